// Copyright (c) 2024, Jay Shah, Ganesh Bikshandi, Ying Zhang, Vijay Thakkar, Pradeep Ramani, Tri Dao.
// Splitting the different template instantiations to different files to speed up compilation.
// This file is auto-generated. See "generate_kernels.py"

#include "flash_fwd_launch_template.h"

#ifndef FLASHATTENTION_DISABLE_HDIM64
template void run_mha_fwd_<90, cutlass::half_t, 64, 64, false, true, true, true>(Flash_fwd_params &params, cudaStream_t stream);
#endif


// ===== COMPILED SASS (sm_90a) =====

	.target	sm_90a

	.elftype	@"ET_EXEC"


//--------------------- .note.nv.tkinfo           --------------------------
	.section	.note.nv.tkinfo,"",@"SHT_NOTE"
	.sectionflags	@"SHF_NOTE_NV_TKINFO"
	.tkinfo
        /*0018*/ 	.word	0x00000002
        /*0030*/ 	.string	""
        /*0030*/ 	.string	"ptxas"
        /*0030*/ 	.string	"Cuda compilation tools, release 13.0, V13.0.88"
        /*0030*/ 	.string	"Build cuda_13.0.r13.0/compiler.36424714_0"
        /*0030*/ 	.string	"-arch sm_90a -m 64 "



//--------------------- .note.nv.cuinfo           --------------------------
	.section	.note.nv.cuinfo,"",@"SHT_NOTE"
	.sectionflags	@"SHF_NOTE_NV_CUINFO"
        /*0018*/ 	.short	0x0002
        /*001a*/ 	.short	0x005a
        /*001c*/ 	.short	0x0082
	.zero		2


//--------------------- .nv.info                  --------------------------
	.section	.nv.info,"",@"SHT_CUDA_INFO"
	.align	4


	//----- nvinfo : EIATTR_REGCOUNT
	.align		4
        /*0000*/ 	.byte	0x04, 0x2f
        /*0002*/ 	.short	(.L_19 - .L_18)
	.align		4
.L_18:
        /*0004*/ 	.word	index@(_ZN7cutlass13device_kernelIN5flash11enable_sm90INS1_16FlashAttnFwdSm90INS1_25CollectiveMainloopFwdSm90ILi2EN4cute5tupleIJNS5_1CILi1EEES8_S8_EEENS6_IJNS7_ILi192EEENS7_ILi128EEENS7_ILi64EEEEEELi64ENS_6half_tEfNS_4arch4Sm90ELb1ELb0ELb1ELb1ELb1ELb1ELb0ELb1ELb1ELb1ELb0ELb0EEENS1_21CollectiveEpilogueFwdINS6_IJSA_SC_SB_EEES9_SE_SG_Li384ELb1ELb1ELb0ELb0EEENS1_36VarlenDynamicPersistentTileSchedulerILi192ELi128ELi384ELi128ELb0ELb1ELb1ELb1ELb1ELb1EEEEEEEEEvNT_6ParamsE)
        /*0008*/ 	.word	0x00000080


	//----- nvinfo : EIATTR_FRAME_SIZE
	.align		4
.L_19:
        /*000c*/ 	.byte	0x04, 0x11
        /*000e*/ 	.short	(.L_21 - .L_20)
	.align		4
.L_20:
        /*0010*/ 	.word	index@(_ZN7cutlass13device_kernelIN5flash11enable_sm90INS1_16FlashAttnFwdSm90INS1_25CollectiveMainloopFwdSm90ILi2EN4cute5tupleIJNS5_1CILi1EEES8_S8_EEENS6_IJNS7_ILi192EEENS7_ILi128EEENS7_ILi64EEEEEELi64ENS_6half_tEfNS_4arch4Sm90ELb1ELb0ELb1ELb1ELb1ELb1ELb0ELb1ELb1ELb1ELb0ELb0EEENS1_21CollectiveEpilogueFwdINS6_IJSA_SC_SB_EEES9_SE_SG_Li384ELb1ELb1ELb0ELb0EEENS1_36VarlenDynamicPersistentTileSchedulerILi192ELi128ELi384ELi128ELb0ELb1ELb1ELb1ELb1ELb1EEEEEEEEEvNT_6ParamsE)
        /*0014*/ 	.word	0x00000070


	//----- nvinfo : EIATTR_REGCOUNT
	.align		4
.L_21:
        /*0018*/ 	.byte	0x04, 0x2f
        /*001a*/ 	.short	(.L_23 - .L_22)
	.align		4
.L_22:
        /*001c*/ 	.word	index@(_ZN7cutlass13device_kernelIN5flash11enable_sm90INS1_16FlashAttnFwdSm90INS1_25CollectiveMainloopFwdSm90ILi2EN4cute5tupleIJNS5_1CILi1EEES8_S8_EEENS6_IJNS7_ILi192EEENS7_ILi128EEENS7_ILi64EEEEEELi64ENS_6half_tEfNS_4arch4Sm90ELb1ELb0ELb1ELb1ELb1ELb0ELb0ELb1ELb1ELb1ELb0ELb0EEENS1_21CollectiveEpilogueFwdINS6_IJSA_SC_SB_EEES9_SE_SG_Li384ELb1ELb1ELb0ELb0EEENS1_36VarlenDynamicPersistentTileSchedulerILi192ELi128ELi384ELi128ELb0ELb1ELb1ELb1ELb1ELb1EEEEEEEEEvNT_6ParamsE)
        /*0020*/ 	.word	0x00000080


	//----- nvinfo : EIATTR_FRAME_SIZE
	.align		4
.L_23:
        /*0024*/ 	.byte	0x04, 0x11
        /*0026*/ 	.short	(.L_25 - .L_24)
	.align		4
.L_24:
        /*0028*/ 	.word	index@(_ZN7cutlass13device_kernelIN5flash11enable_sm90INS1_16FlashAttnFwdSm90INS1_25CollectiveMainloopFwdSm90ILi2EN4cute5tupleIJNS5_1CILi1EEES8_S8_EEENS6_IJNS7_ILi192EEENS7_ILi128EEENS7_ILi64EEEEEELi64ENS_6half_tEfNS_4arch4Sm90ELb1ELb0ELb1ELb1ELb1ELb0ELb0ELb1ELb1ELb1ELb0ELb0EEENS1_21CollectiveEpilogueFwdINS6_IJSA_SC_SB_EEES9_SE_SG_Li384ELb1ELb1ELb0ELb0EEENS1_36VarlenDynamicPersistentTileSchedulerILi192ELi128ELi384ELi128ELb0ELb1ELb1ELb1ELb1ELb1EEEEEEEEEvNT_6ParamsE)
        /*002c*/ 	.word	0x00000040


	//----- nvinfo : EIATTR_REGCOUNT
	.align		4
.L_25:
        /*0030*/ 	.byte	0x04, 0x2f
        /*0032*/ 	.short	(.L_27 - .L_26)
	.align		4
.L_26:
        /*0034*/ 	.word	index@(_ZN7cutlass13device_kernelIN5flash11enable_sm90INS1_16FlashAttnFwdSm90INS1_25CollectiveMainloopFwdSm90ILi2EN4cute5tupleIJNS5_1CILi1EEES8_S8_EEENS6_IJNS7_ILi192EEENS7_ILi128EEENS7_ILi64EEEEEELi64ENS_6half_tEfNS_4arch4Sm90ELb1ELb0ELb1ELb0ELb1ELb0ELb0ELb1ELb1ELb1ELb0ELb0EEENS1_21CollectiveEpilogueFwdINS6_IJSA_SC_SB_EEES9_SE_SG_Li384ELb0ELb1ELb0ELb0EEENS1_30DynamicPersistentTileSchedulerILi384ELi128ELb0ELb1ELb1EEEEEEEEEvNT_6ParamsE)
        /*0038*/ 	.word	0x00000080


	//----- nvinfo : EIATTR_FRAME_SIZE
	.align		4
.L_27:
        /*003c*/ 	.byte	0x04, 0x11
        /*003e*/ 	.short	(.L_29 - .L_28)
	.align		4
.L_28:
        /*0040*/ 	.word	index@(_ZN7cutlass13device_kernelIN5flash11enable_sm90INS1_16FlashAttnFwdSm90INS1_25CollectiveMainloopFwdSm90ILi2EN4cute5tupleIJNS5_1CILi1EEES8_S8_EEENS6_IJNS7_ILi192EEENS7_ILi128EEENS7_ILi64EEEEEELi64ENS_6half_tEfNS_4arch4Sm90ELb1ELb0ELb1ELb0ELb1ELb0ELb0ELb1ELb1ELb1ELb0ELb0EEENS1_21CollectiveEpilogueFwdINS6_IJSA_SC_SB_EEES9_SE_SG_Li384ELb0ELb1ELb0ELb0EEENS1_30DynamicPersistentTileSchedulerILi384ELi128ELb0ELb1ELb1EEEEEEEEEvNT_6ParamsE)
        /*0044*/ 	.word	0x00000018


	//----- nvinfo : EIATTR_REGCOUNT
	.align		4
.L_29:
        /*0048*/ 	.byte	0x04, 0x2f
        /*004a*/ 	.short	(.L_31 - .L_30)
	.align		4
.L_30:
        /*004c*/ 	.word	index@(_ZN7cutlass13device_kernelIN5flash11enable_sm90INS1_16FlashAttnFwdSm90INS1_25CollectiveMainloopFwdSm90ILi2EN4cute5tupleIJNS5_1CILi1EEES8_S8_EEENS6_IJNS7_ILi192EEENS7_ILi128EEENS7_ILi64EEEEEELi64ENS_6half_tEfNS_4arch4Sm90ELb0ELb1ELb1ELb1ELb1ELb1ELb0ELb1ELb1ELb1ELb0ELb0EEENS1_21CollectiveEpilogueFwdINS6_IJSA_SC_SB_EEES9_SE_SG_Li384ELb1ELb1ELb0ELb0EEENS1_36VarlenDynamicPersistentTileSchedulerILi192ELi128ELi384ELi128ELb0ELb1ELb1ELb1ELb0ELb1EEEEEEEEEvNT_6ParamsE)
        /*0050*/ 	.word	0x00000080


	//----- nvinfo : EIATTR_FRAME_SIZE
	.align		4
.L_31:
        /*0054*/ 	.byte	0x04, 0x11
        /*0056*/ 	.short	(.L_33 - .L_32)
	.align		4
.L_32:
        /*0058*/ 	.word	index@(_ZN7cutlass13device_kernelIN5flash11enable_sm90INS1_16FlashAttnFwdSm90INS1_25CollectiveMainloopFwdSm90ILi2EN4cute5tupleIJNS5_1CILi1EEES8_S8_EEENS6_IJNS7_ILi192EEENS7_ILi128EEENS7_ILi64EEEEEELi64ENS_6half_tEfNS_4arch4Sm90ELb0ELb1ELb1ELb1ELb1ELb1ELb0ELb1ELb1ELb1ELb0ELb0EEENS1_21CollectiveEpilogueFwdINS6_IJSA_SC_SB_EEES9_SE_SG_Li384ELb1ELb1ELb0ELb0EEENS1_36VarlenDynamicPersistentTileSchedulerILi192ELi128ELi384ELi128ELb0ELb1ELb1ELb1ELb0ELb1EEEEEEEEEvNT_6ParamsE)
        /*005c*/ 	.word	0x00000070


	//----- nvinfo : EIATTR_REGCOUNT
	.align		4
.L_33:
        /*0060*/ 	.byte	0x04, 0x2f
        /*0062*/ 	.short	(.L_35 - .L_34)
	.align		4
.L_34:
        /*0064*/ 	.word	index@(_ZN7cutlass13device_kernelIN5flash11enable_sm90INS1_16FlashAttnFwdSm90INS1_25CollectiveMainloopFwdSm90ILi2EN4cute5tupleIJNS5_1CILi1EEES8_S8_EEENS6_IJNS7_ILi192EEENS7_ILi128EEENS7_ILi64EEEEEELi64ENS_6half_tEfNS_4arch4Sm90ELb0ELb1ELb1ELb1ELb1ELb0ELb0ELb1ELb1ELb1ELb0ELb0EEENS1_21CollectiveEpilogueFwdINS6_IJSA_SC_SB_EEES9_SE_SG_Li384ELb1ELb1ELb0ELb0EEENS1_36VarlenDynamicPersistentTileSchedulerILi192ELi128ELi384ELi128ELb0ELb1ELb1ELb1ELb0ELb1EEEEEEEEEvNT_6ParamsE)
        /*0068*/ 	.word	0x00000080


	//----- nvinfo : EIATTR_FRAME_SIZE
	.align		4
.L_35:
        /*006c*/ 	.byte	0x04, 0x11
        /*006e*/ 	.short	(.L_37 - .L_36)
	.align		4
.L_36:
        /*0070*/ 	.word	index@(_ZN7cutlass13device_kernelIN5flash11enable_sm90INS1_16FlashAttnFwdSm90INS1_25CollectiveMainloopFwdSm90ILi2EN4cute5tupleIJNS5_1CILi1EEES8_S8_EEENS6_IJNS7_ILi192EEENS7_ILi128EEENS7_ILi64EEEEEELi64ENS_6half_tEfNS_4arch4Sm90ELb0ELb1ELb1ELb1ELb1ELb0ELb0ELb1ELb1ELb1ELb0ELb0EEENS1_21CollectiveEpilogueFwdINS6_IJSA_SC_SB_EEES9_SE_SG_Li384ELb1ELb1ELb0ELb0EEENS1_36VarlenDynamicPersistentTileSchedulerILi192ELi128ELi384ELi128ELb0ELb1ELb1ELb1ELb0ELb1EEEEEEEEEvNT_6ParamsE)
        /*0074*/ 	.word	0x00000038


	//----- nvinfo : EIATTR_REGCOUNT
	.align		4
.L_37:
        /*0078*/ 	.byte	0x04, 0x2f
        /*007a*/ 	.short	(.L_39 - .L_38)
	.align		4
.L_38:
        /*007c*/ 	.word	index@(_ZN7cutlass13device_kernelIN5flash11enable_sm90INS1_16FlashAttnFwdSm90INS1_25CollectiveMainloopFwdSm90ILi2EN4cute5tupleIJNS5_1CILi1EEES8_S8_EEENS6_IJNS7_ILi192EEENS7_ILi128EEENS7_ILi64EEEEEELi64ENS_6half_tEfNS_4arch4Sm90ELb0ELb1ELb1ELb0ELb1ELb0ELb0ELb1ELb1ELb1ELb0ELb0EEENS1_21CollectiveEpilogueFwdINS6_IJSA_SC_SB_EEES9_SE_SG_Li384ELb0ELb1ELb0ELb0EEENS1_30DynamicPersistentTileSchedulerILi384ELi128ELb0ELb1ELb1EEEEEEEEEvNT_6ParamsE)
        /*0080*/ 	.word	0x00000080


	//----- nvinfo : EIATTR_FRAME_SIZE
	.align		4
.L_39:
        /*0084*/ 	.byte	0x04, 0x11
        /*0086*/ 	.short	(.L_41 - .L_40)
	.align		4
.L_40:
        /*0088*/ 	.word	index@(_ZN7cutlass13device_kernelIN5flash11enable_sm90INS1_16FlashAttnFwdSm90INS1_25CollectiveMainloopFwdSm90ILi2EN4cute5tupleIJNS5_1CILi1EEES8_S8_EEENS6_IJNS7_ILi192EEENS7_ILi128EEENS7_ILi64EEEEEELi64ENS_6half_tEfNS_4arch4Sm90ELb0ELb1ELb1ELb0ELb1ELb0ELb0ELb1ELb1ELb1ELb0ELb0EEENS1_21CollectiveEpilogueFwdINS6_IJSA_SC_SB_EEES9_SE_SG_Li384ELb0ELb1ELb0ELb0EEENS1_30DynamicPersistentTileSchedulerILi384ELi128ELb0ELb1ELb1EEEEEEEEEvNT_6ParamsE)
        /*008c*/ 	.word	0x00000018


	//----- nvinfo : EIATTR_REGCOUNT
	.align		4
.L_41:
        /*0090*/ 	.byte	0x04, 0x2f
        /*0092*/ 	.short	(.L_43 - .L_42)
	.align		4
.L_42:
        /*0094*/ 	.word	index@(_ZN7cutlass13device_kernelIN5flash11enable_sm90INS1_16FlashAttnFwdSm90INS1_25CollectiveMainloopFwdSm90ILi2EN4cute5tupleIJNS5_1CILi1EEES8_S8_EEENS6_IJNS7_ILi192EEENS7_ILi128EEENS7_ILi64EEEEEELi64ENS_6half_tEfNS_4arch4Sm90ELb0ELb0ELb1ELb1ELb1ELb1ELb0ELb1ELb1ELb1ELb0ELb0EEENS1_21CollectiveEpilogueFwdINS6_IJSA_SC_SB_EEES9_SE_SG_Li384ELb1ELb1ELb0ELb0EEENS1_36VarlenDynamicPersistentTileSchedulerILi192ELi128ELi384ELi128ELb0ELb1ELb1ELb0ELb1ELb1EEEEEEEEEvNT_6ParamsE)
        /*0098*/ 	.word	0x00000080


	//----- nvinfo : EIATTR_FRAME_SIZE
	.align		4
.L_43:
        /*009c*/ 	.byte	0x04, 0x11
        /*009e*/ 	.short	(.L_45 - .L_44)
	.align		4
.L_44:
        /*00a0*/ 	.word	index@(_ZN7cutlass13device_kernelIN5flash11enable_sm90INS1_16FlashAttnFwdSm90INS1_25CollectiveMainloopFwdSm90ILi2EN4cute5tupleIJNS5_1CILi1EEES8_S8_EEENS6_IJNS7_ILi192EEENS7_ILi128EEENS7_ILi64EEEEEELi64ENS_6half_tEfNS_4arch4Sm90ELb0ELb0ELb1ELb1ELb1ELb1ELb0ELb1ELb1ELb1ELb0ELb0EEENS1_21CollectiveEpilogueFwdINS6_IJSA_SC_SB_EEES9_SE_SG_Li384ELb1ELb1ELb0ELb0EEENS1_36VarlenDynamicPersistentTileSchedulerILi192ELi128ELi384ELi128ELb0ELb1ELb1ELb0ELb1ELb1EEEEEEEEEvNT_6ParamsE)
        /*00a4*/ 	.word	0x00000068


	//----- nvinfo : EIATTR_REGCOUNT
	.align		4
.L_45:
        /*00a8*/ 	.byte	0x04, 0x2f
        /*00aa*/ 	.short	(.L_47 - .L_46)
	.align		4
.L_46:
        /*00ac*/ 	.word	index@(_ZN7cutlass13device_kernelIN5flash11enable_sm90INS1_16FlashAttnFwdSm90INS1_25CollectiveMainloopFwdSm90ILi2EN4cute5tupleIJNS5_1CILi1EEES8_S8_EEENS6_IJNS7_ILi192EEENS7_ILi128EEENS7_ILi64EEEEEELi64ENS_6half_tEfNS_4arch4Sm90ELb0ELb0ELb1ELb1ELb1ELb0ELb0ELb1ELb1ELb1ELb0ELb0EEENS1_21CollectiveEpilogueFwdINS6_IJSA_SC_SB_EEES9_SE_SG_Li384ELb1ELb1ELb0ELb0EEENS1_36VarlenDynamicPersistentTileSchedulerILi192ELi128ELi384ELi128ELb0ELb1ELb1ELb0ELb1ELb1EEEEEEEEEvNT_6ParamsE)
        /*00b0*/ 	.word	0x00000080


	//----- nvinfo : EIATTR_FRAME_SIZE
	.align		4
.L_47:
        /*00b4*/ 	.byte	0x04, 0x11
        /*00b6*/ 	.short	(.L_49 - .L_48)
	.align		4
.L_48:
        /*00b8*/ 	.word	index@(_ZN7cutlass13device_kernelIN5flash11enable_sm90INS1_16FlashAttnFwdSm90INS1_25CollectiveMainloopFwdSm90ILi2EN4cute5tupleIJNS5_1CILi1EEES8_S8_EEENS6_IJNS7_ILi192EEENS7_ILi128EEENS7_ILi64EEEEEELi64ENS_6half_tEfNS_4arch4Sm90ELb0ELb0ELb1ELb1ELb1ELb0ELb0ELb1ELb1ELb1ELb0ELb0EEENS1_21CollectiveEpilogueFwdINS6_IJSA_SC_SB_EEES9_SE_SG_Li384ELb1ELb1ELb0ELb0EEENS1_36VarlenDynamicPersistentTileSchedulerILi192ELi128ELi384ELi128ELb0ELb1ELb1ELb0ELb1ELb1EEEEEEEEEvNT_6ParamsE)
        /*00bc*/ 	.word	0x00000040


	//----- nvinfo : EIATTR_REGCOUNT
	.align		4
.L_49:
        /*00c0*/ 	.byte	0x04, 0x2f
        /*00c2*/ 	.short	(.L_51 - .L_50)
	.align		4
.L_50:
        /*00c4*/ 	.word	index@(_ZN7cutlass13device_kernelIN5flash11enable_sm90INS1_16FlashAttnFwdSm90INS1_25CollectiveMainloopFwdSm90ILi2EN4cute5tupleIJNS5_1CILi1EEES8_S8_EEENS6_IJNS7_ILi192EEENS7_ILi128EEENS7_ILi64EEEEEELi64ENS_6half_tEfNS_4arch4Sm90ELb0ELb0ELb1ELb0ELb1ELb0ELb0ELb1ELb1ELb1ELb0ELb0EEENS1_21CollectiveEpilogueFwdINS6_IJSA_SC_SB_EEES9_SE_SG_Li384ELb0ELb1ELb0ELb0EEENS1_29StaticPersistentTileSchedulerILb0EEEEEEEEEvNT_6ParamsE)
        /*00c8*/ 	.word	0x00000080


	//----- nvinfo : EIATTR_FRAME_SIZE
	.align		4
.L_51:
        /*00cc*/ 	.byte	0x04, 0x11
        /*00ce*/ 	.short	(.L_53 - .L_52)
	.align		4
.L_52:
        /*00d0*/ 	.word	index@(_ZN7cutlass13device_kernelIN5flash11enable_sm90INS1_16FlashAttnFwdSm90INS1_25CollectiveMainloopFwdSm90ILi2EN4cute5tupleIJNS5_1CILi1EEES8_S8_EEENS6_IJNS7_ILi192EEENS7_ILi128EEENS7_ILi64EEEEEELi64ENS_6half_tEfNS_4arch4Sm90ELb0ELb0ELb1ELb0ELb1ELb0ELb0ELb1ELb1ELb1ELb0ELb0EEENS1_21CollectiveEpilogueFwdINS6_IJSA_SC_SB_EEES9_SE_SG_Li384ELb0ELb1ELb0ELb0EEENS1_29StaticPersistentTileSchedulerILb0EEEEEEEEEvNT_6ParamsE)
        /*00d4*/ 	.word	0x00000010


	//----- nvinfo : EIATTR_MIN_STACK_SIZE
	.align		4
.L_53:
        /*00d8*/ 	.byte	0x04, 0x12
        /*00da*/ 	.short	(.L_55 - .L_54)
	.align		4
.L_54:
        /*00dc*/ 	.word	index@(_ZN7cutlass13device_kernelIN5flash11enable_sm90INS1_16FlashAttnFwdSm90INS1_25CollectiveMainloopFwdSm90ILi2EN4cute5tupleIJNS5_1CILi1EEES8_S8_EEENS6_IJNS7_ILi192EEENS7_ILi128EEENS7_ILi64EEEEEELi64ENS_6half_tEfNS_4arch4Sm90ELb0ELb0ELb1ELb0ELb1ELb0ELb0ELb1ELb1ELb1ELb0ELb0EEENS1_21CollectiveEpilogueFwdINS6_IJSA_SC_SB_EEES9_SE_SG_Li384ELb0ELb1ELb0ELb0EEENS1_29StaticPersistentTileSchedulerILb0EEEEEEEEEvNT_6ParamsE)
        /*00e0*/ 	.word	0x00000010


	//----- nvinfo : EIATTR_MIN_STACK_SIZE
	.align		4
.L_55:
        /*00e4*/ 	.byte	0x04, 0x12
        /*00e6*/ 	.short	(.L_57 - .L_56)
	.align		4
.L_56:
        /*00e8*/ 	.word	index@(_ZN7cutlass13device_kernelIN5flash11enable_sm90INS1_16FlashAttnFwdSm90INS1_25CollectiveMainloopFwdSm90ILi2EN4cute5tupleIJNS5_1CILi1EEES8_S8_EEENS6_IJNS7_ILi192EEENS7_ILi128EEENS7_ILi64EEEEEELi64ENS_6half_tEfNS_4arch4Sm90ELb0ELb0ELb1ELb1ELb1ELb0ELb0ELb1ELb1ELb1ELb0ELb0EEENS1_21CollectiveEpilogueFwdINS6_IJSA_SC_SB_EEES9_SE_SG_Li384ELb1ELb1ELb0ELb0EEENS1_36VarlenDynamicPersistentTileSchedulerILi192ELi128ELi384ELi128ELb0ELb1ELb1ELb0ELb1ELb1EEEEEEEEEvNT_6ParamsE)
        /*00ec*/ 	.word	0x00000040


	//----- nvinfo : EIATTR_MIN_STACK_SIZE
	.align		4
.L_57:
        /*00f0*/ 	.byte	0x04, 0x12
        /*00f2*/ 	.short	(.L_59 - .L_58)
	.align		4
.L_58:
        /*00f4*/ 	.word	index@(_ZN7cutlass13device_kernelIN5flash11enable_sm90INS1_16FlashAttnFwdSm90INS1_25CollectiveMainloopFwdSm90ILi2EN4cute5tupleIJNS5_1CILi1EEES8_S8_EEENS6_IJNS7_ILi192EEENS7_ILi128EEENS7_ILi64EEEEEELi64ENS_6half_tEfNS_4arch4Sm90ELb0ELb0ELb1ELb1ELb1ELb1ELb0ELb1ELb1ELb1ELb0ELb0EEENS1_21CollectiveEpilogueFwdINS6_IJSA_SC_SB_EEES9_SE_SG_Li384ELb1ELb1ELb0ELb0EEENS1_36VarlenDynamicPersistentTileSchedulerILi192ELi128ELi384ELi128ELb0ELb1ELb1ELb0ELb1ELb1EEEEEEEEEvNT_6ParamsE)
        /*00f8*/ 	.word	0x00000068


	//----- nvinfo : EIATTR_MIN_STACK_SIZE
	.align		4
.L_59:
        /*00fc*/ 	.byte	0x04, 0x12
        /*00fe*/ 	.short	(.L_61 - .L_60)
	.align		4
.L_60:
        /*0100*/ 	.word	index@(_ZN7cutlass13device_kernelIN5flash11enable_sm90INS1_16FlashAttnFwdSm90INS1_25CollectiveMainloopFwdSm90ILi2EN4cute5tupleIJNS5_1CILi1EEES8_S8_EEENS6_IJNS7_ILi192EEENS7_ILi128EEENS7_ILi64EEEEEELi64ENS_6half_tEfNS_4arch4Sm90ELb0ELb1ELb1ELb0ELb1ELb0ELb0ELb1ELb1ELb1ELb0ELb0EEENS1_21CollectiveEpilogueFwdINS6_IJSA_SC_SB_EEES9_SE_SG_Li384ELb0ELb1ELb0ELb0EEENS1_30DynamicPersistentTileSchedulerILi384ELi128ELb0ELb1ELb1EEEEEEEEEvNT_6ParamsE)
        /*0104*/ 	.word	0x00000018


	//----- nvinfo : EIATTR_MIN_STACK_SIZE
	.align		4
.L_61:
        /*0108*/ 	.byte	0x04, 0x12
        /*010a*/ 	.short	(.L_63 - .L_62)
	.align		4
.L_62:
        /*010c*/ 	.word	index@(_ZN7cutlass13device_kernelIN5flash11enable_sm90INS1_16FlashAttnFwdSm90INS1_25CollectiveMainloopFwdSm90ILi2EN4cute5tupleIJNS5_1CILi1EEES8_S8_EEENS6_IJNS7_ILi192EEENS7_ILi128EEENS7_ILi64EEEEEELi64ENS_6half_tEfNS_4arch4Sm90ELb0ELb1ELb1ELb1ELb1ELb0ELb0ELb1ELb1ELb1ELb0ELb0EEENS1_21CollectiveEpilogueFwdINS6_IJSA_SC_SB_EEES9_SE_SG_Li384ELb1ELb1ELb0ELb0EEENS1_36VarlenDynamicPersistentTileSchedulerILi192ELi128ELi384ELi128ELb0ELb1ELb1ELb1ELb0ELb1EEEEEEEEEvNT_6ParamsE)
        /*0110*/ 	.word	0x00000038


	//----- nvinfo : EIATTR_MIN_STACK_SIZE
	.align		4
.L_63:
        /*0114*/ 	.byte	0x04, 0x12
        /*0116*/ 	.short	(.L_65 - .L_64)
	.align		4
.L_64:
        /*0118*/ 	.word	index@(_ZN7cutlass13device_kernelIN5flash11enable_sm90INS1_16FlashAttnFwdSm90INS1_25CollectiveMainloopFwdSm90ILi2EN4cute5tupleIJNS5_1CILi1EEES8_S8_EEENS6_IJNS7_ILi192EEENS7_ILi128EEENS7_ILi64EEEEEELi64ENS_6half_tEfNS_4arch4Sm90ELb0ELb1ELb1ELb1ELb1ELb1ELb0ELb1ELb1ELb1ELb0ELb0EEENS1_21CollectiveEpilogueFwdINS6_IJSA_SC_SB_EEES9_SE_SG_Li384ELb1ELb1ELb0ELb0EEENS1_36VarlenDynamicPersistentTileSchedulerILi192ELi128ELi384ELi128ELb0ELb1ELb1ELb1ELb0ELb1EEEEEEEEEvNT_6ParamsE)
        /*011c*/ 	.word	0x00000070


	//----- nvinfo : EIATTR_MIN_STACK_SIZE
	.align		4
.L_65:
        /*0120*/ 	.byte	0x04, 0x12
        /*0122*/ 	.short	(.L_67 - .L_66)
	.align		4
.L_66:
        /*0124*/ 	.word	index@(_ZN7cutlass13device_kernelIN5flash11enable_sm90INS1_16FlashAttnFwdSm90INS1_25CollectiveMainloopFwdSm90ILi2EN4cute5tupleIJNS5_1CILi1EEES8_S8_EEENS6_IJNS7_ILi192EEENS7_ILi128EEENS7_ILi64EEEEEELi64ENS_6half_tEfNS_4arch4Sm90ELb1ELb0ELb1ELb0ELb1ELb0ELb0ELb1ELb1ELb1ELb0ELb0EEENS1_21CollectiveEpilogueFwdINS6_IJSA_SC_SB_EEES9_SE_SG_Li384ELb0ELb1ELb0ELb0EEENS1_30DynamicPersistentTileSchedulerILi384ELi128ELb0ELb1ELb1EEEEEEEEEvNT_6ParamsE)
        /*0128*/ 	.word	0x00000018


	//----- nvinfo : EIATTR_MIN_STACK_SIZE
	.align		4
.L_67:
        /*012c*/ 	.byte	0x04, 0x12
        /*012e*/ 	.short	(.L_69 - .L_68)
	.align		4
.L_68:
        /*0130*/ 	.word	index@(_ZN7cutlass13device_kernelIN5flash11enable_sm90INS1_16FlashAttnFwdSm90INS1_25CollectiveMainloopFwdSm90ILi2EN4cute5tupleIJNS5_1CILi1EEES8_S8_EEENS6_IJNS7_ILi192EEENS7_ILi128EEENS7_ILi64EEEEEELi64ENS_6half_tEfNS_4arch4Sm90ELb1ELb0ELb1ELb1ELb1ELb0ELb0ELb1ELb1ELb1ELb0ELb0EEENS1_21CollectiveEpilogueFwdINS6_IJSA_SC_SB_EEES9_SE_SG_Li384ELb1ELb1ELb0ELb0EEENS1_36VarlenDynamicPersistentTileSchedulerILi192ELi128ELi384ELi128ELb0ELb1ELb1ELb1ELb1ELb1EEEEEEEEEvNT_6ParamsE)
        /*0134*/ 	.word	0x00000040


	//----- nvinfo : EIATTR_MIN_STACK_SIZE
	.align		4
.L_69:
        /*0138*/ 	.byte	0x04, 0x12
        /*013a*/ 	.short	(.L_71 - .L_70)
	.align		4
.L_70:
        /*013c*/ 	.word	index@(_ZN7cutlass13device_kernelIN5flash11enable_sm90INS1_16FlashAttnFwdSm90INS1_25CollectiveMainloopFwdSm90ILi2EN4cute5tupleIJNS5_1CILi1EEES8_S8_EEENS6_IJNS7_ILi192EEENS7_ILi128EEENS7_ILi64EEEEEELi64ENS_6half_tEfNS_4arch4Sm90ELb1ELb0ELb1ELb1ELb1ELb1ELb0ELb1ELb1ELb1ELb0ELb0EEENS1_21CollectiveEpilogueFwdINS6_IJSA_SC_SB_EEES9_SE_SG_Li384ELb1ELb1ELb0ELb0EEENS1_36VarlenDynamicPersistentTileSchedulerILi192ELi128ELi384ELi128ELb0ELb1ELb1ELb1ELb1ELb1EEEEEEEEEvNT_6ParamsE)
        /*0140*/ 	.word	0x00000070
.L_71:


//--------------------- .nv.compat                --------------------------
	.section	.nv.compat,"",@"SHT_CUDA_COMPAT_INFO"
	.align	4
        /*0000*/ 	.byte	0x02, 0x09, 0x01, 0x00, 0x02, 0x02, 0x04, 0x00, 0x02, 0x05, 0x05, 0x00, 0x03, 0x07, 0x01, 0x01
        /*0010*/ 	.byte	0x02, 0x03, 0x01, 0x00, 0x02, 0x06, 0x01, 0x00, 0x04, 0x0b, 0x08, 0x00, 0x00, 0x00, 0x00, 0x00
        /*0020*/ 	.byte	0x00, 0x00, 0x00, 0x00


//--------------------- .nv.info._ZN7cutlass13device_kernelIN5flash11enable_sm90INS1_16FlashAttnFwdSm90INS1_25CollectiveMainloopFwdSm90ILi2EN4cute5tupleIJNS5_1CILi1EEES8_S8_EEENS6_IJNS7_ILi192EEENS7_ILi128EEENS7_ILi64EEEEEELi64ENS_6half_tEfNS_4arch4Sm90ELb0ELb0ELb1ELb0ELb1ELb0ELb0ELb1ELb1ELb1ELb0ELb0EEENS1_21CollectiveEpilogueFwdINS6_IJSA_SC_SB_EEES9_SE_SG_Li384ELb0ELb1ELb0ELb0EEENS1_29StaticPersistentTileSchedulerILb0EEEEEEEEEvNT_6ParamsE --------------------------
	.section	.nv.info._ZN7cutlass13device_kernelIN5flash11enable_sm90INS1_16FlashAttnFwdSm90INS1_25CollectiveMainloopFwdSm90ILi2EN4cute5tupleIJNS5_1CILi1EEES8_S8_EEENS6_IJNS7_ILi192EEENS7_ILi128EEENS7_ILi64EEEEEELi64ENS_6half_tEfNS_4arch4Sm90ELb0ELb0ELb1ELb0ELb1ELb0ELb0ELb1ELb1ELb1ELb0ELb0EEENS1_21CollectiveEpilogueFwdINS6_IJSA_SC_SB_EEES9_SE_SG_Li384ELb0ELb1ELb0ELb0EEENS1_29StaticPersistentTileSchedulerILb0EEEEEEEEEvNT_6ParamsE,"",@"SHT_CUDA_INFO"
	.sectionflags	@""
	.align	4


	//----- nvinfo : EIATTR_CUDA_API_VERSION
	.align		4
        /*0000*/ 	.byte	0x04, 0x37
        /*0002*/ 	.short	(.L_73 - .L_72)
.L_72:
        /*0004*/ 	.word	0x00000082


	//----- nvinfo : EIATTR_KPARAM_INFO
	.align		4
.L_73:
        /*0008*/ 	.byte	0x04, 0x17
        /*000a*/ 	.short	(.L_75 - .L_74)
.L_74:
        /*000c*/ 	.word	0x00000000
        /*0010*/ 	.short	0x0000
        /*0012*/ 	.short	0x0070
        /*0014*/ 	.byte	0x00, 0xf0, 0x01, 0x28


	//----- nvinfo : EIATTR_SPARSE_MMA_MASK
	.align		4
.L_75:
        /*0018*/ 	.byte	0x03, 0x50
        /*001a*/ 	.short	0x0000


	//----- nvinfo : EIATTR_MAXREG_COUNT
	.align		4
        /*001c*/ 	.byte	0x03, 0x1b
        /*001e*/ 	.short	0x0080


	//----- nvinfo : EIATTR_NUM_BARRIERS
	.align		4
        /*0020*/ 	.byte	0x02, 0x4c
        /*0022*/ 	.byte	0x10
	.zero		1


	//----- nvinfo : EIATTR_EXTERNS
	.align		4
        /*0024*/ 	.byte	0x04, 0x0f
        /*0026*/ 	.short	(.L_77 - .L_76)


	//   ....[0]....
	.align		4
.L_76:
        /*0028*/ 	.word	index@(__assertfail)


	//----- nvinfo : EIATTR_ANNOTATIONS
	.align		4
.L_77:
        /*002c*/ 	.byte	0x04, 0x55
        /*002e*/ 	.short	(.L_79 - .L_78)


	//   ....[0]....
.L_78:
        /*0030*/ 	.word	0x00000001
        /*0034*/ 	.byte	0x00, 0x75, 0x00, 0x00, 0x01, 0x00, 0x00, 0x00, 0x20, 0x75, 0x00, 0x00, 0x01, 0x00, 0x00, 0x00
        /*0044*/ 	.byte	0xd0, 0x75, 0x00, 0x00, 0x01, 0x00, 0x00, 0x00, 0x60, 0x77, 0x00, 0x00, 0x01, 0x00, 0x00, 0x00
        /*0054*/ 	.byte	0xd0, 0x7c, 0x00, 0x00, 0x01, 0x00, 0x00, 0x00, 0xc0, 0x88, 0x00, 0x00, 0x01, 0x00, 0x00, 0x00
        /*0064*/ 	.byte	0x20, 0x94, 0x00, 0x00, 0x01, 0x00, 0x00, 0x00, 0xf0, 0x95, 0x00, 0x00, 0x01, 0x00, 0x00, 0x00
        /*0074*/ 	.byte	0x20, 0x96, 0x00, 0x00, 0x01, 0x00, 0x00, 0x00, 0xa0, 0xaa, 0x00, 0x00, 0x01, 0x00, 0x00, 0x00
        /*0084*/ 	.byte	0xd0, 0xaa, 0x00, 0x00, 0x01, 0x00, 0x00, 0x00, 0x50, 0xab, 0x00, 0x00, 0x01, 0x00, 0x00, 0x00
        /*0094*/ 	.byte	0x70, 0xab, 0x00, 0x00


	//----- nvinfo : EIATTR_MERCURY_ISA_VERSION
	.align		4
.L_79:
        /*0098*/ 	.byte	0x03, 0x5f
        /*009a*/ 	.short	0x0101


	//----- nvinfo : EIATTR_INT_WARP_WIDE_INSTR_OFFSETS
	.align		4
        /*009c*/ 	.byte	0x04, 0x31
        /*009e*/ 	.short	(.L_81 - .L_80)


	//   ....[0]....
.L_80:
        /*00a0*/ 	.word	0x000000c0


	//   ....[1]....
        /*00a4*/ 	.word	0x000000d0


	//   ....[2]....
        /*00a8*/ 	.word	0x00000170


	//----- nvinfo : EIATTR_COOP_GROUP_MASK_REGIDS
	.align		4
.L_81:
        /*00ac*/ 	.byte	0x04, 0x29
        /*00ae*/ 	.short	(.L_83 - .L_82)


	//   ....[0]....
.L_82:
        /*00b0*/ 	.word	0xffffffff


	//   ....[1]....
        /*00b4*/ 	.word	0xffffffff


	//   ....[2]....
        /*00b8*/ 	.word	0xffffffff


	//   ....[3]....
        /*00bc*/ 	.word	0xffffffff


	//   ....[4]....
        /*00c0*/ 	.word	0xffffffff


	//   ....[5]....
        /*00c4*/ 	.word	0xffffffff


	//   ....[6]....
        /*00c8*/ 	.word	0xffffffff


	//   ....[7]....
        /*00cc*/ 	.word	0xffffffff


	//   ....[8]....
        /*00d0*/ 	.word	0xffffffff


	//   ....[9]....
        /*00d4*/ 	.word	0xffffffff


	//   ....[10]....
        /*00d8*/ 	.word	0xffffffff


	//   ....[11]....
        /*00dc*/ 	.word	0xffffffff


	//   ....[12]....
        /*00e0*/ 	.word	0xffffffff


	//   ....[13]....
        /*00e4*/ 	.word	0xffffffff


	//   ....[14]....
        /*00e8*/ 	.word	0xffffffff


	//   ....[15]....
        /*00ec*/ 	.word	0xffffffff


	//   ....[16]....
        /*00f0*/ 	.word	0xffffffff


	//   ....[17]....
        /*00f4*/ 	.word	0xffffffff


	//   ....[18]....
        /*00f8*/ 	.word	0xffffffff


	//   ....[19]....
        /*00fc*/ 	.word	0xffffffff


	//   ....[20]....
        /*0100*/ 	.word	0xffffffff


	//   ....[21]....
        /*0104*/ 	.word	0xffffffff


	//   ....[22]....
        /*0108*/ 	.word	0xffffffff


	//   ....[23]....
        /*010c*/ 	.word	0xffffffff


	//   ....[24]....
        /*0110*/ 	.word	0xffffffff


	//   ....[25]....
        /*0114*/ 	.word	0xffffffff


	//   ....[26]....
        /*0118*/ 	.word	0xffffffff


	//   ....[27]....
        /*011c*/ 	.word	0xffffffff


	//   ....[28]....
        /*0120*/ 	.word	0xffffffff


	//   ....[29]....
        /*0124*/ 	.word	0xffffffff


	//   ....[30]....
        /*0128*/ 	.word	0xffffffff


	//   ....[31]....
        /*012c*/ 	.word	0xffffffff


	//   ....[32]....
        /*0130*/ 	.word	0xffffffff


	//   ....[33]....
        /*0134*/ 	.word	0xffffffff


	//   ....[34]....
        /*0138*/ 	.word	0xffffffff


	//   ....[35]....
        /*013c*/ 	.word	0xffffffff


	//   ....[36]....
        /*0140*/ 	.word	0xffffffff


	//   ....[37]....
        /*0144*/ 	.word	0xffffffff


	//   ....[38]....
        /*0148*/ 	.word	0xffffffff


	//   ....[39]....
        /*014c*/ 	.word	0xffffffff


	//   ....[40]....
        /*0150*/ 	.word	0xffffffff


	//   ....[41]....
        /*0154*/ 	.word	0xffffffff


	//   ....[42]....
        /*0158*/ 	.word	0xffffffff


	//   ....[43]....
        /*015c*/ 	.word	0xffffffff


	//   ....[44]....
        /*0160*/ 	.word	0xffffffff


	//   ....[45]....
        /*0164*/ 	.word	0xffffffff


	//   ....[46]....
        /*0168*/ 	.word	0xffffffff


	//   ....[47]....
        /*016c*/ 	.word	0xffffffff


	//   ....[48]....
        /*0170*/ 	.word	0xffffffff


	//   ....[49]....
        /*0174*/ 	.word	0xffffffff


	//   ....[50]....
        /*0178*/ 	.word	0xffffffff


	//   ....[51]....
        /*017c*/ 	.word	0xffffffff


	//   ....[52]....
        /*0180*/ 	.word	0xffffffff


	//   ....[53]....
        /*0184*/ 	.word	0xffffffff


	//   ....[54]....
        /*0188*/ 	.word	0xffffffff


	//   ....[55]....
        /*018c*/ 	.word	0xffffffff


	//   ....[56]....
        /*0190*/ 	.word	0xffffffff


	//   ....[57]....
        /*0194*/ 	.word	0xffffffff


	//   ....[58]....
        /*0198*/ 	.word	0xffffffff


	//   ....[59]....
        /*019c*/ 	.word	0xffffffff


	//   ....[60]....
        /*01a0*/ 	.word	0xffffffff


	//   ....[61]....
        /*01a4*/ 	.word	0xffffffff


	//   ....[62]....
        /*01a8*/ 	.word	0xffffffff


	//   ....[63]....
        /*01ac*/ 	.word	0xffffffff


	//   ....[64]....
        /*01b0*/ 	.word	0xffffffff


	//   ....[65]....
        /*01b4*/ 	.word	0xffffffff


	//   ....[66]....
        /*01b8*/ 	.word	0xffffffff


	//   ....[67]....
        /*01bc*/ 	.word	0xffffffff


	//   ....[68]....
        /*01c0*/ 	.word	0xffffffff


	//   ....[69]....
        /*01c4*/ 	.word	0xffffffff


	//   ....[70]....
        /*01c8*/ 	.word	0xffffffff


	//   ....[71]....
        /*01cc*/ 	.word	0xffffffff


	//   ....[72]....
        /*01d0*/ 	.word	0xffffffff


	//   ....[73]....
        /*01d4*/ 	.word	0xffffffff


	//   ....[74]....
        /*01d8*/ 	.word	0xffffffff


	//   ....[75]....
        /*01dc*/ 	.word	0xffffffff


	//   ....[76]....
        /*01e0*/ 	.word	0xffffffff


	//   ....[77]....
        /*01e4*/ 	.word	0xffffffff


	//   ....[78]....
        /*01e8*/ 	.word	0xffffffff


	//   ....[79]....
        /*01ec*/ 	.word	0xffffffff


	//   ....[80]....
        /*01f0*/ 	.word	0xffffffff


	//   ....[81]....
        /*01f4*/ 	.word	0xffffffff


	//   ....[82]....
        /*01f8*/ 	.word	0xffffffff


	//   ....[83]....
        /*01fc*/ 	.word	0xffffffff


	//   ....[84]....
        /*0200*/ 	.word	0xffffffff


	//   ....[85]....
        /*0204*/ 	.word	0xffffffff


	//   ....[86]....
        /*0208*/ 	.word	0xffffffff


	//   ....[87]....
        /*020c*/ 	.word	0xffffffff


	//   ....[88]....
        /*0210*/ 	.word	0xffffffff


	//   ....[89]....
        /*0214*/ 	.word	0xffffffff


	//   ....[90]....
        /*0218*/ 	.word	0xffffffff


	//   ....[91]....
        /*021c*/ 	.word	0xffffffff


	//   ....[92]....
        /*0220*/ 	.word	0xffffffff


	//   ....[93]....
        /*0224*/ 	.word	0xffffffff


	//   ....[94]....
        /*0228*/ 	.word	0xffffffff


	//   ....[95]....
        /*022c*/ 	.word	0xffffffff


	//   ....[96]....
        /*0230*/ 	.word	0xffffffff


	//   ....[97]....
        /*0234*/ 	.word	0xffffffff


	//   ....[98]....
        /*0238*/ 	.word	0xffffffff


	//   ....[99]....
        /*023c*/ 	.word	0xffffffff


	//   ....[100]....
        /*0240*/ 	.word	0xffffffff


	//   ....[101]....
        /*0244*/ 	.word	0xffffffff


	//   ....[102]....
        /*0248*/ 	.word	0xffffffff


	//   ....[103]....
        /*024c*/ 	.word	0xffffffff


	//   ....[104]....
        /*0250*/ 	.word	0xffffffff


	//   ....[105]....
        /*0254*/ 	.word	0xffffffff


	//   ....[106]....
        /*0258*/ 	.word	0xffffffff


	//   ....[107]....
        /*025c*/ 	.word	0xffffffff


	//   ....[108]....
        /*0260*/ 	.word	0xffffffff


	//   ....[109]....
        /*0264*/ 	.word	0xffffffff


	//   ....[110]....
        /*0268*/ 	.word	0xffffffff


	//   ....[111]....
        /*026c*/ 	.word	0xffffffff


	//   ....[112]....
        /*0270*/ 	.word	0xffffffff


	//   ....[113]....
        /*0274*/ 	.word	0xffffffff


	//   ....[114]....
        /*0278*/ 	.word	0xffffffff


	//   ....[115]....
        /*027c*/ 	.word	0xffffffff


	//   ....[116]....
        /*0280*/ 	.word	0xffffffff


	//   ....[117]....
        /*0284*/ 	.word	0xffffffff


	//   ....[118]....
        /*0288*/ 	.word	0xffffffff


	//   ....[119]....
        /*028c*/ 	.word	0xffffffff


	//   ....[120]....
        /*0290*/ 	.word	0x0500000f


	//   ....[121]....
        /*0294*/ 	.word	0x0500000f


	//   ....[122]....
        /*0298*/ 	.word	0x0500000f


	//   ....[123]....
        /*029c*/ 	.word	0x0500000f


	//   ....[124]....
        /*02a0*/ 	.word	0x0500000f


	//   ....[125]....
        /*02a4*/ 	.word	0x0500000f


	//   ....[126]....
        /*02a8*/ 	.word	0x0500000f


	//   ....[127]....
        /*02ac*/ 	.word	0x0500000f


	//   ....[128]....
        /*02b0*/ 	.word	0x0500000f


	//   ....[129]....
        /*02b4*/ 	.word	0x0500000f


	//   ....[130]....
        /*02b8*/ 	.word	0x0500000f


	//   ....[131]....
        /*02bc*/ 	.word	0x0500000f


	//   ....[132]....
        /*02c0*/ 	.word	0x0500000f


	//   ....[133]....
        /*02c4*/ 	.word	0x0500000f


	//   ....[134]....
        /*02c8*/ 	.word	0x0500000f


	//   ....[135]....
        /*02cc*/ 	.word	0x0500000f


	//   ....[136]....
        /*02d0*/ 	.word	0x0500000f


	//   ....[137]....
        /*02d4*/ 	.word	0x0500000f


	//   ....[138]....
        /*02d8*/ 	.word	0x0500000f


	//   ....[139]....
        /*02dc*/ 	.word	0x0500000f


	//   ....[140]....
        /*02e0*/ 	.word	0x0500000f


	//   ....[141]....
        /*02e4*/ 	.word	0x0500000f


	//   ....[142]....
        /*02e8*/ 	.word	0x0500000f


	//   ....[143]....
        /*02ec*/ 	.word	0x0500000f


	//   ....[144]....
        /*02f0*/ 	.word	0x0500000f


	//   ....[145]....
        /*02f4*/ 	.word	0x0500000f


	//   ....[146]....
        /*02f8*/ 	.word	0x0500000f


	//   ....[147]....
        /*02fc*/ 	.word	0x0500000f


	//   ....[148]....
        /*0300*/ 	.word	0x0500000f


	//   ....[149]....
        /*0304*/ 	.word	0x0500000f


	//   ....[150]....
        /*0308*/ 	.word	0x0500000f


	//   ....[151]....
        /*030c*/ 	.word	0x0500000f


	//   ....[152]....
        /*0310*/ 	.word	0x0500000f


	//   ....[153]....
        /*0314*/ 	.word	0x0500000f


	//   ....[154]....
        /*0318*/ 	.word	0x0500000f


	//   ....[155]....
        /*031c*/ 	.word	0x0500000f


	//   ....[156]....
        /*0320*/ 	.word	0x0500000f


	//   ....[157]....
        /*0324*/ 	.word	0x0500000f


	//   ....[158]....
        /*0328*/ 	.word	0x0500000f


	//   ....[159]....
        /*032c*/ 	.word	0x0500000f


	//   ....[160]....
        /*0330*/ 	.word	0x0500000f


	//   ....[161]....
        /*0334*/ 	.word	0x0500000f


	//   ....[162]....
        /*0338*/ 	.word	0x0500000f


	//   ....[163]....
        /*033c*/ 	.word	0x0500000f


	//   ....[164]....
        /*0340*/ 	.word	0x0500000f


	//   ....[165]....
        /*0344*/ 	.word	0x0500000f


	//   ....[166]....
        /*0348*/ 	.word	0x0500000f


	//   ....[167]....
        /*034c*/ 	.word	0x0500000f


	//   ....[168]....
        /*0350*/ 	.word	0x0500000f


	//   ....[169]....
        /*0354*/ 	.word	0x0500000f


	//   ....[170]....
        /*0358*/ 	.word	0x0500000f


	//   ....[171]....
        /*035c*/ 	.word	0x0500000f


	//   ....[172]....
        /*0360*/ 	.word	0x0500000f


	//   ....[173]....
        /*0364*/ 	.word	0x0500000f


	//   ....[174]....
        /*0368*/ 	.word	0x0500000f


	//   ....[175]....
        /*036c*/ 	.word	0x0500000f


	//   ....[176]....
        /*0370*/ 	.word	0x0500000f


	//   ....[177]....
        /*0374*/ 	.word	0x0500000f


	//   ....[178]....
        /*0378*/ 	.word	0x0500000f


	//   ....[179]....
        /*037c*/ 	.word	0x0500000f


	//   ....[180]....
        /*0380*/ 	.word	0x0500000f


	//   ....[181]....
        /*0384*/ 	.word	0x0500000f


	//   ....[182]....
        /*0388*/ 	.word	0x0500000f


	//   ....[183]....
        /*038c*/ 	.word	0x0500000f


	//   ....[184]....
        /*0390*/ 	.word	0x0500000f


	//   ....[185]....
        /*0394*/ 	.word	0x0500000f


	//   ....[186]....
        /*0398*/ 	.word	0x0500000f


	//   ....[187]....
        /*039c*/ 	.word	0x0500000f


	//   ....[188]....
        /*03a0*/ 	.word	0x0500000f


	//   ....[189]....
        /*03a4*/ 	.word	0x0500000f


	//   ....[190]....
        /*03a8*/ 	.word	0x0500000f


	//   ....[191]....
        /*03ac*/ 	.word	0x0500000f


	//   ....[192]....
        /*03b0*/ 	.word	0x0500000f


	//   ....[193]....
        /*03b4*/ 	.word	0x0500000f


	//   ....[194]....
        /*03b8*/ 	.word	0x0500000f


	//   ....[195]....
        /*03bc*/ 	.word	0x0500000f


	//   ....[196]....
        /*03c0*/ 	.word	0x0500000f


	//   ....[197]....
        /*03c4*/ 	.word	0x0500000f


	//   ....[198]....
        /*03c8*/ 	.word	0x0500000f


	//   ....[199]....
        /*03cc*/ 	.word	0x0500000f


	//   ....[200]....
        /*03d0*/ 	.word	0x0500000f


	//   ....[201]....
        /*03d4*/ 	.word	0x0500000f


	//   ....[202]....
        /*03d8*/ 	.word	0x0500000f


	//   ....[203]....
        /*03dc*/ 	.word	0x0500000f


	//   ....[204]....
        /*03e0*/ 	.word	0x0500000f


	//   ....[205]....
        /*03e4*/ 	.word	0x0500000f


	//   ....[206]....
        /*03e8*/ 	.word	0x0500000f


	//   ....[207]....
        /*03ec*/ 	.word	0x0500000f


	//   ....[208]....
        /*03f0*/ 	.word	0x0500000f


	//   ....[209]....
        /*03f4*/ 	.word	0x0500000f


	//----- nvinfo : EIATTR_COOP_GROUP_INSTR_OFFSETS
	.align		4
.L_83:
        /*03f8*/ 	.byte	0x04, 0x28
        /*03fa*/ 	.short	(.L_85 - .L_84)


	//   ....[0]....
.L_84:
        /*03fc*/ 	.word	0x00000080


	//   ....[1]....
        /*0400*/ 	.word	0x00000090


	//   ....[2]....
        /*0404*/ 	.word	0x000002d0


	//   ....[3]....
        /*0408*/ 	.word	0x00000430


	//   ....[4]....
        /*040c*/ 	.word	0x00000550


	//   ....[5]....
        /*0410*/ 	.word	0x000006b0


	//   ....[6]....
        /*0414*/ 	.word	0x00000ca0


	//   ....[7]....
        /*0418*/ 	.word	0x00002630


	//   ....[8]....
        /*041c*/ 	.word	0x00002680


	//   ....[9]....
        /*0420*/ 	.word	0x000028b0


	//   ....[10]....
        /*0424*/ 	.word	0x00002a80


	//   ....[11]....
        /*0428*/ 	.word	0x00004b30


	//   ....[12]....
        /*042c*/ 	.word	0x00004b70


	//   ....[13]....
        /*0430*/ 	.word	0x00004b90


	//   ....[14]....
        /*0434*/ 	.word	0x00004bb0


	//   ....[15]....
        /*0438*/ 	.word	0x00005e50


	//   ....[16]....
        /*043c*/ 	.word	0x00005e90


	//   ....[17]....
        /*0440*/ 	.word	0x00005f20


	//   ....[18]....
        /*0444*/ 	.word	0x00005f40


	//   ....[19]....
        /*0448*/ 	.word	0x00006aa0


	//   ....[20]....
        /*044c*/ 	.word	0x00006b00


	//   ....[21]....
        /*0450*/ 	.word	0x00006b80


	//   ....[22]....
        /*0454*/ 	.word	0x00006bb0


	//   ....[23]....
        /*0458*/ 	.word	0x00007030


	//   ....[24]....
        /*045c*/ 	.word	0x00007060


	//   ....[25]....
        /*0460*/ 	.word	0x00007090


	//   ....[26]....
        /*0464*/ 	.word	0x000070d0


	//   ....[27]....
        /*0468*/ 	.word	0x00007100


	//   ....[28]....
        /*046c*/ 	.word	0x00007120


	//   ....[29]....
        /*0470*/ 	.word	0x00007130


	//   ....[30]....
        /*0474*/ 	.word	0x00007140


	//   ....[31]....
        /*0478*/ 	.word	0x00008180


	//   ....[32]....
        /*047c*/ 	.word	0x000081a0


	//   ....[33]....
        /*0480*/ 	.word	0x000081b0


	//   ....[34]....
        /*0484*/ 	.word	0x00008240


	//   ....[35]....
        /*0488*/ 	.word	0x00008260


	//   ....[36]....
        /*048c*/ 	.word	0x000082e0


	//   ....[37]....
        /*0490*/ 	.word	0x00008300


	//   ....[38]....
        /*0494*/ 	.word	0x00008380


	//   ....[39]....
        /*0498*/ 	.word	0x000083a0


	//   ....[40]....
        /*049c*/ 	.word	0x00008420


	//   ....[41]....
        /*04a0*/ 	.word	0x00008440


	//   ....[42]....
        /*04a4*/ 	.word	0x000084c0


	//   ....[43]....
        /*04a8*/ 	.word	0x000084e0


	//   ....[44]....
        /*04ac*/ 	.word	0x00008560


	//   ....[45]....
        /*04b0*/ 	.word	0x00008580


	//   ....[46]....
        /*04b4*/ 	.word	0x00008590


	//   ....[47]....
        /*04b8*/ 	.word	0x00008d70


	//   ....[48]....
        /*04bc*/ 	.word	0x00008d90


	//   ....[49]....
        /*04c0*/ 	.word	0x00008dc0


	//   ....[50]....
        /*04c4*/ 	.word	0x00008e50


	//   ....[51]....
        /*04c8*/ 	.word	0x00008e60


	//   ....[52]....
        /*04cc*/ 	.word	0x00008ef0


	//   ....[53]....
        /*04d0*/ 	.word	0x00008f00


	//   ....[54]....
        /*04d4*/ 	.word	0x00008f90


	//   ....[55]....
        /*04d8*/ 	.word	0x00008fa0


	//   ....[56]....
        /*04dc*/ 	.word	0x00009030


	//   ....[57]....
        /*04e0*/ 	.word	0x00009040


	//   ....[58]....
        /*04e4*/ 	.word	0x000090d0


	//   ....[59]....
        /*04e8*/ 	.word	0x000090e0


	//   ....[60]....
        /*04ec*/ 	.word	0x00009170


	//   ....[61]....
        /*04f0*/ 	.word	0x00009180


	//   ....[62]....
        /*04f4*/ 	.word	0x00009190


	//   ....[63]....
        /*04f8*/ 	.word	0x00009230


	//   ....[64]....
        /*04fc*/ 	.word	0x00009250


	//   ....[65]....
        /*0500*/ 	.word	0x00009270


	//   ....[66]....
        /*0504*/ 	.word	0x00009330


	//   ....[67]....
        /*0508*/ 	.word	0x00009370


	//   ....[68]....
        /*050c*/ 	.word	0x000093b0


	//   ....[69]....
        /*0510*/ 	.word	0x000093c0


	//   ....[70]....
        /*0514*/ 	.word	0x00009400


	//   ....[71]....
        /*0518*/ 	.word	0x00009a60


	//   ....[72]....
        /*051c*/ 	.word	0x00009a80


	//   ....[73]....
        /*0520*/ 	.word	0x00009af0


	//   ....[74]....
        /*0524*/ 	.word	0x00009b00


	//   ....[75]....
        /*0528*/ 	.word	0x00009b40


	//   ....[76]....
        /*052c*/ 	.word	0x00009b50


	//   ....[77]....
        /*0530*/ 	.word	0x00009b90


	//   ....[78]....
        /*0534*/ 	.word	0x00009ba0


	//   ....[79]....
        /*0538*/ 	.word	0x00009be0


	//   ....[80]....
        /*053c*/ 	.word	0x00009bf0


	//   ....[81]....
        /*0540*/ 	.word	0x00009c30


	//   ....[82]....
        /*0544*/ 	.word	0x00009c40


	//   ....[83]....
        /*0548*/ 	.word	0x00009c80


	//   ....[84]....
        /*054c*/ 	.word	0x00009c90


	//   ....[85]....
        /*0550*/ 	.word	0x00009ca0


	//   ....[86]....
        /*0554*/ 	.word	0x00009ce0


	//   ....[87]....
        /*0558*/ 	.word	0x00009f50


	//   ....[88]....
        /*055c*/ 	.word	0x00009f80


	//   ....[89]....
        /*0560*/ 	.word	0x00009fe0


	//   ....[90]....
        /*0564*/ 	.word	0x00009ff0


	//   ....[91]....
        /*0568*/ 	.word	0x0000a040


	//   ....[92]....
        /*056c*/ 	.word	0x0000a050


	//   ....[93]....
        /*0570*/ 	.word	0x0000a0a0


	//   ....[94]....
        /*0574*/ 	.word	0x0000a0b0


	//   ....[95]....
        /*0578*/ 	.word	0x0000a100


	//   ....[96]....
        /*057c*/ 	.word	0x0000a110


	//   ....[97]....
        /*0580*/ 	.word	0x0000a160


	//   ....[98]....
        /*0584*/ 	.word	0x0000a170


	//   ....[99]....
        /*0588*/ 	.word	0x0000a1c0


	//   ....[100]....
        /*058c*/ 	.word	0x0000a1d0


	//   ....[101]....
        /*0590*/ 	.word	0x0000a1e0


	//   ....[102]....
        /*0594*/ 	.word	0x0000a220


	//   ....[103]....
        /*0598*/ 	.word	0x0000a670


	//   ....[104]....
        /*059c*/ 	.word	0x0000a680


	//   ....[105]....
        /*05a0*/ 	.word	0x0000a690


	//   ....[106]....
        /*05a4*/ 	.word	0x0000a6a0


	//   ....[107]....
        /*05a8*/ 	.word	0x0000a6c0


	//   ....[108]....
        /*05ac*/ 	.word	0x0000a720


	//   ....[109]....
        /*05b0*/ 	.word	0x0000a760


	//   ....[110]....
        /*05b4*/ 	.word	0x0000a780


	//   ....[111]....
        /*05b8*/ 	.word	0x0000a7c0


	//   ....[112]....
        /*05bc*/ 	.word	0x0000a7e0


	//   ....[113]....
        /*05c0*/ 	.word	0x0000a820


	//   ....[114]....
        /*05c4*/ 	.word	0x0000a840


	//   ....[115]....
        /*05c8*/ 	.word	0x0000a880


	//   ....[116]....
        /*05cc*/ 	.word	0x0000a8a0


	//   ....[117]....
        /*05d0*/ 	.word	0x0000a8e0


	//   ....[118]....
        /*05d4*/ 	.word	0x0000a900


	//   ....[119]....
        /*05d8*/ 	.word	0x0000ac70


	//   ....[120]....
        /*05dc*/ 	.word	0x0000b150


	//   ....[121]....
        /*05e0*/ 	.word	0x0000b240


	//   ....[122]....
        /*05e4*/ 	.word	0x0000b2e0


	//   ....[123]....
        /*05e8*/ 	.word	0x0000b350


	//   ....[124]....
        /*05ec*/ 	.word	0x0000b440


	//   ....[125]....
        /*05f0*/ 	.word	0x0000b4b0


	//   ....[126]....
        /*05f4*/ 	.word	0x0000b5a0


	//   ....[127]....
        /*05f8*/ 	.word	0x0000b610


	//   ....[128]....
        /*05fc*/ 	.word	0x0000b700


	//   ....[129]....
        /*0600*/ 	.word	0x0000b770


	//   ....[130]....
        /*0604*/ 	.word	0x0000b860


	//   ....[131]....
        /*0608*/ 	.word	0x0000b8d0


	//   ....[132]....
        /*060c*/ 	.word	0x0000b9c0


	//   ....[133]....
        /*0610*/ 	.word	0x0000ba30


	//   ....[134]....
        /*0614*/ 	.word	0x0000bb20


	//   ....[135]....
        /*0618*/ 	.word	0x0000bb90


	//   ....[136]....
        /*061c*/ 	.word	0x0000bc70


	//   ....[137]....
        /*0620*/ 	.word	0x0000bd00


	//   ....[138]....
        /*0624*/ 	.word	0x0000bd70


	//   ....[139]....
        /*0628*/ 	.word	0x0000bdd0


	//   ....[140]....
        /*062c*/ 	.word	0x0000bed0


	//   ....[141]....
        /*0630*/ 	.word	0x0000bf30


	//   ....[142]....
        /*0634*/ 	.word	0x0000c030


	//   ....[143]....
        /*0638*/ 	.word	0x0000c090


	//   ....[144]....
        /*063c*/ 	.word	0x0000c190


	//   ....[145]....
        /*0640*/ 	.word	0x0000c1f0


	//   ....[146]....
        /*0644*/ 	.word	0x0000c2f0


	//   ....[147]....
        /*0648*/ 	.word	0x0000c350


	//   ....[148]....
        /*064c*/ 	.word	0x0000c450


	//   ....[149]....
        /*0650*/ 	.word	0x0000c4b0


	//   ....[150]....
        /*0654*/ 	.word	0x0000c5a0


	//   ....[151]....
        /*0658*/ 	.word	0x0000c600


	//   ....[152]....
        /*065c*/ 	.word	0x0000c6e0


	//   ....[153]....
        /*0660*/ 	.word	0x0000c760


	//   ....[154]....
        /*0664*/ 	.word	0x0000c840


	//   ....[155]....
        /*0668*/ 	.word	0x0000c8a0


	//   ....[156]....
        /*066c*/ 	.word	0x0000c990


	//   ....[157]....
        /*0670*/ 	.word	0x0000ca10


	//   ....[158]....
        /*0674*/ 	.word	0x0000cad0


	//   ....[159]....
        /*0678*/ 	.word	0x0000cb50


	//   ....[160]....
        /*067c*/ 	.word	0x0000cbe0


	//   ....[161]....
        /*0680*/ 	.word	0x0000cd20


	//   ....[162]....
        /*0684*/ 	.word	0x0000cdd0


	//   ....[163]....
        /*0688*/ 	.word	0x0000ce40


	//   ....[164]....
        /*068c*/ 	.word	0x0000cf10


	//   ....[165]....
        /*0690*/ 	.word	0x0000cf70


	//   ....[166]....
        /*0694*/ 	.word	0x0000d020


	//   ....[167]....
        /*0698*/ 	.word	0x0000d080


	//   ....[168]....
        /*069c*/ 	.word	0x0000d130


	//   ....[169]....
        /*06a0*/ 	.word	0x0000d190


	//   ....[170]....
        /*06a4*/ 	.word	0x0000d240


	//   ....[171]....
        /*06a8*/ 	.word	0x0000d2a0


	//   ....[172]....
        /*06ac*/ 	.word	0x0000d350


	//   ....[173]....
        /*06b0*/ 	.word	0x0000d3b0


	//   ....[174]....
        /*06b4*/ 	.word	0x0000d460


	//   ....[175]....
        /*06b8*/ 	.word	0x0000d4c0


	//   ....[176]....
        /*06bc*/ 	.word	0x0000d570


	//   ....[177]....
        /*06c0*/ 	.word	0x0000d660


	//   ....[178]....
        /*06c4*/ 	.word	0x0000d710


	//   ....[179]....
        /*06c8*/ 	.word	0x0000d770


	//   ....[180]....
        /*06cc*/ 	.word	0x0000d830


	//   ....[181]....
        /*06d0*/ 	.word	0x0000d890


	//   ....[182]....
        /*06d4*/ 	.word	0x0000d950


	//   ....[183]....
        /*06d8*/ 	.word	0x0000d9b0


	//   ....[184]....
        /*06dc*/ 	.word	0x0000da70


	//   ....[185]....
        /*06e0*/ 	.word	0x0000dad0


	//   ....[186]....
        /*06e4*/ 	.word	0x0000db90


	//   ....[187]....
        /*06e8*/ 	.word	0x0000dbf0


	//   ....[188]....
        /*06ec*/ 	.word	0x0000dcb0


	//   ....[189]....
        /*06f0*/ 	.word	0x0000dd10


	//   ....[190]....
        /*06f4*/ 	.word	0x0000ddd0


	//   ....[191]....
        /*06f8*/ 	.word	0x0000de30


	//   ....[192]....
        /*06fc*/ 	.word	0x0000dee0


	//   ....[193]....
        /*0700*/ 	.word	0x0000dfd0


	//   ....[194]....
        /*0704*/ 	.word	0x0000e080


	//   ....[195]....
        /*0708*/ 	.word	0x0000e0f0


	//   ....[196]....
        /*070c*/ 	.word	0x0000e1e0


	//   ....[197]....
        /*0710*/ 	.word	0x0000e240


	//   ....[198]....
        /*0714*/ 	.word	0x0000e2f0


	//   ....[199]....
        /*0718*/ 	.word	0x0000e350


	//   ....[200]....
        /*071c*/ 	.word	0x0000e410


	//   ....[201]....
        /*0720*/ 	.word	0x0000e470


	//   ....[202]....
        /*0724*/ 	.word	0x0000e520


	//   ....[203]....
        /*0728*/ 	.word	0x0000e580


	//   ....[204]....
        /*072c*/ 	.word	0x0000e640


	//   ....[205]....
        /*0730*/ 	.word	0x0000e6a0


	//   ....[206]....
        /*0734*/ 	.word	0x0000e750


	//   ....[207]....
        /*0738*/ 	.word	0x0000e7b0


	//   ....[208]....
        /*073c*/ 	.word	0x0000e860


	//   ....[209]....
        /*0740*/ 	.word	0x0000e970


	//----- nvinfo : EIATTR_REG_RECONFIG
	.align		4
.L_85:
        /*0744*/ 	.byte	0x01, 0x54
	.zero		2


	//----- nvinfo : EIATTR_SYSCALL_OFFSETS
	.align		4
        /*0748*/ 	.byte	0x04, 0x46
        /*074a*/ 	.short	(.L_87 - .L_86)


	//   ....[0]....
.L_86:
        /*074c*/ 	.word	0x00001000


	//   ....[1]....
        /*0750*/ 	.word	0x00007870


	//   ....[2]....
        /*0754*/ 	.word	0x000079b0


	//   ....[3]....
        /*0758*/ 	.word	0x00007aa0


	//   ....[4]....
        /*075c*/ 	.word	0x000088b0


	//----- nvinfo : EIATTR_MBARRIER_INSTR_OFFSETS
	.align		4
.L_87:
        /*0760*/ 	.byte	0x04, 0x39
        /*0762*/ 	.short	(.L_89 - .L_88)


	//   ....[0]....
.L_88:
        /*0764*/ 	.word	0x00000180
        /*0768*/ 	.word	0x000000ff
        /*076c*/ 	.word	0x00016800
        /*0770*/ 	.short	0x0100
        /*0772*/ 	.byte	0x08
	.zero		1


	//   ....[1]....
        /*0774*/ 	.word	0x00000190
        /*0778*/ 	.word	0x000000ff
        /*077c*/ 	.word	0x00016820
        /*0780*/ 	.short	0x0100
        /*0782*/ 	.byte	0x08
	.zero		1


	//   ....[2]....
        /*0784*/ 	.word	0x00000280
        /*0788*/ 	.word	0x000000ff
        /*078c*/ 	.word	0x00016830
        /*0790*/ 	.short	0x0100
        /*0792*/ 	.byte	0x08
	.zero		1


	//   ....[3]....
        /*0794*/ 	.word	0x00000290
        /*0798*/ 	.word	0x000000ff
        /*079c*/ 	.word	0x00016840
        /*07a0*/ 	.short	0x0100
        /*07a2*/ 	.byte	0x08
	.zero		1


	//   ....[4]....
        /*07a4*/ 	.word	0x000002a0
        /*07a8*/ 	.word	0x000000ff
        /*07ac*/ 	.word	0x00016838
        /*07b0*/ 	.short	0x0100
        /*07b2*/ 	.byte	0x08
	.zero		1


	//   ....[5]....
        /*07b4*/ 	.word	0x000002b0
        /*07b8*/ 	.word	0x000000ff
        /*07bc*/ 	.word	0x00016848
        /*07c0*/ 	.short	0x0100
        /*07c2*/ 	.byte	0x08
	.zero		1


	//   ....[6]....
        /*07c4*/ 	.word	0x000003e0
        /*07c8*/ 	.word	0x000000ff
        /*07cc*/ 	.word	0x00016850
        /*07d0*/ 	.short	0x0100
        /*07d2*/ 	.byte	0x08
	.zero		1


	//   ....[7]....
        /*07d4*/ 	.word	0x000003f0
        /*07d8*/ 	.word	0x000000ff
        /*07dc*/ 	.word	0x00016860
        /*07e0*/ 	.short	0x0100
        /*07e2*/ 	.byte	0x08
	.zero		1


	//   ....[8]....
        /*07e4*/ 	.word	0x00000400
        /*07e8*/ 	.word	0x000000ff
        /*07ec*/ 	.word	0x00016858
        /*07f0*/ 	.short	0x0100
        /*07f2*/ 	.byte	0x08
	.zero		1


	//   ....[9]....
        /*07f4*/ 	.word	0x00000410
        /*07f8*/ 	.word	0x000000ff
        /*07fc*/ 	.word	0x00016868
        /*0800*/ 	.short	0x0100
        /*0802*/ 	.byte	0x08
	.zero		1


	//   ....[10]....
        /*0804*/ 	.word	0x00000500
        /*0808*/ 	.word	0x000000ff
        /*080c*/ 	.word	0x00016870
        /*0810*/ 	.short	0x0100
        /*0812*/ 	.byte	0x06
	.zero		1


	//   ....[11]....
        /*0814*/ 	.word	0x00000510
        /*0818*/ 	.word	0x000000ff
        /*081c*/ 	.word	0x00016880
        /*0820*/ 	.short	0x0100
        /*0822*/ 	.byte	0x06
	.zero		1


	//   ....[12]....
        /*0824*/ 	.word	0x00000520
        /*0828*/ 	.word	0x000000ff
        /*082c*/ 	.word	0x00016878
        /*0830*/ 	.short	0x0100
        /*0832*/ 	.byte	0x06
	.zero		1


	//   ....[13]....
        /*0834*/ 	.word	0x00000530
        /*0838*/ 	.word	0x000000ff
        /*083c*/ 	.word	0x00016888
        /*0840*/ 	.short	0x0100
        /*0842*/ 	.byte	0x06
	.zero		1


	//   ....[14]....
        /*0844*/ 	.word	0x00000660
        /*0848*/ 	.word	0x000000ff
        /*084c*/ 	.word	0x00016890
        /*0850*/ 	.short	0x0100
        /*0852*/ 	.byte	0x08
	.zero		1


	//   ....[15]....
        /*0854*/ 	.word	0x00000670
        /*0858*/ 	.word	0x000000ff
        /*085c*/ 	.word	0x000168a0
        /*0860*/ 	.short	0x0100
        /*0862*/ 	.byte	0x08
	.zero		1


	//   ....[16]....
        /*0864*/ 	.word	0x00000680
        /*0868*/ 	.word	0x000000ff
        /*086c*/ 	.word	0x00016898
        /*0870*/ 	.short	0x0100
        /*0872*/ 	.byte	0x08
	.zero		1


	//   ....[17]....
        /*0874*/ 	.word	0x00000690
        /*0878*/ 	.word	0x000000ff
        /*087c*/ 	.word	0x000168a8
        /*0880*/ 	.short	0x0100
        /*0882*/ 	.byte	0x08
	.zero		1


	//   ....[18]....
        /*0884*/ 	.word	0x000007d0
        /*0888*/ 	.word	0x000000ff
        /*088c*/ 	.word	0x000168b0
        /*0890*/ 	.short	0x0100
        /*0892*/ 	.byte	0x08
	.zero		1


	//   ....[19]....
        /*0894*/ 	.word	0x000007e0
        /*0898*/ 	.word	0x000000ff
        /*089c*/ 	.word	0x000168c0
        /*08a0*/ 	.short	0x0100
        /*08a2*/ 	.byte	0x08
	.zero		1


	//   ....[20]....
        /*08a4*/ 	.word	0x000007f0
        /*08a8*/ 	.word	0x000000ff
        /*08ac*/ 	.word	0x000168b8
        /*08b0*/ 	.short	0x0100
        /*08b2*/ 	.byte	0x08
	.zero		1


	//   ....[21]....
        /*08b4*/ 	.word	0x00000800
        /*08b8*/ 	.word	0x000000ff
        /*08bc*/ 	.word	0x000168c8
        /*08c0*/ 	.short	0x0100
        /*08c2*/ 	.byte	0x08
	.zero		1


	//   ....[22]....
        /*08c4*/ 	.word	0x00001060
        /*08c8*/ 	.word	0x000000ff
        /*08cc*/ 	.word	0x00016800
        /*08d0*/ 	.short	0x010a
        /*08d2*/ 	.byte	0x2c
	.zero		1


	//   ....[23]....
        /*08d4*/ 	.word	0x000010e0
        /*08d8*/ 	.word	0x00000000
        /*08dc*/ 	.word	0x00016830
        /*08e0*/ 	.short	0x010a
        /*08e2*/ 	.byte	0x3f
	.zero		1


	//   ....[24]....
        /*08e4*/ 	.word	0x00001130
        /*08e8*/ 	.word	0x00000000
        /*08ec*/ 	.word	0x00016830
        /*08f0*/ 	.short	0x010a
        /*08f2*/ 	.byte	0x3f
	.zero		1


	//   ....[25]....
        /*08f4*/ 	.word	0x00001cc0
        /*08f8*/ 	.word	0x000000ff
        /*08fc*/ 	.word	0x00000000
        /*0900*/ 	.short	0x0101
        /*0902*/ 	.byte	0x06
	.zero		1


	//   ....[26]....
        /*0904*/ 	.word	0x00003930
        /*0908*/ 	.word	0x000000ff
        /*090c*/ 	.word	0x00016830
        /*0910*/ 	.short	0x010a
        /*0912*/ 	.byte	0x06
	.zero		1


	//   ....[27]....
        /*0914*/ 	.word	0x00003970
        /*0918*/ 	.word	0x000000ff
        /*091c*/ 	.word	0x00016830
        /*0920*/ 	.short	0x010a
        /*0922*/ 	.byte	0x06
	.zero		1


	//   ....[28]....
        /*0924*/ 	.word	0x00003b80
        /*0928*/ 	.word	0x000000ff
        /*092c*/ 	.word	0x00016850
        /*0930*/ 	.short	0x010a
        /*0932*/ 	.byte	0x06
	.zero		1


	//   ....[29]....
        /*0934*/ 	.word	0x00003bc0
        /*0938*/ 	.word	0x000000ff
        /*093c*/ 	.word	0x00016850
        /*0940*/ 	.short	0x010a
        /*0942*/ 	.byte	0x06
	.zero		1


	//   ....[30]....
        /*0944*/ 	.word	0x00004410
        /*0948*/ 	.word	0x000000ff
        /*094c*/ 	.word	0x00000000
        /*0950*/ 	.short	0x0101
        /*0952*/ 	.byte	0x06
	.zero		1


	//   ....[31]....
        /*0954*/ 	.word	0x00005990
        /*0958*/ 	.word	0x000000ff
        /*095c*/ 	.word	0x00000000
        /*0960*/ 	.short	0x0101
        /*0962*/ 	.byte	0x06
	.zero		1


	//   ....[32]....
        /*0964*/ 	.word	0x00005da0
        /*0968*/ 	.word	0x000000ff
        /*096c*/ 	.word	0x00016850
        /*0970*/ 	.short	0x010a
        /*0972*/ 	.byte	0x04
	.zero		1


	//   ....[33]....
        /*0974*/ 	.word	0x00005de0
        /*0978*/ 	.word	0x000000ff
        /*097c*/ 	.word	0x00016850
        /*0980*/ 	.short	0x010a
        /*0982*/ 	.byte	0x04
	.zero		1


	//   ....[34]....
        /*0984*/ 	.word	0x00006500
        /*0988*/ 	.word	0x000000ff
        /*098c*/ 	.word	0x00000000
        /*0990*/ 	.short	0x0101
        /*0992*/ 	.byte	0x04
	.zero		1


	//   ....[35]....
        /*0994*/ 	.word	0x00006fa0
        /*0998*/ 	.word	0x000000ff
        /*099c*/ 	.word	0x00000000
        /*09a0*/ 	.short	0x0101
        /*09a2*/ 	.byte	0x2c
	.zero		1


	//   ....[36]....
        /*09a4*/ 	.word	0x00007f70
        /*09a8*/ 	.word	0x00000000
        /*09ac*/ 	.word	0x00016840
        /*09b0*/ 	.short	0x010a
        /*09b2*/ 	.byte	0x3f
	.zero		1


	//   ....[37]....
        /*09b4*/ 	.word	0x00008690
        /*09b8*/ 	.word	0x00000000
        /*09bc*/ 	.word	0x00016830
        /*09c0*/ 	.short	0x0107
        /*09c2*/ 	.byte	0x3f
	.zero		1


	//   ....[38]....
        /*09c4*/ 	.word	0x00008750
        /*09c8*/ 	.word	0x00000000
        /*09cc*/ 	.word	0x00016830
        /*09d0*/ 	.short	0x0101
        /*09d2*/ 	.byte	0x3f
	.zero		1


	//   ....[39]....
        /*09d4*/ 	.word	0x000094b0
        /*09d8*/ 	.word	0x000000ff
        /*09dc*/ 	.word	0x00016800
        /*09e0*/ 	.short	0x0107
        /*09e2*/ 	.byte	0x26
	.zero		1


	//   ....[40]....
        /*09e4*/ 	.word	0x00009510
        /*09e8*/ 	.word	0x000000ff
        /*09ec*/ 	.word	0x00016800
        /*09f0*/ 	.short	0x0101
        /*09f2*/ 	.byte	0x26
	.zero		1


	//   ....[41]....
        /*09f4*/ 	.word	0x00009530
        /*09f8*/ 	.word	0x000000ff
        /*09fc*/ 	.word	0x00016820
        /*0a00*/ 	.short	0x010a
        /*0a02*/ 	.byte	0x26
	.zero		1


	//   ....[42]....
        /*0a04*/ 	.word	0x000098a0
        /*0a08*/ 	.word	0x00000005
        /*0a0c*/ 	.word	0x00016840
        /*0a10*/ 	.short	0x010a
        /*0a12*/ 	.byte	0x3f
	.zero		1


	//   ....[43]....
        /*0a14*/ 	.word	0x00009d60
        /*0a18*/ 	.word	0x00000005
        /*0a1c*/ 	.word	0x00016830
        /*0a20*/ 	.short	0x0107
        /*0a22*/ 	.byte	0x3f
	.zero		1


	//   ....[44]....
        /*0a24*/ 	.word	0x00009e20
        /*0a28*/ 	.word	0x00000005
        /*0a2c*/ 	.word	0x00016830
        /*0a30*/ 	.short	0x0101
        /*0a32*/ 	.byte	0x3f
	.zero		1


	//   ....[45]....
        /*0a34*/ 	.word	0x00009e80
        /*0a38*/ 	.word	0x00000005
        /*0a3c*/ 	.word	0x00016860
        /*0a40*/ 	.short	0x010a
        /*0a42*/ 	.byte	0x3f
	.zero		1


	//   ....[46]....
        /*0a44*/ 	.word	0x0000a2e0
        /*0a48*/ 	.word	0x00000005
        /*0a4c*/ 	.word	0x00016850
        /*0a50*/ 	.short	0x0107
        /*0a52*/ 	.byte	0x3f
	.zero		1


	//   ....[47]....
        /*0a54*/ 	.word	0x0000a4a0
        /*0a58*/ 	.word	0x00000005
        /*0a5c*/ 	.word	0x00016850
        /*0a60*/ 	.short	0x0101
        /*0a62*/ 	.byte	0x3f
	.zero		1


	//   ....[48]....
        /*0a64*/ 	.word	0x0000a5a0
        /*0a68*/ 	.word	0x00000004
        /*0a6c*/ 	.word	0x00016860
        /*0a70*/ 	.short	0x010a
        /*0a72*/ 	.byte	0x3f
	.zero		1


	//   ....[49]....
        /*0a74*/ 	.word	0x0000a9e0
        /*0a78*/ 	.word	0x00000004
        /*0a7c*/ 	.word	0x00016850
        /*0a80*/ 	.short	0x0107
        /*0a82*/ 	.byte	0x3f
	.zero		1


	//   ....[50]....
        /*0a84*/ 	.word	0x0000aac0
        /*0a88*/ 	.word	0x00000004
        /*0a8c*/ 	.word	0x00016850
        /*0a90*/ 	.short	0x0101
        /*0a92*/ 	.byte	0x3f
	.zero		1


	//   ....[51]....
        /*0a94*/ 	.word	0x0000abf0
        /*0a98*/ 	.word	0x00000007
        /*0a9c*/ 	.word	0x00016820
        /*0aa0*/ 	.short	0x010a
        /*0aa2*/ 	.byte	0x3f
	.zero		1


	//   ....[52]....
        /*0aa4*/ 	.word	0x0000ad70
        /*0aa8*/ 	.word	0x00000005
        /*0aac*/ 	.word	0x00016840
        /*0ab0*/ 	.short	0x010a
        /*0ab2*/ 	.byte	0x3f
	.zero		1


	//   ....[53]....
        /*0ab4*/ 	.word	0x0000ae10
        /*0ab8*/ 	.word	0x00000003
        /*0abc*/ 	.word	0x00016840
        /*0ac0*/ 	.short	0x010a
        /*0ac2*/ 	.byte	0x3f
	.zero		1


	//   ....[54]....
        /*0ac4*/ 	.word	0x0000ae50
        /*0ac8*/ 	.word	0x00000005
        /*0acc*/ 	.word	0x00016860
        /*0ad0*/ 	.short	0x010a
        /*0ad2*/ 	.byte	0x3f
	.zero		1


	//   ....[55]....
        /*0ad4*/ 	.word	0x0000ae90
        /*0ad8*/ 	.word	0x00000003
        /*0adc*/ 	.word	0x00016860
        /*0ae0*/ 	.short	0x010a
        /*0ae2*/ 	.byte	0x3f
	.zero		1


	//   ....[56]....
        /*0ae4*/ 	.word	0x0000af00
        /*0ae8*/ 	.word	0x00000003
        /*0aec*/ 	.word	0x00016800
        /*0af0*/ 	.short	0x010a
        /*0af2*/ 	.byte	0x3f
	.zero		1


	//   ....[57]....
        /*0af4*/ 	.word	0x0000af50
        /*0af8*/ 	.word	0x00000000
        /*0afc*/ 	.word	0x00016830
        /*0b00*/ 	.short	0x010a
        /*0b02*/ 	.byte	0x3f
	.zero		1


	//   ....[58]....
        /*0b04*/ 	.word	0x0000afb0
        /*0b08*/ 	.word	0x00000007
        /*0b0c*/ 	.word	0x00016830
        /*0b10*/ 	.short	0x010a
        /*0b12*/ 	.byte	0x3f
	.zero		1


	//   ....[59]....
        /*0b14*/ 	.word	0x0000b010
        /*0b18*/ 	.word	0x00000007
        /*0b1c*/ 	.word	0x00016850
        /*0b20*/ 	.short	0x010a
        /*0b22*/ 	.byte	0x3f
	.zero		1


	//   ....[60]....
        /*0b24*/ 	.word	0x0000b070
        /*0b28*/ 	.word	0x00000007
        /*0b2c*/ 	.word	0x00016850
        /*0b30*/ 	.short	0x010a
        /*0b32*/ 	.byte	0x3f
	.zero		1


	//   ....[61]....
        /*0b34*/ 	.word	0x0000b190
        /*0b38*/ 	.word	0x00000000
        /*0b3c*/ 	.word	0x00016840
        /*0b40*/ 	.short	0x010a
        /*0b42*/ 	.byte	0x3f
	.zero		1


	//   ....[62]....
        /*0b44*/ 	.word	0x0000cc20
        /*0b48*/ 	.word	0x00000003
        /*0b4c*/ 	.word	0x00016820
        /*0b50*/ 	.short	0x010a
        /*0b52*/ 	.byte	0x3f
	.zero		1


	//   ....[63]....
        /*0b54*/ 	.word	0x0000cc70
        /*0b58*/ 	.word	0x00000005
        /*0b5c*/ 	.word	0x00016840
        /*0b60*/ 	.short	0x010a
        /*0b62*/ 	.byte	0x3f
	.zero		1


	//   ....[64]....
        /*0b64*/ 	.word	0x0000d5b0
        /*0b68*/ 	.word	0x00000005
        /*0b6c*/ 	.word	0x00016860
        /*0b70*/ 	.short	0x010a
        /*0b72*/ 	.byte	0x3f
	.zero		1


	//   ....[65]....
        /*0b74*/ 	.word	0x0000df20
        /*0b78*/ 	.word	0x00000004
        /*0b7c*/ 	.word	0x00016860
        /*0b80*/ 	.short	0x010a
        /*0b82*/ 	.byte	0x3f
	.zero		1


	//   ....[66]....
        /*0b84*/ 	.word	0x0000e890
        /*0b88*/ 	.word	0x00000007
        /*0b8c*/ 	.word	0x00016820
        /*0b90*/ 	.short	0x010a
        /*0b92*/ 	.byte	0x3f
	.zero		1


	//   ....[67]....
        /*0b94*/ 	.word	0x0000ea30
        /*0b98*/ 	.word	0x00000005
        /*0b9c*/ 	.word	0x00016840
        /*0ba0*/ 	.short	0x010a
        /*0ba2*/ 	.byte	0x3f
	.zero		1


	//   ....[68]....
        /*0ba4*/ 	.word	0x0000ea80
        /*0ba8*/ 	.word	0x00000003
        /*0bac*/ 	.word	0x00016840
        /*0bb0*/ 	.short	0x010a
        /*0bb2*/ 	.byte	0x3f
	.zero		1


	//   ....[69]....
        /*0bb4*/ 	.word	0x0000ead0
        /*0bb8*/ 	.word	0x00000005
        /*0bbc*/ 	.word	0x00016860
        /*0bc0*/ 	.short	0x010a
        /*0bc2*/ 	.byte	0x3f
	.zero		1


	//----- nvinfo : EIATTR_NUM_MBARRIERS
	.align		4
.L_89:
        /*0bc4*/ 	.byte	0x03, 0x38
        /*0bc6*/ 	.short	0x0016


	//----- nvinfo : EIATTR_EXIT_INSTR_OFFSETS
	.align		4
        /*0bc8*/ 	.byte	0x04, 0x1c
        /*0bca*/ 	.short	(.L_91 - .L_90)


	//   ....[0]....
.L_90:
        /*0bcc*/ 	.word	0x00000960


	//   ....[1]....
        /*0bd0*/ 	.word	0x00007200


	//   ....[2]....
        /*0bd4*/ 	.word	0x0000aee0


	//----- nvinfo : EIATTR_MAX_THREADS
	.align		4
.L_91:
        /*0bd8*/ 	.byte	0x04, 0x05
        /*0bda*/ 	.short	(.L_93 - .L_92)
.L_92:
        /*0bdc*/ 	.word	0x00000200
        /*0be0*/ 	.word	0x00000001
        /*0be4*/ 	.word	0x00000001


	//----- nvinfo : EIATTR_CRS_STACK_SIZE
	.align		4
.L_93:
        /*0be8*/ 	.byte	0x04, 0x1e
        /*0bea*/ 	.short	(.L_95 - .L_94)
.L_94:
        /*0bec*/ 	.word	0x00000000


	//----- nvinfo : EIATTR_CBANK_PARAM_SIZE
	.align		4
.L_95:
        /*0bf0*/ 	.byte	0x03, 0x19
        /*0bf2*/ 	.short	0x0a70


	//----- nvinfo : EIATTR_PARAM_CBANK
	.align		4
        /*0bf4*/ 	.byte	0x04, 0x0a
        /*0bf6*/ 	.short	(.L_97 - .L_96)
	.align		4
.L_96:
        /*0bf8*/ 	.word	index@(.nv.constant0._ZN7cutlass13device_kernelIN5flash11enable_sm90INS1_16FlashAttnFwdSm90INS1_25CollectiveMainloopFwdSm90ILi2EN4cute5tupleIJNS5_1CILi1EEES8_S8_EEENS6_IJNS7_ILi192EEENS7_ILi128EEENS7_ILi64EEEEEELi64ENS_6half_tEfNS_4arch4Sm90ELb0ELb0ELb1ELb0ELb1ELb0ELb0ELb1ELb1ELb1ELb0ELb0EEENS1_21CollectiveEpilogueFwdINS6_IJSA_SC_SB_EEES9_SE_SG_Li384ELb0ELb1ELb0ELb0EEENS1_29StaticPersistentTileSchedulerILb0EEEEEEEEEvNT_6ParamsE)
        /*0bfc*/ 	.short	0x0210
        /*0bfe*/ 	.short	0x0a70


	//----- nvinfo : EIATTR_SW_WAR
	.align		4
.L_97:
        /*0c00*/ 	.byte	0x04, 0x36
        /*0c02*/ 	.short	(.L_99 - .L_98)
.L_98:
        /*0c04*/ 	.word	0x00000008
.L_99:


//--------------------- .nv.info._ZN7cutlass13device_kernelIN5flash11enable_sm90INS1_16FlashAttnFwdSm90INS1_25CollectiveMainloopFwdSm90ILi2EN4cute5tupleIJNS5_1CILi1EEES8_S8_EEENS6_IJNS7_ILi192EEENS7_ILi128EEENS7_ILi64EEEEEELi64ENS_6half_tEfNS_4arch4Sm90ELb0ELb0ELb1ELb1ELb1ELb0ELb0ELb1ELb1ELb1ELb0ELb0EEENS1_21CollectiveEpilogueFwdINS6_IJSA_SC_SB_EEES9_SE_SG_Li384ELb1ELb1ELb0ELb0EEENS1_36VarlenDynamicPersistentTileSchedulerILi192ELi128ELi384ELi128ELb0ELb1ELb1ELb0ELb1ELb1EEEEEEEEEvNT_6ParamsE --------------------------
	.section	.nv.info._ZN7cutlass13device_kernelIN5flash11enable_sm90INS1_16FlashAttnFwdSm90INS1_25CollectiveMainloopFwdSm90ILi2EN4cute5tupleIJNS5_1CILi1EEES8_S8_EEENS6_IJNS7_ILi192EEENS7_ILi128EEENS7_ILi64EEEEEELi64ENS_6half_tEfNS_4arch4Sm90ELb0ELb0ELb1ELb1ELb1ELb0ELb0ELb1ELb1ELb1ELb0ELb0EEENS1_21CollectiveEpilogueFwdINS6_IJSA_SC_SB_EEES9_SE_SG_Li384ELb1ELb1ELb0ELb0EEENS1_36VarlenDynamicPersistentTileSchedulerILi192ELi128ELi384ELi128ELb0ELb1ELb1ELb0ELb1ELb1EEEEEEEEEvNT_6ParamsE,"",@"SHT_CUDA_INFO"
	.sectionflags	@""
	.align	4


	//----- nvinfo : EIATTR_CUDA_API_VERSION
	.align		4
        /*0000*/ 	.byte	0x04, 0x37
        /*0002*/ 	.short	(.L_101 - .L_100)
.L_100:
        /*0004*/ 	.word	0x00000082


	//----- nvinfo : EIATTR_KPARAM_INFO
	.align		4
.L_101:
        /*0008*/ 	.byte	0x04, 0x17
        /*000a*/ 	.short	(.L_103 - .L_102)
.L_102:
        /*000c*/ 	.word	0x00000000
        /*0010*/ 	.short	0x0000
        /*0012*/ 	.short	0x0070
        /*0014*/ 	.byte	0x00, 0xf0, 0x01, 0x2a


	//----- nvinfo : EIATTR_SPARSE_MMA_MASK
	.align		4
.L_103:
        /*0018*/ 	.byte	0x03, 0x50
        /*001a*/ 	.short	0x0000


	//----- nvinfo : EIATTR_MAXREG_COUNT
	.align		4
        /*001c*/ 	.byte	0x03, 0x1b
        /*001e*/ 	.short	0x0080


	//----- nvinfo : EIATTR_NUM_BARRIERS
	.align		4
        /*0020*/ 	.byte	0x02, 0x4c
        /*0022*/ 	.byte	0x10
	.zero		1


	//----- nvinfo : EIATTR_EXTERNS
	.align		4
        /*0024*/ 	.byte	0x04, 0x0f
        /*0026*/ 	.short	(.L_105 - .L_104)


	//   ....[0]....
	.align		4
.L_104:
        /*0028*/ 	.word	index@(__assertfail)


	//----- nvinfo : EIATTR_ANNOTATIONS
	.align		4
.L_105:
        /*002c*/ 	.byte	0x04, 0x55
        /*002e*/ 	.short	(.L_107 - .L_106)


	//   ....[0]....
.L_106:
        /*0030*/ 	.word	0x00000001
        /*0034*/ 	.byte	0xe0, 0x83, 0x00, 0x00, 0x01, 0x00, 0x00, 0x00, 0x50, 0x84, 0x00, 0x00, 0x01, 0x00, 0x00, 0x00
        /* <DEDUP_REMOVED lines=26> */
        /*01e4*/ 	.byte	0x70, 0xd7, 0x00, 0x00


	//----- nvinfo : EIATTR_MERCURY_ISA_VERSION
	.align		4
.L_107:
        /*01e8*/ 	.byte	0x03, 0x5f
        /*01ea*/ 	.short	0x0101


	//----- nvinfo : EIATTR_UNUSED_LOAD_BYTE_OFFSET
	.align		4
        /*01ec*/ 	.byte	0x04, 0x44
        /*01ee*/ 	.short	(.L_109 - .L_108)


	//   ....[0]....
.L_108:
        /*01f0*/ 	.word	0x00000970
        /*01f4*/ 	.word	0x0000fff0


	//   ....[1]....
        /*01f8*/ 	.word	0x00006aa0
        /*01fc*/ 	.word	0x0000fff0


	//----- nvinfo : EIATTR_INT_WARP_WIDE_INSTR_OFFSETS
	.align		4
.L_109:
        /*0200*/ 	.byte	0x04, 0x31
        /*0202*/ 	.short	(.L_111 - .L_110)


	//   ....[0]....
.L_110:
        /*0204*/ 	.word	0x000000c0


	//   ....[1]....
        /*0208*/ 	.word	0x000000d0


	//   ....[2]....
        /*020c*/ 	.word	0x00000170


	//   ....[3]....
        /*0210*/ 	.word	0x00009400


	//   ....[4]....
        /*0214*/ 	.word	0x00009490


	//   ....[5]....
        /*0218*/ 	.word	0x0000c680


	//   ....[6]....
        /*021c*/ 	.word	0x0000c710


	//----- nvinfo : EIATTR_COOP_GROUP_MASK_REGIDS
	.align		4
.L_111:
        /*0220*/ 	.byte	0x04, 0x29
        /*0222*/ 	.short	(.L_113 - .L_112)


	//   ....[0]....
.L_112:
        /*0224*/ 	.word	0xffffffff


	//   ....[1]....
        /*0228*/ 	.word	0xffffffff


	//   ....[2]....
        /*022c*/ 	.word	0xffffffff


	//   ....[3]....
        /*0230*/ 	.word	0xffffffff


	//   ....[4]....
        /*0234*/ 	.word	0xffffffff


	//   ....[5]....
        /*0238*/ 	.word	0xffffffff


	//   ....[6]....
        /*023c*/ 	.word	0xffffffff


	//   ....[7]....
        /*0240*/ 	.word	0xffffffff


	//   ....[8]....
        /*0244*/ 	.word	0xffffffff


	//   ....[9]....
        /*0248*/ 	.word	0xffffffff


	//   ....[10]....
        /*024c*/ 	.word	0xffffffff


	//   ....[11]....
        /*0250*/ 	.word	0xffffffff


	//   ....[12]....
        /*0254*/ 	.word	0xffffffff


	//   ....[13]....
        /*0258*/ 	.word	0xffffffff


	//   ....[14]....
        /*025c*/ 	.word	0xffffffff


	//   ....[15]....
        /*0260*/ 	.word	0xffffffff


	//   ....[16]....
        /*0264*/ 	.word	0xffffffff


	//   ....[17]....
        /*0268*/ 	.word	0xffffffff


	//   ....[18]....
        /*026c*/ 	.word	0xffffffff


	//   ....[19]....
        /*0270*/ 	.word	0xffffffff


	//   ....[20]....
        /*0274*/ 	.word	0xffffffff


	//   ....[21]....
        /*0278*/ 	.word	0xffffffff


	//   ....[22]....
        /*027c*/ 	.word	0xffffffff


	//   ....[23]....
        /*0280*/ 	.word	0xffffffff


	//   ....[24]....
        /*0284*/ 	.word	0xffffffff


	//   ....[25]....
        /*0288*/ 	.word	0xffffffff


	//   ....[26]....
        /*028c*/ 	.word	0xffffffff


	//   ....[27]....
        /*0290*/ 	.word	0xffffffff


	//   ....[28]....
        /*0294*/ 	.word	0xffffffff


	//   ....[29]....
        /*0298*/ 	.word	0xffffffff


	//   ....[30]....
        /*029c*/ 	.word	0xffffffff


	//   ....[31]....
        /*02a0*/ 	.word	0xffffffff


	//   ....[32]....
        /*02a4*/ 	.word	0xffffffff


	//   ....[33]....
        /*02a8*/ 	.word	0xffffffff


	//   ....[34]....
        /*02ac*/ 	.word	0xffffffff


	//   ....[35]....
        /*02b0*/ 	.word	0xffffffff


	//   ....[36]....
        /*02b4*/ 	.word	0xffffffff


	//   ....[37]....
        /*02b8*/ 	.word	0xffffffff


	//   ....[38]....
        /*02bc*/ 	.word	0xffffffff


	//   ....[39]....
        /*02c0*/ 	.word	0xffffffff


	//   ....[40]....
        /*02c4*/ 	.word	0xffffffff


	//   ....[41]....
        /*02c8*/ 	.word	0xffffffff


	//   ....[42]....
        /*02cc*/ 	.word	0xffffffff


	//   ....[43]....
        /*02d0*/ 	.word	0xffffffff


	//   ....[44]....
        /*02d4*/ 	.word	0xffffffff


	//   ....[45]....
        /*02d8*/ 	.word	0xffffffff


	//   ....[46]....
        /*02dc*/ 	.word	0xffffffff


	//   ....[47]....
        /*02e0*/ 	.word	0xffffffff


	//   ....[48]....
        /*02e4*/ 	.word	0xffffffff


	//   ....[49]....
        /*02e8*/ 	.word	0xffffffff


	//   ....[50]....
        /*02ec*/ 	.word	0xffffffff


	//   ....[51]....
        /*02f0*/ 	.word	0xffffffff


	//   ....[52]....
        /*02f4*/ 	.word	0xffffffff


	//   ....[53]....
        /*02f8*/ 	.word	0xffffffff


	//   ....[54]....
        /*02fc*/ 	.word	0xffffffff


	//   ....[55]....
        /*0300*/ 	.word	0xffffffff


	//   ....[56]....
        /*0304*/ 	.word	0xffffffff


	//   ....[57]....
        /*0308*/ 	.word	0xffffffff


	//   ....[58]....
        /*030c*/ 	.word	0xffffffff


	//   ....[59]....
        /*0310*/ 	.word	0xffffffff


	//   ....[60]....
        /*0314*/ 	.word	0xffffffff


	//   ....[61]....
        /*0318*/ 	.word	0xffffffff


	//   ....[62]....
        /*031c*/ 	.word	0xffffffff


	//   ....[63]....
        /*0320*/ 	.word	0xffffffff


	//   ....[64]....
        /*0324*/ 	.word	0xffffffff


	//   ....[65]....
        /*0328*/ 	.word	0xffffffff


	//   ....[66]....
        /*032c*/ 	.word	0xffffffff


	//   ....[67]....
        /*0330*/ 	.word	0xffffffff


	//   ....[68]....
        /*0334*/ 	.word	0xffffffff


	//   ....[69]....
        /*0338*/ 	.word	0xffffffff


	//   ....[70]....
        /*033c*/ 	.word	0xffffffff


	//   ....[71]....
        /*0340*/ 	.word	0xffffffff


	//   ....[72]....
        /*0344*/ 	.word	0xffffffff


	//   ....[73]....
        /*0348*/ 	.word	0xffffffff


	//   ....[74]....
        /*034c*/ 	.word	0xffffffff


	//   ....[75]....
        /*0350*/ 	.word	0xffffffff


	//   ....[76]....
        /*0354*/ 	.word	0xffffffff


	//   ....[77]....
        /*0358*/ 	.word	0xffffffff


	//   ....[78]....
        /*035c*/ 	.word	0xffffffff


	//   ....[79]....
        /*0360*/ 	.word	0xffffffff


	//   ....[80]....
        /*0364*/ 	.word	0xffffffff


	//   ....[81]....
        /*0368*/ 	.word	0xffffffff


	//   ....[82]....
        /*036c*/ 	.word	0xffffffff


	//   ....[83]....
        /*0370*/ 	.word	0xffffffff


	//   ....[84]....
        /*0374*/ 	.word	0xffffffff


	//   ....[85]....
        /*0378*/ 	.word	0xffffffff


	//   ....[86]....
        /*037c*/ 	.word	0xffffffff


	//   ....[87]....
        /*0380*/ 	.word	0xffffffff


	//   ....[88]....
        /*0384*/ 	.word	0xffffffff


	//   ....[89]....
        /*0388*/ 	.word	0xffffffff


	//   ....[90]....
        /*038c*/ 	.word	0xffffffff


	//   ....[91]....
        /*0390*/ 	.word	0xffffffff


	//   ....[92]....
        /*0394*/ 	.word	0xffffffff


	//   ....[93]....
        /*0398*/ 	.word	0xffffffff


	//   ....[94]....
        /*039c*/ 	.word	0xffffffff


	//   ....[95]....
        /*03a0*/ 	.word	0xffffffff


	//   ....[96]....
        /*03a4*/ 	.word	0xffffffff


	//   ....[97]....
        /*03a8*/ 	.word	0xffffffff


	//   ....[98]....
        /*03ac*/ 	.word	0xffffffff


	//   ....[99]....
        /*03b0*/ 	.word	0xffffffff


	//   ....[100]....
        /*03b4*/ 	.word	0xffffffff


	//   ....[101]....
        /*03b8*/ 	.word	0xffffffff


	//   ....[102]....
        /*03bc*/ 	.word	0xffffffff


	//   ....[103]....
        /*03c0*/ 	.word	0xffffffff


	//   ....[104]....
        /*03c4*/ 	.word	0xffffffff


	//   ....[105]....
        /*03c8*/ 	.word	0xffffffff


	//   ....[106]....
        /*03cc*/ 	.word	0xffffffff


	//   ....[107]....
        /*03d0*/ 	.word	0xffffffff


	//   ....[108]....
        /*03d4*/ 	.word	0xffffffff


	//   ....[109]....
        /*03d8*/ 	.word	0xffffffff


	//   ....[110]....
        /*03dc*/ 	.word	0xffffffff


	//   ....[111]....
        /*03e0*/ 	.word	0xffffffff


	//   ....[112]....
        /*03e4*/ 	.word	0xffffffff


	//   ....[113]....
        /*03e8*/ 	.word	0xffffffff


	//   ....[114]....
        /*03ec*/ 	.word	0xffffffff


	//   ....[115]....
        /*03f0*/ 	.word	0xffffffff


	//   ....[116]....
        /*03f4*/ 	.word	0xffffffff


	//   ....[117]....
        /*03f8*/ 	.word	0xffffffff


	//   ....[118]....
        /*03fc*/ 	.word	0xffffffff


	//   ....[119]....
        /*0400*/ 	.word	0xffffffff


	//   ....[120]....
        /*0404*/ 	.word	0xffffffff


	//   ....[121]....
        /*0408*/ 	.word	0xffffffff


	//   ....[122]....
        /*040c*/ 	.word	0xffffffff


	//   ....[123]....
        /*0410*/ 	.word	0xffffffff


	//   ....[124]....
        /*0414*/ 	.word	0xffffffff


	//   ....[125]....
        /*0418*/ 	.word	0xffffffff


	//   ....[126]....
        /*041c*/ 	.word	0xffffffff


	//   ....[127]....
        /*0420*/ 	.word	0xffffffff


	//   ....[128]....
        /*0424*/ 	.word	0xffffffff


	//   ....[129]....
        /*0428*/ 	.word	0xffffffff


	//   ....[130]....
        /*042c*/ 	.word	0xffffffff


	//   ....[131]....
        /*0430*/ 	.word	0xffffffff


	//   ....[132]....
        /*0434*/ 	.word	0xffffffff


	//   ....[133]....
        /*0438*/ 	.word	0xffffffff


	//   ....[134]....
        /*043c*/ 	.word	0xffffffff


	//   ....[135]....
        /*0440*/ 	.word	0xffffffff


	//   ....[136]....
        /*0444*/ 	.word	0xffffffff


	//   ....[137]....
        /*0448*/ 	.word	0xffffffff


	//   ....[138]....
        /*044c*/ 	.word	0xffffffff


	//   ....[139]....
        /*0450*/ 	.word	0xffffffff


	//   ....[140]....
        /*0454*/ 	.word	0xffffffff


	//   ....[141]....
        /*0458*/ 	.word	0xffffffff


	//   ....[142]....
        /*045c*/ 	.word	0xffffffff


	//   ....[143]....
        /*0460*/ 	.word	0xffffffff


	//   ....[144]....
        /*0464*/ 	.word	0xffffffff


	//   ....[145]....
        /*0468*/ 	.word	0xffffffff


	//   ....[146]....
        /*046c*/ 	.word	0xffffffff


	//   ....[147]....
        /*0470*/ 	.word	0xffffffff


	//   ....[148]....
        /*0474*/ 	.word	0xffffffff


	//   ....[149]....
        /*0478*/ 	.word	0xffffffff


	//   ....[150]....
        /*047c*/ 	.word	0xffffffff


	//   ....[151]....
        /*0480*/ 	.word	0xffffffff


	//   ....[152]....
        /*0484*/ 	.word	0xffffffff


	//   ....[153]....
        /*0488*/ 	.word	0xffffffff


	//   ....[154]....
        /*048c*/ 	.word	0xffffffff


	//   ....[155]....
        /*0490*/ 	.word	0xffffffff


	//   ....[156]....
        /*0494*/ 	.word	0xffffffff


	//   ....[157]....
        /*0498*/ 	.word	0xffffffff


	//   ....[158]....
        /*049c*/ 	.word	0xffffffff


	//   ....[159]....
        /*04a0*/ 	.word	0xffffffff


	//   ....[160]....
        /*04a4*/ 	.word	0xffffffff


	//   ....[161]....
        /*04a8*/ 	.word	0x0500000f


	//   ....[162]....
        /*04ac*/ 	.word	0x0500000f


	//   ....[163]....
        /*04b0*/ 	.word	0x0500000f


	//   ....[164]....
        /*04b4*/ 	.word	0x0500000f


	//   ....[165]....
        /*04b8*/ 	.word	0x0500000f


	//   ....[166]....
        /*04bc*/ 	.word	0x0500000f


	//   ....[167]....
        /*04c0*/ 	.word	0x0500000f


	//   ....[168]....
        /*04c4*/ 	.word	0x0500000f


	//   ....[169]....
        /*04c8*/ 	.word	0x0500000f


	//   ....[170]....
        /*04cc*/ 	.word	0x0500000f


	//   ....[171]....
        /*04d0*/ 	.word	0x0500000f


	//   ....[172]....
        /*04d4*/ 	.word	0x0500000f


	//   ....[173]....
        /*04d8*/ 	.word	0x0500000f


	//   ....[174]....
        /*04dc*/ 	.word	0x0500000f


	//   ....[175]....
        /*04e0*/ 	.word	0x0500000f


	//   ....[176]....
        /*04e4*/ 	.word	0x0500000f


	//   ....[177]....
        /*04e8*/ 	.word	0x0500000f


	//   ....[178]....
        /*04ec*/ 	.word	0x0500000f


	//   ....[179]....
        /*04f0*/ 	.word	0x0500000f


	//   ....[180]....
        /*04f4*/ 	.word	0x0500000f


	//   ....[181]....
        /*04f8*/ 	.word	0x0500000f


	//   ....[182]....
        /*04fc*/ 	.word	0x0500000f


	//   ....[183]....
        /*0500*/ 	.word	0x0500000f


	//   ....[184]....
        /*0504*/ 	.word	0x0500000f


	//   ....[185]....
        /*0508*/ 	.word	0x0500000f


	//   ....[186]....
        /*050c*/ 	.word	0x0500000f


	//   ....[187]....
        /*0510*/ 	.word	0x0500000f


	//   ....[188]....
        /*0514*/ 	.word	0x0500000f


	//   ....[189]....
        /*0518*/ 	.word	0x0500000f


	//   ....[190]....
        /*051c*/ 	.word	0x0500000f


	//   ....[191]....
        /*0520*/ 	.word	0x0500000f


	//   ....[192]....
        /*0524*/ 	.word	0x0500000f


	//   ....[193]....
        /*0528*/ 	.word	0x0500000f


	//   ....[194]....
        /*052c*/ 	.word	0x0500000f


	//   ....[195]....
        /*0530*/ 	.word	0x0500000f


	//   ....[196]....
        /*0534*/ 	.word	0x0500000f


	//   ....[197]....
        /*0538*/ 	.word	0x0500000f


	//   ....[198]....
        /*053c*/ 	.word	0x0500000f


	//   ....[199]....
        /*0540*/ 	.word	0x0500000f


	//   ....[200]....
        /*0544*/ 	.word	0x0500000f


	//   ....[201]....
        /*0548*/ 	.word	0x0500000f


	//   ....[202]....
        /*054c*/ 	.word	0x0500000f


	//   ....[203]....
        /*0550*/ 	.word	0x0500000f


	//   ....[204]....
        /*0554*/ 	.word	0x0500000f


	//   ....[205]....
        /*0558*/ 	.word	0x0500000f


	//   ....[206]....
        /*055c*/ 	.word	0x0500000f


	//   ....[207]....
        /*0560*/ 	.word	0x0500000f


	//   ....[208]....
        /*0564*/ 	.word	0x0500000f


	//   ....[209]....
        /*0568*/ 	.word	0x0500000f


	//   ....[210]....
        /*056c*/ 	.word	0x0500000f


	//   ....[211]....
        /*0570*/ 	.word	0x0500000f


	//   ....[212]....
        /*0574*/ 	.word	0x0500000f


	//   ....[213]....
        /*0578*/ 	.word	0x0500000f


	//   ....[214]....
        /*057c*/ 	.word	0x0500000f


	//   ....[215]....
        /*0580*/ 	.word	0x0500000f


	//   ....[216]....
        /*0584*/ 	.word	0x0500000f


	//   ....[217]....
        /*0588*/ 	.word	0x0500000f


	//   ....[218]....
        /*058c*/ 	.word	0x0500000f


	//   ....[219]....
        /*0590*/ 	.word	0x0500000f


	//   ....[220]....
        /*0594*/ 	.word	0x0500000f


	//   ....[221]....
        /*0598*/ 	.word	0x0500000f


	//   ....[222]....
        /*059c*/ 	.word	0x0500000f


	//   ....[223]....
        /*05a0*/ 	.word	0x0500000f


	//   ....[224]....
        /*05a4*/ 	.word	0x0500000f


	//   ....[225]....
        /*05a8*/ 	.word	0x0500000f


	//   ....[226]....
        /*05ac*/ 	.word	0x0500000f


	//   ....[227]....
        /*05b0*/ 	.word	0x0500000f


	//   ....[228]....
        /*05b4*/ 	.word	0x0500000f


	//   ....[229]....
        /*05b8*/ 	.word	0x0500000f


	//   ....[230]....
        /*05bc*/ 	.word	0x0500000f


	//   ....[231]....
        /*05c0*/ 	.word	0x0500000f


	//   ....[232]....
        /*05c4*/ 	.word	0x0500000f


	//   ....[233]....
        /*05c8*/ 	.word	0x0500000f


	//   ....[234]....
        /*05cc*/ 	.word	0x0500000f


	//   ....[235]....
        /*05d0*/ 	.word	0x0500000f


	//   ....[236]....
        /*05d4*/ 	.word	0x0500000f


	//   ....[237]....
        /*05d8*/ 	.word	0x0500000f


	//   ....[238]....
        /*05dc*/ 	.word	0x0500000f


	//   ....[239]....
        /*05e0*/ 	.word	0x0500000f


	//   ....[240]....
        /*05e4*/ 	.word	0x0500000f


	//   ....[241]....
        /*05e8*/ 	.word	0x0500000f


	//   ....[242]....
        /*05ec*/ 	.word	0x0500000f


	//   ....[243]....
        /*05f0*/ 	.word	0x0500000f


	//   ....[244]....
        /*05f4*/ 	.word	0x0500000f


	//   ....[245]....
        /*05f8*/ 	.word	0x0500000f


	//   ....[246]....
        /*05fc*/ 	.word	0x0500000f


	//   ....[247]....
        /*0600*/ 	.word	0x0500000f


	//   ....[248]....
        /*0604*/ 	.word	0x0500000f


	//   ....[249]....
        /*0608*/ 	.word	0x0500000f


	//   ....[250]....
        /*060c*/ 	.word	0x0500000f


	//   ....[251]....
        /*0610*/ 	.word	0x0500000f


	//   ....[252]....
        /*0614*/ 	.word	0x0500000f


	//   ....[253]....
        /*0618*/ 	.word	0x0500000f


	//   ....[254]....
        /*061c*/ 	.word	0x0500000f


	//   ....[255]....
        /*0620*/ 	.word	0x0500000f


	//   ....[0]....
        /*0624*/ 	.word	0x0500000f


	//   ....[1]....
        /*0628*/ 	.word	0x0500000f


	//   ....[2]....
        /*062c*/ 	.word	0x0500000f


	//   ....[3]....
        /*0630*/ 	.word	0x0500000f


	//   ....[4]....
        /*0634*/ 	.word	0x0500000f


	//   ....[5]....
        /*0638*/ 	.word	0x0500000f


	//   ....[6]....
        /*063c*/ 	.word	0x0500000f


	//   ....[7]....
        /*0640*/ 	.word	0x0500000f


	//   ....[8]....
        /*0644*/ 	.word	0x0500000f


	//   ....[9]....
        /*0648*/ 	.word	0x0500000f


	//   ....[10]....
        /*064c*/ 	.word	0x0500000f


	//   ....[11]....
        /*0650*/ 	.word	0x0500000f


	//----- nvinfo : EIATTR_COOP_GROUP_INSTR_OFFSETS
	.align		4
.L_113:
        /*0654*/ 	.byte	0x04, 0x28
        /*0656*/ 	.short	(.L_115 - .L_114)


	//   ....[0]....
.L_114:
        /*0658*/ 	.word	0x00000080


	//   ....[1]....
        /*065c*/ 	.word	0x00000090


	//   ....[2]....
        /*0660*/ 	.word	0x000002d0


	//   ....[3]....
        /*0664*/ 	.word	0x00000430


	//   ....[4]....
        /*0668*/ 	.word	0x00000550


	//   ....[5]....
        /*066c*/ 	.word	0x000006b0


	//   ....[6]....
        /*0670*/ 	.word	0x00001210


	//   ....[7]....
        /*0674*/ 	.word	0x00002a50


	//   ....[8]....
        /*0678*/ 	.word	0x00002aa0


	//   ....[9]....
        /*067c*/ 	.word	0x00002cf0


	//   ....[10]....
        /*0680*/ 	.word	0x00002e90


	//   ....[11]....
        /*0684*/ 	.word	0x00004fe0


	//   ....[12]....
        /*0688*/ 	.word	0x00005020


	//   ....[13]....
        /*068c*/ 	.word	0x00005040


	//   ....[14]....
        /*0690*/ 	.word	0x00005060


	//   ....[15]....
        /*0694*/ 	.word	0x00006310


	//   ....[16]....
        /*0698*/ 	.word	0x00006350


	//   ....[17]....
        /*069c*/ 	.word	0x00006410


	//   ....[18]....
        /*06a0*/ 	.word	0x00006420


	//   ....[19]....
        /*06a4*/ 	.word	0x00007240


	//   ....[20]....
        /*06a8*/ 	.word	0x00007280


	//   ....[21]....
        /*06ac*/ 	.word	0x000072c0


	//   ....[22]....
        /*06b0*/ 	.word	0x000072f0


	//   ....[23]....
        /*06b4*/ 	.word	0x000077d0


	//   ....[24]....
        /*06b8*/ 	.word	0x00007800


	//   ....[25]....
        /*06bc*/ 	.word	0x00007830


	//   ....[26]....
        /*06c0*/ 	.word	0x00007860


	//   ....[27]....
        /*06c4*/ 	.word	0x00007880


	//   ....[28]....
        /*06c8*/ 	.word	0x000078a0


	//   ....[29]....
        /*06cc*/ 	.word	0x000078d0


	//   ....[30]....
        /*06d0*/ 	.word	0x00007900


	//   ....[31]....
        /*06d4*/ 	.word	0x000081a0


	//   ....[32]....
        /*06d8*/ 	.word	0x000081d0


	//   ....[33]....
        /*06dc*/ 	.word	0x00008210


	//   ....[34]....
        /*06e0*/ 	.word	0x00008240


	//   ....[35]....
        /*06e4*/ 	.word	0x00008270


	//   ....[36]....
        /*06e8*/ 	.word	0x00008280


	//   ....[37]....
        /*06ec*/ 	.word	0x00008290


	//   ....[38]....
        /*06f0*/ 	.word	0x000082b0


	//   ....[39]....
        /*06f4*/ 	.word	0x00008400


	//   ....[40]....
        /*06f8*/ 	.word	0x000085f0


	//   ....[41]....
        /*06fc*/ 	.word	0x00008620


	//   ....[42]....
        /*0700*/ 	.word	0x00008650


	//   ....[43]....
        /*0704*/ 	.word	0x00008680


	//   ....[44]....
        /*0708*/ 	.word	0x000086b0


	//   ....[45]....
        /*070c*/ 	.word	0x000086e0


	//   ....[46]....
        /*0710*/ 	.word	0x00008830


	//   ....[47]....
        /*0714*/ 	.word	0x00008860


	//   ....[48]....
        /*0718*/ 	.word	0x00008890


	//   ....[49]....
        /*071c*/ 	.word	0x000088c0


	//   ....[50]....
        /*0720*/ 	.word	0x000088f0


	//   ....[51]....
        /*0724*/ 	.word	0x00008920


	//   ....[52]....
        /*0728*/ 	.word	0x000089b0


	//   ....[53]....
        /*072c*/ 	.word	0x000089e0


	//   ....[54]....
        /*0730*/ 	.word	0x00008a60


	//   ....[55]....
        /*0734*/ 	.word	0x0000a010


	//   ....[56]....
        /*0738*/ 	.word	0x0000a030


	//   ....[57]....
        /*073c*/ 	.word	0x0000a0c0


	//   ....[58]....
        /*0740*/ 	.word	0x0000a0e0


	//   ....[59]....
        /*0744*/ 	.word	0x0000a160


	//   ....[60]....
        /*0748*/ 	.word	0x0000a180


	//   ....[61]....
        /*074c*/ 	.word	0x0000a200


	//   ....[62]....
        /*0750*/ 	.word	0x0000a220


	//   ....[63]....
        /*0754*/ 	.word	0x0000a2a0


	//   ....[64]....
        /*0758*/ 	.word	0x0000a2c0


	//   ....[65]....
        /*075c*/ 	.word	0x0000a340


	//   ....[66]....
        /*0760*/ 	.word	0x0000a360


	//   ....[67]....
        /*0764*/ 	.word	0x0000a3e0


	//   ....[68]....
        /*0768*/ 	.word	0x0000a400


	//   ....[69]....
        /*076c*/ 	.word	0x0000a410


	//   ....[70]....
        /*0770*/ 	.word	0x0000a420


	//   ....[71]....
        /*0774*/ 	.word	0x0000ad20


	//   ....[72]....
        /*0778*/ 	.word	0x0000ad50


	//   ....[73]....
        /*077c*/ 	.word	0x0000adf0


	//   ....[74]....
        /*0780*/ 	.word	0x0000ae10


	//   ....[75]....
        /*0784*/ 	.word	0x0000ae90


	//   ....[76]....
        /*0788*/ 	.word	0x0000aeb0


	//   ....[77]....
        /*078c*/ 	.word	0x0000af30


	//   ....[78]....
        /*0790*/ 	.word	0x0000af50


	//   ....[79]....
        /*0794*/ 	.word	0x0000afd0


	//   ....[80]....
        /*0798*/ 	.word	0x0000aff0


	//   ....[81]....
        /*079c*/ 	.word	0x0000b070


	//   ....[82]....
        /*07a0*/ 	.word	0x0000b090


	//   ....[83]....
        /*07a4*/ 	.word	0x0000b110


	//   ....[84]....
        /*07a8*/ 	.word	0x0000b130


	//   ....[85]....
        /*07ac*/ 	.word	0x0000b140


	//   ....[86]....
        /*07b0*/ 	.word	0x0000b1b0


	//   ....[87]....
        /*07b4*/ 	.word	0x0000b200


	//   ....[88]....
        /*07b8*/ 	.word	0x0000b230


	//   ....[89]....
        /*07bc*/ 	.word	0x0000b2c0


	//   ....[90]....
        /*07c0*/ 	.word	0x0000b2d0


	//   ....[91]....
        /*07c4*/ 	.word	0x0000b340


	//   ....[92]....
        /*07c8*/ 	.word	0x0000b350


	//   ....[93]....
        /*07cc*/ 	.word	0x0000b390


	//   ....[94]....
        /*07d0*/ 	.word	0x0000b3b0


	//   ....[95]....
        /*07d4*/ 	.word	0x0000bb30


	//   ....[96]....
        /*07d8*/ 	.word	0x0000bb60


	//   ....[97]....
        /*07dc*/ 	.word	0x0000bbb0


	//   ....[98]....
        /*07e0*/ 	.word	0x0000bbc0


	//   ....[99]....
        /*07e4*/ 	.word	0x0000bc00


	//   ....[100]....
        /*07e8*/ 	.word	0x0000bc10


	//   ....[101]....
        /*07ec*/ 	.word	0x0000bc50


	//   ....[102]....
        /*07f0*/ 	.word	0x0000bc60


	//   ....[103]....
        /*07f4*/ 	.word	0x0000bca0


	//   ....[104]....
        /*07f8*/ 	.word	0x0000bcb0


	//   ....[105]....
        /*07fc*/ 	.word	0x0000bcf0


	//   ....[106]....
        /*0800*/ 	.word	0x0000bd00


	//   ....[107]....
        /*0804*/ 	.word	0x0000bd40


	//   ....[108]....
        /*0808*/ 	.word	0x0000bd50


	//   ....[109]....
        /*080c*/ 	.word	0x0000bd60


	//   ....[110]....
        /*0810*/ 	.word	0x0000bda0


	//   ....[111]....
        /*0814*/ 	.word	0x0000c050


	//   ....[112]....
        /*0818*/ 	.word	0x0000c080


	//   ....[113]....
        /*081c*/ 	.word	0x0000c0e0


	//   ....[114]....
        /*0820*/ 	.word	0x0000c0f0


	//   ....[115]....
        /*0824*/ 	.word	0x0000c140


	//   ....[116]....
        /*0828*/ 	.word	0x0000c150


	//   ....[117]....
        /*082c*/ 	.word	0x0000c1a0


	//   ....[118]....
        /*0830*/ 	.word	0x0000c1b0


	//   ....[119]....
        /*0834*/ 	.word	0x0000c200


	//   ....[120]....
        /*0838*/ 	.word	0x0000c210


	//   ....[121]....
        /*083c*/ 	.word	0x0000c260


	//   ....[122]....
        /*0840*/ 	.word	0x0000c270


	//   ....[123]....
        /*0844*/ 	.word	0x0000c2c0


	//   ....[124]....
        /*0848*/ 	.word	0x0000c2d0


	//   ....[125]....
        /*084c*/ 	.word	0x0000c2e0


	//   ....[126]....
        /*0850*/ 	.word	0x0000c320


	//   ....[127]....
        /*0854*/ 	.word	0x0000c8e0


	//   ....[128]....
        /*0858*/ 	.word	0x0000c910


	//   ....[129]....
        /*085c*/ 	.word	0x0000c930


	//   ....[130]....
        /*0860*/ 	.word	0x0000c940


	//   ....[131]....
        /*0864*/ 	.word	0x0000c950


	//   ....[132]....
        /*0868*/ 	.word	0x0000c960


	//   ....[133]....
        /*086c*/ 	.word	0x0000c980


	//   ....[134]....
        /*0870*/ 	.word	0x0000c9d0


	//   ....[135]....
        /*0874*/ 	.word	0x0000c9f0


	//   ....[136]....
        /*0878*/ 	.word	0x0000ca30


	//   ....[137]....
        /*087c*/ 	.word	0x0000ca50


	//   ....[138]....
        /*0880*/ 	.word	0x0000ca90


	//   ....[139]....
        /*0884*/ 	.word	0x0000cab0


	//   ....[140]....
        /*0888*/ 	.word	0x0000cb00


	//   ....[141]....
        /*088c*/ 	.word	0x0000cb30


	//   ....[142]....
        /*0890*/ 	.word	0x0000cb90


	//   ....[143]....
        /*0894*/ 	.word	0x0000cf10


	//   ....[144]....
        /*0898*/ 	.word	0x0000cf40


	//   ....[145]....
        /*089c*/ 	.word	0x0000cf70


	//   ....[146]....
        /*08a0*/ 	.word	0x0000cfa0


	//   ....[147]....
        /*08a4*/ 	.word	0x0000cfd0


	//   ....[148]....
        /*08a8*/ 	.word	0x0000d000


	//   ....[149]....
        /*08ac*/ 	.word	0x0000d030


	//   ....[150]....
        /*08b0*/ 	.word	0x0000d060


	//   ....[151]....
        /*08b4*/ 	.word	0x0000d1e0


	//   ....[152]....
        /*08b8*/ 	.word	0x0000d210


	//   ....[153]....
        /*08bc*/ 	.word	0x0000d240


	//   ....[154]....
        /*08c0*/ 	.word	0x0000d270


	//   ....[155]....
        /*08c4*/ 	.word	0x0000d2a0


	//   ....[156]....
        /*08c8*/ 	.word	0x0000d2d0


	//   ....[157]....
        /*08cc*/ 	.word	0x0000d390


	//   ....[158]....
        /*08d0*/ 	.word	0x0000d3b0


	//   ....[159]....
        /*08d4*/ 	.word	0x0000d420


	//   ....[160]....
        /*08d8*/ 	.word	0x0000d890


	//   ....[161]....
        /*08dc*/ 	.word	0x0000dd70


	//   ....[162]....
        /*08e0*/ 	.word	0x0000de60


	//   ....[163]....
        /*08e4*/ 	.word	0x0000df00


	//   ....[164]....
        /*08e8*/ 	.word	0x0000df60


	//   ....[165]....
        /*08ec*/ 	.word	0x0000e050


	//   ....[166]....
        /*08f0*/ 	.word	0x0000e0c0


	//   ....[167]....
        /*08f4*/ 	.word	0x0000e1b0


	//   ....[168]....
        /*08f8*/ 	.word	0x0000e220


	//   ....[169]....
        /*08fc*/ 	.word	0x0000e310


	//   ....[170]....
        /*0900*/ 	.word	0x0000e380


	//   ....[171]....
        /*0904*/ 	.word	0x0000e470


	//   ....[172]....
        /*0908*/ 	.word	0x0000e4e0


	//   ....[173]....
        /*090c*/ 	.word	0x0000e5d0


	//   ....[174]....
        /*0910*/ 	.word	0x0000e640


	//   ....[175]....
        /*0914*/ 	.word	0x0000e730


	//   ....[176]....
        /*0918*/ 	.word	0x0000e7a0


	//   ....[177]....
        /*091c*/ 	.word	0x0000e880


	//   ....[178]....
        /*0920*/ 	.word	0x0000e930


	//   ....[179]....
        /*0924*/ 	.word	0x0000e9a0


	//   ....[180]....
        /*0928*/ 	.word	0x0000ea00


	//   ....[181]....
        /*092c*/ 	.word	0x0000eaf0


	//   ....[182]....
        /*0930*/ 	.word	0x0000eb50


	//   ....[183]....
        /*0934*/ 	.word	0x0000ec50


	//   ....[184]....
        /*0938*/ 	.word	0x0000ecb0


	//   ....[185]....
        /*093c*/ 	.word	0x0000edb0


	//   ....[186]....
        /*0940*/ 	.word	0x0000ee10


	//   ....[187]....
        /*0944*/ 	.word	0x0000ef10


	//   ....[188]....
        /*0948*/ 	.word	0x0000ef70


	//   ....[189]....
        /*094c*/ 	.word	0x0000f070


	//   ....[190]....
        /*0950*/ 	.word	0x0000f0d0


	//   ....[191]....
        /*0954*/ 	.word	0x0000f1d0


	//   ....[192]....
        /*0958*/ 	.word	0x0000f230


	//   ....[193]....
        /*095c*/ 	.word	0x0000f340


	//   ....[194]....
        /*0960*/ 	.word	0x0000f3a0


	//   ....[195]....
        /*0964*/ 	.word	0x0000f460


	//   ....[196]....
        /*0968*/ 	.word	0x0000f4c0


	//   ....[197]....
        /*096c*/ 	.word	0x0000f5c0


	//   ....[198]....
        /*0970*/ 	.word	0x0000f620


	//   ....[199]....
        /*0974*/ 	.word	0x0000f6f0


	//   ....[200]....
        /*0978*/ 	.word	0x0000f750


	//   ....[201]....
        /*097c*/ 	.word	0x0000f810


	//   ....[202]....
        /*0980*/ 	.word	0x0000f950


	//   ....[203]....
        /*0984*/ 	.word	0x0000fa00


	//   ....[204]....
        /*0988*/ 	.word	0x0000fa60


	//   ....[205]....
        /*098c*/ 	.word	0x0000fb10


	//   ....[206]....
        /*0990*/ 	.word	0x0000fb70


	//   ....[207]....
        /*0994*/ 	.word	0x0000fc20


	//   ....[208]....
        /*0998*/ 	.word	0x0000fc80


	//   ....[209]....
        /*099c*/ 	.word	0x0000fd30


	//   ....[210]....
        /*09a0*/ 	.word	0x0000fd90


	//   ....[211]....
        /*09a4*/ 	.word	0x0000fe40


	//   ....[212]....
        /*09a8*/ 	.word	0x0000fea0


	//   ....[213]....
        /*09ac*/ 	.word	0x0000ff50


	//   ....[214]....
        /*09b0*/ 	.word	0x0000ffb0


	//   ....[215]....
        /*09b4*/ 	.word	0x00010060


	//   ....[216]....
        /*09b8*/ 	.word	0x000100c0


	//   ....[217]....
        /*09bc*/ 	.word	0x00010170


	//   ....[218]....
        /*09c0*/ 	.word	0x00010260


	//   ....[219]....
        /*09c4*/ 	.word	0x00010310


	//   ....[220]....
        /*09c8*/ 	.word	0x00010370


	//   ....[221]....
        /*09cc*/ 	.word	0x00010430


	//   ....[222]....
        /*09d0*/ 	.word	0x00010490


	//   ....[223]....
        /*09d4*/ 	.word	0x00010550


	//   ....[224]....
        /*09d8*/ 	.word	0x000105b0


	//   ....[225]....
        /*09dc*/ 	.word	0x00010670


	//   ....[226]....
        /*09e0*/ 	.word	0x000106d0


	//   ....[227]....
        /*09e4*/ 	.word	0x00010790


	//   ....[228]....
        /*09e8*/ 	.word	0x000107f0


	//   ....[229]....
        /*09ec*/ 	.word	0x000108b0


	//   ....[230]....
        /*09f0*/ 	.word	0x00010910


	//   ....[231]....
        /*09f4*/ 	.word	0x000109d0


	//   ....[232]....
        /*09f8*/ 	.word	0x00010a30


	//   ....[233]....
        /*09fc*/ 	.word	0x00010ae0


	//   ....[234]....
        /*0a00*/ 	.word	0x00010bd0


	//   ....[235]....
        /*0a04*/ 	.word	0x00010c90


	//   ....[236]....
        /*0a08*/ 	.word	0x00010cf0


	//   ....[237]....
        /*0a0c*/ 	.word	0x00010da0


	//   ....[238]....
        /*0a10*/ 	.word	0x00010e00


	//   ....[239]....
        /*0a14*/ 	.word	0x00010ec0


	//   ....[240]....
        /*0a18*/ 	.word	0x00010f20


	//   ....[241]....
        /*0a1c*/ 	.word	0x00010fe0


	//   ....[242]....
        /*0a20*/ 	.word	0x00011040


	//   ....[243]....
        /*0a24*/ 	.word	0x00011100


	//   ....[244]....
        /*0a28*/ 	.word	0x00011160


	//   ....[245]....
        /*0a2c*/ 	.word	0x00011220


	//   ....[246]....
        /*0a30*/ 	.word	0x00011280


	//   ....[247]....
        /*0a34*/ 	.word	0x00011340


	//   ....[248]....
        /*0a38*/ 	.word	0x000113a0


	//   ....[249]....
        /*0a3c*/ 	.word	0x00011440


	//   ....[250]....
        /*0a40*/ 	.word	0x000114d0


	//   ....[251]....
        /*0a44*/ 	.word	0x00011570


	//   ....[252]....
        /*0a48*/ 	.word	0x00011690


	//   ....[253]....
        /*0a4c*/ 	.word	0x00011700


	//   ....[254]....
        /*0a50*/ 	.word	0x00011770


	//   ....[255]....
        /*0a54*/ 	.word	0x000117e0


	//   ....[0]....
        /*0a58*/ 	.word	0x00011850


	//   ....[1]....
        /*0a5c*/ 	.word	0x000118d0


	//   ....[2]....
        /*0a60*/ 	.word	0x00011960


	//   ....[3]....
        /*0a64*/ 	.word	0x000119f0


	//   ....[4]....
        /*0a68*/ 	.word	0x00011a60


	//   ....[5]....
        /*0a6c*/ 	.word	0x00011ad0


	//   ....[6]....
        /*0a70*/ 	.word	0x00011b40


	//   ....[7]....
        /*0a74*/ 	.word	0x00011bc0


	//   ....[8]....
        /*0a78*/ 	.word	0x00011c30


	//   ....[9]....
        /*0a7c*/ 	.word	0x00011cd0


	//   ....[10]....
        /*0a80*/ 	.word	0x00011d60


	//   ....[11]....
        /*0a84*/ 	.word	0x00011e80


	//----- nvinfo : EIATTR_REG_RECONFIG
	.align		4
.L_115:
        /*0a88*/ 	.byte	0x01, 0x54
	.zero		2


	//----- nvinfo : EIATTR_SYSCALL_OFFSETS
	.align		4
        /*0a8c*/ 	.byte	0x04, 0x46
        /*0a8e*/ 	.short	(.L_117 - .L_116)


	//   ....[0]....
.L_116:
        /*0a90*/ 	.word	0x00001400


	//   ....[1]....
        /*0a94*/ 	.word	0x000095f0


	//   ....[2]....
        /*0a98*/ 	.word	0x00009740


	//   ....[3]....
        /*0a9c*/ 	.word	0x00009830


	//   ....[4]....
        /*0aa0*/ 	.word	0x0000a830


	//----- nvinfo : EIATTR_MBARRIER_INSTR_OFFSETS
	.align		4
.L_117:
        /*0aa4*/ 	.byte	0x04, 0x39
        /*0aa6*/ 	.short	(.L_119 - .L_118)


	//   ....[0]....
.L_118:
        /*0aa8*/ 	.word	0x00000180
        /*0aac*/ 	.word	0x000000ff
        /*0ab0*/ 	.word	0x00016800
        /*0ab4*/ 	.short	0x0100
        /*0ab6*/ 	.byte	0x08
	.zero		1


	//   ....[1]....
        /*0ab8*/ 	.word	0x00000190
        /*0abc*/ 	.word	0x000000ff
        /*0ac0*/ 	.word	0x00016820
        /*0ac4*/ 	.short	0x0100
        /*0ac6*/ 	.byte	0x08
	.zero		1


	//   ....[2]....
        /*0ac8*/ 	.word	0x00000280
        /*0acc*/ 	.word	0x000000ff
        /*0ad0*/ 	.word	0x00016830
        /*0ad4*/ 	.short	0x0100
        /*0ad6*/ 	.byte	0x08
	.zero		1


	//   ....[3]....
        /*0ad8*/ 	.word	0x00000290
        /*0adc*/ 	.word	0x000000ff
        /*0ae0*/ 	.word	0x00016840
        /*0ae4*/ 	.short	0x0100
        /*0ae6*/ 	.byte	0x08
	.zero		1


	//   ....[4]....
        /*0ae8*/ 	.word	0x000002a0
        /*0aec*/ 	.word	0x000000ff
        /*0af0*/ 	.word	0x00016838
        /*0af4*/ 	.short	0x0100
        /*0af6*/ 	.byte	0x08
	.zero		1


	//   ....[5]....
        /*0af8*/ 	.word	0x000002b0
        /*0afc*/ 	.word	0x000000ff
        /*0b00*/ 	.word	0x00016848
        /*0b04*/ 	.short	0x0100
        /*0b06*/ 	.byte	0x08
	.zero		1


	//   ....[6]....
        /*0b08*/ 	.word	0x000003e0
        /*0b0c*/ 	.word	0x000000ff
        /*0b10*/ 	.word	0x00016850
        /*0b14*/ 	.short	0x0100
        /*0b16*/ 	.byte	0x08
	.zero		1


	//   ....[7]....
        /*0b18*/ 	.word	0x000003f0
        /*0b1c*/ 	.word	0x000000ff
        /*0b20*/ 	.word	0x00016860
        /*0b24*/ 	.short	0x0100
        /*0b26*/ 	.byte	0x08
	.zero		1


	//   ....[8]....
        /*0b28*/ 	.word	0x00000400
        /*0b2c*/ 	.word	0x000000ff
        /*0b30*/ 	.word	0x00016858
        /*0b34*/ 	.short	0x0100
        /*0b36*/ 	.byte	0x08
	.zero		1


	//   ....[9]....
        /*0b38*/ 	.word	0x00000410
        /*0b3c*/ 	.word	0x000000ff
        /*0b40*/ 	.word	0x00016868
        /*0b44*/ 	.short	0x0100
        /*0b46*/ 	.byte	0x08
	.zero		1


	//   ....[10]....
        /*0b48*/ 	.word	0x00000500
        /*0b4c*/ 	.word	0x000000ff
        /*0b50*/ 	.word	0x00016870
        /*0b54*/ 	.short	0x0100
        /*0b56*/ 	.byte	0x06
	.zero		1


	//   ....[11]....
        /*0b58*/ 	.word	0x00000510
        /*0b5c*/ 	.word	0x000000ff
        /*0b60*/ 	.word	0x00016880
        /*0b64*/ 	.short	0x0100
        /*0b66*/ 	.byte	0x06
	.zero		1


	//   ....[12]....
        /*0b68*/ 	.word	0x00000520
        /*0b6c*/ 	.word	0x000000ff
        /*0b70*/ 	.word	0x00016878
        /*0b74*/ 	.short	0x0100
        /*0b76*/ 	.byte	0x06
	.zero		1


	//   ....[13]....
        /*0b78*/ 	.word	0x00000530
        /*0b7c*/ 	.word	0x000000ff
        /*0b80*/ 	.word	0x00016888
        /*0b84*/ 	.short	0x0100
        /*0b86*/ 	.byte	0x06
	.zero		1


	//   ....[14]....
        /*0b88*/ 	.word	0x00000660
        /*0b8c*/ 	.word	0x000000ff
        /*0b90*/ 	.word	0x00016890
        /*0b94*/ 	.short	0x0100
        /*0b96*/ 	.byte	0x08
	.zero		1


	//   ....[15]....
        /*0b98*/ 	.word	0x00000670
        /*0b9c*/ 	.word	0x000000ff
        /*0ba0*/ 	.word	0x000168a0
        /*0ba4*/ 	.short	0x0100
        /*0ba6*/ 	.byte	0x08
	.zero		1


	//   ....[16]....
        /*0ba8*/ 	.word	0x00000680
        /*0bac*/ 	.word	0x000000ff
        /*0bb0*/ 	.word	0x00016898
        /*0bb4*/ 	.short	0x0100
        /*0bb6*/ 	.byte	0x08
	.zero		1


	//   ....[17]....
        /*0bb8*/ 	.word	0x00000690
        /*0bbc*/ 	.word	0x000000ff
        /*0bc0*/ 	.word	0x000168a8
        /*0bc4*/ 	.short	0x0100
        /*0bc6*/ 	.byte	0x08
	.zero		1


	//   ....[18]....
        /*0bc8*/ 	.word	0x000007d0
        /*0bcc*/ 	.word	0x000000ff
        /*0bd0*/ 	.word	0x000168b0
        /*0bd4*/ 	.short	0x0100
        /*0bd6*/ 	.byte	0x08
	.zero		1


	//   ....[19]....
        /*0bd8*/ 	.word	0x000007e0
        /*0bdc*/ 	.word	0x000000ff
        /*0be0*/ 	.word	0x000168c0
        /*0be4*/ 	.short	0x0100
        /*0be6*/ 	.byte	0x08
	.zero		1


	//   ....[20]....
        /*0be8*/ 	.word	0x000007f0
        /*0bec*/ 	.word	0x000000ff
        /*0bf0*/ 	.word	0x000168b8
        /*0bf4*/ 	.short	0x0100
        /*0bf6*/ 	.byte	0x08
	.zero		1


	//   ....[21]....
        /*0bf8*/ 	.word	0x00000800
        /*0bfc*/ 	.word	0x000000ff
        /*0c00*/ 	.word	0x000168c8
        /*0c04*/ 	.short	0x0100
        /*0c06*/ 	.byte	0x08
	.zero		1


	//   ....[22]....
        /*0c08*/ 	.word	0x00001480
        /*0c0c*/ 	.word	0x000000ff
        /*0c10*/ 	.word	0x00016800
        /*0c14*/ 	.short	0x010a
        /*0c16*/ 	.byte	0x31
	.zero		1


	//   ....[23]....
        /*0c18*/ 	.word	0x00001500
        /*0c1c*/ 	.word	0x00000000
        /*0c20*/ 	.word	0x00016830
        /*0c24*/ 	.short	0x010a
        /*0c26*/ 	.byte	0x3f
	.zero		1


	//   ....[24]....
        /*0c28*/ 	.word	0x00001550
        /*0c2c*/ 	.word	0x00000000
        /*0c30*/ 	.word	0x00016830
        /*0c34*/ 	.short	0x010a
        /*0c36*/ 	.byte	0x3f
	.zero		1


	//   ....[25]....
        /*0c38*/ 	.word	0x00002100
        /*0c3c*/ 	.word	0x000000ff
        /*0c40*/ 	.word	0x00000000
        /*0c44*/ 	.short	0x0101
        /*0c46*/ 	.byte	0x06
	.zero		1


	//   ....[26]....
        /*0c48*/ 	.word	0x00003d80
        /*0c4c*/ 	.word	0x000000ff
        /*0c50*/ 	.word	0x00016830
        /*0c54*/ 	.short	0x010a
        /*0c56*/ 	.byte	0x06
	.zero		1


	//   ....[27]....
        /*0c58*/ 	.word	0x00003dc0
        /*0c5c*/ 	.word	0x000000ff
        /*0c60*/ 	.word	0x00016830
        /*0c64*/ 	.short	0x010a
        /*0c66*/ 	.byte	0x06
	.zero		1


	//   ....[28]....
        /*0c68*/ 	.word	0x00004000
        /*0c6c*/ 	.word	0x000000ff
        /*0c70*/ 	.word	0x00016850
        /*0c74*/ 	.short	0x010a
        /*0c76*/ 	.byte	0x06
	.zero		1


	//   ....[29]....
        /*0c78*/ 	.word	0x00004040
        /*0c7c*/ 	.word	0x000000ff
        /*0c80*/ 	.word	0x00016850
        /*0c84*/ 	.short	0x010a
        /*0c86*/ 	.byte	0x06
	.zero		1


	//   ....[30]....
        /*0c88*/ 	.word	0x00004950
        /*0c8c*/ 	.word	0x000000ff
        /*0c90*/ 	.word	0x00000000
        /*0c94*/ 	.short	0x0101
        /*0c96*/ 	.byte	0x06
	.zero		1


	//   ....[31]....
        /*0c98*/ 	.word	0x00005e40
        /*0c9c*/ 	.word	0x000000ff
        /*0ca0*/ 	.word	0x00000000
        /*0ca4*/ 	.short	0x0101
        /*0ca6*/ 	.byte	0x06
	.zero		1


	//   ....[32]....
        /*0ca8*/ 	.word	0x00006280
        /*0cac*/ 	.word	0x000000ff
        /*0cb0*/ 	.word	0x00016850
        /*0cb4*/ 	.short	0x010a
        /*0cb6*/ 	.byte	0x05
	.zero		1


	//   ....[33]....
        /*0cb8*/ 	.word	0x000062c0
        /*0cbc*/ 	.word	0x000000ff
        /*0cc0*/ 	.word	0x00016850
        /*0cc4*/ 	.short	0x010a
        /*0cc6*/ 	.byte	0x05
	.zero		1


	//   ....[34]....
        /*0cc8*/ 	.word	0x00006880
        /*0ccc*/ 	.word	0x000000ff
        /*0cd0*/ 	.word	0x00000000
        /*0cd4*/ 	.short	0x0101
        /*0cd6*/ 	.byte	0x04
	.zero		1


	//   ....[35]....
        /*0cd8*/ 	.word	0x00007890
        /*0cdc*/ 	.word	0x00000000
        /*0ce0*/ 	.word	0x00000000
        /*0ce4*/ 	.short	0x0101
        /*0ce6*/ 	.byte	0x3f
	.zero		1


	//   ....[36]....
        /*0ce8*/ 	.word	0x00009d60
        /*0cec*/ 	.word	0x00000003
        /*0cf0*/ 	.word	0x00016840
        /*0cf4*/ 	.short	0x010a
        /*0cf6*/ 	.byte	0x3f
	.zero		1


	//   ....[37]....
        /*0cf8*/ 	.word	0x0000a520
        /*0cfc*/ 	.word	0x00000003
        /*0d00*/ 	.word	0x00016830
        /*0d04*/ 	.short	0x0107
        /*0d06*/ 	.byte	0x3f
	.zero		1


	//   ....[38]....
        /*0d08*/ 	.word	0x0000a5f0
        /*0d0c*/ 	.word	0x00000003
        /*0d10*/ 	.word	0x00016830
        /*0d14*/ 	.short	0x0101
        /*0d16*/ 	.byte	0x3f
	.zero		1


	//   ....[39]....
        /*0d18*/ 	.word	0x0000b450
        /*0d1c*/ 	.word	0x00000016
        /*0d20*/ 	.word	0x00016800
        /*0d24*/ 	.short	0x0107
        /*0d26*/ 	.byte	0x3f
	.zero		1


	//   ....[40]....
        /*0d28*/ 	.word	0x0000b550
        /*0d2c*/ 	.word	0x00000016
        /*0d30*/ 	.word	0x00016800
        /*0d34*/ 	.short	0x0101
        /*0d36*/ 	.byte	0x3f
	.zero		1


	//   ....[41]....
        /*0d38*/ 	.word	0x0000b570
        /*0d3c*/ 	.word	0x00000016
        /*0d40*/ 	.word	0x00016820
        /*0d44*/ 	.short	0x010a
        /*0d46*/ 	.byte	0x3f
	.zero		1


	//   ....[42]....
        /*0d48*/ 	.word	0x0000b910
        /*0d4c*/ 	.word	0x00000005
        /*0d50*/ 	.word	0x00016840
        /*0d54*/ 	.short	0x010a
        /*0d56*/ 	.byte	0x3f
	.zero		1


	//   ....[43]....
        /*0d58*/ 	.word	0x0000be20
        /*0d5c*/ 	.word	0x00000005
        /*0d60*/ 	.word	0x00016830
        /*0d64*/ 	.short	0x0107
        /*0d66*/ 	.byte	0x3f
	.zero		1


	//   ....[44]....
        /*0d68*/ 	.word	0x0000bee0
        /*0d6c*/ 	.word	0x00000005
        /*0d70*/ 	.word	0x00016830
        /*0d74*/ 	.short	0x0101
        /*0d76*/ 	.byte	0x3f
	.zero		1


	//   ....[45]....
        /*0d78*/ 	.word	0x0000bf40
        /*0d7c*/ 	.word	0x00000005
        /*0d80*/ 	.word	0x00016860
        /*0d84*/ 	.short	0x010a
        /*0d86*/ 	.byte	0x3f
	.zero		1


	//   ....[46]....
        /*0d88*/ 	.word	0x0000c410
        /*0d8c*/ 	.word	0x00000005
        /*0d90*/ 	.word	0x00016850
        /*0d94*/ 	.short	0x0107
        /*0d96*/ 	.byte	0x3f
	.zero		1


	//   ....[47]....
        /*0d98*/ 	.word	0x0000c5b0
        /*0d9c*/ 	.word	0x00000005
        /*0da0*/ 	.word	0x00016850
        /*0da4*/ 	.short	0x0101
        /*0da6*/ 	.byte	0x3f
	.zero		1


	//   ....[48]....
        /*0da8*/ 	.word	0x0000c7c0
        /*0dac*/ 	.word	0x00000000
        /*0db0*/ 	.word	0x00016860
        /*0db4*/ 	.short	0x010a
        /*0db6*/ 	.byte	0x3f
	.zero		1


	//   ....[49]....
        /*0db8*/ 	.word	0x0000cc40
        /*0dbc*/ 	.word	0x00000000
        /*0dc0*/ 	.word	0x00016850
        /*0dc4*/ 	.short	0x0107
        /*0dc6*/ 	.byte	0x3f
	.zero		1


	//   ....[50]....
        /*0dc8*/ 	.word	0x0000cd10
        /*0dcc*/ 	.word	0x00000000
        /*0dd0*/ 	.word	0x00016850
        /*0dd4*/ 	.short	0x0101
        /*0dd6*/ 	.byte	0x3f
	.zero		1


	//   ....[51]....
        /*0dd8*/ 	.word	0x0000d810
        /*0ddc*/ 	.word	0x00000005
        /*0de0*/ 	.word	0x00016820
        /*0de4*/ 	.short	0x010a
        /*0de6*/ 	.byte	0x3f
	.zero		1


	//   ....[52]....
        /*0de8*/ 	.word	0x0000d990
        /*0dec*/ 	.word	0x00000003
        /*0df0*/ 	.word	0x00016840
        /*0df4*/ 	.short	0x010a
        /*0df6*/ 	.byte	0x3f
	.zero		1


	//   ....[53]....
        /*0df8*/ 	.word	0x0000da30
        /*0dfc*/ 	.word	0x00000019
        /*0e00*/ 	.word	0x00016840
        /*0e04*/ 	.short	0x010a
        /*0e06*/ 	.byte	0x3f
	.zero		1


	//   ....[54]....
        /*0e08*/ 	.word	0x0000da70
        /*0e0c*/ 	.word	0x00000003
        /*0e10*/ 	.word	0x00016860
        /*0e14*/ 	.short	0x010a
        /*0e16*/ 	.byte	0x3f
	.zero		1


	//   ....[55]....
        /*0e18*/ 	.word	0x0000dab0
        /*0e1c*/ 	.word	0x00000019
        /*0e20*/ 	.word	0x00016860
        /*0e24*/ 	.short	0x010a
        /*0e26*/ 	.byte	0x3f
	.zero		1


	//   ....[56]....
        /*0e28*/ 	.word	0x0000db20
        /*0e2c*/ 	.word	0x00000003
        /*0e30*/ 	.word	0x00016800
        /*0e34*/ 	.short	0x010a
        /*0e36*/ 	.byte	0x3f
	.zero		1


	//   ....[57]....
        /*0e38*/ 	.word	0x0000db70
        /*0e3c*/ 	.word	0x00000000
        /*0e40*/ 	.word	0x00016830
        /*0e44*/ 	.short	0x010a
        /*0e46*/ 	.byte	0x3f
	.zero		1


	//   ....[58]....
        /*0e48*/ 	.word	0x0000dbd0
        /*0e4c*/ 	.word	0x00000007
        /*0e50*/ 	.word	0x00016830
        /*0e54*/ 	.short	0x010a
        /*0e56*/ 	.byte	0x3f
	.zero		1


	//   ....[59]....
        /*0e58*/ 	.word	0x0000dc30
        /*0e5c*/ 	.word	0x00000007
        /*0e60*/ 	.word	0x00016850
        /*0e64*/ 	.short	0x010a
        /*0e66*/ 	.byte	0x3f
	.zero		1


	//   ....[60]....
        /*0e68*/ 	.word	0x0000dc90
        /*0e6c*/ 	.word	0x00000007
        /*0e70*/ 	.word	0x00016850
        /*0e74*/ 	.short	0x010a
        /*0e76*/ 	.byte	0x3f
	.zero		1


	//   ....[61]....
        /*0e78*/ 	.word	0x0000ddb0
        /*0e7c*/ 	.word	0x00000003
        /*0e80*/ 	.word	0x00016840
        /*0e84*/ 	.short	0x010a
        /*0e86*/ 	.byte	0x3f
	.zero		1


	//   ....[62]....
        /*0e88*/ 	.word	0x0000f850
        /*0e8c*/ 	.word	0x00000016
        /*0e90*/ 	.word	0x00016820
        /*0e94*/ 	.short	0x010a
        /*0e96*/ 	.byte	0x3f
	.zero		1


	//   ....[63]....
        /*0e98*/ 	.word	0x0000f8a0
        /*0e9c*/ 	.word	0x00000005
        /*0ea0*/ 	.word	0x00016840
        /*0ea4*/ 	.short	0x010a
        /*0ea6*/ 	.byte	0x3f
	.zero		1


	//   ....[64]....
        /*0ea8*/ 	.word	0x000101b0
        /*0eac*/ 	.word	0x00000005
        /*0eb0*/ 	.word	0x00016860
        /*0eb4*/ 	.short	0x010a
        /*0eb6*/ 	.byte	0x3f
	.zero		1


	//   ....[65]....
        /*0eb8*/ 	.word	0x00010b20
        /*0ebc*/ 	.word	0x00000000
        /*0ec0*/ 	.word	0x00016860
        /*0ec4*/ 	.short	0x010a
        /*0ec6*/ 	.byte	0x3f
	.zero		1


	//   ....[66]....
        /*0ec8*/ 	.word	0x00011da0
        /*0ecc*/ 	.word	0x00000005
        /*0ed0*/ 	.word	0x00016820
        /*0ed4*/ 	.short	0x010a
        /*0ed6*/ 	.byte	0x3f
	.zero		1


	//   ....[67]....
        /*0ed8*/ 	.word	0x00011f40
        /*0edc*/ 	.word	0x00000003
        /*0ee0*/ 	.word	0x00016840
        /*0ee4*/ 	.short	0x010a
        /*0ee6*/ 	.byte	0x3f
	.zero		1


	//   ....[68]....
        /*0ee8*/ 	.word	0x00011f90
        /*0eec*/ 	.word	0x00000019
        /*0ef0*/ 	.word	0x00016840
        /*0ef4*/ 	.short	0x010a
        /*0ef6*/ 	.byte	0x3f
	.zero		1


	//   ....[69]....
        /*0ef8*/ 	.word	0x00011fe0
        /*0efc*/ 	.word	0x00000003
        /*0f00*/ 	.word	0x00016860
        /*0f04*/ 	.short	0x010a
        /*0f06*/ 	.byte	0x3f
	.zero		1


	//----- nvinfo : EIATTR_NUM_MBARRIERS
	.align		4
.L_119:
        /*0f08*/ 	.byte	0x03, 0x38
        /*0f0a*/ 	.short	0x0016


	//----- nvinfo : EIATTR_EXIT_INSTR_OFFSETS
	.align		4
        /*0f0c*/ 	.byte	0x04, 0x1c
        /*0f0e*/ 	.short	(.L_121 - .L_120)


	//   ....[0]....
.L_120:
        /*0f10*/ 	.word	0x000009b0


	//   ....[1]....
        /*0f14*/ 	.word	0x000083b0


	//   ....[2]....
        /*0f18*/ 	.word	0x0000db00


	//----- nvinfo : EIATTR_MAX_THREADS
	.align		4
.L_121:
        /*0f1c*/ 	.byte	0x04, 0x05
        /*0f1e*/ 	.short	(.L_123 - .L_122)
.L_122:
        /*0f20*/ 	.word	0x00000200
        /*0f24*/ 	.word	0x00000001
        /*0f28*/ 	.word	0x00000001


	//----- nvinfo : EIATTR_CRS_STACK_SIZE
	.align		4
.L_123:
        /*0f2c*/ 	.byte	0x04, 0x1e
        /*0f2e*/ 	.short	(.L_125 - .L_124)
.L_124:
        /*0f30*/ 	.word	0x00000000


	//----- nvinfo : EIATTR_CBANK_PARAM_SIZE
	.align		4
.L_125:
        /*0f34*/ 	.byte	0x03, 0x19
        /*0f36*/ 	.short	0x0af0


	//----- nvinfo : EIATTR_PARAM_CBANK
	.align		4
        /*0f38*/ 	.byte	0x04, 0x0a
        /*0f3a*/ 	.short	(.L_127 - .L_126)
	.align		4
.L_126:
        /*0f3c*/ 	.word	index@(.nv.constant0._ZN7cutlass13device_kernelIN5flash11enable_sm90INS1_16FlashAttnFwdSm90INS1_25CollectiveMainloopFwdSm90ILi2EN4cute5tupleIJNS5_1CILi1EEES8_S8_EEENS6_IJNS7_ILi192EEENS7_ILi128EEENS7_ILi64EEEEEELi64ENS_6half_tEfNS_4arch4Sm90ELb0ELb0ELb1ELb1ELb1ELb0ELb0ELb1ELb1ELb1ELb0ELb0EEENS1_21CollectiveEpilogueFwdINS6_IJSA_SC_SB_EEES9_SE_SG_Li384ELb1ELb1ELb0ELb0EEENS1_36VarlenDynamicPersistentTileSchedulerILi192ELi128ELi384ELi128ELb0ELb1ELb1ELb0ELb1ELb1EEEEEEEEEvNT_6ParamsE)
        /*0f40*/ 	.short	0x0210
        /*0f42*/ 	.short	0x0af0


	//----- nvinfo : EIATTR_SW_WAR
	.align		4
.L_127:
        /*0f44*/ 	.byte	0x04, 0x36
        /*0f46*/ 	.short	(.L_129 - .L_128)
.L_128:
        /*0f48*/ 	.word	0x00000008
.L_129:


//--------------------- .nv.info._ZN7cutlass13device_kernelIN5flash11enable_sm90INS1_16FlashAttnFwdSm90INS1_25CollectiveMainloopFwdSm90ILi2EN4cute5tupleIJNS5_1CILi1EEES8_S8_EEENS6_IJNS7_ILi192EEENS7_ILi128EEENS7_ILi64EEEEEELi64ENS_6half_tEfNS_4arch4Sm90ELb0ELb0ELb1ELb1ELb1ELb1ELb0ELb1ELb1ELb1ELb0ELb0EEENS1_21CollectiveEpilogueFwdINS6_IJSA_SC_SB_EEES9_SE_SG_Li384ELb1ELb1ELb0ELb0EEENS1_36VarlenDynamicPersistentTileSchedulerILi192ELi128ELi384ELi128ELb0ELb1ELb1ELb0ELb1ELb1EEEEEEEEEvNT_6ParamsE --------------------------
	.section	.nv.info._ZN7cutlass13device_kernelIN5flash11enable_sm90INS1_16FlashAttnFwdSm90INS1_25CollectiveMainloopFwdSm90ILi2EN4cute5tupleIJNS5_1CILi1EEES8_S8_EEENS6_IJNS7_ILi192EEENS7_ILi128EEENS7_ILi64EEEEEELi64ENS_6half_tEfNS_4arch4Sm90ELb0ELb0ELb1ELb1ELb1ELb1ELb0ELb1ELb1ELb1ELb0ELb0EEENS1_21CollectiveEpilogueFwdINS6_IJSA_SC_SB_EEES9_SE_SG_Li384ELb1ELb1ELb0ELb0EEENS1_36VarlenDynamicPersistentTileSchedulerILi192ELi128ELi384ELi128ELb0ELb1ELb1ELb0ELb1ELb1EEEEEEEEEvNT_6ParamsE,"",@"SHT_CUDA_INFO"
	.sectionflags	@""
	.align	4


	//----- nvinfo : EIATTR_CUDA_API_VERSION
	.align		4
        /*0000*/ 	.byte	0x04, 0x37
        /*0002*/ 	.short	(.L_131 - .L_130)
.L_130:
        /*0004*/ 	.word	0x00000082


	//----- nvinfo : EIATTR_KPARAM_INFO
	.align		4
.L_131:
        /*0008*/ 	.byte	0x04, 0x17
        /*000a*/ 	.short	(.L_133 - .L_132)
.L_132:
        /*000c*/ 	.word	0x00000000
        /*0010*/ 	.short	0x0000
        /*0012*/ 	.short	0x0070
        /*0014*/ 	.byte	0x00, 0xf0, 0x01, 0x2a


	//----- nvinfo : EIATTR_SPARSE_MMA_MASK
	.align		4
.L_133:
        /*0018*/ 	.byte	0x03, 0x50
        /*001a*/ 	.short	0x0000


	//----- nvinfo : EIATTR_MAXREG_COUNT
	.align		4
        /*001c*/ 	.byte	0x03, 0x1b
        /*001e*/ 	.short	0x0080


	//----- nvinfo : EIATTR_NUM_BARRIERS
	.align		4
        /*0020*/ 	.byte	0x02, 0x4c
        /*0022*/ 	.byte	0x10
	.zero		1


	//----- nvinfo : EIATTR_EXTERNS
	.align		4
        /*0024*/ 	.byte	0x04, 0x0f
        /*0026*/ 	.short	(.L_135 - .L_134)


	//   ....[0]....
	.align		4
.L_134:
        /*0028*/ 	.word	index@(__assertfail)


	//----- nvinfo : EIATTR_ANNOTATIONS
	.align		4
.L_135:
        /*002c*/ 	.byte	0x04, 0x55
        /*002e*/ 	.short	(.L_137 - .L_136)


	//   ....[0]....
.L_136:
        /* <DEDUP_REMOVED lines=65> */


	//----- nvinfo : EIATTR_MERCURY_ISA_VERSION
	.align		4
.L_137:
        /*0428*/ 	.byte	0x03, 0x5f
        /*042a*/ 	.short	0x0101


	//----- nvinfo : EIATTR_UNUSED_LOAD_BYTE_OFFSET
	.align		4
        /*042c*/ 	.byte	0x04, 0x44
        /*042e*/ 	.short	(.L_139 - .L_138)


	//   ....[0]....
.L_138:
        /*0430*/ 	.word	0x00000a80
        /*0434*/ 	.word	0x0000fff0


	//   ....[1]....
        /*0438*/ 	.word	0x0000da90
        /*043c*/ 	.word	0x0000fff0


	//----- nvinfo : EIATTR_INT_WARP_WIDE_INSTR_OFFSETS
	.align		4
.L_139:
        /*0440*/ 	.byte	0x04, 0x31
        /*0442*/ 	.short	(.L_141 - .L_140)


	//   ....[0]....
.L_140:
        /*0444*/ 	.word	0x00000130


	//   ....[1]....
        /*0448*/ 	.word	0x00000170


	//   ....[2]....
        /*044c*/ 	.word	0x000001e0


	//   ....[3]....
        /*0450*/ 	.word	0x00011320


	//   ....[4]....
        /*0454*/ 	.word	0x000113b0


	//   ....[5]....
        /*0458*/ 	.word	0x00014680


	//   ....[6]....
        /*045c*/ 	.word	0x00014710


	//----- nvinfo : EIATTR_COOP_GROUP_MASK_REGIDS
	.align		4
.L_141:
        /*0460*/ 	.byte	0x04, 0x29
        /*0462*/ 	.short	(.L_143 - .L_142)


	//   ....[0]....
.L_142:
        /*0464*/ 	.word	0xffffffff


	//   ....[1]....
        /*0468*/ 	.word	0xffffffff


	//   ....[2]....
        /*046c*/ 	.word	0xffffffff


	//   ....[3]....
        /*0470*/ 	.word	0xffffffff


	//   ....[4]....
        /*0474*/ 	.word	0xffffffff


	//   ....[5]....
        /*0478*/ 	.word	0xffffffff


	//   ....[6]....
        /*047c*/ 	.word	0xffffffff


	//   ....[7]....
        /*0480*/ 	.word	0xffffffff


	//   ....[8]....
        /*0484*/ 	.word	0xffffffff


	//   ....[9]....
        /*0488*/ 	.word	0xffffffff


	//   ....[10]....
        /*048c*/ 	.word	0xffffffff


	//   ....[11]....
        /*0490*/ 	.word	0xffffffff


	//   ....[12]....
        /*0494*/ 	.word	0xffffffff


	//   ....[13]....
        /*0498*/ 	.word	0xffffffff


	//   ....[14]....
        /*049c*/ 	.word	0xffffffff


	//   ....[15]....
        /*04a0*/ 	.word	0xffffffff


	//   ....[16]....
        /*04a4*/ 	.word	0xffffffff


	//   ....[17]....
        /*04a8*/ 	.word	0xffffffff


	//   ....[18]....
        /*04ac*/ 	.word	0xffffffff


	//   ....[19]....
        /*04b0*/ 	.word	0xffffffff


	//   ....[20]....
        /*04b4*/ 	.word	0xffffffff


	//   ....[21]....
        /*04b8*/ 	.word	0xffffffff


	//   ....[22]....
        /*04bc*/ 	.word	0xffffffff


	//   ....[23]....
        /*04c0*/ 	.word	0xffffffff


	//   ....[24]....
        /*04c4*/ 	.word	0xffffffff


	//   ....[25]....
        /*04c8*/ 	.word	0xffffffff


	//   ....[26]....
        /*04cc*/ 	.word	0xffffffff


	//   ....[27]....
        /*04d0*/ 	.word	0xffffffff


	//   ....[28]....
        /*04d4*/ 	.word	0xffffffff


	//   ....[29]....
        /*04d8*/ 	.word	0xffffffff


	//   ....[30]....
        /*04dc*/ 	.word	0xffffffff


	//   ....[31]....
        /*04e0*/ 	.word	0xffffffff


	//   ....[32]....
        /*04e4*/ 	.word	0xffffffff


	//   ....[33]....
        /*04e8*/ 	.word	0xffffffff


	//   ....[34]....
        /*04ec*/ 	.word	0xffffffff


	//   ....[35]....
        /*04f0*/ 	.word	0xffffffff


	//   ....[36]....
        /*04f4*/ 	.word	0xffffffff


	//   ....[37]....
        /*04f8*/ 	.word	0xffffffff


	//   ....[38]....
        /*04fc*/ 	.word	0xffffffff


	//   ....[39]....
        /*0500*/ 	.word	0xffffffff


	//   ....[40]....
        /*0504*/ 	.word	0xffffffff


	//   ....[41]....
        /*0508*/ 	.word	0xffffffff


	//   ....[42]....
        /*050c*/ 	.word	0xffffffff


	//   ....[43]....
        /*0510*/ 	.word	0xffffffff


	//   ....[44]....
        /*0514*/ 	.word	0xffffffff


	//   ....[45]....
        /*0518*/ 	.word	0xffffffff


	//   ....[46]....
        /*051c*/ 	.word	0xffffffff


	//   ....[47]....
        /*0520*/ 	.word	0xffffffff


	//   ....[48]....
        /*0524*/ 	.word	0xffffffff


	//   ....[49]....
        /*0528*/ 	.word	0xffffffff


	//   ....[50]....
        /*052c*/ 	.word	0xffffffff


	//   ....[51]....
        /*0530*/ 	.word	0xffffffff


	//   ....[52]....
        /*0534*/ 	.word	0xffffffff


	//   ....[53]....
        /*0538*/ 	.word	0xffffffff


	//   ....[54]....
        /*053c*/ 	.word	0xffffffff


	//   ....[55]....
        /*0540*/ 	.word	0xffffffff


	//   ....[56]....
        /*0544*/ 	.word	0xffffffff


	//   ....[57]....
        /*0548*/ 	.word	0xffffffff


	//   ....[58]....
        /*054c*/ 	.word	0xffffffff


	//   ....[59]....
        /*0550*/ 	.word	0xffffffff


	//   ....[60]....
        /*0554*/ 	.word	0xffffffff


	//   ....[61]....
        /*0558*/ 	.word	0xffffffff


	//   ....[62]....
        /*055c*/ 	.word	0xffffffff


	//   ....[63]....
        /*0560*/ 	.word	0xffffffff


	//   ....[64]....
        /*0564*/ 	.word	0xffffffff


	//   ....[65]....
        /*0568*/ 	.word	0xffffffff


	//   ....[66]....
        /*056c*/ 	.word	0xffffffff


	//   ....[67]....
        /*0570*/ 	.word	0xffffffff


	//   ....[68]....
        /*0574*/ 	.word	0xffffffff


	//   ....[69]....
        /*0578*/ 	.word	0xffffffff


	//   ....[70]....
        /*057c*/ 	.word	0xffffffff


	//   ....[71]....
        /*0580*/ 	.word	0xffffffff


	//   ....[72]....
        /*0584*/ 	.word	0xffffffff


	//   ....[73]....
        /*0588*/ 	.word	0xffffffff


	//   ....[74]....
        /*058c*/ 	.word	0xffffffff


	//   ....[75]....
        /*0590*/ 	.word	0xffffffff


	//   ....[76]....
        /*0594*/ 	.word	0xffffffff


	//   ....[77]....
        /*0598*/ 	.word	0xffffffff


	//   ....[78]....
        /*059c*/ 	.word	0xffffffff


	//   ....[79]....
        /*05a0*/ 	.word	0xffffffff


	//   ....[80]....
        /*05a4*/ 	.word	0xffffffff


	//   ....[81]....
        /*05a8*/ 	.word	0xffffffff


	//   ....[82]....
        /*05ac*/ 	.word	0xffffffff


	//   ....[83]....
        /*05b0*/ 	.word	0xffffffff


	//   ....[84]....
        /*05b4*/ 	.word	0xffffffff


	//   ....[85]....
        /*05b8*/ 	.word	0xffffffff


	//   ....[86]....
        /*05bc*/ 	.word	0xffffffff


	//   ....[87]....
        /*05c0*/ 	.word	0xffffffff


	//   ....[88]....
        /*05c4*/ 	.word	0xffffffff


	//   ....[89]....
        /*05c8*/ 	.word	0xffffffff


	//   ....[90]....
        /*05cc*/ 	.word	0xffffffff


	//   ....[91]....
        /*05d0*/ 	.word	0xffffffff


	//   ....[92]....
        /*05d4*/ 	.word	0xffffffff


	//   ....[93]....
        /*05d8*/ 	.word	0xffffffff


	//   ....[94]....
        /*05dc*/ 	.word	0xffffffff


	//   ....[95]....
        /*05e0*/ 	.word	0xffffffff


	//   ....[96]....
        /*05e4*/ 	.word	0xffffffff


	//   ....[97]....
        /*05e8*/ 	.word	0xffffffff


	//   ....[98]....
        /*05ec*/ 	.word	0xffffffff


	//   ....[99]....
        /*05f0*/ 	.word	0xffffffff


	//   ....[100]....
        /*05f4*/ 	.word	0xffffffff


	//   ....[101]....
        /*05f8*/ 	.word	0xffffffff


	//   ....[102]....
        /*05fc*/ 	.word	0xffffffff


	//   ....[103]....
        /*0600*/ 	.word	0xffffffff


	//   ....[104]....
        /*0604*/ 	.word	0xffffffff


	//   ....[105]....
        /*0608*/ 	.word	0xffffffff


	//   ....[106]....
        /*060c*/ 	.word	0xffffffff


	//   ....[107]....
        /*0610*/ 	.word	0xffffffff


	//   ....[108]....
        /*0614*/ 	.word	0xffffffff


	//   ....[109]....
        /*0618*/ 	.word	0xffffffff


	//   ....[110]....
        /*061c*/ 	.word	0xffffffff


	//   ....[111]....
        /*0620*/ 	.word	0xffffffff


	//   ....[112]....
        /*0624*/ 	.word	0xffffffff


	//   ....[113]....
        /*0628*/ 	.word	0xffffffff


	//   ....[114]....
        /*062c*/ 	.word	0xffffffff


	//   ....[115]....
        /*0630*/ 	.word	0xffffffff


	//   ....[116]....
        /*0634*/ 	.word	0xffffffff


	//   ....[117]....
        /*0638*/ 	.word	0xffffffff


	//   ....[118]....
        /*063c*/ 	.word	0xffffffff


	//   ....[119]....
        /*0640*/ 	.word	0xffffffff


	//   ....[120]....
        /*0644*/ 	.word	0xffffffff


	//   ....[121]....
        /*0648*/ 	.word	0xffffffff


	//   ....[122]....
        /*064c*/ 	.word	0xffffffff


	//   ....[123]....
        /*0650*/ 	.word	0xffffffff


	//   ....[124]....
        /*0654*/ 	.word	0xffffffff


	//   ....[125]....
        /*0658*/ 	.word	0xffffffff


	//   ....[126]....
        /*065c*/ 	.word	0xffffffff


	//   ....[127]....
        /*0660*/ 	.word	0xffffffff


	//   ....[128]....
        /*0664*/ 	.word	0xffffffff


	//   ....[129]....
        /*0668*/ 	.word	0xffffffff


	//   ....[130]....
        /*066c*/ 	.word	0xffffffff


	//   ....[131]....
        /*0670*/ 	.word	0xffffffff


	//   ....[132]....
        /*0674*/ 	.word	0xffffffff


	//   ....[133]....
        /*0678*/ 	.word	0xffffffff


	//   ....[134]....
        /*067c*/ 	.word	0xffffffff


	//   ....[135]....
        /*0680*/ 	.word	0xffffffff


	//   ....[136]....
        /*0684*/ 	.word	0xffffffff


	//   ....[137]....
        /*0688*/ 	.word	0xffffffff


	//   ....[138]....
        /*068c*/ 	.word	0xffffffff


	//   ....[139]....
        /*0690*/ 	.word	0xffffffff


	//   ....[140]....
        /*0694*/ 	.word	0xffffffff


	//   ....[141]....
        /*0698*/ 	.word	0xffffffff


	//   ....[142]....
        /*069c*/ 	.word	0xffffffff


	//   ....[143]....
        /*06a0*/ 	.word	0xffffffff


	//   ....[144]....
        /*06a4*/ 	.word	0xffffffff


	//   ....[145]....
        /*06a8*/ 	.word	0xffffffff


	//   ....[146]....
        /*06ac*/ 	.word	0xffffffff


	//   ....[147]....
        /*06b0*/ 	.word	0xffffffff


	//   ....[148]....
        /*06b4*/ 	.word	0xffffffff


	//   ....[149]....
        /*06b8*/ 	.word	0xffffffff


	//   ....[150]....
        /*06bc*/ 	.word	0xffffffff


	//   ....[151]....
        /*06c0*/ 	.word	0xffffffff


	//   ....[152]....
        /*06c4*/ 	.word	0xffffffff


	//   ....[153]....
        /*06c8*/ 	.word	0xffffffff


	//   ....[154]....
        /*06cc*/ 	.word	0xffffffff


	//   ....[155]....
        /*06d0*/ 	.word	0xffffffff


	//   ....[156]....
        /*06d4*/ 	.word	0xffffffff


	//   ....[157]....
        /*06d8*/ 	.word	0xffffffff


	//   ....[158]....
        /*06dc*/ 	.word	0xffffffff


	//   ....[159]....
        /*06e0*/ 	.word	0xffffffff


	//   ....[160]....
        /*06e4*/ 	.word	0xffffffff


	//   ....[161]....
        /*06e8*/ 	.word	0xffffffff


	//   ....[162]....
        /*06ec*/ 	.word	0xffffffff


	//   ....[163]....
        /*06f0*/ 	.word	0xffffffff


	//   ....[164]....
        /*06f4*/ 	.word	0xffffffff


	//   ....[165]....
        /*06f8*/ 	.word	0xffffffff


	//   ....[166]....
        /*06fc*/ 	.word	0xffffffff


	//   ....[167]....
        /*0700*/ 	.word	0xffffffff


	//   ....[168]....
        /*0704*/ 	.word	0xffffffff


	//   ....[169]....
        /*0708*/ 	.word	0xffffffff


	//   ....[170]....
        /*070c*/ 	.word	0xffffffff


	//   ....[171]....
        /*0710*/ 	.word	0xffffffff


	//   ....[172]....
        /*0714*/ 	.word	0xffffffff


	//   ....[173]....
        /*0718*/ 	.word	0xffffffff


	//   ....[174]....
        /*071c*/ 	.word	0xffffffff


	//   ....[175]....
        /*0720*/ 	.word	0xffffffff


	//   ....[176]....
        /*0724*/ 	.word	0xffffffff


	//   ....[177]....
        /*0728*/ 	.word	0xffffffff


	//   ....[178]....
        /*072c*/ 	.word	0xffffffff


	//   ....[179]....
        /*0730*/ 	.word	0xffffffff


	//   ....[180]....
        /*0734*/ 	.word	0xffffffff


	//   ....[181]....
        /*0738*/ 	.word	0xffffffff


	//   ....[182]....
        /*073c*/ 	.word	0xffffffff


	//   ....[183]....
        /*0740*/ 	.word	0xffffffff


	//   ....[184]....
        /*0744*/ 	.word	0xffffffff


	//   ....[185]....
        /*0748*/ 	.word	0xffffffff


	//   ....[186]....
        /*074c*/ 	.word	0xffffffff


	//   ....[187]....
        /*0750*/ 	.word	0x0500000f


	//   ....[188]....
        /*0754*/ 	.word	0x0500000f


	//   ....[189]....
        /*0758*/ 	.word	0x0500000f


	//   ....[190]....
        /*075c*/ 	.word	0x0500000f


	//   ....[191]....
        /*0760*/ 	.word	0x0500000f


	//   ....[192]....
        /*0764*/ 	.word	0x0500000f


	//   ....[193]....
        /*0768*/ 	.word	0x0500000f


	//   ....[194]....
        /*076c*/ 	.word	0x0500000f


	//   ....[195]....
        /*0770*/ 	.word	0x0500000f


	//   ....[196]....
        /*0774*/ 	.word	0x0500000f


	//   ....[197]....
        /*0778*/ 	.word	0x0500000f


	//   ....[198]....
        /*077c*/ 	.word	0x0500000f


	//   ....[199]....
        /*0780*/ 	.word	0x0500000f


	//   ....[200]....
        /*0784*/ 	.word	0x0500000f


	//   ....[201]....
        /*0788*/ 	.word	0x0500000f


	//   ....[202]....
        /*078c*/ 	.word	0x0500000f


	//   ....[203]....
        /*0790*/ 	.word	0x0500000f


	//   ....[204]....
        /*0794*/ 	.word	0x0500000f


	//   ....[205]....
        /*0798*/ 	.word	0x0500000f


	//   ....[206]....
        /*079c*/ 	.word	0x0500000f


	//   ....[207]....
        /*07a0*/ 	.word	0x0500000f


	//   ....[208]....
        /*07a4*/ 	.word	0x0500000f


	//   ....[209]....
        /*07a8*/ 	.word	0x0500000f


	//   ....[210]....
        /*07ac*/ 	.word	0x0500000f


	//   ....[211]....
        /*07b0*/ 	.word	0x0500000f


	//   ....[212]....
        /*07b4*/ 	.word	0x0500000f


	//   ....[213]....
        /*07b8*/ 	.word	0x0500000f


	//   ....[214]....
        /*07bc*/ 	.word	0x0500000f


	//   ....[215]....
        /*07c0*/ 	.word	0x0500000f


	//   ....[216]....
        /*07c4*/ 	.word	0x0500000f


	//   ....[217]....
        /*07c8*/ 	.word	0x0500000f


	//   ....[218]....
        /*07cc*/ 	.word	0x0500000f


	//   ....[219]....
        /*07d0*/ 	.word	0x0500000f


	//   ....[220]....
        /*07d4*/ 	.word	0x0500000f


	//   ....[221]....
        /*07d8*/ 	.word	0x0500000f


	//   ....[222]....
        /*07dc*/ 	.word	0x0500000f


	//   ....[223]....
        /*07e0*/ 	.word	0x0500000f


	//   ....[224]....
        /*07e4*/ 	.word	0x0500000f


	//   ....[225]....
        /*07e8*/ 	.word	0x0500000f


	//   ....[226]....
        /*07ec*/ 	.word	0x0500000f


	//   ....[227]....
        /*07f0*/ 	.word	0x0500000f


	//   ....[228]....
        /*07f4*/ 	.word	0x0500000f


	//   ....[229]....
        /*07f8*/ 	.word	0x0500000f


	//   ....[230]....
        /*07fc*/ 	.word	0x0500000f


	//   ....[231]....
        /*0800*/ 	.word	0x0500000f


	//   ....[232]....
        /*0804*/ 	.word	0x0500000f


	//   ....[233]....
        /*0808*/ 	.word	0x0500000f


	//   ....[234]....
        /*080c*/ 	.word	0x0500000f


	//   ....[235]....
        /*0810*/ 	.word	0x0500000f


	//   ....[236]....
        /*0814*/ 	.word	0x0500000f


	//   ....[237]....
        /*0818*/ 	.word	0x0500000f


	//   ....[238]....
        /*081c*/ 	.word	0x0500000f


	//   ....[239]....
        /*0820*/ 	.word	0x0500000f


	//   ....[240]....
        /*0824*/ 	.word	0x0500000f


	//   ....[241]....
        /*0828*/ 	.word	0x0500000f


	//   ....[242]....
        /*082c*/ 	.word	0x0500000f


	//   ....[243]....
        /*0830*/ 	.word	0x0500000f


	//   ....[244]....
        /*0834*/ 	.word	0x0500000f


	//   ....[245]....
        /*0838*/ 	.word	0x0500000f


	//   ....[246]....
        /*083c*/ 	.word	0x0500000f


	//   ....[247]....
        /*0840*/ 	.word	0x0500000f


	//   ....[248]....
        /*0844*/ 	.word	0x0500000f


	//   ....[249]....
        /*0848*/ 	.word	0x0500000f


	//   ....[250]....
        /*084c*/ 	.word	0x0500000f


	//   ....[251]....
        /*0850*/ 	.word	0x0500000f


	//   ....[252]....
        /*0854*/ 	.word	0x0500000f


	//   ....[253]....
        /*0858*/ 	.word	0x0500000f


	//   ....[254]....
        /*085c*/ 	.word	0x0500000f


	//   ....[255]....
        /*0860*/ 	.word	0x0500000f


	//   ....[0]....
        /*0864*/ 	.word	0x0500000f


	//   ....[1]....
        /*0868*/ 	.word	0x0500000f


	//   ....[2]....
        /*086c*/ 	.word	0x0500000f


	//   ....[3]....
        /*0870*/ 	.word	0x0500000f


	//   ....[4]....
        /*0874*/ 	.word	0x0500000f


	//   ....[5]....
        /*0878*/ 	.word	0x0500000f


	//   ....[6]....
        /*087c*/ 	.word	0x0500000f


	//   ....[7]....
        /*0880*/ 	.word	0x0500000f


	//   ....[8]....
        /*0884*/ 	.word	0x0500000f


	//   ....[9]....
        /*0888*/ 	.word	0x0500000f


	//   ....[10]....
        /*088c*/ 	.word	0x0500000f


	//   ....[11]....
        /*0890*/ 	.word	0x0500000f


	//   ....[12]....
        /*0894*/ 	.word	0x0500000f


	//   ....[13]....
        /*0898*/ 	.word	0x0500000f


	//   ....[14]....
        /*089c*/ 	.word	0x0500000f


	//   ....[15]....
        /*08a0*/ 	.word	0x0500000f


	//   ....[16]....
        /*08a4*/ 	.word	0x0500000f


	//   ....[17]....
        /*08a8*/ 	.word	0x0500000f


	//   ....[18]....
        /*08ac*/ 	.word	0x0500000f


	//   ....[19]....
        /*08b0*/ 	.word	0x0500000f


	//   ....[20]....
        /*08b4*/ 	.word	0x0500000f


	//   ....[21]....
        /*08b8*/ 	.word	0x0500000f


	//   ....[22]....
        /*08bc*/ 	.word	0x0500000f


	//   ....[23]....
        /*08c0*/ 	.word	0x0500000f


	//   ....[24]....
        /*08c4*/ 	.word	0x0500000f


	//   ....[25]....
        /*08c8*/ 	.word	0x0500000f


	//   ....[26]....
        /*08cc*/ 	.word	0x0500000f


	//   ....[27]....
        /*08d0*/ 	.word	0x0500000f


	//   ....[28]....
        /*08d4*/ 	.word	0x0500000f


	//   ....[29]....
        /*08d8*/ 	.word	0x0500000f


	//   ....[30]....
        /*08dc*/ 	.word	0x0500000f


	//   ....[31]....
        /*08e0*/ 	.word	0x0500000f


	//   ....[32]....
        /*08e4*/ 	.word	0x0500000f


	//   ....[33]....
        /*08e8*/ 	.word	0x0500000f


	//   ....[34]....
        /*08ec*/ 	.word	0x0500000f


	//   ....[35]....
        /*08f0*/ 	.word	0x0500000f


	//   ....[36]....
        /*08f4*/ 	.word	0x0500000f


	//   ....[37]....
        /*08f8*/ 	.word	0x0500000f


	//   ....[38]....
        /*08fc*/ 	.word	0x0500000f


	//   ....[39]....
        /*0900*/ 	.word	0x0500000f


	//   ....[40]....
        /*0904*/ 	.word	0x0500000f


	//   ....[41]....
        /*0908*/ 	.word	0x0500000f


	//   ....[42]....
        /*090c*/ 	.word	0x0500000f


	//   ....[43]....
        /*0910*/ 	.word	0x0500000f


	//   ....[44]....
        /*0914*/ 	.word	0x0500000f


	//   ....[45]....
        /*0918*/ 	.word	0x0500000f


	//   ....[46]....
        /*091c*/ 	.word	0x0500000f


	//   ....[47]....
        /*0920*/ 	.word	0x0500000f


	//   ....[48]....
        /*0924*/ 	.word	0x0500000f


	//   ....[49]....
        /*0928*/ 	.word	0x0500000f


	//   ....[50]....
        /*092c*/ 	.word	0x0500000f


	//   ....[51]....
        /*0930*/ 	.word	0x0500000f


	//   ....[52]....
        /*0934*/ 	.word	0x0500000f


	//   ....[53]....
        /*0938*/ 	.word	0x0500000f


	//   ....[54]....
        /*093c*/ 	.word	0x0500000f


	//   ....[55]....
        /*0940*/ 	.word	0x0500000f


	//   ....[56]....
        /*0944*/ 	.word	0x0500000f


	//   ....[57]....
        /*0948*/ 	.word	0x0500000f


	//   ....[58]....
        /*094c*/ 	.word	0x0500000f


	//   ....[59]....
        /*0950*/ 	.word	0x0500000f


	//   ....[60]....
        /*0954*/ 	.word	0x0500000f


	//   ....[61]....
        /*0958*/ 	.word	0x0500000f


	//   ....[62]....
        /*095c*/ 	.word	0x0500000f


	//   ....[63]....
        /*0960*/ 	.word	0x0500000f


	//   ....[64]....
        /*0964*/ 	.word	0x0500000f


	//   ....[65]....
        /*0968*/ 	.word	0x0500000f


	//   ....[66]....
        /*096c*/ 	.word	0x0500000f


	//   ....[67]....
        /*0970*/ 	.word	0x0500000f


	//----- nvinfo : EIATTR_COOP_GROUP_INSTR_OFFSETS
	.align		4
.L_143:
        /*0974*/ 	.byte	0x04, 0x28
        /*0976*/ 	.short	(.L_145 - .L_144)


	//   ....[0]....
.L_144:
        /*0978*/ 	.word	0x00000070


	//   ....[1]....
        /*097c*/ 	.word	0x00000140


	//   ....[2]....
        /*0980*/ 	.word	0x00000190


	//   ....[3]....
        /*0984*/ 	.word	0x000003c0


	//   ....[4]....
        /*0988*/ 	.word	0x00000520


	//   ....[5]....
        /*098c*/ 	.word	0x00000640


	//   ....[6]....
        /*0990*/ 	.word	0x000007a0


	//   ....[7]....
        /*0994*/ 	.word	0x00002ad0


	//   ....[8]....
        /*0998*/ 	.word	0x00002ae0


	//   ....[9]....
        /*099c*/ 	.word	0x000031a0


	//   ....[10]....
        /*09a0*/ 	.word	0x000031b0


	//   ....[11]....
        /*09a4*/ 	.word	0x00003e10


	//   ....[12]....
        /*09a8*/ 	.word	0x00003e20


	//   ....[13]....
        /*09ac*/ 	.word	0x00004580


	//   ....[14]....
        /*09b0*/ 	.word	0x00004590


	//   ....[15]....
        /*09b4*/ 	.word	0x00004fb0


	//   ....[16]....
        /*09b8*/ 	.word	0x00004fc0


	//   ....[17]....
        /*09bc*/ 	.word	0x000050d0


	//   ....[18]....
        /*09c0*/ 	.word	0x000050e0


	//   ....[19]....
        /*09c4*/ 	.word	0x00005470


	//   ....[20]....
        /*09c8*/ 	.word	0x00005490


	//   ....[21]....
        /*09cc*/ 	.word	0x00005570


	//   ....[22]....
        /*09d0*/ 	.word	0x00005590


	//   ....[23]....
        /*09d4*/ 	.word	0x00005a00


	//   ....[24]....
        /*09d8*/ 	.word	0x00005fe0


	//   ....[25]....
        /*09dc*/ 	.word	0x00005ff0


	//   ....[26]....
        /*09e0*/ 	.word	0x00006000


	//   ....[27]....
        /*09e4*/ 	.word	0x00006010


	//   ....[28]....
        /*09e8*/ 	.word	0x00007080


	//   ....[29]....
        /*09ec*/ 	.word	0x00007090


	//   ....[30]....
        /*09f0*/ 	.word	0x000070a0


	//   ....[31]....
        /*09f4*/ 	.word	0x000070b0


	//   ....[32]....
        /*09f8*/ 	.word	0x000096c0


	//   ....[33]....
        /*09fc*/ 	.word	0x000096f0


	//   ....[34]....
        /*0a00*/ 	.word	0x00009ca0


	//   ....[35]....
        /*0a04*/ 	.word	0x00009d00


	//   ....[36]....
        /*0a08*/ 	.word	0x0000bb70


	//   ....[37]....
        /*0a0c*/ 	.word	0x0000bbd0


	//   ....[38]....
        /*0a10*/ 	.word	0x0000bfb0


	//   ....[39]....
        /*0a14*/ 	.word	0x0000bfd0


	//   ....[40]....
        /*0a18*/ 	.word	0x0000d530


	//   ....[41]....
        /*0a1c*/ 	.word	0x0000d540


	//   ....[42]....
        /*0a20*/ 	.word	0x0000d5e0


	//   ....[43]....
        /*0a24*/ 	.word	0x0000d5f0


	//   ....[44]....
        /*0a28*/ 	.word	0x0000e2a0


	//   ....[45]....
        /*0a2c*/ 	.word	0x0000e2d0


	//   ....[46]....
        /*0a30*/ 	.word	0x0000e2e0


	//   ....[47]....
        /*0a34*/ 	.word	0x0000e2f0


	//   ....[48]....
        /*0a38*/ 	.word	0x0000e810


	//   ....[49]....
        /*0a3c*/ 	.word	0x0000e830


	//   ....[50]....
        /*0a40*/ 	.word	0x0000e840


	//   ....[51]....
        /*0a44*/ 	.word	0x0000e850


	//   ....[52]....
        /*0a48*/ 	.word	0x0000e870


	//   ....[53]....
        /*0a4c*/ 	.word	0x0000e890


	//   ....[54]....
        /*0a50*/ 	.word	0x0000e940


	//   ....[55]....
        /*0a54*/ 	.word	0x0000e950


	//   ....[56]....
        /*0a58*/ 	.word	0x0000f250


	//   ....[57]....
        /*0a5c*/ 	.word	0x0000f280


	//   ....[58]....
        /*0a60*/ 	.word	0x0000f2a0


	//   ....[59]....
        /*0a64*/ 	.word	0x0000f2d0


	//   ....[60]....
        /*0a68*/ 	.word	0x0000f300


	//   ....[61]....
        /*0a6c*/ 	.word	0x0000f310


	//   ....[62]....
        /*0a70*/ 	.word	0x0000f340


	//   ....[63]....
        /*0a74*/ 	.word	0x0000f3b0


	//   ....[64]....
        /*0a78*/ 	.word	0x0000f4d0


	//   ....[65]....
        /*0a7c*/ 	.word	0x0000f6c0


	//   ....[66]....
        /*0a80*/ 	.word	0x0000f6f0


	//   ....[67]....
        /*0a84*/ 	.word	0x0000f720


	//   ....[68]....
        /*0a88*/ 	.word	0x0000f750


	//   ....[69]....
        /*0a8c*/ 	.word	0x0000f780


	//   ....[70]....
        /*0a90*/ 	.word	0x0000f7b0


	//   ....[71]....
        /*0a94*/ 	.word	0x0000f920


	//   ....[72]....
        /*0a98*/ 	.word	0x0000f950


	//   ....[73]....
        /*0a9c*/ 	.word	0x0000f980


	//   ....[74]....
        /*0aa0*/ 	.word	0x0000f9b0


	//   ....[75]....
        /*0aa4*/ 	.word	0x0000f9e0


	//   ....[76]....
        /*0aa8*/ 	.word	0x0000fa10


	//   ....[77]....
        /*0aac*/ 	.word	0x0000faa0


	//   ....[78]....
        /*0ab0*/ 	.word	0x0000fad0


	//   ....[79]....
        /*0ab4*/ 	.word	0x0000fb50


	//   ....[80]....
        /*0ab8*/ 	.word	0x00010660


	//   ....[81]....
        /*0abc*/ 	.word	0x00011f30


	//   ....[82]....
        /*0ac0*/ 	.word	0x00011f50


	//   ....[83]....
        /*0ac4*/ 	.word	0x00011fe0


	//   ....[84]....
        /*0ac8*/ 	.word	0x00012000


	//   ....[85]....
        /*0acc*/ 	.word	0x00012080


	//   ....[86]....
        /*0ad0*/ 	.word	0x000120a0


	//   ....[87]....
        /*0ad4*/ 	.word	0x00012120


	//   ....[88]....
        /*0ad8*/ 	.word	0x00012140


	//   ....[89]....
        /*0adc*/ 	.word	0x000121c0


	//   ....[90]....
        /*0ae0*/ 	.word	0x000121e0


	//   ....[91]....
        /*0ae4*/ 	.word	0x00012260


	//   ....[92]....
        /*0ae8*/ 	.word	0x00012280


	//   ....[93]....
        /*0aec*/ 	.word	0x00012300


	//   ....[94]....
        /*0af0*/ 	.word	0x00012320


	//   ....[95]....
        /*0af4*/ 	.word	0x00012330


	//   ....[96]....
        /*0af8*/ 	.word	0x00012340


	//   ....[97]....
        /*0afc*/ 	.word	0x00012cb0


	//   ....[98]....
        /*0b00*/ 	.word	0x00012cc0


	//   ....[99]....
        /*0b04*/ 	.word	0x00012ce0


	//   ....[100]....
        /*0b08*/ 	.word	0x00012d70


	//   ....[101]....
        /*0b0c*/ 	.word	0x00012d90


	//   ....[102]....
        /*0b10*/ 	.word	0x00012e10


	//   ....[103]....
        /*0b14*/ 	.word	0x00012e30


	//   ....[104]....
        /*0b18*/ 	.word	0x00012eb0


	//   ....[105]....
        /*0b1c*/ 	.word	0x00012ed0


	//   ....[106]....
        /*0b20*/ 	.word	0x00012f50


	//   ....[107]....
        /*0b24*/ 	.word	0x00012f70


	//   ....[108]....
        /*0b28*/ 	.word	0x00012ff0


	//   ....[109]....
        /*0b2c*/ 	.word	0x00013010


	//   ....[110]....
        /*0b30*/ 	.word	0x00013090


	//   ....[111]....
        /*0b34*/ 	.word	0x000130b0


	//   ....[112]....
        /*0b38*/ 	.word	0x000130c0


	//   ....[113]....
        /*0b3c*/ 	.word	0x00013130


	//   ....[114]....
        /*0b40*/ 	.word	0x00013180


	//   ....[115]....
        /*0b44*/ 	.word	0x00013210


	//   ....[116]....
        /*0b48*/ 	.word	0x00013240


	//   ....[117]....
        /*0b4c*/ 	.word	0x00013250


	//   ....[118]....
        /*0b50*/ 	.word	0x000132c0


	//   ....[119]....
        /*0b54*/ 	.word	0x000132d0


	//   ....[120]....
        /*0b58*/ 	.word	0x000132e0


	//   ....[121]....
        /*0b5c*/ 	.word	0x00013b00


	//   ....[122]....
        /*0b60*/ 	.word	0x00013b20


	//   ....[123]....
        /*0b64*/ 	.word	0x00013b90


	//   ....[124]....
        /*0b68*/ 	.word	0x00013ba0


	//   ....[125]....
        /*0b6c*/ 	.word	0x00013be0


	//   ....[126]....
        /*0b70*/ 	.word	0x00013bf0


	//   ....[127]....
        /*0b74*/ 	.word	0x00013c30


	//   ....[128]....
        /*0b78*/ 	.word	0x00013c40


	//   ....[129]....
        /*0b7c*/ 	.word	0x00013c80


	//   ....[130]....
        /*0b80*/ 	.word	0x00013c90


	//   ....[131]....
        /*0b84*/ 	.word	0x00013cd0


	//   ....[132]....
        /*0b88*/ 	.word	0x00013ce0


	//   ....[133]....
        /*0b8c*/ 	.word	0x00013d20


	//   ....[134]....
        /*0b90*/ 	.word	0x00013d30


	//   ....[135]....
        /*0b94*/ 	.word	0x00013d40


	//   ....[136]....
        /*0b98*/ 	.word	0x00013d80


	//   ....[137]....
        /*0b9c*/ 	.word	0x00014040


	//   ....[138]....
        /*0ba0*/ 	.word	0x00014070


	//   ....[139]....
        /*0ba4*/ 	.word	0x000140d0


	//   ....[140]....
        /*0ba8*/ 	.word	0x000140e0


	//   ....[141]....
        /*0bac*/ 	.word	0x00014130


	//   ....[142]....
        /*0bb0*/ 	.word	0x00014140


	//   ....[143]....
        /*0bb4*/ 	.word	0x00014190


	//   ....[144]....
        /*0bb8*/ 	.word	0x000141a0


	//   ....[145]....
        /*0bbc*/ 	.word	0x000141f0


	//   ....[146]....
        /*0bc0*/ 	.word	0x00014200


	//   ....[147]....
        /*0bc4*/ 	.word	0x00014250


	//   ....[148]....
        /*0bc8*/ 	.word	0x00014260


	//   ....[149]....
        /*0bcc*/ 	.word	0x000142b0


	//   ....[150]....
        /*0bd0*/ 	.word	0x000142c0


	//   ....[151]....
        /*0bd4*/ 	.word	0x000142d0


	//   ....[152]....
        /*0bd8*/ 	.word	0x00014310


	//   ....[153]....
        /*0bdc*/ 	.word	0x00014900


	//   ....[154]....
        /*0be0*/ 	.word	0x00014940


	//   ....[155]....
        /*0be4*/ 	.word	0x00014960


	//   ....[156]....
        /*0be8*/ 	.word	0x000149a0


	//   ....[157]....
        /*0bec*/ 	.word	0x000149c0


	//   ....[158]....
        /*0bf0*/ 	.word	0x00014a00


	//   ....[159]....
        /*0bf4*/ 	.word	0x00014a20


	//   ....[160]....
        /*0bf8*/ 	.word	0x00014a60


	//   ....[161]....
        /*0bfc*/ 	.word	0x00014a80


	//   ....[162]....
        /*0c00*/ 	.word	0x00014ac0


	//   ....[163]....
        /*0c04*/ 	.word	0x00014ae0


	//   ....[164]....
        /*0c08*/ 	.word	0x00014b20


	//   ....[165]....
        /*0c0c*/ 	.word	0x00014b40


	//   ....[166]....
        /*0c10*/ 	.word	0x00014b80


	//   ....[167]....
        /*0c14*/ 	.word	0x00014ba0


	//   ....[168]....
        /*0c18*/ 	.word	0x00014bb0


	//   ....[169]....
        /*0c1c*/ 	.word	0x00014f20


	//   ....[170]....
        /*0c20*/ 	.word	0x00014f50


	//   ....[171]....
        /*0c24*/ 	.word	0x00014f90


	//   ....[172]....
        /*0c28*/ 	.word	0x00014fc0


	//   ....[173]....
        /*0c2c*/ 	.word	0x00014ff0


	//   ....[174]....
        /*0c30*/ 	.word	0x00015020


	//   ....[175]....
        /*0c34*/ 	.word	0x00015050


	//   ....[176]....
        /*0c38*/ 	.word	0x00015080


	//   ....[177]....
        /*0c3c*/ 	.word	0x00015200


	//   ....[178]....
        /*0c40*/ 	.word	0x00015230


	//   ....[179]....
        /*0c44*/ 	.word	0x00015260


	//   ....[180]....
        /*0c48*/ 	.word	0x00015290


	//   ....[181]....
        /*0c4c*/ 	.word	0x000152c0


	//   ....[182]....
        /*0c50*/ 	.word	0x000152f0


	//   ....[183]....
        /*0c54*/ 	.word	0x000153b0


	//   ....[184]....
        /*0c58*/ 	.word	0x000153d0


	//   ....[185]....
        /*0c5c*/ 	.word	0x00015440


	//   ....[186]....
        /*0c60*/ 	.word	0x000158b0


	//   ....[187]....
        /*0c64*/ 	.word	0x00015bd0


	//   ....[188]....
        /*0c68*/ 	.word	0x00015c60


	//   ....[189]....
        /*0c6c*/ 	.word	0x00015cf0


	//   ....[190]....
        /*0c70*/ 	.word	0x00015d80


	//   ....[191]....
        /*0c74*/ 	.word	0x00015e60


	//   ....[192]....
        /*0c78*/ 	.word	0x00015ef0


	//   ....[193]....
        /*0c7c*/ 	.word	0x00015f90


	//   ....[194]....
        /*0c80*/ 	.word	0x00016020


	//   ....[195]....
        /*0c84*/ 	.word	0x00016110


	//   ....[196]....
        /*0c88*/ 	.word	0x000161a0


	//   ....[197]....
        /*0c8c*/ 	.word	0x00016240


	//   ....[198]....
        /*0c90*/ 	.word	0x000162d0


	//   ....[199]....
        /*0c94*/ 	.word	0x00016410


	//   ....[200]....
        /*0c98*/ 	.word	0x000164c0


	//   ....[201]....
        /*0c9c*/ 	.word	0x00016550


	//   ....[202]....
        /*0ca0*/ 	.word	0x000165a0


	//   ....[203]....
        /*0ca4*/ 	.word	0x000165f0


	//   ....[204]....
        /*0ca8*/ 	.word	0x000166d0


	//   ....[205]....
        /*0cac*/ 	.word	0x00016760


	//   ....[206]....
        /*0cb0*/ 	.word	0x000167b0


	//   ....[207]....
        /*0cb4*/ 	.word	0x00016800


	//   ....[208]....
        /*0cb8*/ 	.word	0x00016a30


	//   ....[209]....
        /*0cbc*/ 	.word	0x00016ad0


	//   ....[210]....
        /*0cc0*/ 	.word	0x00016b30


	//   ....[211]....
        /*0cc4*/ 	.word	0x00016ba0


	//   ....[212]....
        /*0cc8*/ 	.word	0x00016c00


	//   ....[213]....
        /*0ccc*/ 	.word	0x00016c70


	//   ....[214]....
        /*0cd0*/ 	.word	0x00016d30


	//   ....[215]....
        /*0cd4*/ 	.word	0x00016d90


	//   ....[216]....
        /*0cd8*/ 	.word	0x00016e50


	//   ....[217]....
        /*0cdc*/ 	.word	0x00017130


	//   ....[218]....
        /*0ce0*/ 	.word	0x00017220


	//   ....[219]....
        /*0ce4*/ 	.word	0x000172c0


	//   ....[220]....
        /*0ce8*/ 	.word	0x00017320


	//   ....[221]....
        /*0cec*/ 	.word	0x00017410


	//   ....[222]....
        /*0cf0*/ 	.word	0x00017480


	//   ....[223]....
        /*0cf4*/ 	.word	0x00017570


	//   ....[224]....
        /*0cf8*/ 	.word	0x000175e0


	//   ....[225]....
        /*0cfc*/ 	.word	0x000176d0


	//   ....[226]....
        /*0d00*/ 	.word	0x00017740


	//   ....[227]....
        /*0d04*/ 	.word	0x00017830


	//   ....[228]....
        /*0d08*/ 	.word	0x000178a0


	//   ....[229]....
        /*0d0c*/ 	.word	0x00017990


	//   ....[230]....
        /*0d10*/ 	.word	0x00017a00


	//   ....[231]....
        /*0d14*/ 	.word	0x00017af0


	//   ....[232]....
        /*0d18*/ 	.word	0x00017b60


	//   ....[233]....
        /*0d1c*/ 	.word	0x00017c00


	//   ....[234]....
        /*0d20*/ 	.word	0x00017d20


	//   ....[235]....
        /*0d24*/ 	.word	0x00017d70


	//   ....[236]....
        /*0d28*/ 	.word	0x00017dd0


	//   ....[237]....
        /*0d2c*/ 	.word	0x00017ec0


	//   ....[238]....
        /*0d30*/ 	.word	0x00017f20


	//   ....[239]....
        /*0d34*/ 	.word	0x00018020


	//   ....[240]....
        /*0d38*/ 	.word	0x00018080


	//   ....[241]....
        /*0d3c*/ 	.word	0x00018180


	//   ....[242]....
        /*0d40*/ 	.word	0x000181e0


	//   ....[243]....
        /*0d44*/ 	.word	0x000182e0


	//   ....[244]....
        /*0d48*/ 	.word	0x00018340


	//   ....[245]....
        /*0d4c*/ 	.word	0x00018440


	//   ....[246]....
        /*0d50*/ 	.word	0x000184a0


	//   ....[247]....
        /*0d54*/ 	.word	0x000185a0


	//   ....[248]....
        /*0d58*/ 	.word	0x00018600


	//   ....[249]....
        /*0d5c*/ 	.word	0x00018700


	//   ....[250]....
        /*0d60*/ 	.word	0x00018760


	//   ....[251]....
        /*0d64*/ 	.word	0x00018850


	//   ....[252]....
        /*0d68*/ 	.word	0x000188b0


	//   ....[253]....
        /*0d6c*/ 	.word	0x00018990


	//   ....[254]....
        /*0d70*/ 	.word	0x000189f0


	//   ....[255]....
        /*0d74*/ 	.word	0x00018ac0


	//   ....[0]....
        /*0d78*/ 	.word	0x00018b20


	//   ....[1]....
        /*0d7c*/ 	.word	0x00018be0


	//   ....[2]....
        /*0d80*/ 	.word	0x00018d20


	//   ....[3]....
        /*0d84*/ 	.word	0x00018dd0


	//   ....[4]....
        /*0d88*/ 	.word	0x00018e40


	//   ....[5]....
        /*0d8c*/ 	.word	0x00018f10


	//   ....[6]....
        /*0d90*/ 	.word	0x00018f70


	//   ....[7]....
        /*0d94*/ 	.word	0x00019020


	//   ....[8]....
        /*0d98*/ 	.word	0x00019080


	//   ....[9]....
        /*0d9c*/ 	.word	0x00019130


	//   ....[10]....
        /*0da0*/ 	.word	0x00019190


	//   ....[11]....
        /*0da4*/ 	.word	0x00019240


	//   ....[12]....
        /*0da8*/ 	.word	0x000192a0


	//   ....[13]....
        /*0dac*/ 	.word	0x00019350


	//   ....[14]....
        /*0db0*/ 	.word	0x000193b0


	//   ....[15]....
        /*0db4*/ 	.word	0x00019460


	//   ....[16]....
        /*0db8*/ 	.word	0x000194c0


	//   ....[17]....
        /*0dbc*/ 	.word	0x00019570


	//   ....[18]....
        /*0dc0*/ 	.word	0x00019660


	//   ....[19]....
        /*0dc4*/ 	.word	0x00019710


	//   ....[20]....
        /*0dc8*/ 	.word	0x00019770


	//   ....[21]....
        /*0dcc*/ 	.word	0x00019830


	//   ....[22]....
        /*0dd0*/ 	.word	0x00019890


	//   ....[23]....
        /*0dd4*/ 	.word	0x00019950


	//   ....[24]....
        /*0dd8*/ 	.word	0x000199b0


	//   ....[25]....
        /*0ddc*/ 	.word	0x00019a70


	//   ....[26]....
        /*0de0*/ 	.word	0x00019ad0


	//   ....[27]....
        /*0de4*/ 	.word	0x00019b90


	//   ....[28]....
        /*0de8*/ 	.word	0x00019bf0


	//   ....[29]....
        /*0dec*/ 	.word	0x00019cb0


	//   ....[30]....
        /*0df0*/ 	.word	0x00019d10


	//   ....[31]....
        /*0df4*/ 	.word	0x00019dd0


	//   ....[32]....
        /*0df8*/ 	.word	0x00019e30


	//   ....[33]....
        /*0dfc*/ 	.word	0x00019ee0


	//   ....[34]....
        /*0e00*/ 	.word	0x00019fd0


	//   ....[35]....
        /*0e04*/ 	.word	0x0001a090


	//   ....[36]....
        /*0e08*/ 	.word	0x0001a0f0


	//   ....[37]....
        /*0e0c*/ 	.word	0x0001a1a0


	//   ....[38]....
        /*0e10*/ 	.word	0x0001a200


	//   ....[39]....
        /*0e14*/ 	.word	0x0001a2b0


	//   ....[40]....
        /*0e18*/ 	.word	0x0001a310


	//   ....[41]....
        /*0e1c*/ 	.word	0x0001a3c0


	//   ....[42]....
        /*0e20*/ 	.word	0x0001a420


	//   ....[43]....
        /*0e24*/ 	.word	0x0001a4d0


	//   ....[44]....
        /*0e28*/ 	.word	0x0001a530


	//   ....[45]....
        /*0e2c*/ 	.word	0x0001a5e0


	//   ....[46]....
        /*0e30*/ 	.word	0x0001a640


	//   ....[47]....
        /*0e34*/ 	.word	0x0001a6f0


	//   ....[48]....
        /*0e38*/ 	.word	0x0001a750


	//   ....[49]....
        /*0e3c*/ 	.word	0x0001a7f0


	//   ....[50]....
        /*0e40*/ 	.word	0x0001a880


	//   ....[51]....
        /*0e44*/ 	.word	0x0001a920


	//   ....[52]....
        /*0e48*/ 	.word	0x0001aa40


	//   ....[53]....
        /*0e4c*/ 	.word	0x0001aab0


	//   ....[54]....
        /*0e50*/ 	.word	0x0001ab20


	//   ....[55]....
        /*0e54*/ 	.word	0x0001ab90


	//   ....[56]....
        /*0e58*/ 	.word	0x0001ac00


	//   ....[57]....
        /*0e5c*/ 	.word	0x0001ac80


	//   ....[58]....
        /*0e60*/ 	.word	0x0001ad10


	//   ....[59]....
        /*0e64*/ 	.word	0x0001ada0


	//   ....[60]....
        /*0e68*/ 	.word	0x0001ae10


	//   ....[61]....
        /*0e6c*/ 	.word	0x0001ae80


	//   ....[62]....
        /*0e70*/ 	.word	0x0001aef0


	//   ....[63]....
        /*0e74*/ 	.word	0x0001af70


	//   ....[64]....
        /*0e78*/ 	.word	0x0001afe0


	//   ....[65]....
        /*0e7c*/ 	.word	0x0001b080


	//   ....[66]....
        /*0e80*/ 	.word	0x0001b110


	//   ....[67]....
        /*0e84*/ 	.word	0x0001b230


	//----- nvinfo : EIATTR_REG_RECONFIG
	.align		4
.L_145:
        /*0e88*/ 	.byte	0x01, 0x54
	.zero		2


	//----- nvinfo : EIATTR_SYSCALL_OFFSETS
	.align		4
        /*0e8c*/ 	.byte	0x04, 0x46
        /*0e8e*/ 	.short	(.L_147 - .L_146)


	//   ....[0]....
.L_146:
        /*0e90*/ 	.word	0x00001850


	//   ....[1]....
        /*0e94*/ 	.word	0x000019a0


	//   ....[2]....
        /*0e98*/ 	.word	0x00005bd0


	//   ....[3]....
        /*0e9c*/ 	.word	0x00005f50


	//   ....[4]....
        /*0ea0*/ 	.word	0x00011510


	//   ....[5]....
        /*0ea4*/ 	.word	0x00011660


	//   ....[6]....
        /*0ea8*/ 	.word	0x00011750


	//   ....[7]....
        /*0eac*/ 	.word	0x00012780


	//----- nvinfo : EIATTR_MBARRIER_INSTR_OFFSETS
	.align		4
.L_147:
        /*0eb0*/ 	.byte	0x04, 0x39
        /*0eb2*/ 	.short	(.L_149 - .L_148)


	//   ....[0]....
.L_148:
        /*0eb4*/ 	.word	0x00000270
        /*0eb8*/ 	.word	0x000000ff
        /*0ebc*/ 	.word	0x00016800
        /*0ec0*/ 	.short	0x0100
        /*0ec2*/ 	.byte	0x08
	.zero		1


	//   ....[1]....
        /*0ec4*/ 	.word	0x00000280
        /*0ec8*/ 	.word	0x000000ff
        /*0ecc*/ 	.word	0x00016820
        /*0ed0*/ 	.short	0x0100
        /*0ed2*/ 	.byte	0x08
	.zero		1


	//   ....[2]....
        /*0ed4*/ 	.word	0x00000370
        /*0ed8*/ 	.word	0x000000ff
        /*0edc*/ 	.word	0x00016830
        /*0ee0*/ 	.short	0x0100
        /*0ee2*/ 	.byte	0x08
	.zero		1


	//   ....[3]....
        /*0ee4*/ 	.word	0x00000380
        /*0ee8*/ 	.word	0x000000ff
        /*0eec*/ 	.word	0x00016840
        /*0ef0*/ 	.short	0x0100
        /*0ef2*/ 	.byte	0x08
	.zero		1


	//   ....[4]....
        /*0ef4*/ 	.word	0x00000390
        /*0ef8*/ 	.word	0x000000ff
        /*0efc*/ 	.word	0x00016838
        /*0f00*/ 	.short	0x0100
        /*0f02*/ 	.byte	0x08
	.zero		1


	//   ....[5]....
        /*0f04*/ 	.word	0x000003a0
        /*0f08*/ 	.word	0x000000ff
        /*0f0c*/ 	.word	0x00016848
        /*0f10*/ 	.short	0x0100
        /*0f12*/ 	.byte	0x08
	.zero		1


	//   ....[6]....
        /*0f14*/ 	.word	0x000004d0
        /*0f18*/ 	.word	0x000000ff
        /*0f1c*/ 	.word	0x00016850
        /*0f20*/ 	.short	0x0100
        /*0f22*/ 	.byte	0x08
	.zero		1


	//   ....[7]....
        /*0f24*/ 	.word	0x000004e0
        /*0f28*/ 	.word	0x000000ff
        /*0f2c*/ 	.word	0x00016860
        /*0f30*/ 	.short	0x0100
        /*0f32*/ 	.byte	0x08
	.zero		1


	//   ....[8]....
        /*0f34*/ 	.word	0x000004f0
        /*0f38*/ 	.word	0x000000ff
        /*0f3c*/ 	.word	0x00016858
        /*0f40*/ 	.short	0x0100
        /*0f42*/ 	.byte	0x08
	.zero		1


	//   ....[9]....
        /*0f44*/ 	.word	0x00000500
        /*0f48*/ 	.word	0x000000ff
        /*0f4c*/ 	.word	0x00016868
        /*0f50*/ 	.short	0x0100
        /*0f52*/ 	.byte	0x08
	.zero		1


	//   ....[10]....
        /*0f54*/ 	.word	0x000005f0
        /*0f58*/ 	.word	0x000000ff
        /*0f5c*/ 	.word	0x00016870
        /*0f60*/ 	.short	0x0100
        /*0f62*/ 	.byte	0x06
	.zero		1


	//   ....[11]....
        /*0f64*/ 	.word	0x00000600
        /*0f68*/ 	.word	0x000000ff
        /*0f6c*/ 	.word	0x00016880
        /*0f70*/ 	.short	0x0100
        /*0f72*/ 	.byte	0x06
	.zero		1


	//   ....[12]....
        /*0f74*/ 	.word	0x00000610
        /*0f78*/ 	.word	0x000000ff
        /*0f7c*/ 	.word	0x00016878
        /*0f80*/ 	.short	0x0100
        /*0f82*/ 	.byte	0x06
	.zero		1


	//   ....[13]....
        /*0f84*/ 	.word	0x00000620
        /*0f88*/ 	.word	0x000000ff
        /*0f8c*/ 	.word	0x00016888
        /*0f90*/ 	.short	0x0100
        /*0f92*/ 	.byte	0x06
	.zero		1


	//   ....[14]....
        /*0f94*/ 	.word	0x00000750
        /*0f98*/ 	.word	0x000000ff
        /*0f9c*/ 	.word	0x00016890
        /*0fa0*/ 	.short	0x0100
        /*0fa2*/ 	.byte	0x08
	.zero		1


	//   ....[15]....
        /*0fa4*/ 	.word	0x00000760
        /*0fa8*/ 	.word	0x000000ff
        /*0fac*/ 	.word	0x000168a0
        /*0fb0*/ 	.short	0x0100
        /*0fb2*/ 	.byte	0x08
	.zero		1


	//   ....[16]....
        /*0fb4*/ 	.word	0x00000770
        /*0fb8*/ 	.word	0x000000ff
        /*0fbc*/ 	.word	0x00016898
        /*0fc0*/ 	.short	0x0100
        /*0fc2*/ 	.byte	0x08
	.zero		1


	//   ....[17]....
        /*0fc4*/ 	.word	0x00000780
        /*0fc8*/ 	.word	0x000000ff
        /*0fcc*/ 	.word	0x000168a8
        /*0fd0*/ 	.short	0x0100
        /*0fd2*/ 	.byte	0x08
	.zero		1


	//   ....[18]....
        /*0fd4*/ 	.word	0x000008b0
        /*0fd8*/ 	.word	0x000000ff
        /*0fdc*/ 	.word	0x000168b0
        /*0fe0*/ 	.short	0x0100
        /*0fe2*/ 	.byte	0x08
	.zero		1


	//   ....[19]....
        /*0fe4*/ 	.word	0x000008c0
        /*0fe8*/ 	.word	0x000000ff
        /*0fec*/ 	.word	0x000168c0
        /*0ff0*/ 	.short	0x0100
        /*0ff2*/ 	.byte	0x08
	.zero		1


	//   ....[20]....
        /*0ff4*/ 	.word	0x000008d0
        /*0ff8*/ 	.word	0x000000ff
        /*0ffc*/ 	.word	0x000168b8
        /*1000*/ 	.short	0x0100
        /*1002*/ 	.byte	0x08
	.zero		1


	//   ....[21]....
        /*1004*/ 	.word	0x000008e0
        /*1008*/ 	.word	0x000000ff
        /*100c*/ 	.word	0x000168c8
        /*1010*/ 	.short	0x0100
        /*1012*/ 	.byte	0x08
	.zero		1


	//   ....[22]....
        /*1014*/ 	.word	0x00002a80
        /*1018*/ 	.word	0x00000047
        /*101c*/ 	.word	0x00016890
        /*1020*/ 	.short	0x010a
        /*1022*/ 	.byte	0x3f
	.zero		1


	//   ....[23]....
        /*1024*/ 	.word	0x00003db0
        /*1028*/ 	.word	0x00000047
        /*102c*/ 	.word	0x00016890
        /*1030*/ 	.short	0x010a
        /*1032*/ 	.byte	0x3f
	.zero		1


	//   ....[24]....
        /*1034*/ 	.word	0x00004df0
        /*1038*/ 	.word	0x00000047
        /*103c*/ 	.word	0x00016890
        /*1040*/ 	.short	0x010a
        /*1042*/ 	.byte	0x3f
	.zero		1


	//   ....[25]....
        /*1044*/ 	.word	0x000052a0
        /*1048*/ 	.word	0x00000008
        /*104c*/ 	.word	0x00000000
        /*1050*/ 	.short	0x0101
        /*1052*/ 	.byte	0x3f
	.zero		1


	//   ....[26]....
        /*1054*/ 	.word	0x000052e0
        /*1058*/ 	.word	0x00000047
        /*105c*/ 	.word	0x000168b0
        /*1060*/ 	.short	0x010a
        /*1062*/ 	.byte	0x3f
	.zero		1


	//   ....[27]....
        /*1064*/ 	.word	0x00005710
        /*1068*/ 	.word	0x00000047
        /*106c*/ 	.word	0x00000000
        /*1070*/ 	.short	0x0101
        /*1072*/ 	.byte	0x3f
	.zero		1


	//   ....[28]....
        /*1074*/ 	.word	0x00005c70
        /*1078*/ 	.word	0x00000012
        /*107c*/ 	.word	0x00016800
        /*1080*/ 	.short	0x010a
        /*1082*/ 	.byte	0x3f
	.zero		1


	//   ....[29]....
        /*1084*/ 	.word	0x00005cc0
        /*1088*/ 	.word	0x00000012
        /*108c*/ 	.word	0x00016800
        /*1090*/ 	.short	0x010a
        /*1092*/ 	.byte	0x3f
	.zero		1


	//   ....[30]....
        /*1094*/ 	.word	0x00006360
        /*1098*/ 	.word	0x00000012
        /*109c*/ 	.word	0x00016800
        /*10a0*/ 	.short	0x010a
        /*10a2*/ 	.byte	0x3f
	.zero		1


	//   ....[31]....
        /*10a4*/ 	.word	0x00007390
        /*10a8*/ 	.word	0x00000012
        /*10ac*/ 	.word	0x00016800
        /*10b0*/ 	.short	0x010a
        /*10b2*/ 	.byte	0x3f
	.zero		1


	//   ....[32]....
        /*10b4*/ 	.word	0x00008130
        /*10b8*/ 	.word	0x00000000
        /*10bc*/ 	.word	0x00016830
        /*10c0*/ 	.short	0x010a
        /*10c2*/ 	.byte	0x3f
	.zero		1


	//   ....[33]....
        /*10c4*/ 	.word	0x000081e0
        /*10c8*/ 	.word	0x00000000
        /*10cc*/ 	.word	0x00016830
        /*10d0*/ 	.short	0x010a
        /*10d2*/ 	.byte	0x3f
	.zero		1


	//   ....[34]....
        /*10d4*/ 	.word	0x00009fe0
        /*10d8*/ 	.word	0x00000000
        /*10dc*/ 	.word	0x00000000
        /*10e0*/ 	.short	0x0101
        /*10e2*/ 	.byte	0x3f
	.zero		1


	//   ....[35]....
        /*10e4*/ 	.word	0x0000aab0
        /*10e8*/ 	.word	0x00000005
        /*10ec*/ 	.word	0x00016830
        /*10f0*/ 	.short	0x010a
        /*10f2*/ 	.byte	0x3f
	.zero		1


	//   ....[36]....
        /*10f4*/ 	.word	0x0000ab00
        /*10f8*/ 	.word	0x00000005
        /*10fc*/ 	.word	0x00016830
        /*1100*/ 	.short	0x010a
        /*1102*/ 	.byte	0x3f
	.zero		1


	//   ....[37]....
        /*1104*/ 	.word	0x0000ae50
        /*1108*/ 	.word	0x00000005
        /*110c*/ 	.word	0x00016850
        /*1110*/ 	.short	0x010a
        /*1112*/ 	.byte	0x3f
	.zero		1


	//   ....[38]....
        /*1114*/ 	.word	0x0000ae90
        /*1118*/ 	.word	0x00000005
        /*111c*/ 	.word	0x00016850
        /*1120*/ 	.short	0x010a
        /*1122*/ 	.byte	0x3f
	.zero		1


	//   ....[39]....
        /*1124*/ 	.word	0x0000b4c0
        /*1128*/ 	.word	0x0000001f
        /*112c*/ 	.word	0x00000000
        /*1130*/ 	.short	0x0101
        /*1132*/ 	.byte	0x3f
	.zero		1


	//   ....[40]....
        /*1134*/ 	.word	0x0000cd50
        /*1138*/ 	.word	0x0000000b
        /*113c*/ 	.word	0x00000000
        /*1140*/ 	.short	0x0101
        /*1142*/ 	.byte	0x3f
	.zero		1


	//   ....[41]....
        /*1144*/ 	.word	0x0000d190
        /*1148*/ 	.word	0x0000000b
        /*114c*/ 	.word	0x00016850
        /*1150*/ 	.short	0x010a
        /*1152*/ 	.byte	0x3f
	.zero		1


	//   ....[42]....
        /*1154*/ 	.word	0x0000d200
        /*1158*/ 	.word	0x0000000b
        /*115c*/ 	.word	0x00016850
        /*1160*/ 	.short	0x010a
        /*1162*/ 	.byte	0x3f
	.zero		1


	//   ....[43]....
        /*1164*/ 	.word	0x0000d800
        /*1168*/ 	.word	0x00000004
        /*116c*/ 	.word	0x00000000
        /*1170*/ 	.short	0x0101
        /*1172*/ 	.byte	0x3f
	.zero		1


	//   ....[44]....
        /*1174*/ 	.word	0x0000e910
        /*1178*/ 	.word	0x00000000
        /*117c*/ 	.word	0x00000000
        /*1180*/ 	.short	0x0101
        /*1182*/ 	.byte	0x3f
	.zero		1


	//   ....[45]....
        /*1184*/ 	.word	0x00010740
        /*1188*/ 	.word	0x00000016
        /*118c*/ 	.word	0x00016820
        /*1190*/ 	.short	0x010a
        /*1192*/ 	.byte	0x3f
	.zero		1


	//   ....[46]....
        /*1194*/ 	.word	0x000107f0
        /*1198*/ 	.word	0x00000005
        /*119c*/ 	.word	0x000168a0
        /*11a0*/ 	.short	0x010a
        /*11a2*/ 	.byte	0x3f
	.zero		1


	//   ....[47]....
        /*11a4*/ 	.word	0x00010a30
        /*11a8*/ 	.word	0x00000005
        /*11ac*/ 	.word	0x000168c0
        /*11b0*/ 	.short	0x010a
        /*11b2*/ 	.byte	0x3f
	.zero		1


	//   ....[48]....
        /*11b4*/ 	.word	0x00010d90
        /*11b8*/ 	.word	0x00000005
        /*11bc*/ 	.word	0x000168a0
        /*11c0*/ 	.short	0x010a
        /*11c2*/ 	.byte	0x3f
	.zero		1


	//   ....[49]....
        /*11c4*/ 	.word	0x00010fb0
        /*11c8*/ 	.word	0x00000005
        /*11cc*/ 	.word	0x000168c0
        /*11d0*/ 	.short	0x010a
        /*11d2*/ 	.byte	0x3f
	.zero		1


	//   ....[50]....
        /*11d4*/ 	.word	0x00011c60
        /*11d8*/ 	.word	0x00000003
        /*11dc*/ 	.word	0x00016840
        /*11e0*/ 	.short	0x010a
        /*11e2*/ 	.byte	0x3f
	.zero		1


	//   ....[51]....
        /*11e4*/ 	.word	0x00012440
        /*11e8*/ 	.word	0x00000003
        /*11ec*/ 	.word	0x00016830
        /*11f0*/ 	.short	0x0107
        /*11f2*/ 	.byte	0x3f
	.zero		1


	//   ....[52]....
        /*11f4*/ 	.word	0x00012510
        /*11f8*/ 	.word	0x00000003
        /*11fc*/ 	.word	0x00016830
        /*1200*/ 	.short	0x0101
        /*1202*/ 	.byte	0x3f
	.zero		1


	//   ....[53]....
        /*1204*/ 	.word	0x000133c0
        /*1208*/ 	.word	0x00000016
        /*120c*/ 	.word	0x00016800
        /*1210*/ 	.short	0x0107
        /*1212*/ 	.byte	0x3f
	.zero		1


	//   ....[54]....
        /*1214*/ 	.word	0x000134b0
        /*1218*/ 	.word	0x00000016
        /*121c*/ 	.word	0x00016800
        /*1220*/ 	.short	0x0101
        /*1222*/ 	.byte	0x3f
	.zero		1


	//   ....[55]....
        /*1224*/ 	.word	0x000134d0
        /*1228*/ 	.word	0x00000016
        /*122c*/ 	.word	0x00016820
        /*1230*/ 	.short	0x010a
        /*1232*/ 	.byte	0x3f
	.zero		1


	//   ....[56]....
        /*1234*/ 	.word	0x000138a0
        /*1238*/ 	.word	0x00000005
        /*123c*/ 	.word	0x00016840
        /*1240*/ 	.short	0x010a
        /*1242*/ 	.byte	0x3f
	.zero		1


	//   ....[57]....
        /*1244*/ 	.word	0x00013e00
        /*1248*/ 	.word	0x00000005
        /*124c*/ 	.word	0x00016830
        /*1250*/ 	.short	0x0107
        /*1252*/ 	.byte	0x3f
	.zero		1


	//   ....[58]....
        /*1254*/ 	.word	0x00013ec0
        /*1258*/ 	.word	0x00000005
        /*125c*/ 	.word	0x00016830
        /*1260*/ 	.short	0x0101
        /*1262*/ 	.byte	0x3f
	.zero		1


	//   ....[59]....
        /*1264*/ 	.word	0x00013f20
        /*1268*/ 	.word	0x00000005
        /*126c*/ 	.word	0x00016860
        /*1270*/ 	.short	0x010a
        /*1272*/ 	.byte	0x3f
	.zero		1


	//   ....[60]....
        /*1274*/ 	.word	0x00014400
        /*1278*/ 	.word	0x00000005
        /*127c*/ 	.word	0x00016850
        /*1280*/ 	.short	0x0107
        /*1282*/ 	.byte	0x3f
	.zero		1


	//   ....[61]....
        /*1284*/ 	.word	0x000145c0
        /*1288*/ 	.word	0x00000005
        /*128c*/ 	.word	0x00016850
        /*1290*/ 	.short	0x0101
        /*1292*/ 	.byte	0x3f
	.zero		1


	//   ....[62]....
        /*1294*/ 	.word	0x000147c0
        /*1298*/ 	.word	0x00000000
        /*129c*/ 	.word	0x00016860
        /*12a0*/ 	.short	0x010a
        /*12a2*/ 	.byte	0x3f
	.zero		1


	//   ....[63]....
        /*12a4*/ 	.word	0x00014c60
        /*12a8*/ 	.word	0x00000000
        /*12ac*/ 	.word	0x00016850
        /*12b0*/ 	.short	0x0107
        /*12b2*/ 	.byte	0x3f
	.zero		1


	//   ....[64]....
        /*12b4*/ 	.word	0x00014d20
        /*12b8*/ 	.word	0x00000000
        /*12bc*/ 	.word	0x00016850
        /*12c0*/ 	.short	0x0101
        /*12c2*/ 	.byte	0x3f
	.zero		1


	//   ....[65]....
        /*12c4*/ 	.word	0x00015830
        /*12c8*/ 	.word	0x00000004
        /*12cc*/ 	.word	0x00016820
        /*12d0*/ 	.short	0x010a
        /*12d2*/ 	.byte	0x3f
	.zero		1


	//   ....[66]....
        /*12d4*/ 	.word	0x000159a0
        /*12d8*/ 	.word	0x00000005
        /*12dc*/ 	.word	0x00016840
        /*12e0*/ 	.short	0x010a
        /*12e2*/ 	.byte	0x3f
	.zero		1


	//   ....[67]....
        /*12e4*/ 	.word	0x00015a40
        /*12e8*/ 	.word	0x00000019
        /*12ec*/ 	.word	0x00016840
        /*12f0*/ 	.short	0x010a
        /*12f2*/ 	.byte	0x3f
	.zero		1


	//   ....[68]....
        /*12f4*/ 	.word	0x00015a80
        /*12f8*/ 	.word	0x00000005
        /*12fc*/ 	.word	0x00016860
        /*1300*/ 	.short	0x010a
        /*1302*/ 	.byte	0x3f
	.zero		1


	//   ....[69]....
        /*1304*/ 	.word	0x00015ac0
        /*1308*/ 	.word	0x00000019
        /*130c*/ 	.word	0x00016860
        /*1310*/ 	.short	0x010a
        /*1312*/ 	.byte	0x3f
	.zero		1


	//   ....[70]....
        /*1314*/ 	.word	0x00015b20
        /*1318*/ 	.word	0x00000047
        /*131c*/ 	.word	0x00016890
        /*1320*/ 	.short	0x010a
        /*1322*/ 	.byte	0x3f
	.zero		1


	//   ....[71]....
        /*1324*/ 	.word	0x00015db0
        /*1328*/ 	.word	0x00000047
        /*132c*/ 	.word	0x00016890
        /*1330*/ 	.short	0x010a
        /*1332*/ 	.byte	0x3f
	.zero		1


	//   ....[72]....
        /*1334*/ 	.word	0x00016060
        /*1338*/ 	.word	0x00000047
        /*133c*/ 	.word	0x00016890
        /*1340*/ 	.short	0x010a
        /*1342*/ 	.byte	0x3f
	.zero		1


	//   ....[73]....
        /*1344*/ 	.word	0x00016310
        /*1348*/ 	.word	0x00000047
        /*134c*/ 	.word	0x000168b0
        /*1350*/ 	.short	0x010a
        /*1352*/ 	.byte	0x3f
	.zero		1


	//   ....[74]....
        /*1354*/ 	.word	0x00016620
        /*1358*/ 	.word	0x00000012
        /*135c*/ 	.word	0x00016800
        /*1360*/ 	.short	0x010a
        /*1362*/ 	.byte	0x3f
	.zero		1


	//   ....[75]....
        /*1364*/ 	.word	0x00016830
        /*1368*/ 	.word	0x00000012
        /*136c*/ 	.word	0x00016800
        /*1370*/ 	.short	0x010a
        /*1372*/ 	.byte	0x3f
	.zero		1


	//   ....[76]....
        /*1374*/ 	.word	0x00016880
        /*1378*/ 	.word	0x00000000
        /*137c*/ 	.word	0x00016830
        /*1380*/ 	.short	0x010a
        /*1382*/ 	.byte	0x3f
	.zero		1


	//   ....[77]....
        /*1384*/ 	.word	0x000168d0
        /*1388*/ 	.word	0x00000005
        /*138c*/ 	.word	0x00016830
        /*1390*/ 	.short	0x010a
        /*1392*/ 	.byte	0x3f
	.zero		1


	//   ....[78]....
        /*1394*/ 	.word	0x00016920
        /*1398*/ 	.word	0x00000005
        /*139c*/ 	.word	0x00016850
        /*13a0*/ 	.short	0x010a
        /*13a2*/ 	.byte	0x3f
	.zero		1


	//   ....[79]....
        /*13a4*/ 	.word	0x00016970
        /*13a8*/ 	.word	0x0000000b
        /*13ac*/ 	.word	0x00016850
        /*13b0*/ 	.short	0x010a
        /*13b2*/ 	.byte	0x3f
	.zero		1


	//   ....[80]....
        /*13b4*/ 	.word	0x00016f10
        /*13b8*/ 	.word	0x00000016
        /*13bc*/ 	.word	0x00016820
        /*13c0*/ 	.short	0x010a
        /*13c2*/ 	.byte	0x3f
	.zero		1


	//   ....[81]....
        /*13c4*/ 	.word	0x00016f60
        /*13c8*/ 	.word	0x00000005
        /*13cc*/ 	.word	0x000168a0
        /*13d0*/ 	.short	0x010a
        /*13d2*/ 	.byte	0x3f
	.zero		1


	//   ....[82]....
        /*13d4*/ 	.word	0x00016fb0
        /*13d8*/ 	.word	0x00000005
        /*13dc*/ 	.word	0x000168c0
        /*13e0*/ 	.short	0x010a
        /*13e2*/ 	.byte	0x3f
	.zero		1


	//   ....[83]....
        /*13e4*/ 	.word	0x00017000
        /*13e8*/ 	.word	0x00000005
        /*13ec*/ 	.word	0x000168a0
        /*13f0*/ 	.short	0x010a
        /*13f2*/ 	.byte	0x3f
	.zero		1


	//   ....[84]....
        /*13f4*/ 	.word	0x00017050
        /*13f8*/ 	.word	0x00000005
        /*13fc*/ 	.word	0x000168c0
        /*1400*/ 	.short	0x010a
        /*1402*/ 	.byte	0x3f
	.zero		1


	//   ....[85]....
        /*1404*/ 	.word	0x00017170
        /*1408*/ 	.word	0x00000003
        /*140c*/ 	.word	0x00016840
        /*1410*/ 	.short	0x010a
        /*1412*/ 	.byte	0x3f
	.zero		1


	//   ....[86]....
        /*1414*/ 	.word	0x00018c20
        /*1418*/ 	.word	0x00000016
        /*141c*/ 	.word	0x00016820
        /*1420*/ 	.short	0x010a
        /*1422*/ 	.byte	0x3f
	.zero		1


	//   ....[87]....
        /*1424*/ 	.word	0x00018c70
        /*1428*/ 	.word	0x00000005
        /*142c*/ 	.word	0x00016840
        /*1430*/ 	.short	0x010a
        /*1432*/ 	.byte	0x3f
	.zero		1


	//   ....[88]....
        /*1434*/ 	.word	0x000195b0
        /*1438*/ 	.word	0x00000005
        /*143c*/ 	.word	0x00016860
        /*1440*/ 	.short	0x010a
        /*1442*/ 	.byte	0x3f
	.zero		1


	//   ....[89]....
        /*1444*/ 	.word	0x00019f20
        /*1448*/ 	.word	0x00000000
        /*144c*/ 	.word	0x00016860
        /*1450*/ 	.short	0x010a
        /*1452*/ 	.byte	0x3f
	.zero		1


	//   ....[90]....
        /*1454*/ 	.word	0x0001b150
        /*1458*/ 	.word	0x00000004
        /*145c*/ 	.word	0x00016820
        /*1460*/ 	.short	0x010a
        /*1462*/ 	.byte	0x3f
	.zero		1


	//   ....[91]....
        /*1464*/ 	.word	0x0001b2f0
        /*1468*/ 	.word	0x00000005
        /*146c*/ 	.word	0x00016840
        /*1470*/ 	.short	0x010a
        /*1472*/ 	.byte	0x3f
	.zero		1


	//   ....[92]....
        /*1474*/ 	.word	0x0001b340
        /*1478*/ 	.word	0x00000019
        /*147c*/ 	.word	0x00016840
        /*1480*/ 	.short	0x010a
        /*1482*/ 	.byte	0x3f
	.zero		1


	//   ....[93]....
        /*1484*/ 	.word	0x0001b390
        /*1488*/ 	.word	0x00000005
        /*148c*/ 	.word	0x00016860
        /*1490*/ 	.short	0x010a
        /*1492*/ 	.byte	0x3f
	.zero		1


	//----- nvinfo : EIATTR_NUM_MBARRIERS
	.align		4
.L_149:
        /*1494*/ 	.byte	0x03, 0x38
        /*1496*/ 	.short	0x0016


	//----- nvinfo : EIATTR_EXIT_INSTR_OFFSETS
	.align		4
        /*1498*/ 	.byte	0x04, 0x1c
        /*149a*/ 	.short	(.L_151 - .L_150)


	//   ....[0]....
.L_150:
        /*149c*/ 	.word	0x00015b10


	//----- nvinfo : EIATTR_MAX_THREADS
	.align		4
.L_151:
        /*14a0*/ 	.byte	0x04, 0x05
        /*14a2*/ 	.short	(.L_153 - .L_152)
.L_152:
        /*14a4*/ 	.word	0x00000200
        /*14a8*/ 	.word	0x00000001
        /*14ac*/ 	.word	0x00000001


	//----- nvinfo : EIATTR_CRS_STACK_SIZE
	.align		4
.L_153:
        /*14b0*/ 	.byte	0x04, 0x1e
        /*14b2*/ 	.short	(.L_155 - .L_154)
.L_154:
        /*14b4*/ 	.word	0x00000000


	//----- nvinfo : EIATTR_CBANK_PARAM_SIZE
	.align		4
.L_155:
        /*14b8*/ 	.byte	0x03, 0x19
        /*14ba*/ 	.short	0x0af0


	//----- nvinfo : EIATTR_PARAM_CBANK
	.align		4
        /*14bc*/ 	.byte	0x04, 0x0a
        /*14be*/ 	.short	(.L_157 - .L_156)
	.align		4
.L_156:
        /*14c0*/ 	.word	index@(.nv.constant0._ZN7cutlass13device_kernelIN5flash11enable_sm90INS1_16FlashAttnFwdSm90INS1_25CollectiveMainloopFwdSm90ILi2EN4cute5tupleIJNS5_1CILi1EEES8_S8_EEENS6_IJNS7_ILi192EEENS7_ILi128EEENS7_ILi64EEEEEELi64ENS_6half_tEfNS_4arch4Sm90ELb0ELb0ELb1ELb1ELb1ELb1ELb0ELb1ELb1ELb1ELb0ELb0EEENS1_21CollectiveEpilogueFwdINS6_IJSA_SC_SB_EEES9_SE_SG_Li384ELb1ELb1ELb0ELb0EEENS1_36VarlenDynamicPersistentTileSchedulerILi192ELi128ELi384ELi128ELb0ELb1ELb1ELb0ELb1ELb1EEEEEEEEEvNT_6ParamsE)
        /*14c4*/ 	.short	0x0210
        /*14c6*/ 	.short	0x0af0


	//----- nvinfo : EIATTR_SW_WAR
	.align		4
.L_157:
        /*14c8*/ 	.byte	0x04, 0x36
        /*14ca*/ 	.short	(.L_159 - .L_158)
.L_158:
        /*14cc*/ 	.word	0x00000008
.L_159:


//--------------------- .nv.info._ZN7cutlass13device_kernelIN5flash11enable_sm90INS1_16FlashAttnFwdSm90INS1_25CollectiveMainloopFwdSm90ILi2EN4cute5tupleIJNS5_1CILi1EEES8_S8_EEENS6_IJNS7_ILi192EEENS7_ILi128EEENS7_ILi64EEEEEELi64ENS_6half_tEfNS_4arch4Sm90ELb0ELb1ELb1ELb0ELb1ELb0ELb0ELb1ELb1ELb1ELb0ELb0EEENS1_21CollectiveEpilogueFwdINS6_IJSA_SC_SB_EEES9_SE_SG_Li384ELb0ELb1ELb0ELb0EEENS1_30DynamicPersistentTileSchedulerILi384ELi128ELb0ELb1ELb1EEEEEEEEEvNT_6ParamsE --------------------------
	.section	.nv.info._ZN7cutlass13device_kernelIN5flash11enable_sm90INS1_16FlashAttnFwdSm90INS1_25CollectiveMainloopFwdSm90ILi2EN4cute5tupleIJNS5_1CILi1EEES8_S8_EEENS6_IJNS7_ILi192EEENS7_ILi128EEENS7_ILi64EEEEEELi64ENS_6half_tEfNS_4arch4Sm90ELb0ELb1ELb1ELb0ELb1ELb0ELb0ELb1ELb1ELb1ELb0ELb0EEENS1_21CollectiveEpilogueFwdINS6_IJSA_SC_SB_EEES9_SE_SG_Li384ELb0ELb1ELb0ELb0EEENS1_30DynamicPersistentTileSchedulerILi384ELi128ELb0ELb1ELb1EEEEEEEEEvNT_6ParamsE,"",@"SHT_CUDA_INFO"
	.sectionflags	@""
	.align	4


	//----- nvinfo : EIATTR_CUDA_API_VERSION
	.align		4
        /*0000*/ 	.byte	0x04, 0x37
        /*0002*/ 	.short	(.L_161 - .L_160)
.L_160:
        /*0004*/ 	.word	0x00000082


	//----- nvinfo : EIATTR_KPARAM_INFO
	.align		4
.L_161:
        /*0008*/ 	.byte	0x04, 0x17
        /*000a*/ 	.short	(.L_163 - .L_162)
.L_162:
        /*000c*/ 	.word	0x00000000
        /*0010*/ 	.short	0x0000
        /*0012*/ 	.short	0x0070
        /*0014*/ 	.byte	0x00, 0xf0, 0x01, 0x2a


	//----- nvinfo : EIATTR_SPARSE_MMA_MASK
	.align		4
.L_163:
        /*0018*/ 	.byte	0x03, 0x50
        /*001a*/ 	.short	0x0000


	//----- nvinfo : EIATTR_MAXREG_COUNT
	.align		4
        /*001c*/ 	.byte	0x03, 0x1b
        /*001e*/ 	.short	0x0080


	//----- nvinfo : EIATTR_NUM_BARRIERS
	.align		4
        /*0020*/ 	.byte	0x02, 0x4c
        /*0022*/ 	.byte	0x10
	.zero		1


	//----- nvinfo : EIATTR_EXTERNS
	.align		4
        /*0024*/ 	.byte	0x04, 0x0f
        /*0026*/ 	.short	(.L_165 - .L_164)


	//   ....[0]....
	.align		4
.L_164:
        /*0028*/ 	.word	index@(__assertfail)


	//----- nvinfo : EIATTR_ANNOTATIONS
	.align		4
.L_165:
        /*002c*/ 	.byte	0x04, 0x55
        /*002e*/ 	.short	(.L_167 - .L_166)


	//   ....[0]....
.L_166:
        /* <DEDUP_REMOVED lines=11> */


	//----- nvinfo : EIATTR_MERCURY_ISA_VERSION
	.align		4
.L_167:
        /*00c8*/ 	.byte	0x03, 0x5f
        /*00ca*/ 	.short	0x0101


	//----- nvinfo : EIATTR_INT_WARP_WIDE_INSTR_OFFSETS
	.align		4
        /*00cc*/ 	.byte	0x04, 0x31
        /*00ce*/ 	.short	(.L_169 - .L_168)


	//   ....[0]....
.L_168:
        /*00d0*/ 	.word	0x000000c0


	//   ....[1]....
        /*00d4*/ 	.word	0x000000d0


	//   ....[2]....
        /*00d8*/ 	.word	0x00000170


	//   ....[3]....
        /*00dc*/ 	.word	0x00010fe0


	//   ....[4]....
        /*00e0*/ 	.word	0x00011070


	//   ....[5]....
        /*00e4*/ 	.word	0x00014100


	//   ....[6]....
        /*00e8*/ 	.word	0x00014190


	//----- nvinfo : EIATTR_COOP_GROUP_MASK_REGIDS
	.align		4
.L_169:
        /*00ec*/ 	.byte	0x04, 0x29
        /*00ee*/ 	.short	(.L_171 - .L_170)


	//   ....[0]....
.L_170:
        /*00f0*/ 	.word	0xffffffff


	//   ....[1]....
        /*00f4*/ 	.word	0xffffffff


	//   ....[2]....
        /*00f8*/ 	.word	0xffffffff


	//   ....[3]....
        /*00fc*/ 	.word	0xffffffff


	//   ....[4]....
        /*0100*/ 	.word	0xffffffff


	//   ....[5]....
        /*0104*/ 	.word	0xffffffff


	//   ....[6]....
        /*0108*/ 	.word	0xffffffff


	//   ....[7]....
        /*010c*/ 	.word	0xffffffff


	//   ....[8]....
        /*0110*/ 	.word	0xffffffff


	//   ....[9]....
        /*0114*/ 	.word	0xffffffff


	//   ....[10]....
        /*0118*/ 	.word	0xffffffff


	//   ....[11]....
        /*011c*/ 	.word	0xffffffff


	//   ....[12]....
        /*0120*/ 	.word	0xffffffff


	//   ....[13]....
        /*0124*/ 	.word	0xffffffff


	//   ....[14]....
        /*0128*/ 	.word	0xffffffff


	//   ....[15]....
        /*012c*/ 	.word	0xffffffff


	//   ....[16]....
        /*0130*/ 	.word	0xffffffff


	//   ....[17]....
        /*0134*/ 	.word	0xffffffff


	//   ....[18]....
        /*0138*/ 	.word	0xffffffff


	//   ....[19]....
        /*013c*/ 	.word	0xffffffff


	//   ....[20]....
        /*0140*/ 	.word	0xffffffff


	//   ....[21]....
        /*0144*/ 	.word	0xffffffff


	//   ....[22]....
        /*0148*/ 	.word	0xffffffff


	//   ....[23]....
        /*014c*/ 	.word	0xffffffff


	//   ....[24]....
        /*0150*/ 	.word	0xffffffff


	//   ....[25]....
        /*0154*/ 	.word	0xffffffff


	//   ....[26]....
        /*0158*/ 	.word	0xffffffff


	//   ....[27]....
        /*015c*/ 	.word	0xffffffff


	//   ....[28]....
        /*0160*/ 	.word	0xffffffff


	//   ....[29]....
        /*0164*/ 	.word	0xffffffff


	//   ....[30]....
        /*0168*/ 	.word	0xffffffff


	//   ....[31]....
        /*016c*/ 	.word	0xffffffff


	//   ....[32]....
        /*0170*/ 	.word	0xffffffff


	//   ....[33]....
        /*0174*/ 	.word	0xffffffff


	//   ....[34]....
        /*0178*/ 	.word	0xffffffff


	//   ....[35]....
        /*017c*/ 	.word	0xffffffff


	//   ....[36]....
        /*0180*/ 	.word	0xffffffff


	//   ....[37]....
        /*0184*/ 	.word	0xffffffff


	//   ....[38]....
        /*0188*/ 	.word	0xffffffff


	//   ....[39]....
        /*018c*/ 	.word	0xffffffff


	//   ....[40]....
        /*0190*/ 	.word	0xffffffff


	//   ....[41]....
        /*0194*/ 	.word	0xffffffff


	//   ....[42]....
        /*0198*/ 	.word	0xffffffff


	//   ....[43]....
        /*019c*/ 	.word	0xffffffff


	//   ....[44]....
        /*01a0*/ 	.word	0xffffffff


	//   ....[45]....
        /*01a4*/ 	.word	0xffffffff


	//   ....[46]....
        /*01a8*/ 	.word	0xffffffff


	//   ....[47]....
        /*01ac*/ 	.word	0xffffffff


	//   ....[48]....
        /*01b0*/ 	.word	0xffffffff


	//   ....[49]....
        /*01b4*/ 	.word	0xffffffff


	//   ....[50]....
        /*01b8*/ 	.word	0xffffffff


	//   ....[51]....
        /*01bc*/ 	.word	0xffffffff


	//   ....[52]....
        /*01c0*/ 	.word	0xffffffff


	//   ....[53]....
        /*01c4*/ 	.word	0xffffffff


	//   ....[54]....
        /*01c8*/ 	.word	0xffffffff


	//   ....[55]....
        /*01cc*/ 	.word	0xffffffff


	//   ....[56]....
        /*01d0*/ 	.word	0xffffffff


	//   ....[57]....
        /*01d4*/ 	.word	0xffffffff


	//   ....[58]....
        /*01d8*/ 	.word	0xffffffff


	//   ....[59]....
        /*01dc*/ 	.word	0xffffffff


	//   ....[60]....
        /*01e0*/ 	.word	0xffffffff


	//   ....[61]....
        /*01e4*/ 	.word	0xffffffff


	//   ....[62]....
        /*01e8*/ 	.word	0xffffffff


	//   ....[63]....
        /*01ec*/ 	.word	0xffffffff


	//   ....[64]....
        /*01f0*/ 	.word	0xffffffff


	//   ....[65]....
        /*01f4*/ 	.word	0xffffffff


	//   ....[66]....
        /*01f8*/ 	.word	0xffffffff


	//   ....[67]....
        /*01fc*/ 	.word	0xffffffff


	//   ....[68]....
        /*0200*/ 	.word	0xffffffff


	//   ....[69]....
        /*0204*/ 	.word	0xffffffff


	//   ....[70]....
        /*0208*/ 	.word	0xffffffff


	//   ....[71]....
        /*020c*/ 	.word	0xffffffff


	//   ....[72]....
        /*0210*/ 	.word	0xffffffff


	//   ....[73]....
        /*0214*/ 	.word	0xffffffff


	//   ....[74]....
        /*0218*/ 	.word	0xffffffff


	//   ....[75]....
        /*021c*/ 	.word	0xffffffff


	//   ....[76]....
        /*0220*/ 	.word	0xffffffff


	//   ....[77]....
        /*0224*/ 	.word	0xffffffff


	//   ....[78]....
        /*0228*/ 	.word	0xffffffff


	//   ....[79]....
        /*022c*/ 	.word	0xffffffff


	//   ....[80]....
        /*0230*/ 	.word	0xffffffff


	//   ....[81]....
        /*0234*/ 	.word	0xffffffff


	//   ....[82]....
        /*0238*/ 	.word	0xffffffff


	//   ....[83]....
        /*023c*/ 	.word	0xffffffff


	//   ....[84]....
        /*0240*/ 	.word	0xffffffff


	//   ....[85]....
        /*0244*/ 	.word	0xffffffff


	//   ....[86]....
        /*0248*/ 	.word	0xffffffff


	//   ....[87]....
        /*024c*/ 	.word	0xffffffff


	//   ....[88]....
        /*0250*/ 	.word	0xffffffff


	//   ....[89]....
        /*0254*/ 	.word	0xffffffff


	//   ....[90]....
        /*0258*/ 	.word	0xffffffff


	//   ....[91]....
        /*025c*/ 	.word	0xffffffff


	//   ....[92]....
        /*0260*/ 	.word	0xffffffff


	//   ....[93]....
        /*0264*/ 	.word	0xffffffff


	//   ....[94]....
        /*0268*/ 	.word	0xffffffff


	//   ....[95]....
        /*026c*/ 	.word	0xffffffff


	//   ....[96]....
        /*0270*/ 	.word	0xffffffff


	//   ....[97]....
        /*0274*/ 	.word	0xffffffff


	//   ....[98]....
        /*0278*/ 	.word	0xffffffff


	//   ....[99]....
        /*027c*/ 	.word	0xffffffff


	//   ....[100]....
        /*0280*/ 	.word	0xffffffff


	//   ....[101]....
        /*0284*/ 	.word	0xffffffff


	//   ....[102]....
        /*0288*/ 	.word	0xffffffff


	//   ....[103]....
        /*028c*/ 	.word	0xffffffff


	//   ....[104]....
        /*0290*/ 	.word	0xffffffff


	//   ....[105]....
        /*0294*/ 	.word	0xffffffff


	//   ....[106]....
        /*0298*/ 	.word	0xffffffff


	//   ....[107]....
        /*029c*/ 	.word	0xffffffff


	//   ....[108]....
        /*02a0*/ 	.word	0xffffffff


	//   ....[109]....
        /*02a4*/ 	.word	0xffffffff


	//   ....[110]....
        /*02a8*/ 	.word	0xffffffff


	//   ....[111]....
        /*02ac*/ 	.word	0xffffffff


	//   ....[112]....
        /*02b0*/ 	.word	0xffffffff


	//   ....[113]....
        /*02b4*/ 	.word	0xffffffff


	//   ....[114]....
        /*02b8*/ 	.word	0xffffffff


	//   ....[115]....
        /*02bc*/ 	.word	0xffffffff


	//   ....[116]....
        /*02c0*/ 	.word	0xffffffff


	//   ....[117]....
        /*02c4*/ 	.word	0xffffffff


	//   ....[118]....
        /*02c8*/ 	.word	0xffffffff


	//   ....[119]....
        /*02cc*/ 	.word	0xffffffff


	//   ....[120]....
        /*02d0*/ 	.word	0xffffffff


	//   ....[121]....
        /*02d4*/ 	.word	0xffffffff


	//   ....[122]....
        /*02d8*/ 	.word	0xffffffff


	//   ....[123]....
        /*02dc*/ 	.word	0xffffffff


	//   ....[124]....
        /*02e0*/ 	.word	0xffffffff


	//   ....[125]....
        /*02e4*/ 	.word	0xffffffff


	//   ....[126]....
        /*02e8*/ 	.word	0xffffffff


	//   ....[127]....
        /*02ec*/ 	.word	0xffffffff


	//   ....[128]....
        /*02f0*/ 	.word	0xffffffff


	//   ....[129]....
        /*02f4*/ 	.word	0xffffffff


	//   ....[130]....
        /*02f8*/ 	.word	0xffffffff


	//   ....[131]....
        /*02fc*/ 	.word	0xffffffff


	//   ....[132]....
        /*0300*/ 	.word	0xffffffff


	//   ....[133]....
        /*0304*/ 	.word	0xffffffff


	//   ....[134]....
        /*0308*/ 	.word	0xffffffff


	//   ....[135]....
        /*030c*/ 	.word	0xffffffff


	//   ....[136]....
        /*0310*/ 	.word	0xffffffff


	//   ....[137]....
        /*0314*/ 	.word	0xffffffff


	//   ....[138]....
        /*0318*/ 	.word	0xffffffff


	//   ....[139]....
        /*031c*/ 	.word	0xffffffff


	//   ....[140]....
        /*0320*/ 	.word	0xffffffff


	//   ....[141]....
        /*0324*/ 	.word	0xffffffff


	//   ....[142]....
        /*0328*/ 	.word	0xffffffff


	//   ....[143]....
        /*032c*/ 	.word	0xffffffff


	//   ....[144]....
        /*0330*/ 	.word	0x0500000f


	//   ....[145]....
        /*0334*/ 	.word	0x0500000f


	//   ....[146]....
        /*0338*/ 	.word	0x0500000f


	//   ....[147]....
        /*033c*/ 	.word	0x0500000f


	//   ....[148]....
        /*0340*/ 	.word	0x0500000f


	//   ....[149]....
        /*0344*/ 	.word	0x0500000f


	//   ....[150]....
        /*0348*/ 	.word	0x0500000f


	//   ....[151]....
        /*034c*/ 	.word	0x0500000f


	//   ....[152]....
        /*0350*/ 	.word	0x0500000f


	//   ....[153]....
        /*0354*/ 	.word	0x0500000f


	//   ....[154]....
        /*0358*/ 	.word	0x0500000f


	//   ....[155]....
        /*035c*/ 	.word	0x0500000f


	//   ....[156]....
        /*0360*/ 	.word	0x0500000f


	//   ....[157]....
        /*0364*/ 	.word	0x0500000f


	//   ....[158]....
        /*0368*/ 	.word	0x0500000f


	//   ....[159]....
        /*036c*/ 	.word	0x0500000f


	//   ....[160]....
        /*0370*/ 	.word	0x0500000f


	//   ....[161]....
        /*0374*/ 	.word	0x0500000f


	//   ....[162]....
        /*0378*/ 	.word	0x0500000f


	//   ....[163]....
        /*037c*/ 	.word	0x0500000f


	//   ....[164]....
        /*0380*/ 	.word	0x0500000f


	//   ....[165]....
        /*0384*/ 	.word	0x0500000f


	//   ....[166]....
        /*0388*/ 	.word	0x0500000f


	//   ....[167]....
        /*038c*/ 	.word	0x0500000f


	//   ....[168]....
        /*0390*/ 	.word	0x0500000f


	//   ....[169]....
        /*0394*/ 	.word	0x0500000f


	//   ....[170]....
        /*0398*/ 	.word	0x0500000f


	//   ....[171]....
        /*039c*/ 	.word	0x0500000f


	//   ....[172]....
        /*03a0*/ 	.word	0x0500000f


	//   ....[173]....
        /*03a4*/ 	.word	0x0500000f


	//   ....[174]....
        /*03a8*/ 	.word	0x0500000f


	//   ....[175]....
        /*03ac*/ 	.word	0x0500000f


	//   ....[176]....
        /*03b0*/ 	.word	0x0500000f


	//   ....[177]....
        /*03b4*/ 	.word	0x0500000f


	//   ....[178]....
        /*03b8*/ 	.word	0x0500000f


	//   ....[179]....
        /*03bc*/ 	.word	0x0500000f


	//   ....[180]....
        /*03c0*/ 	.word	0x0500000f


	//   ....[181]....
        /*03c4*/ 	.word	0x0500000f


	//   ....[182]....
        /*03c8*/ 	.word	0x0500000f


	//   ....[183]....
        /*03cc*/ 	.word	0x0500000f


	//   ....[184]....
        /*03d0*/ 	.word	0x0500000f


	//   ....[185]....
        /*03d4*/ 	.word	0x0500000f


	//   ....[186]....
        /*03d8*/ 	.word	0x0500000f


	//   ....[187]....
        /*03dc*/ 	.word	0x0500000f


	//   ....[188]....
        /*03e0*/ 	.word	0x0500000f


	//   ....[189]....
        /*03e4*/ 	.word	0x0500000f


	//   ....[190]....
        /*03e8*/ 	.word	0x0500000f


	//   ....[191]....
        /*03ec*/ 	.word	0x0500000f


	//   ....[192]....
        /*03f0*/ 	.word	0x0500000f


	//   ....[193]....
        /*03f4*/ 	.word	0x0500000f


	//   ....[194]....
        /*03f8*/ 	.word	0x0500000f


	//   ....[195]....
        /*03fc*/ 	.word	0x0500000f


	//   ....[196]....
        /*0400*/ 	.word	0x0500000f


	//   ....[197]....
        /*0404*/ 	.word	0x0500000f


	//   ....[198]....
        /*0408*/ 	.word	0x0500000f


	//   ....[199]....
        /*040c*/ 	.word	0x0500000f


	//   ....[200]....
        /*0410*/ 	.word	0x0500000f


	//   ....[201]....
        /*0414*/ 	.word	0x0500000f


	//   ....[202]....
        /*0418*/ 	.word	0x0500000f


	//   ....[203]....
        /*041c*/ 	.word	0x0500000f


	//   ....[204]....
        /*0420*/ 	.word	0x0500000f


	//   ....[205]....
        /*0424*/ 	.word	0x0500000f


	//   ....[206]....
        /*0428*/ 	.word	0x0500000f


	//   ....[207]....
        /*042c*/ 	.word	0x0500000f


	//   ....[208]....
        /*0430*/ 	.word	0x0500000f


	//   ....[209]....
        /*0434*/ 	.word	0x0500000f


	//   ....[210]....
        /*0438*/ 	.word	0x0500000f


	//   ....[211]....
        /*043c*/ 	.word	0x0500000f


	//   ....[212]....
        /*0440*/ 	.word	0x0500000f


	//   ....[213]....
        /*0444*/ 	.word	0x0500000f


	//   ....[214]....
        /*0448*/ 	.word	0x0500000f


	//   ....[215]....
        /*044c*/ 	.word	0x0500000f


	//   ....[216]....
        /*0450*/ 	.word	0x0500000f


	//   ....[217]....
        /*0454*/ 	.word	0x0500000f


	//   ....[218]....
        /*0458*/ 	.word	0x0500000f


	//   ....[219]....
        /*045c*/ 	.word	0x0500000f


	//   ....[220]....
        /*0460*/ 	.word	0x0500000f


	//   ....[221]....
        /*0464*/ 	.word	0x0500000f


	//   ....[222]....
        /*0468*/ 	.word	0x0500000f


	//   ....[223]....
        /*046c*/ 	.word	0x0500000f


	//   ....[224]....
        /*0470*/ 	.word	0x0500000f


	//   ....[225]....
        /*0474*/ 	.word	0x0500000f


	//   ....[226]....
        /*0478*/ 	.word	0x0500000f


	//   ....[227]....
        /*047c*/ 	.word	0x0500000f


	//   ....[228]....
        /*0480*/ 	.word	0x0500000f


	//   ....[229]....
        /*0484*/ 	.word	0x0500000f


	//   ....[230]....
        /*0488*/ 	.word	0x0500000f


	//   ....[231]....
        /*048c*/ 	.word	0x0500000f


	//   ....[232]....
        /*0490*/ 	.word	0x0500000f


	//   ....[233]....
        /*0494*/ 	.word	0x0500000f


	//   ....[234]....
        /*0498*/ 	.word	0x0500000f


	//----- nvinfo : EIATTR_COOP_GROUP_INSTR_OFFSETS
	.align		4
.L_171:
        /*049c*/ 	.byte	0x04, 0x28
        /*049e*/ 	.short	(.L_173 - .L_172)


	//   ....[0]....
.L_172:
        /*04a0*/ 	.word	0x00000080


	//   ....[1]....
        /*04a4*/ 	.word	0x00000090


	//   ....[2]....
        /*04a8*/ 	.word	0x000002d0


	//   ....[3]....
        /*04ac*/ 	.word	0x00000430


	//   ....[4]....
        /*04b0*/ 	.word	0x00000550


	//   ....[5]....
        /*04b4*/ 	.word	0x000006b0


	//   ....[6]....
        /*04b8*/ 	.word	0x00001650


	//   ....[7]....
        /*04bc*/ 	.word	0x00001d90


	//   ....[8]....
        /*04c0*/ 	.word	0x00002860


	//   ....[9]....
        /*04c4*/ 	.word	0x00003b10


	//   ....[10]....
        /*04c8*/ 	.word	0x00003c20


	//   ....[11]....
        /*04cc*/ 	.word	0x00004500


	//   ....[12]....
        /*04d0*/ 	.word	0x00004560


	//   ....[13]....
        /*04d4*/ 	.word	0x00005c10


	//   ....[14]....
        /*04d8*/ 	.word	0x00006520


	//   ....[15]....
        /*04dc*/ 	.word	0x00007100


	//   ....[16]....
        /*04e0*/ 	.word	0x00007170


	//   ....[17]....
        /*04e4*/ 	.word	0x00007ab0


	//   ....[18]....
        /*04e8*/ 	.word	0x00007b40


	//   ....[19]....
        /*04ec*/ 	.word	0x00009eb0


	//   ....[20]....
        /*04f0*/ 	.word	0x00009ee0


	//   ....[21]....
        /*04f4*/ 	.word	0x00009f10


	//   ....[22]....
        /*04f8*/ 	.word	0x00009f20


	//   ....[23]....
        /*04fc*/ 	.word	0x0000b9c0


	//   ....[24]....
        /*0500*/ 	.word	0x0000c2f0


	//   ....[25]....
        /*0504*/ 	.word	0x0000cee0


	//   ....[26]....
        /*0508*/ 	.word	0x0000cf90


	//   ....[27]....
        /*050c*/ 	.word	0x0000d860


	//   ....[28]....
        /*0510*/ 	.word	0x0000d8e0


	//   ....[29]....
        /*0514*/ 	.word	0x0000e7f0


	//   ....[30]....
        /*0518*/ 	.word	0x0000e830


	//   ....[31]....
        /*051c*/ 	.word	0x0000e8c0


	//   ....[32]....
        /*0520*/ 	.word	0x0000e8e0


	//   ....[33]....
        /*0524*/ 	.word	0x0000f4f0


	//   ....[34]....
        /*0528*/ 	.word	0x0000f520


	//   ....[35]....
        /*052c*/ 	.word	0x0000f550


	//   ....[36]....
        /*0530*/ 	.word	0x0000f5b0


	//   ....[37]....
        /*0534*/ 	.word	0x0000f9d0


	//   ....[38]....
        /*0538*/ 	.word	0x0000fa10


	//   ....[39]....
        /*053c*/ 	.word	0x0000fa30


	//   ....[40]....
        /*0540*/ 	.word	0x0000fa70


	//   ....[41]....
        /*0544*/ 	.word	0x0000fa90


	//   ....[42]....
        /*0548*/ 	.word	0x0000faa0


	//   ....[43]....
        /*054c*/ 	.word	0x0000fac0


	//   ....[44]....
        /*0550*/ 	.word	0x0000fae0


	//   ....[45]....
        /*0554*/ 	.word	0x00010150


	//   ....[46]....
        /*0558*/ 	.word	0x00010190


	//   ....[47]....
        /*055c*/ 	.word	0x000101d0


	//   ....[48]....
        /*0560*/ 	.word	0x00010200


	//   ....[49]....
        /*0564*/ 	.word	0x00010220


	//   ....[50]....
        /*0568*/ 	.word	0x00010230


	//   ....[51]....
        /*056c*/ 	.word	0x00010240


	//   ....[52]....
        /*0570*/ 	.word	0x00010260


	//   ....[53]....
        /*0574*/ 	.word	0x00010400


	//   ....[54]....
        /*0578*/ 	.word	0x00011be0


	//   ....[55]....
        /*057c*/ 	.word	0x00011c00


	//   ....[56]....
        /*0580*/ 	.word	0x00011c10


	//   ....[57]....
        /*0584*/ 	.word	0x00011c90


	//   ....[58]....
        /*0588*/ 	.word	0x00011cb0


	//   ....[59]....
        /*058c*/ 	.word	0x00011d30


	//   ....[60]....
        /*0590*/ 	.word	0x00011d50


	//   ....[61]....
        /*0594*/ 	.word	0x00011dd0


	//   ....[62]....
        /*0598*/ 	.word	0x00011df0


	//   ....[63]....
        /*059c*/ 	.word	0x00011e70


	//   ....[64]....
        /*05a0*/ 	.word	0x00011e90


	//   ....[65]....
        /*05a4*/ 	.word	0x00011f10


	//   ....[66]....
        /*05a8*/ 	.word	0x00011f30


	//   ....[67]....
        /*05ac*/ 	.word	0x00011fb0


	//   ....[68]....
        /*05b0*/ 	.word	0x00011fd0


	//   ....[69]....
        /*05b4*/ 	.word	0x00011fe0


	//   ....[70]....
        /*05b8*/ 	.word	0x00012820


	//   ....[71]....
        /*05bc*/ 	.word	0x00012840


	//   ....[72]....
        /*05c0*/ 	.word	0x00012870


	//   ....[73]....
        /*05c4*/ 	.word	0x000128f0


	//   ....[74]....
        /*05c8*/ 	.word	0x00012910


	//   ....[75]....
        /*05cc*/ 	.word	0x00012990


	//   ....[76]....
        /*05d0*/ 	.word	0x000129b0


	//   ....[77]....
        /*05d4*/ 	.word	0x00012a30


	//   ....[78]....
        /*05d8*/ 	.word	0x00012a50


	//   ....[79]....
        /*05dc*/ 	.word	0x00012ad0


	//   ....[80]....
        /*05e0*/ 	.word	0x00012af0


	//   ....[81]....
        /*05e4*/ 	.word	0x00012b70


	//   ....[82]....
        /*05e8*/ 	.word	0x00012b90


	//   ....[83]....
        /*05ec*/ 	.word	0x00012c10


	//   ....[84]....
        /*05f0*/ 	.word	0x00012c30


	//   ....[85]....
        /*05f4*/ 	.word	0x00012c40


	//   ....[86]....
        /*05f8*/ 	.word	0x00012c50


	//   ....[87]....
        /*05fc*/ 	.word	0x00012cf0


	//   ....[88]....
        /*0600*/ 	.word	0x00012d40


	//   ....[89]....
        /*0604*/ 	.word	0x00012d60


	//   ....[90]....
        /*0608*/ 	.word	0x00012d80


	//   ....[91]....
        /*060c*/ 	.word	0x00012dd0


	//   ....[92]....
        /*0610*/ 	.word	0x00012df0


	//   ....[93]....
        /*0614*/ 	.word	0x00012e00


	//   ....[94]....
        /*0618*/ 	.word	0x000135a0


	//   ....[95]....
        /*061c*/ 	.word	0x000135c0


	//   ....[96]....
        /*0620*/ 	.word	0x00013630


	//   ....[97]....
        /*0624*/ 	.word	0x00013640


	//   ....[98]....
        /*0628*/ 	.word	0x00013680


	//   ....[99]....
        /*062c*/ 	.word	0x00013690


	//   ....[100]....
        /*0630*/ 	.word	0x000136d0


	//   ....[101]....
        /*0634*/ 	.word	0x000136e0


	//   ....[102]....
        /*0638*/ 	.word	0x00013720


	//   ....[103]....
        /*063c*/ 	.word	0x00013730


	//   ....[104]....
        /*0640*/ 	.word	0x00013770


	//   ....[105]....
        /*0644*/ 	.word	0x00013780


	//   ....[106]....
        /*0648*/ 	.word	0x000137c0


	//   ....[107]....
        /*064c*/ 	.word	0x000137d0


	//   ....[108]....
        /*0650*/ 	.word	0x000137e0


	//   ....[109]....
        /*0654*/ 	.word	0x00013820


	//   ....[110]....
        /*0658*/ 	.word	0x00013ae0


	//   ....[111]....
        /*065c*/ 	.word	0x00013b00


	//   ....[112]....
        /*0660*/ 	.word	0x00013b60


	//   ....[113]....
        /*0664*/ 	.word	0x00013b70


	//   ....[114]....
        /*0668*/ 	.word	0x00013bc0


	//   ....[115]....
        /*066c*/ 	.word	0x00013bd0


	//   ....[116]....
        /*0670*/ 	.word	0x00013c20


	//   ....[117]....
        /*0674*/ 	.word	0x00013c30


	//   ....[118]....
        /*0678*/ 	.word	0x00013c80


	//   ....[119]....
        /*067c*/ 	.word	0x00013c90


	//   ....[120]....
        /*0680*/ 	.word	0x00013ce0


	//   ....[121]....
        /*0684*/ 	.word	0x00013cf0


	//   ....[122]....
        /*0688*/ 	.word	0x00013d40


	//   ....[123]....
        /*068c*/ 	.word	0x00013d50


	//   ....[124]....
        /*0690*/ 	.word	0x00013d60


	//   ....[125]....
        /*0694*/ 	.word	0x00013db0


	//   ....[126]....
        /*0698*/ 	.word	0x00014380


	//   ....[127]....
        /*069c*/ 	.word	0x00014390


	//   ....[128]....
        /*06a0*/ 	.word	0x000143a0


	//   ....[129]....
        /*06a4*/ 	.word	0x000143b0


	//   ....[130]....
        /*06a8*/ 	.word	0x000143c0


	//   ....[131]....
        /*06ac*/ 	.word	0x00014410


	//   ....[132]....
        /*06b0*/ 	.word	0x00014460


	//   ....[133]....
        /*06b4*/ 	.word	0x00014490


	//   ....[134]....
        /*06b8*/ 	.word	0x000144c0


	//   ....[135]....
        /*06bc*/ 	.word	0x000144f0


	//   ....[136]....
        /*06c0*/ 	.word	0x00014520


	//   ....[137]....
        /*06c4*/ 	.word	0x00014550


	//   ....[138]....
        /*06c8*/ 	.word	0x00014580


	//   ....[139]....
        /*06cc*/ 	.word	0x000145b0


	//   ....[140]....
        /*06d0*/ 	.word	0x000145e0


	//   ....[141]....
        /*06d4*/ 	.word	0x00014610


	//   ....[142]....
        /*06d8*/ 	.word	0x00014910


	//   ....[143]....
        /*06dc*/ 	.word	0x00014b00


	//   ....[144]....
        /*06e0*/ 	.word	0x00015150


	//   ....[145]....
        /*06e4*/ 	.word	0x00015230


	//   ....[146]....
        /*06e8*/ 	.word	0x000152d0


	//   ....[147]....
        /*06ec*/ 	.word	0x00015330


	//   ....[148]....
        /*06f0*/ 	.word	0x00015420


	//   ....[149]....
        /*06f4*/ 	.word	0x00015490


	//   ....[150]....
        /*06f8*/ 	.word	0x00015580


	//   ....[151]....
        /*06fc*/ 	.word	0x000155f0


	//   ....[152]....
        /*0700*/ 	.word	0x000156e0


	//   ....[153]....
        /*0704*/ 	.word	0x00015750


	//   ....[154]....
        /*0708*/ 	.word	0x00015840


	//   ....[155]....
        /*070c*/ 	.word	0x000158b0


	//   ....[156]....
        /*0710*/ 	.word	0x000159a0


	//   ....[157]....
        /*0714*/ 	.word	0x00015a10


	//   ....[158]....
        /*0718*/ 	.word	0x00015b00


	//   ....[159]....
        /*071c*/ 	.word	0x00015b70


	//   ....[160]....
        /*0720*/ 	.word	0x00015c50


	//   ....[161]....
        /*0724*/ 	.word	0x00015ce0


	//   ....[162]....
        /*0728*/ 	.word	0x00015d50


	//   ....[163]....
        /*072c*/ 	.word	0x00015db0


	//   ....[164]....
        /*0730*/ 	.word	0x00015ea0


	//   ....[165]....
        /*0734*/ 	.word	0x00015f00


	//   ....[166]....
        /*0738*/ 	.word	0x00016000


	//   ....[167]....
        /*073c*/ 	.word	0x00016060


	//   ....[168]....
        /*0740*/ 	.word	0x00016160


	//   ....[169]....
        /*0744*/ 	.word	0x000161c0


	//   ....[170]....
        /*0748*/ 	.word	0x000162c0


	//   ....[171]....
        /*074c*/ 	.word	0x00016320


	//   ....[172]....
        /*0750*/ 	.word	0x00016420


	//   ....[173]....
        /*0754*/ 	.word	0x00016480


	//   ....[174]....
        /*0758*/ 	.word	0x00016580


	//   ....[175]....
        /*075c*/ 	.word	0x000165e0


	//   ....[176]....
        /*0760*/ 	.word	0x00016680


	//   ....[177]....
        /*0764*/ 	.word	0x00016740


	//   ....[178]....
        /*0768*/ 	.word	0x00016810


	//   ....[179]....
        /*076c*/ 	.word	0x00016870


	//   ....[180]....
        /*0770*/ 	.word	0x00016930


	//   ....[181]....
        /*0774*/ 	.word	0x00016990


	//   ....[182]....
        /*0778*/ 	.word	0x00016a40


	//   ....[183]....
        /*077c*/ 	.word	0x00016ac0


	//   ....[184]....
        /*0780*/ 	.word	0x00016b70


	//   ....[185]....
        /*0784*/ 	.word	0x00016ca0


	//   ....[186]....
        /*0788*/ 	.word	0x00016d50


	//   ....[187]....
        /*078c*/ 	.word	0x00016dd0


	//   ....[188]....
        /*0790*/ 	.word	0x00016e90


	//   ....[189]....
        /*0794*/ 	.word	0x00016ef0


	//   ....[190]....
        /*0798*/ 	.word	0x00016fa0


	//   ....[191]....
        /*079c*/ 	.word	0x00017000


	//   ....[192]....
        /*07a0*/ 	.word	0x000170b0


	//   ....[193]....
        /*07a4*/ 	.word	0x00017110


	//   ....[194]....
        /*07a8*/ 	.word	0x000171c0


	//   ....[195]....
        /*07ac*/ 	.word	0x00017220


	//   ....[196]....
        /*07b0*/ 	.word	0x000172d0


	//   ....[197]....
        /*07b4*/ 	.word	0x00017330


	//   ....[198]....
        /*07b8*/ 	.word	0x000173e0


	//   ....[199]....
        /*07bc*/ 	.word	0x00017440


	//   ....[200]....
        /*07c0*/ 	.word	0x000174f0


	//   ....[201]....
        /*07c4*/ 	.word	0x000175e0


	//   ....[202]....
        /*07c8*/ 	.word	0x00017680


	//   ....[203]....
        /*07cc*/ 	.word	0x000176e0


	//   ....[204]....
        /*07d0*/ 	.word	0x000177a0


	//   ....[205]....
        /*07d4*/ 	.word	0x00017800


	//   ....[206]....
        /*07d8*/ 	.word	0x000178c0


	//   ....[207]....
        /*07dc*/ 	.word	0x00017920


	//   ....[208]....
        /*07e0*/ 	.word	0x000179e0


	//   ....[209]....
        /*07e4*/ 	.word	0x00017a40


	//   ....[210]....
        /*07e8*/ 	.word	0x00017b00


	//   ....[211]....
        /*07ec*/ 	.word	0x00017b60


	//   ....[212]....
        /*07f0*/ 	.word	0x00017c20


	//   ....[213]....
        /*07f4*/ 	.word	0x00017c80


	//   ....[214]....
        /*07f8*/ 	.word	0x00017d40


	//   ....[215]....
        /*07fc*/ 	.word	0x00017da0


	//   ....[216]....
        /*0800*/ 	.word	0x00017e60


	//   ....[217]....
        /*0804*/ 	.word	0x00017f50


	//   ....[218]....
        /*0808*/ 	.word	0x00018000


	//   ....[219]....
        /*080c*/ 	.word	0x00018090


	//   ....[220]....
        /*0810*/ 	.word	0x00018140


	//   ....[221]....
        /*0814*/ 	.word	0x000181a0


	//   ....[222]....
        /*0818*/ 	.word	0x00018250


	//   ....[223]....
        /*081c*/ 	.word	0x000182b0


	//   ....[224]....
        /*0820*/ 	.word	0x00018370


	//   ....[225]....
        /*0824*/ 	.word	0x000183d0


	//   ....[226]....
        /*0828*/ 	.word	0x00018480


	//   ....[227]....
        /*082c*/ 	.word	0x000184e0


	//   ....[228]....
        /*0830*/ 	.word	0x000185a0


	//   ....[229]....
        /*0834*/ 	.word	0x00018600


	//   ....[230]....
        /*0838*/ 	.word	0x000186b0


	//   ....[231]....
        /*083c*/ 	.word	0x00018710


	//   ....[232]....
        /*0840*/ 	.word	0x000187d0


	//   ....[233]....
        /*0844*/ 	.word	0x00018860


	//   ....[234]....
        /*0848*/ 	.word	0x00018980


	//----- nvinfo : EIATTR_REG_RECONFIG
	.align		4
.L_173:
        /*084c*/ 	.byte	0x01, 0x54
	.zero		2


	//----- nvinfo : EIATTR_SYSCALL_OFFSETS
	.align		4
        /*0850*/ 	.byte	0x04, 0x46
        /*0852*/ 	.short	(.L_175 - .L_174)


	//   ....[0]....
.L_174:
        /*0854*/ 	.word	0x00001830


	//   ....[1]....
        /*0858*/ 	.word	0x000111e0


	//   ....[2]....
        /*085c*/ 	.word	0x00011330


	//   ....[3]....
        /*0860*/ 	.word	0x00011420


	//   ....[4]....
        /*0864*/ 	.word	0x00012300


	//----- nvinfo : EIATTR_MBARRIER_INSTR_OFFSETS
	.align		4
.L_175:
        /*0868*/ 	.byte	0x04, 0x39
        /*086a*/ 	.short	(.L_177 - .L_176)


	//   ....[0]....
.L_176:
        /*086c*/ 	.word	0x00000180
        /*0870*/ 	.word	0x000000ff
        /*0874*/ 	.word	0x00016800
        /*0878*/ 	.short	0x0100
        /*087a*/ 	.byte	0x08
	.zero		1


	//   ....[1]....
        /*087c*/ 	.word	0x00000190
        /*0880*/ 	.word	0x000000ff
        /*0884*/ 	.word	0x00016820
        /*0888*/ 	.short	0x0100
        /*088a*/ 	.byte	0x08
	.zero		1


	//   ....[2]....
        /*088c*/ 	.word	0x00000280
        /*0890*/ 	.word	0x000000ff
        /*0894*/ 	.word	0x00016830
        /*0898*/ 	.short	0x0100
        /*089a*/ 	.byte	0x08
	.zero		1


	//   ....[3]....
        /*089c*/ 	.word	0x00000290
        /*08a0*/ 	.word	0x000000ff
        /*08a4*/ 	.word	0x00016840
        /*08a8*/ 	.short	0x0100
        /*08aa*/ 	.byte	0x08
	.zero		1


	//   ....[4]....
        /*08ac*/ 	.word	0x000002a0
        /*08b0*/ 	.word	0x000000ff
        /*08b4*/ 	.word	0x00016838
        /*08b8*/ 	.short	0x0100
        /*08ba*/ 	.byte	0x08
	.zero		1


	//   ....[5]....
        /*08bc*/ 	.word	0x000002b0
        /*08c0*/ 	.word	0x000000ff
        /*08c4*/ 	.word	0x00016848
        /*08c8*/ 	.short	0x0100
        /*08ca*/ 	.byte	0x08
	.zero		1


	//   ....[6]....
        /*08cc*/ 	.word	0x000003e0
        /*08d0*/ 	.word	0x000000ff
        /*08d4*/ 	.word	0x00016850
        /*08d8*/ 	.short	0x0100
        /*08da*/ 	.byte	0x08
	.zero		1


	//   ....[7]....
        /*08dc*/ 	.word	0x000003f0
        /*08e0*/ 	.word	0x000000ff
        /*08e4*/ 	.word	0x00016860
        /*08e8*/ 	.short	0x0100
        /*08ea*/ 	.byte	0x08
	.zero		1


	//   ....[8]....
        /*08ec*/ 	.word	0x00000400
        /*08f0*/ 	.word	0x000000ff
        /*08f4*/ 	.word	0x00016858
        /*08f8*/ 	.short	0x0100
        /*08fa*/ 	.byte	0x08
	.zero		1


	//   ....[9]....
        /*08fc*/ 	.word	0x00000410
        /*0900*/ 	.word	0x000000ff
        /*0904*/ 	.word	0x00016868
        /*0908*/ 	.short	0x0100
        /*090a*/ 	.byte	0x08
	.zero		1


	//   ....[10]....
        /*090c*/ 	.word	0x00000500
        /*0910*/ 	.word	0x000000ff
        /*0914*/ 	.word	0x00016870
        /*0918*/ 	.short	0x0100
        /*091a*/ 	.byte	0x06
	.zero		1


	//   ....[11]....
        /*091c*/ 	.word	0x00000510
        /*0920*/ 	.word	0x000000ff
        /*0924*/ 	.word	0x00016880
        /*0928*/ 	.short	0x0100
        /*092a*/ 	.byte	0x06
	.zero		1


	//   ....[12]....
        /*092c*/ 	.word	0x00000520
        /*0930*/ 	.word	0x000000ff
        /*0934*/ 	.word	0x00016878
        /*0938*/ 	.short	0x0100
        /*093a*/ 	.byte	0x06
	.zero		1


	//   ....[13]....
        /*093c*/ 	.word	0x00000530
        /*0940*/ 	.word	0x000000ff
        /*0944*/ 	.word	0x00016888
        /*0948*/ 	.short	0x0100
        /*094a*/ 	.byte	0x06
	.zero		1


	//   ....[14]....
        /*094c*/ 	.word	0x00000660
        /*0950*/ 	.word	0x000000ff
        /*0954*/ 	.word	0x00016890
        /*0958*/ 	.short	0x0100
        /*095a*/ 	.byte	0x08
	.zero		1


	//   ....[15]....
        /*095c*/ 	.word	0x00000670
        /*0960*/ 	.word	0x000000ff
        /*0964*/ 	.word	0x000168a0
        /*0968*/ 	.short	0x0100
        /*096a*/ 	.byte	0x08
	.zero		1


	//   ....[16]....
        /*096c*/ 	.word	0x00000680
        /*0970*/ 	.word	0x000000ff
        /*0974*/ 	.word	0x00016898
        /*0978*/ 	.short	0x0100
        /*097a*/ 	.byte	0x08
	.zero		1


	//   ....[17]....
        /*097c*/ 	.word	0x00000690
        /*0980*/ 	.word	0x000000ff
        /*0984*/ 	.word	0x000168a8
        /*0988*/ 	.short	0x0100
        /*098a*/ 	.byte	0x08
	.zero		1


	//   ....[18]....
        /*098c*/ 	.word	0x000007d0
        /*0990*/ 	.word	0x000000ff
        /*0994*/ 	.word	0x000168b0
        /*0998*/ 	.short	0x0100
        /*099a*/ 	.byte	0x08
	.zero		1


	//   ....[19]....
        /*099c*/ 	.word	0x000007e0
        /*09a0*/ 	.word	0x000000ff
        /*09a4*/ 	.word	0x000168c0
        /*09a8*/ 	.short	0x0100
        /*09aa*/ 	.byte	0x08
	.zero		1


	//   ....[20]....
        /*09ac*/ 	.word	0x000007f0
        /*09b0*/ 	.word	0x000000ff
        /*09b4*/ 	.word	0x000168b8
        /*09b8*/ 	.short	0x0100
        /*09ba*/ 	.byte	0x08
	.zero		1


	//   ....[21]....
        /*09bc*/ 	.word	0x00000800
        /*09c0*/ 	.word	0x000000ff
        /*09c4*/ 	.word	0x000168c8
        /*09c8*/ 	.short	0x0100
        /*09ca*/ 	.byte	0x08
	.zero		1


	//   ....[22]....
        /*09cc*/ 	.word	0x000018b0
        /*09d0*/ 	.word	0x000000ff
        /*09d4*/ 	.word	0x00016800
        /*09d8*/ 	.short	0x010a
        /*09da*/ 	.byte	0x2d
	.zero		1


	//   ....[23]....
        /*09dc*/ 	.word	0x00001930
        /*09e0*/ 	.word	0x00000059
        /*09e4*/ 	.word	0x00016830
        /*09e8*/ 	.short	0x010a
        /*09ea*/ 	.byte	0x3f
	.zero		1


	//   ....[24]....
        /*09ec*/ 	.word	0x00001970
        /*09f0*/ 	.word	0x00000059
        /*09f4*/ 	.word	0x00016830
        /*09f8*/ 	.short	0x010a
        /*09fa*/ 	.byte	0x3f
	.zero		1


	//   ....[25]....
        /*09fc*/ 	.word	0x00002140
        /*0a00*/ 	.word	0x000000ff
        /*0a04*/ 	.word	0x00000000
        /*0a08*/ 	.short	0x0101
        /*0a0a*/ 	.byte	0x06
	.zero		1


	//   ....[26]....
        /*0a0c*/ 	.word	0x00005400
        /*0a10*/ 	.word	0x000000ff
        /*0a14*/ 	.word	0x00016830
        /*0a18*/ 	.short	0x010a
        /*0a1a*/ 	.byte	0x06
	.zero		1


	//   ....[27]....
        /*0a1c*/ 	.word	0x00005440
        /*0a20*/ 	.word	0x000000ff
        /*0a24*/ 	.word	0x00016830
        /*0a28*/ 	.short	0x010a
        /*0a2a*/ 	.byte	0x06
	.zero		1


	//   ....[28]....
        /*0a2c*/ 	.word	0x00005650
        /*0a30*/ 	.word	0x000000ff
        /*0a34*/ 	.word	0x00016850
        /*0a38*/ 	.short	0x010a
        /*0a3a*/ 	.byte	0x06
	.zero		1


	//   ....[29]....
        /*0a3c*/ 	.word	0x00005690
        /*0a40*/ 	.word	0x000000ff
        /*0a44*/ 	.word	0x00016850
        /*0a48*/ 	.short	0x010a
        /*0a4a*/ 	.byte	0x06
	.zero		1


	//   ....[30]....
        /*0a4c*/ 	.word	0x00005f20
        /*0a50*/ 	.word	0x000000ff
        /*0a54*/ 	.word	0x00000000
        /*0a58*/ 	.short	0x0101
        /*0a5a*/ 	.byte	0x06
	.zero		1


	//   ....[31]....
        /*0a5c*/ 	.word	0x00008590
        /*0a60*/ 	.word	0x000000ff
        /*0a64*/ 	.word	0x00000000
        /*0a68*/ 	.short	0x0101
        /*0a6a*/ 	.byte	0x06
	.zero		1


	//   ....[32]....
        /*0a6c*/ 	.word	0x00008ca0
        /*0a70*/ 	.word	0x000000ff
        /*0a74*/ 	.word	0x00016830
        /*0a78*/ 	.short	0x010a
        /*0a7a*/ 	.byte	0x06
	.zero		1


	//   ....[33]....
        /*0a7c*/ 	.word	0x00008ce0
        /*0a80*/ 	.word	0x000000ff
        /*0a84*/ 	.word	0x00016830
        /*0a88*/ 	.short	0x010a
        /*0a8a*/ 	.byte	0x06
	.zero		1


	//   ....[34]....
        /*0a8c*/ 	.word	0x00008ef0
        /*0a90*/ 	.word	0x000000ff
        /*0a94*/ 	.word	0x00016850
        /*0a98*/ 	.short	0x010a
        /*0a9a*/ 	.byte	0x06
	.zero		1


	//   ....[35]....
        /*0a9c*/ 	.word	0x00008f30
        /*0aa0*/ 	.word	0x000000ff
        /*0aa4*/ 	.word	0x00016850
        /*0aa8*/ 	.short	0x010a
        /*0aaa*/ 	.byte	0x06
	.zero		1


	//   ....[36]....
        /*0aac*/ 	.word	0x00009810
        /*0ab0*/ 	.word	0x000000ff
        /*0ab4*/ 	.word	0x00000000
        /*0ab8*/ 	.short	0x0101
        /*0aba*/ 	.byte	0x06
	.zero		1


	//   ....[37]....
        /*0abc*/ 	.word	0x0000ad00
        /*0ac0*/ 	.word	0x000000ff
        /*0ac4*/ 	.word	0x00000000
        /*0ac8*/ 	.short	0x0101
        /*0aca*/ 	.byte	0x06
	.zero		1


	//   ....[38]....
        /*0acc*/ 	.word	0x0000b210
        /*0ad0*/ 	.word	0x000000ff
        /*0ad4*/ 	.word	0x00016830
        /*0ad8*/ 	.short	0x010a
        /*0ada*/ 	.byte	0x06
	.zero		1


	//   ....[39]....
        /*0adc*/ 	.word	0x0000b250
        /*0ae0*/ 	.word	0x000000ff
        /*0ae4*/ 	.word	0x00016830
        /*0ae8*/ 	.short	0x010a
        /*0aea*/ 	.byte	0x06
	.zero		1


	//   ....[40]....
        /*0aec*/ 	.word	0x0000b430
        /*0af0*/ 	.word	0x000000ff
        /*0af4*/ 	.word	0x00016850
        /*0af8*/ 	.short	0x010a
        /*0afa*/ 	.byte	0x06
	.zero		1


	//   ....[41]....
        /*0afc*/ 	.word	0x0000b470
        /*0b00*/ 	.word	0x000000ff
        /*0b04*/ 	.word	0x00016850
        /*0b08*/ 	.short	0x010a
        /*0b0a*/ 	.byte	0x06
	.zero		1


	//   ....[42]....
        /*0b0c*/ 	.word	0x0000bcf0
        /*0b10*/ 	.word	0x000000ff
        /*0b14*/ 	.word	0x00000000
        /*0b18*/ 	.short	0x0101
        /*0b1a*/ 	.byte	0x06
	.zero		1


	//   ....[43]....
        /*0b1c*/ 	.word	0x0000e360
        /*0b20*/ 	.word	0x000000ff
        /*0b24*/ 	.word	0x00000000
        /*0b28*/ 	.short	0x0101
        /*0b2a*/ 	.byte	0x06
	.zero		1


	//   ....[44]....
        /*0b2c*/ 	.word	0x0000e760
        /*0b30*/ 	.word	0x000000ff
        /*0b34*/ 	.word	0x00016850
        /*0b38*/ 	.short	0x010a
        /*0b3a*/ 	.byte	0x05
	.zero		1


	//   ....[45]....
        /*0b3c*/ 	.word	0x0000e7a0
        /*0b40*/ 	.word	0x000000ff
        /*0b44*/ 	.word	0x00016850
        /*0b48*/ 	.short	0x010a
        /*0b4a*/ 	.byte	0x05
	.zero		1


	//   ....[46]....
        /*0b4c*/ 	.word	0x0000ecf0
        /*0b50*/ 	.word	0x000000ff
        /*0b54*/ 	.word	0x00000000
        /*0b58*/ 	.short	0x0101
        /*0b5a*/ 	.byte	0x04
	.zero		1


	//   ....[47]....
        /*0b5c*/ 	.word	0x0000f9c0
        /*0b60*/ 	.word	0x0000001f
        /*0b64*/ 	.word	0x00000000
        /*0b68*/ 	.short	0x0101
        /*0b6a*/ 	.byte	0x3f
	.zero		1


	//   ....[48]....
        /*0b6c*/ 	.word	0x00011980
        /*0b70*/ 	.word	0x00000000
        /*0b74*/ 	.word	0x00016840
        /*0b78*/ 	.short	0x010a
        /*0b7a*/ 	.byte	0x3f
	.zero		1


	//   ....[49]....
        /*0b7c*/ 	.word	0x000120e0
        /*0b80*/ 	.word	0x00000000
        /*0b84*/ 	.word	0x00016830
        /*0b88*/ 	.short	0x0107
        /*0b8a*/ 	.byte	0x3f
	.zero		1


	//   ....[50]....
        /*0b8c*/ 	.word	0x000121a0
        /*0b90*/ 	.word	0x00000000
        /*0b94*/ 	.word	0x00016830
        /*0b98*/ 	.short	0x0101
        /*0b9a*/ 	.byte	0x3f
	.zero		1


	//   ....[51]....
        /*0b9c*/ 	.word	0x00012ef0
        /*0ba0*/ 	.word	0x00000010
        /*0ba4*/ 	.word	0x00016800
        /*0ba8*/ 	.short	0x0107
        /*0baa*/ 	.byte	0x3f
	.zero		1


	//   ....[52]....
        /*0bac*/ 	.word	0x00012fe0
        /*0bb0*/ 	.word	0x00000010
        /*0bb4*/ 	.word	0x00016800
        /*0bb8*/ 	.short	0x0101
        /*0bba*/ 	.byte	0x3f
	.zero		1


	//   ....[53]....
        /*0bbc*/ 	.word	0x00013000
        /*0bc0*/ 	.word	0x00000010
        /*0bc4*/ 	.word	0x00016820
        /*0bc8*/ 	.short	0x010a
        /*0bca*/ 	.byte	0x3f
	.zero		1


	//   ....[54]....
        /*0bcc*/ 	.word	0x00013380
        /*0bd0*/ 	.word	0x00000005
        /*0bd4*/ 	.word	0x00016840
        /*0bd8*/ 	.short	0x010a
        /*0bda*/ 	.byte	0x3f
	.zero		1


	//   ....[55]....
        /*0bdc*/ 	.word	0x000138a0
        /*0be0*/ 	.word	0x00000005
        /*0be4*/ 	.word	0x00016830
        /*0be8*/ 	.short	0x0107
        /*0bea*/ 	.byte	0x3f
	.zero		1


	//   ....[56]....
        /*0bec*/ 	.word	0x00013960
        /*0bf0*/ 	.word	0x00000005
        /*0bf4*/ 	.word	0x00016830
        /*0bf8*/ 	.short	0x0101
        /*0bfa*/ 	.byte	0x3f
	.zero		1


	//   ....[57]....
        /*0bfc*/ 	.word	0x000139c0
        /*0c00*/ 	.word	0x00000005
        /*0c04*/ 	.word	0x00016860
        /*0c08*/ 	.short	0x010a
        /*0c0a*/ 	.byte	0x3f
	.zero		1


	//   ....[58]....
        /*0c0c*/ 	.word	0x00013e80
        /*0c10*/ 	.word	0x00000005
        /*0c14*/ 	.word	0x00016850
        /*0c18*/ 	.short	0x0107
        /*0c1a*/ 	.byte	0x3f
	.zero		1


	//   ....[59]....
        /*0c1c*/ 	.word	0x00014030
        /*0c20*/ 	.word	0x00000005
        /*0c24*/ 	.word	0x00016850
        /*0c28*/ 	.short	0x0101
        /*0c2a*/ 	.byte	0x3f
	.zero		1


	//   ....[60]....
        /*0c2c*/ 	.word	0x00014240
        /*0c30*/ 	.word	0x00000004
        /*0c34*/ 	.word	0x00016860
        /*0c38*/ 	.short	0x010a
        /*0c3a*/ 	.byte	0x3f
	.zero		1


	//   ....[61]....
        /*0c3c*/ 	.word	0x000146f0
        /*0c40*/ 	.word	0x00000004
        /*0c44*/ 	.word	0x00016850
        /*0c48*/ 	.short	0x0107
        /*0c4a*/ 	.byte	0x3f
	.zero		1


	//   ....[62]....
        /*0c4c*/ 	.word	0x000147b0
        /*0c50*/ 	.word	0x00000004
        /*0c54*/ 	.word	0x00016850
        /*0c58*/ 	.short	0x0101
        /*0c5a*/ 	.byte	0x3f
	.zero		1


	//   ....[63]....
        /*0c5c*/ 	.word	0x00014a80
        /*0c60*/ 	.word	0x00000004
        /*0c64*/ 	.word	0x00016820
        /*0c68*/ 	.short	0x010a
        /*0c6a*/ 	.byte	0x3f
	.zero		1


	//   ....[64]....
        /*0c6c*/ 	.word	0x00014c00
        /*0c70*/ 	.word	0x00000005
        /*0c74*/ 	.word	0x00016840
        /*0c78*/ 	.short	0x010a
        /*0c7a*/ 	.byte	0x3f
	.zero		1


	//   ....[65]....
        /*0c7c*/ 	.word	0x00014ca0
        /*0c80*/ 	.word	0x00000017
        /*0c84*/ 	.word	0x00016840
        /*0c88*/ 	.short	0x010a
        /*0c8a*/ 	.byte	0x3f
	.zero		1


	//   ....[66]....
        /*0c8c*/ 	.word	0x00014ce0
        /*0c90*/ 	.word	0x00000005
        /*0c94*/ 	.word	0x00016860
        /*0c98*/ 	.short	0x010a
        /*0c9a*/ 	.byte	0x3f
	.zero		1


	//   ....[67]....
        /*0c9c*/ 	.word	0x00014d20
        /*0ca0*/ 	.word	0x00000017
        /*0ca4*/ 	.word	0x00016860
        /*0ca8*/ 	.short	0x010a
        /*0caa*/ 	.byte	0x3f
	.zero		1


	//   ....[68]....
        /*0cac*/ 	.word	0x00014d90
        /*0cb0*/ 	.word	0x00000003
        /*0cb4*/ 	.word	0x00016800
        /*0cb8*/ 	.short	0x010a
        /*0cba*/ 	.byte	0x3f
	.zero		1


	//   ....[69]....
        /*0cbc*/ 	.word	0x00014de0
        /*0cc0*/ 	.word	0x00000059
        /*0cc4*/ 	.word	0x00016830
        /*0cc8*/ 	.short	0x010a
        /*0cca*/ 	.byte	0x3f
	.zero		1


	//   ....[70]....
        /*0ccc*/ 	.word	0x00014e40
        /*0cd0*/ 	.word	0x00000007
        /*0cd4*/ 	.word	0x00016830
        /*0cd8*/ 	.short	0x010a
        /*0cda*/ 	.byte	0x3f
	.zero		1


	//   ....[71]....
        /*0cdc*/ 	.word	0x00014ea0
        /*0ce0*/ 	.word	0x00000007
        /*0ce4*/ 	.word	0x00016850
        /*0ce8*/ 	.short	0x010a
        /*0cea*/ 	.byte	0x3f
	.zero		1


	//   ....[72]....
        /*0cec*/ 	.word	0x00014f00
        /*0cf0*/ 	.word	0x00000008
        /*0cf4*/ 	.word	0x00016830
        /*0cf8*/ 	.short	0x010a
        /*0cfa*/ 	.byte	0x3f
	.zero		1


	//   ....[73]....
        /*0cfc*/ 	.word	0x00014f60
        /*0d00*/ 	.word	0x00000008
        /*0d04*/ 	.word	0x00016850
        /*0d08*/ 	.short	0x010a
        /*0d0a*/ 	.byte	0x3f
	.zero		1


	//   ....[74]....
        /*0d0c*/ 	.word	0x00014fc0
        /*0d10*/ 	.word	0x00000007
        /*0d14*/ 	.word	0x00016830
        /*0d18*/ 	.short	0x010a
        /*0d1a*/ 	.byte	0x3f
	.zero		1


	//   ....[75]....
        /*0d1c*/ 	.word	0x00015020
        /*0d20*/ 	.word	0x00000007
        /*0d24*/ 	.word	0x00016850
        /*0d28*/ 	.short	0x010a
        /*0d2a*/ 	.byte	0x3f
	.zero		1


	//   ....[76]....
        /*0d2c*/ 	.word	0x00015080
        /*0d30*/ 	.word	0x00000004
        /*0d34*/ 	.word	0x00016850
        /*0d38*/ 	.short	0x010a
        /*0d3a*/ 	.byte	0x3f
	.zero		1


	//   ....[77]....
        /*0d3c*/ 	.word	0x00015180
        /*0d40*/ 	.word	0x00000000
        /*0d44*/ 	.word	0x00016840
        /*0d48*/ 	.short	0x010a
        /*0d4a*/ 	.byte	0x3f
	.zero		1


	//   ....[78]....
        /*0d4c*/ 	.word	0x00016ba0
        /*0d50*/ 	.word	0x00000010
        /*0d54*/ 	.word	0x00016820
        /*0d58*/ 	.short	0x010a
        /*0d5a*/ 	.byte	0x3f
	.zero		1


	//   ....[79]....
        /*0d5c*/ 	.word	0x00016bf0
        /*0d60*/ 	.word	0x00000005
        /*0d64*/ 	.word	0x00016840
        /*0d68*/ 	.short	0x010a
        /*0d6a*/ 	.byte	0x3f
	.zero		1


	//   ....[80]....
        /*0d6c*/ 	.word	0x00017530
        /*0d70*/ 	.word	0x00000005
        /*0d74*/ 	.word	0x00016860
        /*0d78*/ 	.short	0x010a
        /*0d7a*/ 	.byte	0x3f
	.zero		1


	//   ....[81]....
        /*0d7c*/ 	.word	0x00017ea0
        /*0d80*/ 	.word	0x00000004
        /*0d84*/ 	.word	0x00016860
        /*0d88*/ 	.short	0x010a
        /*0d8a*/ 	.byte	0x3f
	.zero		1


	//   ....[82]....
        /*0d8c*/ 	.word	0x000188a0
        /*0d90*/ 	.word	0x00000004
        /*0d94*/ 	.word	0x00016820
        /*0d98*/ 	.short	0x010a
        /*0d9a*/ 	.byte	0x3f
	.zero		1


	//   ....[83]....
        /*0d9c*/ 	.word	0x00018a40
        /*0da0*/ 	.word	0x00000005
        /*0da4*/ 	.word	0x00016840
        /*0da8*/ 	.short	0x010a
        /*0daa*/ 	.byte	0x3f
	.zero		1


	//   ....[84]....
        /*0dac*/ 	.word	0x00018a90
        /*0db0*/ 	.word	0x00000017
        /*0db4*/ 	.word	0x00016840
        /*0db8*/ 	.short	0x010a
        /*0dba*/ 	.byte	0x3f
	.zero		1


	//   ....[85]....
        /*0dbc*/ 	.word	0x00018ae0
        /*0dc0*/ 	.word	0x00000005
        /*0dc4*/ 	.word	0x00016860
        /*0dc8*/ 	.short	0x010a
        /*0dca*/ 	.byte	0x3f
	.zero		1


	//----- nvinfo : EIATTR_NUM_MBARRIERS
	.align		4
.L_177:
        /*0dcc*/ 	.byte	0x03, 0x38
        /*0dce*/ 	.short	0x0016


	//----- nvinfo : EIATTR_EXIT_INSTR_OFFSETS
	.align		4
        /*0dd0*/ 	.byte	0x04, 0x1c
        /*0dd2*/ 	.short	(.L_179 - .L_178)


	//   ....[0]....
.L_178:
        /*0dd4*/ 	.word	0x00000970


	//   ....[1]....
        /*0dd8*/ 	.word	0x00010370


	//   ....[2]....
        /*0ddc*/ 	.word	0x00014d70


	//----- nvinfo : EIATTR_MAX_THREADS
	.align		4
.L_179:
        /*0de0*/ 	.byte	0x04, 0x05
        /*0de2*/ 	.short	(.L_181 - .L_180)
.L_180:
        /*0de4*/ 	.word	0x00000200
        /*0de8*/ 	.word	0x00000001
        /*0dec*/ 	.word	0x00000001


	//----- nvinfo : EIATTR_CRS_STACK_SIZE
	.align		4
.L_181:
        /*0df0*/ 	.byte	0x04, 0x1e
        /*0df2*/ 	.short	(.L_183 - .L_182)
.L_182:
        /*0df4*/ 	.word	0x00000000


	//----- nvinfo : EIATTR_CBANK_PARAM_SIZE
	.align		4
.L_183:
        /*0df8*/ 	.byte	0x03, 0x19
        /*0dfa*/ 	.short	0x0af0


	//----- nvinfo : EIATTR_PARAM_CBANK
	.align		4
        /*0dfc*/ 	.byte	0x04, 0x0a
        /*0dfe*/ 	.short	(.L_185 - .L_184)
	.align		4
.L_184:
        /*0e00*/ 	.word	index@(.nv.constant0._ZN7cutlass13device_kernelIN5flash11enable_sm90INS1_16FlashAttnFwdSm90INS1_25CollectiveMainloopFwdSm90ILi2EN4cute5tupleIJNS5_1CILi1EEES8_S8_EEENS6_IJNS7_ILi192EEENS7_ILi128EEENS7_ILi64EEEEEELi64ENS_6half_tEfNS_4arch4Sm90ELb0ELb1ELb1ELb0ELb1ELb0ELb0ELb1ELb1ELb1ELb0ELb0EEENS1_21CollectiveEpilogueFwdINS6_IJSA_SC_SB_EEES9_SE_SG_Li384ELb0ELb1ELb0ELb0EEENS1_30DynamicPersistentTileSchedulerILi384ELi128ELb0ELb1ELb1EEEEEEEEEvNT_6ParamsE)
        /*0e04*/ 	.short	0x0210
        /*0e06*/ 	.short	0x0af0


	//----- nvinfo : EIATTR_SW_WAR
	.align		4
.L_185:
        /*0e08*/ 	.byte	0x04, 0x36
        /*0e0a*/ 	.short	(.L_187 - .L_186)
.L_186:
        /*0e0c*/ 	.word	0x00000008
.L_187:


//--------------------- .nv.info._ZN7cutlass13device_kernelIN5flash11enable_sm90INS1_16FlashAttnFwdSm90INS1_25CollectiveMainloopFwdSm90ILi2EN4cute5tupleIJNS5_1CILi1EEES8_S8_EEENS6_IJNS7_ILi192EEENS7_ILi128EEENS7_ILi64EEEEEELi64ENS_6half_tEfNS_4arch4Sm90ELb0ELb1ELb1ELb1ELb1ELb0ELb0ELb1ELb1ELb1ELb0ELb0EEENS1_21CollectiveEpilogueFwdINS6_IJSA_SC_SB_EEES9_SE_SG_Li384ELb1ELb1ELb0ELb0EEENS1_36VarlenDynamicPersistentTileSchedulerILi192ELi128ELi384ELi128ELb0ELb1ELb1ELb1ELb0ELb1EEEEEEEEEvNT_6ParamsE --------------------------
	.section	.nv.info._ZN7cutlass13device_kernelIN5flash11enable_sm90INS1_16FlashAttnFwdSm90INS1_25CollectiveMainloopFwdSm90ILi2EN4cute5tupleIJNS5_1CILi1EEES8_S8_EEENS6_IJNS7_ILi192EEENS7_ILi128EEENS7_ILi64EEEEEELi64ENS_6half_tEfNS_4arch4Sm90ELb0ELb1ELb1ELb1ELb1ELb0ELb0ELb1ELb1ELb1ELb0ELb0EEENS1_21CollectiveEpilogueFwdINS6_IJSA_SC_SB_EEES9_SE_SG_Li384ELb1ELb1ELb0ELb0EEENS1_36VarlenDynamicPersistentTileSchedulerILi192ELi128ELi384ELi128ELb0ELb1ELb1ELb1ELb0ELb1EEEEEEEEEvNT_6ParamsE,"",@"SHT_CUDA_INFO"
	.sectionflags	@""
	.align	4


	//----- nvinfo : EIATTR_CUDA_API_VERSION
	.align		4
        /*0000*/ 	.byte	0x04, 0x37
        /*0002*/ 	.short	(.L_189 - .L_188)
.L_188:
        /*0004*/ 	.word	0x00000082


	//----- nvinfo : EIATTR_KPARAM_INFO
	.align		4
.L_189:
        /*0008*/ 	.byte	0x04, 0x17
        /*000a*/ 	.short	(.L_191 - .L_190)
.L_190:
        /*000c*/ 	.word	0x00000000
        /*0010*/ 	.short	0x0000
        /*0012*/ 	.short	0x0070
        /*0014*/ 	.byte	0x00, 0xf0, 0x01, 0x2a


	//----- nvinfo : EIATTR_SPARSE_MMA_MASK
	.align		4
.L_191:
        /*0018*/ 	.byte	0x03, 0x50
        /*001a*/ 	.short	0x0000


	//----- nvinfo : EIATTR_MAXREG_COUNT
	.align		4
        /*001c*/ 	.byte	0x03, 0x1b
        /*001e*/ 	.short	0x0080


	//----- nvinfo : EIATTR_NUM_BARRIERS
	.align		4
        /*0020*/ 	.byte	0x02, 0x4c
        /*0022*/ 	.byte	0x10
	.zero		1


	//----- nvinfo : EIATTR_EXTERNS
	.align		4
        /*0024*/ 	.byte	0x04, 0x0f
        /*0026*/ 	.short	(.L_193 - .L_192)


	//   ....[0]....
	.align		4
.L_192:
        /*0028*/ 	.word	index@(__assertfail)


	//----- nvinfo : EIATTR_ANNOTATIONS
	.align		4
.L_193:
        /*002c*/ 	.byte	0x04, 0x55
        /*002e*/ 	.short	(.L_195 - .L_194)


	//   ....[0]....
.L_194:
        /* <DEDUP_REMOVED lines=24> */
        /*01a4*/ 	.byte	0xf0, 0x58, 0x01, 0x00, 0x01, 0x00, 0x00, 0x00, 0x20, 0x65, 0x01, 0x00


	//----- nvinfo : EIATTR_MERCURY_ISA_VERSION
	.align		4
.L_195:
        /*01b0*/ 	.byte	0x03, 0x5f
        /*01b2*/ 	.short	0x0101


	//----- nvinfo : EIATTR_UNUSED_LOAD_BYTE_OFFSET
	.align		4
        /*01b4*/ 	.byte	0x04, 0x44
        /*01b6*/ 	.short	(.L_197 - .L_196)


	//   ....[0]....
.L_196:
        /*01b8*/ 	.word	0x00000970
        /*01bc*/ 	.word	0x0000fff0


	//   ....[1]....
        /*01c0*/ 	.word	0x0000f080
        /*01c4*/ 	.word	0x0000fff0


	//----- nvinfo : EIATTR_INT_WARP_WIDE_INSTR_OFFSETS
	.align		4
.L_197:
        /*01c8*/ 	.byte	0x04, 0x31
        /*01ca*/ 	.short	(.L_199 - .L_198)


	//   ....[0]....
.L_198:
        /*01cc*/ 	.word	0x000000c0


	//   ....[1]....
        /*01d0*/ 	.word	0x000000d0


	//   ....[2]....
        /*01d4*/ 	.word	0x00000170


	//   ....[3]....
        /*01d8*/ 	.word	0x00011f90


	//   ....[4]....
        /*01dc*/ 	.word	0x00012020


	//   ....[5]....
        /*01e0*/ 	.word	0x00015200


	//   ....[6]....
        /*01e4*/ 	.word	0x00015290


	//----- nvinfo : EIATTR_COOP_GROUP_MASK_REGIDS
	.align		4
.L_199:
        /*01e8*/ 	.byte	0x04, 0x29
        /*01ea*/ 	.short	(.L_201 - .L_200)


	//   ....[0]....
.L_200:
        /*01ec*/ 	.word	0xffffffff


	//   ....[1]....
        /*01f0*/ 	.word	0xffffffff


	//   ....[2]....
        /*01f4*/ 	.word	0xffffffff


	//   ....[3]....
        /*01f8*/ 	.word	0xffffffff


	//   ....[4]....
        /*01fc*/ 	.word	0xffffffff


	//   ....[5]....
        /*0200*/ 	.word	0xffffffff


	//   ....[6]....
        /*0204*/ 	.word	0xffffffff


	//   ....[7]....
        /*0208*/ 	.word	0xffffffff


	//   ....[8]....
        /*020c*/ 	.word	0xffffffff


	//   ....[9]....
        /*0210*/ 	.word	0xffffffff


	//   ....[10]....
        /*0214*/ 	.word	0xffffffff


	//   ....[11]....
        /*0218*/ 	.word	0xffffffff


	//   ....[12]....
        /*021c*/ 	.word	0xffffffff


	//   ....[13]....
        /*0220*/ 	.word	0xffffffff


	//   ....[14]....
        /*0224*/ 	.word	0xffffffff


	//   ....[15]....
        /*0228*/ 	.word	0xffffffff


	//   ....[16]....
        /*022c*/ 	.word	0xffffffff


	//   ....[17]....
        /*0230*/ 	.word	0xffffffff


	//   ....[18]....
        /*0234*/ 	.word	0xffffffff


	//   ....[19]....
        /*0238*/ 	.word	0xffffffff


	//   ....[20]....
        /*023c*/ 	.word	0xffffffff


	//   ....[21]....
        /*0240*/ 	.word	0xffffffff


	//   ....[22]....
        /*0244*/ 	.word	0xffffffff


	//   ....[23]....
        /*0248*/ 	.word	0xffffffff


	//   ....[24]....
        /*024c*/ 	.word	0xffffffff


	//   ....[25]....
        /*0250*/ 	.word	0xffffffff


	//   ....[26]....
        /*0254*/ 	.word	0xffffffff


	//   ....[27]....
        /*0258*/ 	.word	0xffffffff


	//   ....[28]....
        /*025c*/ 	.word	0xffffffff


	//   ....[29]....
        /*0260*/ 	.word	0xffffffff


	//   ....[30]....
        /*0264*/ 	.word	0xffffffff


	//   ....[31]....
        /*0268*/ 	.word	0xffffffff


	//   ....[32]....
        /*026c*/ 	.word	0xffffffff


	//   ....[33]....
        /*0270*/ 	.word	0xffffffff


	//   ....[34]....
        /*0274*/ 	.word	0xffffffff


	//   ....[35]....
        /*0278*/ 	.word	0xffffffff


	//   ....[36]....
        /*027c*/ 	.word	0xffffffff


	//   ....[37]....
        /*0280*/ 	.word	0xffffffff


	//   ....[38]....
        /*0284*/ 	.word	0xffffffff


	//   ....[39]....
        /*0288*/ 	.word	0xffffffff


	//   ....[40]....
        /*028c*/ 	.word	0xffffffff


	//   ....[41]....
        /*0290*/ 	.word	0xffffffff


	//   ....[42]....
        /*0294*/ 	.word	0xffffffff


	//   ....[43]....
        /*0298*/ 	.word	0xffffffff


	//   ....[44]....
        /*029c*/ 	.word	0xffffffff


	//   ....[45]....
        /*02a0*/ 	.word	0xffffffff


	//   ....[46]....
        /*02a4*/ 	.word	0xffffffff


	//   ....[47]....
        /*02a8*/ 	.word	0xffffffff


	//   ....[48]....
        /*02ac*/ 	.word	0xffffffff


	//   ....[49]....
        /*02b0*/ 	.word	0xffffffff


	//   ....[50]....
        /*02b4*/ 	.word	0xffffffff


	//   ....[51]....
        /*02b8*/ 	.word	0xffffffff


	//   ....[52]....
        /*02bc*/ 	.word	0xffffffff


	//   ....[53]....
        /*02c0*/ 	.word	0xffffffff


	//   ....[54]....
        /*02c4*/ 	.word	0xffffffff


	//   ....[55]....
        /*02c8*/ 	.word	0xffffffff


	//   ....[56]....
        /*02cc*/ 	.word	0xffffffff


	//   ....[57]....
        /*02d0*/ 	.word	0xffffffff


	//   ....[58]....
        /*02d4*/ 	.word	0xffffffff


	//   ....[59]....
        /*02d8*/ 	.word	0xffffffff


	//   ....[60]....
        /*02dc*/ 	.word	0xffffffff


	//   ....[61]....
        /*02e0*/ 	.word	0xffffffff


	//   ....[62]....
        /*02e4*/ 	.word	0xffffffff


	//   ....[63]....
        /*02e8*/ 	.word	0xffffffff


	//   ....[64]....
        /*02ec*/ 	.word	0xffffffff


	//   ....[65]....
        /*02f0*/ 	.word	0xffffffff


	//   ....[66]....
        /*02f4*/ 	.word	0xffffffff


	//   ....[67]....
        /*02f8*/ 	.word	0xffffffff


	//   ....[68]....
        /*02fc*/ 	.word	0xffffffff


	//   ....[69]....
        /*0300*/ 	.word	0xffffffff


	//   ....[70]....
        /*0304*/ 	.word	0xffffffff


	//   ....[71]....
        /*0308*/ 	.word	0xffffffff


	//   ....[72]....
        /*030c*/ 	.word	0xffffffff


	//   ....[73]....
        /*0310*/ 	.word	0xffffffff


	//   ....[74]....
        /*0314*/ 	.word	0xffffffff


	//   ....[75]....
        /*0318*/ 	.word	0xffffffff


	//   ....[76]....
        /*031c*/ 	.word	0xffffffff


	//   ....[77]....
        /*0320*/ 	.word	0xffffffff


	//   ....[78]....
        /*0324*/ 	.word	0xffffffff


	//   ....[79]....
        /*0328*/ 	.word	0xffffffff


	//   ....[80]....
        /*032c*/ 	.word	0xffffffff


	//   ....[81]....
        /*0330*/ 	.word	0xffffffff


	//   ....[82]....
        /*0334*/ 	.word	0xffffffff


	//   ....[83]....
        /*0338*/ 	.word	0xffffffff


	//   ....[84]....
        /*033c*/ 	.word	0xffffffff


	//   ....[85]....
        /*0340*/ 	.word	0xffffffff


	//   ....[86]....
        /*0344*/ 	.word	0xffffffff


	//   ....[87]....
        /*0348*/ 	.word	0xffffffff


	//   ....[88]....
        /*034c*/ 	.word	0xffffffff


	//   ....[89]....
        /*0350*/ 	.word	0xffffffff


	//   ....[90]....
        /*0354*/ 	.word	0xffffffff


	//   ....[91]....
        /*0358*/ 	.word	0xffffffff


	//   ....[92]....
        /*035c*/ 	.word	0xffffffff


	//   ....[93]....
        /*0360*/ 	.word	0xffffffff


	//   ....[94]....
        /*0364*/ 	.word	0xffffffff


	//   ....[95]....
        /*0368*/ 	.word	0xffffffff


	//   ....[96]....
        /*036c*/ 	.word	0xffffffff


	//   ....[97]....
        /*0370*/ 	.word	0xffffffff


	//   ....[98]....
        /*0374*/ 	.word	0xffffffff


	//   ....[99]....
        /*0378*/ 	.word	0xffffffff


	//   ....[100]....
        /*037c*/ 	.word	0xffffffff


	//   ....[101]....
        /*0380*/ 	.word	0xffffffff


	//   ....[102]....
        /*0384*/ 	.word	0xffffffff


	//   ....[103]....
        /*0388*/ 	.word	0xffffffff


	//   ....[104]....
        /*038c*/ 	.word	0xffffffff


	//   ....[105]....
        /*0390*/ 	.word	0xffffffff


	//   ....[106]....
        /*0394*/ 	.word	0xffffffff


	//   ....[107]....
        /*0398*/ 	.word	0xffffffff


	//   ....[108]....
        /*039c*/ 	.word	0xffffffff


	//   ....[109]....
        /*03a0*/ 	.word	0xffffffff


	//   ....[110]....
        /*03a4*/ 	.word	0xffffffff


	//   ....[111]....
        /*03a8*/ 	.word	0xffffffff


	//   ....[112]....
        /*03ac*/ 	.word	0xffffffff


	//   ....[113]....
        /*03b0*/ 	.word	0xffffffff


	//   ....[114]....
        /*03b4*/ 	.word	0xffffffff


	//   ....[115]....
        /*03b8*/ 	.word	0xffffffff


	//   ....[116]....
        /*03bc*/ 	.word	0xffffffff


	//   ....[117]....
        /*03c0*/ 	.word	0xffffffff


	//   ....[118]....
        /*03c4*/ 	.word	0xffffffff


	//   ....[119]....
        /*03c8*/ 	.word	0xffffffff


	//   ....[120]....
        /*03cc*/ 	.word	0xffffffff


	//   ....[121]....
        /*03d0*/ 	.word	0xffffffff


	//   ....[122]....
        /*03d4*/ 	.word	0xffffffff


	//   ....[123]....
        /*03d8*/ 	.word	0xffffffff


	//   ....[124]....
        /*03dc*/ 	.word	0xffffffff


	//   ....[125]....
        /*03e0*/ 	.word	0xffffffff


	//   ....[126]....
        /*03e4*/ 	.word	0xffffffff


	//   ....[127]....
        /*03e8*/ 	.word	0xffffffff


	//   ....[128]....
        /*03ec*/ 	.word	0xffffffff


	//   ....[129]....
        /*03f0*/ 	.word	0xffffffff


	//   ....[130]....
        /*03f4*/ 	.word	0xffffffff


	//   ....[131]....
        /*03f8*/ 	.word	0xffffffff


	//   ....[132]....
        /*03fc*/ 	.word	0xffffffff


	//   ....[133]....
        /*0400*/ 	.word	0xffffffff


	//   ....[134]....
        /*0404*/ 	.word	0xffffffff


	//   ....[135]....
        /*0408*/ 	.word	0xffffffff


	//   ....[136]....
        /*040c*/ 	.word	0xffffffff


	//   ....[137]....
        /*0410*/ 	.word	0xffffffff


	//   ....[138]....
        /*0414*/ 	.word	0xffffffff


	//   ....[139]....
        /*0418*/ 	.word	0xffffffff


	//   ....[140]....
        /*041c*/ 	.word	0xffffffff


	//   ....[141]....
        /*0420*/ 	.word	0xffffffff


	//   ....[142]....
        /*0424*/ 	.word	0xffffffff


	//   ....[143]....
        /*0428*/ 	.word	0xffffffff


	//   ....[144]....
        /*042c*/ 	.word	0xffffffff


	//   ....[145]....
        /*0430*/ 	.word	0xffffffff


	//   ....[146]....
        /*0434*/ 	.word	0xffffffff


	//   ....[147]....
        /*0438*/ 	.word	0xffffffff


	//   ....[148]....
        /*043c*/ 	.word	0xffffffff


	//   ....[149]....
        /*0440*/ 	.word	0xffffffff


	//   ....[150]....
        /*0444*/ 	.word	0xffffffff


	//   ....[151]....
        /*0448*/ 	.word	0xffffffff


	//   ....[152]....
        /*044c*/ 	.word	0xffffffff


	//   ....[153]....
        /*0450*/ 	.word	0xffffffff


	//   ....[154]....
        /*0454*/ 	.word	0xffffffff


	//   ....[155]....
        /*0458*/ 	.word	0xffffffff


	//   ....[156]....
        /*045c*/ 	.word	0xffffffff


	//   ....[157]....
        /*0460*/ 	.word	0xffffffff


	//   ....[158]....
        /*0464*/ 	.word	0xffffffff


	//   ....[159]....
        /*0468*/ 	.word	0xffffffff


	//   ....[160]....
        /*046c*/ 	.word	0xffffffff


	//   ....[161]....
        /*0470*/ 	.word	0xffffffff


	//   ....[162]....
        /*0474*/ 	.word	0xffffffff


	//   ....[163]....
        /*0478*/ 	.word	0xffffffff


	//   ....[164]....
        /*047c*/ 	.word	0xffffffff


	//   ....[165]....
        /*0480*/ 	.word	0xffffffff


	//   ....[166]....
        /*0484*/ 	.word	0xffffffff


	//   ....[167]....
        /*0488*/ 	.word	0xffffffff


	//   ....[168]....
        /*048c*/ 	.word	0xffffffff


	//   ....[169]....
        /*0490*/ 	.word	0xffffffff


	//   ....[170]....
        /*0494*/ 	.word	0xffffffff


	//   ....[171]....
        /*0498*/ 	.word	0xffffffff


	//   ....[172]....
        /*049c*/ 	.word	0xffffffff


	//   ....[173]....
        /*04a0*/ 	.word	0xffffffff


	//   ....[174]....
        /*04a4*/ 	.word	0xffffffff


	//   ....[175]....
        /*04a8*/ 	.word	0x0500000f


	//   ....[176]....
        /*04ac*/ 	.word	0x0500000f


	//   ....[177]....
        /*04b0*/ 	.word	0x0500000f


	//   ....[178]....
        /*04b4*/ 	.word	0x0500000f


	//   ....[179]....
        /*04b8*/ 	.word	0x0500000f


	//   ....[180]....
        /*04bc*/ 	.word	0x0500000f


	//   ....[181]....
        /*04c0*/ 	.word	0x0500000f


	//   ....[182]....
        /*04c4*/ 	.word	0x0500000f


	//   ....[183]....
        /*04c8*/ 	.word	0x0500000f


	//   ....[184]....
        /*04cc*/ 	.word	0x0500000f


	//   ....[185]....
        /*04d0*/ 	.word	0x0500000f


	//   ....[186]....
        /*04d4*/ 	.word	0x0500000f


	//   ....[187]....
        /*04d8*/ 	.word	0x0500000f


	//   ....[188]....
        /*04dc*/ 	.word	0x0500000f


	//   ....[189]....
        /*04e0*/ 	.word	0x0500000f


	//   ....[190]....
        /*04e4*/ 	.word	0x0500000f


	//   ....[191]....
        /*04e8*/ 	.word	0x0500000f


	//   ....[192]....
        /*04ec*/ 	.word	0x0500000f


	//   ....[193]....
        /*04f0*/ 	.word	0x0500000f


	//   ....[194]....
        /*04f4*/ 	.word	0x0500000f


	//   ....[195]....
        /*04f8*/ 	.word	0x0500000f


	//   ....[196]....
        /*04fc*/ 	.word	0x0500000f


	//   ....[197]....
        /*0500*/ 	.word	0x0500000f


	//   ....[198]....
        /*0504*/ 	.word	0x0500000f


	//   ....[199]....
        /*0508*/ 	.word	0x0500000f


	//   ....[200]....
        /*050c*/ 	.word	0x0500000f


	//   ....[201]....
        /*0510*/ 	.word	0x0500000f


	//   ....[202]....
        /*0514*/ 	.word	0x0500000f


	//   ....[203]....
        /*0518*/ 	.word	0x0500000f


	//   ....[204]....
        /*051c*/ 	.word	0x0500000f


	//   ....[205]....
        /*0520*/ 	.word	0x0500000f


	//   ....[206]....
        /*0524*/ 	.word	0x0500000f


	//   ....[207]....
        /*0528*/ 	.word	0x0500000f


	//   ....[208]....
        /*052c*/ 	.word	0x0500000f


	//   ....[209]....
        /*0530*/ 	.word	0x0500000f


	//   ....[210]....
        /*0534*/ 	.word	0x0500000f


	//   ....[211]....
        /*0538*/ 	.word	0x0500000f


	//   ....[212]....
        /*053c*/ 	.word	0x0500000f


	//   ....[213]....
        /*0540*/ 	.word	0x0500000f


	//   ....[214]....
        /*0544*/ 	.word	0x0500000f


	//   ....[215]....
        /*0548*/ 	.word	0x0500000f


	//   ....[216]....
        /*054c*/ 	.word	0x0500000f


	//   ....[217]....
        /*0550*/ 	.word	0x0500000f


	//   ....[218]....
        /*0554*/ 	.word	0x0500000f


	//   ....[219]....
        /*0558*/ 	.word	0x0500000f


	//   ....[220]....
        /*055c*/ 	.word	0x0500000f


	//   ....[221]....
        /*0560*/ 	.word	0x0500000f


	//   ....[222]....
        /*0564*/ 	.word	0x0500000f


	//   ....[223]....
        /*0568*/ 	.word	0x0500000f


	//   ....[224]....
        /*056c*/ 	.word	0x0500000f


	//   ....[225]....
        /*0570*/ 	.word	0x0500000f


	//   ....[226]....
        /*0574*/ 	.word	0x0500000f


	//   ....[227]....
        /*0578*/ 	.word	0x0500000f


	//   ....[228]....
        /*057c*/ 	.word	0x0500000f


	//   ....[229]....
        /*0580*/ 	.word	0x0500000f


	//   ....[230]....
        /*0584*/ 	.word	0x0500000f


	//   ....[231]....
        /*0588*/ 	.word	0x0500000f


	//   ....[232]....
        /*058c*/ 	.word	0x0500000f


	//   ....[233]....
        /*0590*/ 	.word	0x0500000f


	//   ....[234]....
        /*0594*/ 	.word	0x0500000f


	//   ....[235]....
        /*0598*/ 	.word	0x0500000f


	//   ....[236]....
        /*059c*/ 	.word	0x0500000f


	//   ....[237]....
        /*05a0*/ 	.word	0x0500000f


	//   ....[238]....
        /*05a4*/ 	.word	0x0500000f


	//   ....[239]....
        /*05a8*/ 	.word	0x0500000f


	//   ....[240]....
        /*05ac*/ 	.word	0x0500000f


	//   ....[241]....
        /*05b0*/ 	.word	0x0500000f


	//   ....[242]....
        /*05b4*/ 	.word	0x0500000f


	//   ....[243]....
        /*05b8*/ 	.word	0x0500000f


	//   ....[244]....
        /*05bc*/ 	.word	0x0500000f


	//   ....[245]....
        /*05c0*/ 	.word	0x0500000f


	//   ....[246]....
        /*05c4*/ 	.word	0x0500000f


	//   ....[247]....
        /*05c8*/ 	.word	0x0500000f


	//   ....[248]....
        /*05cc*/ 	.word	0x0500000f


	//   ....[249]....
        /*05d0*/ 	.word	0x0500000f


	//   ....[250]....
        /*05d4*/ 	.word	0x0500000f


	//   ....[251]....
        /*05d8*/ 	.word	0x0500000f


	//   ....[252]....
        /*05dc*/ 	.word	0x0500000f


	//   ....[253]....
        /*05e0*/ 	.word	0x0500000f


	//   ....[254]....
        /*05e4*/ 	.word	0x0500000f


	//   ....[255]....
        /*05e8*/ 	.word	0x0500000f


	//   ....[0]....
        /*05ec*/ 	.word	0x0500000f


	//   ....[1]....
        /*05f0*/ 	.word	0x0500000f


	//   ....[2]....
        /*05f4*/ 	.word	0x0500000f


	//   ....[3]....
        /*05f8*/ 	.word	0x0500000f


	//   ....[4]....
        /*05fc*/ 	.word	0x0500000f


	//   ....[5]....
        /*0600*/ 	.word	0x0500000f


	//   ....[6]....
        /*0604*/ 	.word	0x0500000f


	//   ....[7]....
        /*0608*/ 	.word	0x0500000f


	//   ....[8]....
        /*060c*/ 	.word	0x0500000f


	//   ....[9]....
        /*0610*/ 	.word	0x0500000f


	//   ....[10]....
        /*0614*/ 	.word	0x0500000f


	//   ....[11]....
        /*0618*/ 	.word	0x0500000f


	//   ....[12]....
        /*061c*/ 	.word	0x0500000f


	//   ....[13]....
        /*0620*/ 	.word	0x0500000f


	//   ....[14]....
        /*0624*/ 	.word	0x0500000f


	//   ....[15]....
        /*0628*/ 	.word	0x0500000f


	//   ....[16]....
        /*062c*/ 	.word	0x0500000f


	//   ....[17]....
        /*0630*/ 	.word	0x0500000f


	//   ....[18]....
        /*0634*/ 	.word	0x0500000f


	//   ....[19]....
        /*0638*/ 	.word	0x0500000f


	//   ....[20]....
        /*063c*/ 	.word	0x0500000f


	//   ....[21]....
        /*0640*/ 	.word	0x0500000f


	//   ....[22]....
        /*0644*/ 	.word	0x0500000f


	//   ....[23]....
        /*0648*/ 	.word	0x0500000f


	//   ....[24]....
        /*064c*/ 	.word	0x0500000f


	//   ....[25]....
        /*0650*/ 	.word	0x0500000f


	//----- nvinfo : EIATTR_COOP_GROUP_INSTR_OFFSETS
	.align		4
.L_201:
        /*0654*/ 	.byte	0x04, 0x28
        /*0656*/ 	.short	(.L_203 - .L_202)


	//   ....[0]....
.L_202:
        /*0658*/ 	.word	0x00000080


	//   ....[1]....
        /*065c*/ 	.word	0x00000090


	//   ....[2]....
        /*0660*/ 	.word	0x000002d0


	//   ....[3]....
        /*0664*/ 	.word	0x00000430


	//   ....[4]....
        /*0668*/ 	.word	0x00000550


	//   ....[5]....
        /*066c*/ 	.word	0x000006b0


	//   ....[6]....
        /*0670*/ 	.word	0x000017d0


	//   ....[7]....
        /*0674*/ 	.word	0x00001f10


	//   ....[8]....
        /*0678*/ 	.word	0x000029a0


	//   ....[9]....
        /*067c*/ 	.word	0x00003c90


	//   ....[10]....
        /*0680*/ 	.word	0x00003da0


	//   ....[11]....
        /*0684*/ 	.word	0x00004660


	//   ....[12]....
        /*0688*/ 	.word	0x000046e0


	//   ....[13]....
        /*068c*/ 	.word	0x00005d30


	//   ....[14]....
        /*0690*/ 	.word	0x00006680


	//   ....[15]....
        /*0694*/ 	.word	0x00007260


	//   ....[16]....
        /*0698*/ 	.word	0x00007310


	//   ....[17]....
        /*069c*/ 	.word	0x00007c30


	//   ....[18]....
        /*06a0*/ 	.word	0x00007cc0


	//   ....[19]....
        /*06a4*/ 	.word	0x0000a030


	//   ....[20]....
        /*06a8*/ 	.word	0x0000a060


	//   ....[21]....
        /*06ac*/ 	.word	0x0000a090


	//   ....[22]....
        /*06b0*/ 	.word	0x0000a0a0


	//   ....[23]....
        /*06b4*/ 	.word	0x0000bb00


	//   ....[24]....
        /*06b8*/ 	.word	0x0000c450


	//   ....[25]....
        /*06bc*/ 	.word	0x0000d030


	//   ....[26]....
        /*06c0*/ 	.word	0x0000d0e0


	//   ....[27]....
        /*06c4*/ 	.word	0x0000da00


	//   ....[28]....
        /*06c8*/ 	.word	0x0000da90


	//   ....[29]....
        /*06cc*/ 	.word	0x0000e950


	//   ....[30]....
        /*06d0*/ 	.word	0x0000e980


	//   ....[31]....
        /*06d4*/ 	.word	0x0000ea20


	//   ....[32]....
        /*06d8*/ 	.word	0x0000ea40


	//   ....[33]....
        /*06dc*/ 	.word	0x0000f800


	//   ....[34]....
        /*06e0*/ 	.word	0x0000f840


	//   ....[35]....
        /*06e4*/ 	.word	0x0000f880


	//   ....[36]....
        /*06e8*/ 	.word	0x0000f8c0


	//   ....[37]....
        /*06ec*/ 	.word	0x0000fd90


	//   ....[38]....
        /*06f0*/ 	.word	0x0000fdd0


	//   ....[39]....
        /*06f4*/ 	.word	0x0000fdf0


	//   ....[40]....
        /*06f8*/ 	.word	0x0000fe30


	//   ....[41]....
        /*06fc*/ 	.word	0x0000fe50


	//   ....[42]....
        /*0700*/ 	.word	0x0000fe60


	//   ....[43]....
        /*0704*/ 	.word	0x0000fe80


	//   ....[44]....
        /*0708*/ 	.word	0x0000fea0


	//   ....[45]....
        /*070c*/ 	.word	0x00010740


	//   ....[46]....
        /*0710*/ 	.word	0x00010770


	//   ....[47]....
        /*0714*/ 	.word	0x000107b0


	//   ....[48]....
        /*0718*/ 	.word	0x000107e0


	//   ....[49]....
        /*071c*/ 	.word	0x000107f0


	//   ....[50]....
        /*0720*/ 	.word	0x00010800


	//   ....[51]....
        /*0724*/ 	.word	0x00010810


	//   ....[52]....
        /*0728*/ 	.word	0x00010830


	//   ....[53]....
        /*072c*/ 	.word	0x00010990


	//   ....[54]....
        /*0730*/ 	.word	0x00010b80


	//   ....[55]....
        /*0734*/ 	.word	0x00010bb0


	//   ....[56]....
        /*0738*/ 	.word	0x00010be0


	//   ....[57]....
        /*073c*/ 	.word	0x00010c10


	//   ....[58]....
        /*0740*/ 	.word	0x00010c40


	//   ....[59]....
        /*0744*/ 	.word	0x00010c70


	//   ....[60]....
        /*0748*/ 	.word	0x00010dc0


	//   ....[61]....
        /*074c*/ 	.word	0x00010df0


	//   ....[62]....
        /*0750*/ 	.word	0x00010e20


	//   ....[63]....
        /*0754*/ 	.word	0x00010e50


	//   ....[64]....
        /*0758*/ 	.word	0x00010e80


	//   ....[65]....
        /*075c*/ 	.word	0x00010eb0


	//   ....[66]....
        /*0760*/ 	.word	0x00010f40


	//   ....[67]....
        /*0764*/ 	.word	0x00010fa0


	//   ....[68]....
        /*0768*/ 	.word	0x00011030


	//   ....[69]....
        /*076c*/ 	.word	0x00012b90


	//   ....[70]....
        /*0770*/ 	.word	0x00012bb0


	//   ....[71]....
        /*0774*/ 	.word	0x00012c40


	//   ....[72]....
        /*0778*/ 	.word	0x00012c60


	//   ....[73]....
        /*077c*/ 	.word	0x00012ce0


	//   ....[74]....
        /*0780*/ 	.word	0x00012d00


	//   ....[75]....
        /*0784*/ 	.word	0x00012d80


	//   ....[76]....
        /*0788*/ 	.word	0x00012da0


	//   ....[77]....
        /*078c*/ 	.word	0x00012e20


	//   ....[78]....
        /*0790*/ 	.word	0x00012e40


	//   ....[79]....
        /*0794*/ 	.word	0x00012ec0


	//   ....[80]....
        /*0798*/ 	.word	0x00012ee0


	//   ....[81]....
        /*079c*/ 	.word	0x00012f60


	//   ....[82]....
        /*07a0*/ 	.word	0x00012f80


	//   ....[83]....
        /*07a4*/ 	.word	0x00012f90


	//   ....[84]....
        /*07a8*/ 	.word	0x00012fa0


	//   ....[85]....
        /*07ac*/ 	.word	0x00013880


	//   ....[86]....
        /*07b0*/ 	.word	0x000138b0


	//   ....[87]....
        /*07b4*/ 	.word	0x00013950


	//   ....[88]....
        /*07b8*/ 	.word	0x00013970


	//   ....[89]....
        /*07bc*/ 	.word	0x000139f0


	//   ....[90]....
        /*07c0*/ 	.word	0x00013a10


	//   ....[91]....
        /*07c4*/ 	.word	0x00013a90


	//   ....[92]....
        /*07c8*/ 	.word	0x00013ab0


	//   ....[93]....
        /*07cc*/ 	.word	0x00013b30


	//   ....[94]....
        /*07d0*/ 	.word	0x00013b50


	//   ....[95]....
        /*07d4*/ 	.word	0x00013bd0


	//   ....[96]....
        /*07d8*/ 	.word	0x00013bf0


	//   ....[97]....
        /*07dc*/ 	.word	0x00013c70


	//   ....[98]....
        /*07e0*/ 	.word	0x00013c90


	//   ....[99]....
        /*07e4*/ 	.word	0x00013ca0


	//   ....[100]....
        /*07e8*/ 	.word	0x00013d10


	//   ....[101]....
        /*07ec*/ 	.word	0x00013d60


	//   ....[102]....
        /*07f0*/ 	.word	0x00013d90


	//   ....[103]....
        /*07f4*/ 	.word	0x00013e20


	//   ....[104]....
        /*07f8*/ 	.word	0x00013e30


	//   ....[105]....
        /*07fc*/ 	.word	0x00013ea0


	//   ....[106]....
        /*0800*/ 	.word	0x00013eb0


	//   ....[107]....
        /*0804*/ 	.word	0x00013ef0


	//   ....[108]....
        /*0808*/ 	.word	0x00013f10


	//   ....[109]....
        /*080c*/ 	.word	0x00014690


	//   ....[110]....
        /*0810*/ 	.word	0x000146c0


	//   ....[111]....
        /*0814*/ 	.word	0x00014710


	//   ....[112]....
        /*0818*/ 	.word	0x00014720


	//   ....[113]....
        /*081c*/ 	.word	0x00014760


	//   ....[114]....
        /*0820*/ 	.word	0x00014770


	//   ....[115]....
        /*0824*/ 	.word	0x000147b0


	//   ....[116]....
        /*0828*/ 	.word	0x000147c0


	//   ....[117]....
        /*082c*/ 	.word	0x00014800


	//   ....[118]....
        /*0830*/ 	.word	0x00014810


	//   ....[119]....
        /*0834*/ 	.word	0x00014850


	//   ....[120]....
        /*0838*/ 	.word	0x00014860


	//   ....[121]....
        /*083c*/ 	.word	0x000148a0


	//   ....[122]....
        /*0840*/ 	.word	0x000148b0


	//   ....[123]....
        /*0844*/ 	.word	0x000148c0


	//   ....[124]....
        /*0848*/ 	.word	0x00014900


	//   ....[125]....
        /*084c*/ 	.word	0x00014bb0


	//   ....[126]....
        /*0850*/ 	.word	0x00014be0


	//   ....[127]....
        /*0854*/ 	.word	0x00014c40


	//   ....[128]....
        /*0858*/ 	.word	0x00014c50


	//   ....[129]....
        /*085c*/ 	.word	0x00014ca0


	//   ....[130]....
        /*0860*/ 	.word	0x00014cb0


	//   ....[131]....
        /*0864*/ 	.word	0x00014d00


	//   ....[132]....
        /*0868*/ 	.word	0x00014d10


	//   ....[133]....
        /*086c*/ 	.word	0x00014d60


	//   ....[134]....
        /*0870*/ 	.word	0x00014d70


	//   ....[135]....
        /*0874*/ 	.word	0x00014dc0


	//   ....[136]....
        /*0878*/ 	.word	0x00014dd0


	//   ....[137]....
        /*087c*/ 	.word	0x00014e20


	//   ....[138]....
        /*0880*/ 	.word	0x00014e30


	//   ....[139]....
        /*0884*/ 	.word	0x00014e40


	//   ....[140]....
        /*0888*/ 	.word	0x00014e80


	//   ....[141]....
        /*088c*/ 	.word	0x00015460


	//   ....[142]....
        /*0890*/ 	.word	0x000154a0


	//   ....[143]....
        /*0894*/ 	.word	0x000154b0


	//   ....[144]....
        /*0898*/ 	.word	0x000154c0


	//   ....[145]....
        /*089c*/ 	.word	0x000154d0


	//   ....[146]....
        /*08a0*/ 	.word	0x000154e0


	//   ....[147]....
        /*08a4*/ 	.word	0x00015500


	//   ....[148]....
        /*08a8*/ 	.word	0x00015550


	//   ....[149]....
        /*08ac*/ 	.word	0x00015570


	//   ....[150]....
        /*08b0*/ 	.word	0x000155b0


	//   ....[151]....
        /*08b4*/ 	.word	0x000155d0


	//   ....[152]....
        /*08b8*/ 	.word	0x00015610


	//   ....[153]....
        /*08bc*/ 	.word	0x00015630


	//   ....[154]....
        /*08c0*/ 	.word	0x00015680


	//   ....[155]....
        /*08c4*/ 	.word	0x000156b0


	//   ....[156]....
        /*08c8*/ 	.word	0x00015710


	//   ....[157]....
        /*08cc*/ 	.word	0x00015a90


	//   ....[158]....
        /*08d0*/ 	.word	0x00015ae0


	//   ....[159]....
        /*08d4*/ 	.word	0x00015b10


	//   ....[160]....
        /*08d8*/ 	.word	0x00015b40


	//   ....[161]....
        /*08dc*/ 	.word	0x00015b50


	//   ....[162]....
        /*08e0*/ 	.word	0x00015b80


	//   ....[163]....
        /*08e4*/ 	.word	0x00015bb0


	//   ....[164]....
        /*08e8*/ 	.word	0x00015be0


	//   ....[165]....
        /*08ec*/ 	.word	0x00015d60


	//   ....[166]....
        /*08f0*/ 	.word	0x00015d90


	//   ....[167]....
        /*08f4*/ 	.word	0x00015dc0


	//   ....[168]....
        /*08f8*/ 	.word	0x00015df0


	//   ....[169]....
        /*08fc*/ 	.word	0x00015e20


	//   ....[170]....
        /*0900*/ 	.word	0x00015e50


	//   ....[171]....
        /*0904*/ 	.word	0x00015f10


	//   ....[172]....
        /*0908*/ 	.word	0x00015f30


	//   ....[173]....
        /*090c*/ 	.word	0x00015fa0


	//   ....[174]....
        /*0910*/ 	.word	0x00016640


	//   ....[175]....
        /*0914*/ 	.word	0x00016ca0


	//   ....[176]....
        /*0918*/ 	.word	0x00016d90


	//   ....[177]....
        /*091c*/ 	.word	0x00016e30


	//   ....[178]....
        /*0920*/ 	.word	0x00016e90


	//   ....[179]....
        /*0924*/ 	.word	0x00016f80


	//   ....[180]....
        /*0928*/ 	.word	0x00016ff0


	//   ....[181]....
        /*092c*/ 	.word	0x000170e0


	//   ....[182]....
        /*0930*/ 	.word	0x00017150


	//   ....[183]....
        /*0934*/ 	.word	0x00017240


	//   ....[184]....
        /*0938*/ 	.word	0x000172b0


	//   ....[185]....
        /*093c*/ 	.word	0x000173a0


	//   ....[186]....
        /*0940*/ 	.word	0x00017410


	//   ....[187]....
        /*0944*/ 	.word	0x00017500


	//   ....[188]....
        /*0948*/ 	.word	0x00017570


	//   ....[189]....
        /*094c*/ 	.word	0x00017660


	//   ....[190]....
        /*0950*/ 	.word	0x000176d0


	//   ....[191]....
        /*0954*/ 	.word	0x00017770


	//   ....[192]....
        /*0958*/ 	.word	0x00017860


	//   ....[193]....
        /*095c*/ 	.word	0x000178d0


	//   ....[194]....
        /*0960*/ 	.word	0x00017930


	//   ....[195]....
        /*0964*/ 	.word	0x00017a20


	//   ....[196]....
        /*0968*/ 	.word	0x00017a80


	//   ....[197]....
        /*096c*/ 	.word	0x00017b80


	//   ....[198]....
        /*0970*/ 	.word	0x00017be0


	//   ....[199]....
        /*0974*/ 	.word	0x00017ce0


	//   ....[200]....
        /*0978*/ 	.word	0x00017d40


	//   ....[201]....
        /*097c*/ 	.word	0x00017e40


	//   ....[202]....
        /*0980*/ 	.word	0x00017ea0


	//   ....[203]....
        /*0984*/ 	.word	0x00017fa0


	//   ....[204]....
        /*0988*/ 	.word	0x00018000


	//   ....[205]....
        /*098c*/ 	.word	0x00018100


	//   ....[206]....
        /*0990*/ 	.word	0x00018160


	//   ....[207]....
        /*0994*/ 	.word	0x00018210


	//   ....[208]....
        /*0998*/ 	.word	0x000182c0


	//   ....[209]....
        /*099c*/ 	.word	0x00018390


	//   ....[210]....
        /*09a0*/ 	.word	0x000183f0


	//   ....[211]....
        /*09a4*/ 	.word	0x000184f0


	//   ....[212]....
        /*09a8*/ 	.word	0x00018550


	//   ....[213]....
        /*09ac*/ 	.word	0x00018620


	//   ....[214]....
        /*09b0*/ 	.word	0x00018680


	//   ....[215]....
        /*09b4*/ 	.word	0x00018740


	//   ....[216]....
        /*09b8*/ 	.word	0x00018880


	//   ....[217]....
        /*09bc*/ 	.word	0x00018920


	//   ....[218]....
        /*09c0*/ 	.word	0x00018990


	//   ....[219]....
        /*09c4*/ 	.word	0x00018a40


	//   ....[220]....
        /*09c8*/ 	.word	0x00018aa0


	//   ....[221]....
        /*09cc*/ 	.word	0x00018b50


	//   ....[222]....
        /*09d0*/ 	.word	0x00018bb0


	//   ....[223]....
        /*09d4*/ 	.word	0x00018c60


	//   ....[224]....
        /*09d8*/ 	.word	0x00018cc0


	//   ....[225]....
        /*09dc*/ 	.word	0x00018d70


	//   ....[226]....
        /*09e0*/ 	.word	0x00018dd0


	//   ....[227]....
        /*09e4*/ 	.word	0x00018e80


	//   ....[228]....
        /*09e8*/ 	.word	0x00018ee0


	//   ....[229]....
        /*09ec*/ 	.word	0x00018f90


	//   ....[230]....
        /*09f0*/ 	.word	0x00018ff0


	//   ....[231]....
        /*09f4*/ 	.word	0x000190a0


	//   ....[232]....
        /*09f8*/ 	.word	0x00019190


	//   ....[233]....
        /*09fc*/ 	.word	0x00019240


	//   ....[234]....
        /*0a00*/ 	.word	0x000192a0


	//   ....[235]....
        /*0a04*/ 	.word	0x00019360


	//   ....[236]....
        /*0a08*/ 	.word	0x000193c0


	//   ....[237]....
        /*0a0c*/ 	.word	0x00019480


	//   ....[238]....
        /*0a10*/ 	.word	0x000194e0


	//   ....[239]....
        /*0a14*/ 	.word	0x000195a0


	//   ....[240]....
        /*0a18*/ 	.word	0x00019600


	//   ....[241]....
        /*0a1c*/ 	.word	0x000196c0


	//   ....[242]....
        /*0a20*/ 	.word	0x00019720


	//   ....[243]....
        /*0a24*/ 	.word	0x000197e0


	//   ....[244]....
        /*0a28*/ 	.word	0x00019840


	//   ....[245]....
        /*0a2c*/ 	.word	0x00019900


	//   ....[246]....
        /*0a30*/ 	.word	0x00019960


	//   ....[247]....
        /*0a34*/ 	.word	0x00019a10


	//   ....[248]....
        /*0a38*/ 	.word	0x00019b00


	//   ....[249]....
        /*0a3c*/ 	.word	0x00019bb0


	//   ....[250]....
        /*0a40*/ 	.word	0x00019c20


	//   ....[251]....
        /*0a44*/ 	.word	0x00019cd0


	//   ....[252]....
        /*0a48*/ 	.word	0x00019d30


	//   ....[253]....
        /*0a4c*/ 	.word	0x00019df0


	//   ....[254]....
        /*0a50*/ 	.word	0x00019e50


	//   ....[255]....
        /*0a54*/ 	.word	0x00019f10


	//   ....[0]....
        /*0a58*/ 	.word	0x00019f70


	//   ....[1]....
        /*0a5c*/ 	.word	0x0001a030


	//   ....[2]....
        /*0a60*/ 	.word	0x0001a090


	//   ....[3]....
        /*0a64*/ 	.word	0x0001a150


	//   ....[4]....
        /*0a68*/ 	.word	0x0001a1b0


	//   ....[5]....
        /*0a6c*/ 	.word	0x0001a270


	//   ....[6]....
        /*0a70*/ 	.word	0x0001a2d0


	//   ....[7]....
        /*0a74*/ 	.word	0x0001a370


	//   ....[8]....
        /*0a78*/ 	.word	0x0001a400


	//   ....[9]....
        /*0a7c*/ 	.word	0x0001a4a0


	//   ....[10]....
        /*0a80*/ 	.word	0x0001a5c0


	//   ....[11]....
        /*0a84*/ 	.word	0x0001a630


	//   ....[12]....
        /*0a88*/ 	.word	0x0001a6a0


	//   ....[13]....
        /*0a8c*/ 	.word	0x0001a710


	//   ....[14]....
        /*0a90*/ 	.word	0x0001a780


	//   ....[15]....
        /*0a94*/ 	.word	0x0001a800


	//   ....[16]....
        /*0a98*/ 	.word	0x0001a890


	//   ....[17]....
        /*0a9c*/ 	.word	0x0001a920


	//   ....[18]....
        /*0aa0*/ 	.word	0x0001a990


	//   ....[19]....
        /*0aa4*/ 	.word	0x0001aa00


	//   ....[20]....
        /*0aa8*/ 	.word	0x0001aa70


	//   ....[21]....
        /*0aac*/ 	.word	0x0001aaf0


	//   ....[22]....
        /*0ab0*/ 	.word	0x0001ab60


	//   ....[23]....
        /*0ab4*/ 	.word	0x0001ac00


	//   ....[24]....
        /*0ab8*/ 	.word	0x0001ac90


	//   ....[25]....
        /*0abc*/ 	.word	0x0001adb0


	//----- nvinfo : EIATTR_REG_RECONFIG
	.align		4
.L_203:
        /*0ac0*/ 	.byte	0x01, 0x54
	.zero		2


	//----- nvinfo : EIATTR_SYSCALL_OFFSETS
	.align		4
        /*0ac4*/ 	.byte	0x04, 0x46
        /*0ac6*/ 	.short	(.L_205 - .L_204)


	//   ....[0]....
.L_204:
        /*0ac8*/ 	.word	0x000019b0


	//   ....[1]....
        /*0acc*/ 	.word	0x00012180


	//   ....[2]....
        /*0ad0*/ 	.word	0x000122d0


	//   ....[3]....
        /*0ad4*/ 	.word	0x000123c0


	//   ....[4]....
        /*0ad8*/ 	.word	0x00013350


	//----- nvinfo : EIATTR_MBARRIER_INSTR_OFFSETS
	.align		4
.L_205:
        /*0adc*/ 	.byte	0x04, 0x39
        /*0ade*/ 	.short	(.L_207 - .L_206)


	//   ....[0]....
.L_206:
        /*0ae0*/ 	.word	0x00000180
        /*0ae4*/ 	.word	0x000000ff
        /*0ae8*/ 	.word	0x00016800
        /*0aec*/ 	.short	0x0100
        /*0aee*/ 	.byte	0x08
	.zero		1


	//   ....[1]....
        /*0af0*/ 	.word	0x00000190
        /*0af4*/ 	.word	0x000000ff
        /*0af8*/ 	.word	0x00016820
        /*0afc*/ 	.short	0x0100
        /*0afe*/ 	.byte	0x08
	.zero		1


	//   ....[2]....
        /*0b00*/ 	.word	0x00000280
        /*0b04*/ 	.word	0x000000ff
        /*0b08*/ 	.word	0x00016830
        /*0b0c*/ 	.short	0x0100
        /*0b0e*/ 	.byte	0x08
	.zero		1


	//   ....[3]....
        /*0b10*/ 	.word	0x00000290
        /*0b14*/ 	.word	0x000000ff
        /*0b18*/ 	.word	0x00016840
        /*0b1c*/ 	.short	0x0100
        /*0b1e*/ 	.byte	0x08
	.zero		1


	//   ....[4]....
        /*0b20*/ 	.word	0x000002a0
        /*0b24*/ 	.word	0x000000ff
        /*0b28*/ 	.word	0x00016838
        /*0b2c*/ 	.short	0x0100
        /*0b2e*/ 	.byte	0x08
	.zero		1


	//   ....[5]....
        /*0b30*/ 	.word	0x000002b0
        /*0b34*/ 	.word	0x000000ff
        /*0b38*/ 	.word	0x00016848
        /*0b3c*/ 	.short	0x0100
        /*0b3e*/ 	.byte	0x08
	.zero		1


	//   ....[6]....
        /*0b40*/ 	.word	0x000003e0
        /*0b44*/ 	.word	0x000000ff
        /*0b48*/ 	.word	0x00016850
        /*0b4c*/ 	.short	0x0100
        /*0b4e*/ 	.byte	0x08
	.zero		1


	//   ....[7]....
        /*0b50*/ 	.word	0x000003f0
        /*0b54*/ 	.word	0x000000ff
        /*0b58*/ 	.word	0x00016860
        /*0b5c*/ 	.short	0x0100
        /*0b5e*/ 	.byte	0x08
	.zero		1


	//   ....[8]....
        /*0b60*/ 	.word	0x00000400
        /*0b64*/ 	.word	0x000000ff
        /*0b68*/ 	.word	0x00016858
        /*0b6c*/ 	.short	0x0100
        /*0b6e*/ 	.byte	0x08
	.zero		1


	//   ....[9]....
        /*0b70*/ 	.word	0x00000410
        /*0b74*/ 	.word	0x000000ff
        /*0b78*/ 	.word	0x00016868
        /*0b7c*/ 	.short	0x0100
        /*0b7e*/ 	.byte	0x08
	.zero		1


	//   ....[10]....
        /*0b80*/ 	.word	0x00000500
        /*0b84*/ 	.word	0x000000ff
        /*0b88*/ 	.word	0x00016870
        /*0b8c*/ 	.short	0x0100
        /*0b8e*/ 	.byte	0x06
	.zero		1


	//   ....[11]....
        /*0b90*/ 	.word	0x00000510
        /*0b94*/ 	.word	0x000000ff
        /*0b98*/ 	.word	0x00016880
        /*0b9c*/ 	.short	0x0100
        /*0b9e*/ 	.byte	0x06
	.zero		1


	//   ....[12]....
        /*0ba0*/ 	.word	0x00000520
        /*0ba4*/ 	.word	0x000000ff
        /*0ba8*/ 	.word	0x00016878
        /*0bac*/ 	.short	0x0100
        /*0bae*/ 	.byte	0x06
	.zero		1


	//   ....[13]....
        /*0bb0*/ 	.word	0x00000530
        /*0bb4*/ 	.word	0x000000ff
        /*0bb8*/ 	.word	0x00016888
        /*0bbc*/ 	.short	0x0100
        /*0bbe*/ 	.byte	0x06
	.zero		1


	//   ....[14]....
        /*0bc0*/ 	.word	0x00000660
        /*0bc4*/ 	.word	0x000000ff
        /*0bc8*/ 	.word	0x00016890
        /*0bcc*/ 	.short	0x0100
        /*0bce*/ 	.byte	0x08
	.zero		1


	//   ....[15]....
        /*0bd0*/ 	.word	0x00000670
        /*0bd4*/ 	.word	0x000000ff
        /*0bd8*/ 	.word	0x000168a0
        /*0bdc*/ 	.short	0x0100
        /*0bde*/ 	.byte	0x08
	.zero		1


	//   ....[16]....
        /*0be0*/ 	.word	0x00000680
        /*0be4*/ 	.word	0x000000ff
        /*0be8*/ 	.word	0x00016898
        /*0bec*/ 	.short	0x0100
        /*0bee*/ 	.byte	0x08
	.zero		1


	//   ....[17]....
        /*0bf0*/ 	.word	0x00000690
        /*0bf4*/ 	.word	0x000000ff
        /*0bf8*/ 	.word	0x000168a8
        /*0bfc*/ 	.short	0x0100
        /*0bfe*/ 	.byte	0x08
	.zero		1


	//   ....[18]....
        /*0c00*/ 	.word	0x000007d0
        /*0c04*/ 	.word	0x000000ff
        /*0c08*/ 	.word	0x000168b0
        /*0c0c*/ 	.short	0x0100
        /*0c0e*/ 	.byte	0x08
	.zero		1


	//   ....[19]....
        /*0c10*/ 	.word	0x000007e0
        /*0c14*/ 	.word	0x000000ff
        /*0c18*/ 	.word	0x000168c0
        /*0c1c*/ 	.short	0x0100
        /*0c1e*/ 	.byte	0x08
	.zero		1


	//   ....[20]....
        /*0c20*/ 	.word	0x000007f0
        /*0c24*/ 	.word	0x000000ff
        /*0c28*/ 	.word	0x000168b8
        /*0c2c*/ 	.short	0x0100
        /*0c2e*/ 	.byte	0x08
	.zero		1


	//   ....[21]....
        /*0c30*/ 	.word	0x00000800
        /*0c34*/ 	.word	0x000000ff
        /*0c38*/ 	.word	0x000168c8
        /*0c3c*/ 	.short	0x0100
        /*0c3e*/ 	.byte	0x08
	.zero		1


	//   ....[22]....
        /*0c40*/ 	.word	0x00001a30
        /*0c44*/ 	.word	0x000000ff
        /*0c48*/ 	.word	0x00016800
        /*0c4c*/ 	.short	0x010a
        /*0c4e*/ 	.byte	0x2d
	.zero		1


	//   ....[23]....
        /*0c50*/ 	.word	0x00001ab0
        /*0c54*/ 	.word	0x0000000d
        /*0c58*/ 	.word	0x00016830
        /*0c5c*/ 	.short	0x010a
        /*0c5e*/ 	.byte	0x3f
	.zero		1


	//   ....[24]....
        /*0c60*/ 	.word	0x00001af0
        /*0c64*/ 	.word	0x0000000d
        /*0c68*/ 	.word	0x00016830
        /*0c6c*/ 	.short	0x010a
        /*0c6e*/ 	.byte	0x3f
	.zero		1


	//   ....[25]....
        /*0c70*/ 	.word	0x000022a0
        /*0c74*/ 	.word	0x000000ff
        /*0c78*/ 	.word	0x00000000
        /*0c7c*/ 	.short	0x0101
        /*0c7e*/ 	.byte	0x06
	.zero		1


	//   ....[26]....
        /*0c80*/ 	.word	0x00005580
        /*0c84*/ 	.word	0x000000ff
        /*0c88*/ 	.word	0x00016830
        /*0c8c*/ 	.short	0x010a
        /*0c8e*/ 	.byte	0x06
	.zero		1


	//   ....[27]....
        /*0c90*/ 	.word	0x000055c0
        /*0c94*/ 	.word	0x000000ff
        /*0c98*/ 	.word	0x00016830
        /*0c9c*/ 	.short	0x010a
        /*0c9e*/ 	.byte	0x06
	.zero		1


	//   ....[28]....
        /*0ca0*/ 	.word	0x000057d0
        /*0ca4*/ 	.word	0x000000ff
        /*0ca8*/ 	.word	0x00016850
        /*0cac*/ 	.short	0x010a
        /*0cae*/ 	.byte	0x06
	.zero		1


	//   ....[29]....
        /*0cb0*/ 	.word	0x00005810
        /*0cb4*/ 	.word	0x000000ff
        /*0cb8*/ 	.word	0x00016850
        /*0cbc*/ 	.short	0x010a
        /*0cbe*/ 	.byte	0x06
	.zero		1


	//   ....[30]....
        /*0cc0*/ 	.word	0x00006090
        /*0cc4*/ 	.word	0x000000ff
        /*0cc8*/ 	.word	0x00000000
        /*0ccc*/ 	.short	0x0101
        /*0cce*/ 	.byte	0x06
	.zero		1


	//   ....[31]....
        /*0cd0*/ 	.word	0x000086f0
        /*0cd4*/ 	.word	0x000000ff
        /*0cd8*/ 	.word	0x00000000
        /*0cdc*/ 	.short	0x0101
        /*0cde*/ 	.byte	0x06
	.zero		1


	//   ....[32]....
        /*0ce0*/ 	.word	0x00008e20
        /*0ce4*/ 	.word	0x000000ff
        /*0ce8*/ 	.word	0x00016830
        /*0cec*/ 	.short	0x010a
        /*0cee*/ 	.byte	0x06
	.zero		1


	//   ....[33]....
        /*0cf0*/ 	.word	0x00008e60
        /*0cf4*/ 	.word	0x000000ff
        /*0cf8*/ 	.word	0x00016830
        /*0cfc*/ 	.short	0x010a
        /*0cfe*/ 	.byte	0x06
	.zero		1


	//   ....[34]....
        /*0d00*/ 	.word	0x00009070
        /*0d04*/ 	.word	0x000000ff
        /*0d08*/ 	.word	0x00016850
        /*0d0c*/ 	.short	0x010a
        /*0d0e*/ 	.byte	0x06
	.zero		1


	//   ....[35]....
        /*0d10*/ 	.word	0x000090b0
        /*0d14*/ 	.word	0x000000ff
        /*0d18*/ 	.word	0x00016850
        /*0d1c*/ 	.short	0x010a
        /*0d1e*/ 	.byte	0x06
	.zero		1


	//   ....[36]....
        /*0d20*/ 	.word	0x00009990
        /*0d24*/ 	.word	0x000000ff
        /*0d28*/ 	.word	0x00000000
        /*0d2c*/ 	.short	0x0101
        /*0d2e*/ 	.byte	0x06
	.zero		1


	//   ....[37]....
        /*0d30*/ 	.word	0x0000ae80
        /*0d34*/ 	.word	0x000000ff
        /*0d38*/ 	.word	0x00000000
        /*0d3c*/ 	.short	0x0101
        /*0d3e*/ 	.byte	0x06
	.zero		1


	//   ....[38]....
        /*0d40*/ 	.word	0x0000b380
        /*0d44*/ 	.word	0x000000ff
        /*0d48*/ 	.word	0x00016830
        /*0d4c*/ 	.short	0x010a
        /*0d4e*/ 	.byte	0x06
	.zero		1


	//   ....[39]....
        /*0d50*/ 	.word	0x0000b3c0
        /*0d54*/ 	.word	0x000000ff
        /*0d58*/ 	.word	0x00016830
        /*0d5c*/ 	.short	0x010a
        /*0d5e*/ 	.byte	0x06
	.zero		1


	//   ....[40]....
        /*0d60*/ 	.word	0x0000b5a0
        /*0d64*/ 	.word	0x000000ff
        /*0d68*/ 	.word	0x00016850
        /*0d6c*/ 	.short	0x010a
        /*0d6e*/ 	.byte	0x06
	.zero		1


	//   ....[41]....
        /*0d70*/ 	.word	0x0000b5e0
        /*0d74*/ 	.word	0x000000ff
        /*0d78*/ 	.word	0x00016850
        /*0d7c*/ 	.short	0x010a
        /*0d7e*/ 	.byte	0x06
	.zero		1


	//   ....[42]....
        /*0d80*/ 	.word	0x0000be60
        /*0d84*/ 	.word	0x000000ff
        /*0d88*/ 	.word	0x00000000
        /*0d8c*/ 	.short	0x0101
        /*0d8e*/ 	.byte	0x06
	.zero		1


	//   ....[43]....
        /*0d90*/ 	.word	0x0000e4c0
        /*0d94*/ 	.word	0x000000ff
        /*0d98*/ 	.word	0x00000000
        /*0d9c*/ 	.short	0x0101
        /*0d9e*/ 	.byte	0x06
	.zero		1


	//   ....[44]....
        /*0da0*/ 	.word	0x0000e8c0
        /*0da4*/ 	.word	0x000000ff
        /*0da8*/ 	.word	0x00016850
        /*0dac*/ 	.short	0x010a
        /*0dae*/ 	.byte	0x05
	.zero		1


	//   ....[45]....
        /*0db0*/ 	.word	0x0000e900
        /*0db4*/ 	.word	0x000000ff
        /*0db8*/ 	.word	0x00016850
        /*0dbc*/ 	.short	0x010a
        /*0dbe*/ 	.byte	0x05
	.zero		1


	//   ....[46]....
        /*0dc0*/ 	.word	0x0000ee60
        /*0dc4*/ 	.word	0x000000ff
        /*0dc8*/ 	.word	0x00000000
        /*0dcc*/ 	.short	0x0101
        /*0dce*/ 	.byte	0x04
	.zero		1


	//   ....[47]....
        /*0dd0*/ 	.word	0x0000fd10
        /*0dd4*/ 	.word	0x00000015
        /*0dd8*/ 	.word	0x00000000
        /*0ddc*/ 	.short	0x0101
        /*0dde*/ 	.byte	0x3f
	.zero		1


	//   ....[48]....
        /*0de0*/ 	.word	0x000128e0
        /*0de4*/ 	.word	0x00000003
        /*0de8*/ 	.word	0x00016840
        /*0dec*/ 	.short	0x010a
        /*0dee*/ 	.byte	0x3f
	.zero		1


	//   ....[49]....
        /*0df0*/ 	.word	0x000130a0
        /*0df4*/ 	.word	0x00000003
        /*0df8*/ 	.word	0x00016830
        /*0dfc*/ 	.short	0x0107
        /*0dfe*/ 	.byte	0x3f
	.zero		1


	//   ....[50]....
        /*0e00*/ 	.word	0x00013170
        /*0e04*/ 	.word	0x00000003
        /*0e08*/ 	.word	0x00016830
        /*0e0c*/ 	.short	0x0101
        /*0e0e*/ 	.byte	0x3f
	.zero		1


	//   ....[51]....
        /*0e10*/ 	.word	0x00013fb0
        /*0e14*/ 	.word	0x00000016
        /*0e18*/ 	.word	0x00016800
        /*0e1c*/ 	.short	0x0107
        /*0e1e*/ 	.byte	0x3f
	.zero		1


	//   ....[52]....
        /*0e20*/ 	.word	0x000140a0
        /*0e24*/ 	.word	0x00000016
        /*0e28*/ 	.word	0x00016800
        /*0e2c*/ 	.short	0x0101
        /*0e2e*/ 	.byte	0x3f
	.zero		1


	//   ....[53]....
        /*0e30*/ 	.word	0x000140c0
        /*0e34*/ 	.word	0x00000016
        /*0e38*/ 	.word	0x00016820
        /*0e3c*/ 	.short	0x010a
        /*0e3e*/ 	.byte	0x3f
	.zero		1


	//   ....[54]....
        /*0e40*/ 	.word	0x00014470
        /*0e44*/ 	.word	0x00000005
        /*0e48*/ 	.word	0x00016840
        /*0e4c*/ 	.short	0x010a
        /*0e4e*/ 	.byte	0x3f
	.zero		1


	//   ....[55]....
        /*0e50*/ 	.word	0x00014980
        /*0e54*/ 	.word	0x00000005
        /*0e58*/ 	.word	0x00016830
        /*0e5c*/ 	.short	0x0107
        /*0e5e*/ 	.byte	0x3f
	.zero		1


	//   ....[56]....
        /*0e60*/ 	.word	0x00014a40
        /*0e64*/ 	.word	0x00000005
        /*0e68*/ 	.word	0x00016830
        /*0e6c*/ 	.short	0x0101
        /*0e6e*/ 	.byte	0x3f
	.zero		1


	//   ....[57]....
        /*0e70*/ 	.word	0x00014aa0
        /*0e74*/ 	.word	0x00000005
        /*0e78*/ 	.word	0x00016860
        /*0e7c*/ 	.short	0x010a
        /*0e7e*/ 	.byte	0x3f
	.zero		1


	//   ....[58]....
        /*0e80*/ 	.word	0x00014f70
        /*0e84*/ 	.word	0x00000005
        /*0e88*/ 	.word	0x00016850
        /*0e8c*/ 	.short	0x0107
        /*0e8e*/ 	.byte	0x3f
	.zero		1


	//   ....[59]....
        /*0e90*/ 	.word	0x00015120
        /*0e94*/ 	.word	0x00000005
        /*0e98*/ 	.word	0x00016850
        /*0e9c*/ 	.short	0x0101
        /*0e9e*/ 	.byte	0x3f
	.zero		1


	//   ....[60]....
        /*0ea0*/ 	.word	0x00015340
        /*0ea4*/ 	.word	0x00000000
        /*0ea8*/ 	.word	0x00016860
        /*0eac*/ 	.short	0x010a
        /*0eae*/ 	.byte	0x3f
	.zero		1


	//   ....[61]....
        /*0eb0*/ 	.word	0x000157c0
        /*0eb4*/ 	.word	0x00000000
        /*0eb8*/ 	.word	0x00016850
        /*0ebc*/ 	.short	0x0107
        /*0ebe*/ 	.byte	0x3f
	.zero		1


	//   ....[62]....
        /*0ec0*/ 	.word	0x00015890
        /*0ec4*/ 	.word	0x00000000
        /*0ec8*/ 	.word	0x00016850
        /*0ecc*/ 	.short	0x0101
        /*0ece*/ 	.byte	0x3f
	.zero		1


	//   ....[63]....
        /*0ed0*/ 	.word	0x000165c0
        /*0ed4*/ 	.word	0x00000005
        /*0ed8*/ 	.word	0x00016820
        /*0edc*/ 	.short	0x010a
        /*0ede*/ 	.byte	0x3f
	.zero		1


	//   ....[64]....
        /*0ee0*/ 	.word	0x00016740
        /*0ee4*/ 	.word	0x00000003
        /*0ee8*/ 	.word	0x00016840
        /*0eec*/ 	.short	0x010a
        /*0eee*/ 	.byte	0x3f
	.zero		1


	//   ....[65]....
        /*0ef0*/ 	.word	0x000167e0
        /*0ef4*/ 	.word	0x00000005
        /*0ef8*/ 	.word	0x00016840
        /*0efc*/ 	.short	0x010a
        /*0efe*/ 	.byte	0x3f
	.zero		1


	//   ....[66]....
        /*0f00*/ 	.word	0x00016820
        /*0f04*/ 	.word	0x00000003
        /*0f08*/ 	.word	0x00016860
        /*0f0c*/ 	.short	0x010a
        /*0f0e*/ 	.byte	0x3f
	.zero		1


	//   ....[67]....
        /*0f10*/ 	.word	0x00016860
        /*0f14*/ 	.word	0x00000005
        /*0f18*/ 	.word	0x00016860
        /*0f1c*/ 	.short	0x010a
        /*0f1e*/ 	.byte	0x3f
	.zero		1


	//   ....[68]....
        /*0f20*/ 	.word	0x000168d0
        /*0f24*/ 	.word	0x00000003
        /*0f28*/ 	.word	0x00016800
        /*0f2c*/ 	.short	0x010a
        /*0f2e*/ 	.byte	0x3f
	.zero		1


	//   ....[69]....
        /*0f30*/ 	.word	0x00016920
        /*0f34*/ 	.word	0x0000000d
        /*0f38*/ 	.word	0x00016830
        /*0f3c*/ 	.short	0x010a
        /*0f3e*/ 	.byte	0x3f
	.zero		1


	//   ....[70]....
        /*0f40*/ 	.word	0x00016980
        /*0f44*/ 	.word	0x00000007
        /*0f48*/ 	.word	0x00016830
        /*0f4c*/ 	.short	0x010a
        /*0f4e*/ 	.byte	0x3f
	.zero		1


	//   ....[71]....
        /*0f50*/ 	.word	0x000169e0
        /*0f54*/ 	.word	0x00000007
        /*0f58*/ 	.word	0x00016850
        /*0f5c*/ 	.short	0x010a
        /*0f5e*/ 	.byte	0x3f
	.zero		1


	//   ....[72]....
        /*0f60*/ 	.word	0x00016a40
        /*0f64*/ 	.word	0x00000007
        /*0f68*/ 	.word	0x00016830
        /*0f6c*/ 	.short	0x010a
        /*0f6e*/ 	.byte	0x3f
	.zero		1


	//   ....[73]....
        /*0f70*/ 	.word	0x00016aa0
        /*0f74*/ 	.word	0x00000007
        /*0f78*/ 	.word	0x00016850
        /*0f7c*/ 	.short	0x010a
        /*0f7e*/ 	.byte	0x3f
	.zero		1


	//   ....[74]....
        /*0f80*/ 	.word	0x00016b00
        /*0f84*/ 	.word	0x00000007
        /*0f88*/ 	.word	0x00016830
        /*0f8c*/ 	.short	0x010a
        /*0f8e*/ 	.byte	0x3f
	.zero		1


	//   ....[75]....
        /*0f90*/ 	.word	0x00016b60
        /*0f94*/ 	.word	0x00000007
        /*0f98*/ 	.word	0x00016850
        /*0f9c*/ 	.short	0x010a
        /*0f9e*/ 	.byte	0x3f
	.zero		1


	//   ....[76]....
        /*0fa0*/ 	.word	0x00016bc0
        /*0fa4*/ 	.word	0x00000004
        /*0fa8*/ 	.word	0x00016850
        /*0fac*/ 	.short	0x010a
        /*0fae*/ 	.byte	0x3f
	.zero		1


	//   ....[77]....
        /*0fb0*/ 	.word	0x00016ce0
        /*0fb4*/ 	.word	0x00000003
        /*0fb8*/ 	.word	0x00016840
        /*0fbc*/ 	.short	0x010a
        /*0fbe*/ 	.byte	0x3f
	.zero		1


	//   ....[78]....
        /*0fc0*/ 	.word	0x00018780
        /*0fc4*/ 	.word	0x00000016
        /*0fc8*/ 	.word	0x00016820
        /*0fcc*/ 	.short	0x010a
        /*0fce*/ 	.byte	0x3f
	.zero		1


	//   ....[79]....
        /*0fd0*/ 	.word	0x000187d0
        /*0fd4*/ 	.word	0x00000005
        /*0fd8*/ 	.word	0x00016840
        /*0fdc*/ 	.short	0x010a
        /*0fde*/ 	.byte	0x3f
	.zero		1


	//   ....[80]....
        /*0fe0*/ 	.word	0x000190e0
        /*0fe4*/ 	.word	0x00000005
        /*0fe8*/ 	.word	0x00016860
        /*0fec*/ 	.short	0x010a
        /*0fee*/ 	.byte	0x3f
	.zero		1


	//   ....[81]....
        /*0ff0*/ 	.word	0x00019a50
        /*0ff4*/ 	.word	0x00000000
        /*0ff8*/ 	.word	0x00016860
        /*0ffc*/ 	.short	0x010a
        /*0ffe*/ 	.byte	0x3f
	.zero		1


	//   ....[82]....
        /*1000*/ 	.word	0x0001acd0
        /*1004*/ 	.word	0x00000005
        /*1008*/ 	.word	0x00016820
        /*100c*/ 	.short	0x010a
        /*100e*/ 	.byte	0x3f
	.zero		1


	//   ....[83]....
        /*1010*/ 	.word	0x0001ae70
        /*1014*/ 	.word	0x00000003
        /*1018*/ 	.word	0x00016840
        /*101c*/ 	.short	0x010a
        /*101e*/ 	.byte	0x3f
	.zero		1


	//   ....[84]....
        /*1020*/ 	.word	0x0001aec0
        /*1024*/ 	.word	0x00000005
        /*1028*/ 	.word	0x00016840
        /*102c*/ 	.short	0x010a
        /*102e*/ 	.byte	0x3f
	.zero		1


	//   ....[85]....
        /*1030*/ 	.word	0x0001af10
        /*1034*/ 	.word	0x00000003
        /*1038*/ 	.word	0x00016860
        /*103c*/ 	.short	0x010a
        /*103e*/ 	.byte	0x3f
	.zero		1


	//----- nvinfo : EIATTR_NUM_MBARRIERS
	.align		4
.L_207:
        /*1040*/ 	.byte	0x03, 0x38
        /*1042*/ 	.short	0x0016


	//----- nvinfo : EIATTR_EXIT_INSTR_OFFSETS
	.align		4
        /*1044*/ 	.byte	0x04, 0x1c
        /*1046*/ 	.short	(.L_209 - .L_208)


	//   ....[0]....
.L_208:
        /*1048*/ 	.word	0x000009b0


	//   ....[1]....
        /*104c*/ 	.word	0x00010940


	//   ....[2]....
        /*1050*/ 	.word	0x000168b0


	//----- nvinfo : EIATTR_MAX_THREADS
	.align		4
.L_209:
        /*1054*/ 	.byte	0x04, 0x05
        /*1056*/ 	.short	(.L_211 - .L_210)
.L_210:
        /*1058*/ 	.word	0x00000200
        /*105c*/ 	.word	0x00000001
        /*1060*/ 	.word	0x00000001


	//----- nvinfo : EIATTR_CRS_STACK_SIZE
	.align		4
.L_211:
        /*1064*/ 	.byte	0x04, 0x1e
        /*1066*/ 	.short	(.L_213 - .L_212)
.L_212:
        /*1068*/ 	.word	0x00000000


	//----- nvinfo : EIATTR_CBANK_PARAM_SIZE
	.align		4
.L_213:
        /*106c*/ 	.byte	0x03, 0x19
        /*106e*/ 	.short	0x0af0


	//----- nvinfo : EIATTR_PARAM_CBANK
	.align		4
        /*1070*/ 	.byte	0x04, 0x0a
        /*1072*/ 	.short	(.L_215 - .L_214)
	.align		4
.L_214:
        /*1074*/ 	.word	index@(.nv.constant0._ZN7cutlass13device_kernelIN5flash11enable_sm90INS1_16FlashAttnFwdSm90INS1_25CollectiveMainloopFwdSm90ILi2EN4cute5tupleIJNS5_1CILi1EEES8_S8_EEENS6_IJNS7_ILi192EEENS7_ILi128EEENS7_ILi64EEEEEELi64ENS_6half_tEfNS_4arch4Sm90ELb0ELb1ELb1ELb1ELb1ELb0ELb0ELb1ELb1ELb1ELb0ELb0EEENS1_21CollectiveEpilogueFwdINS6_IJSA_SC_SB_EEES9_SE_SG_Li384ELb1ELb1ELb0ELb0EEENS1_36VarlenDynamicPersistentTileSchedulerILi192ELi128ELi384ELi128ELb0ELb1ELb1ELb1ELb0ELb1EEEEEEEEEvNT_6ParamsE)
        /*1078*/ 	.short	0x0210
        /*107a*/ 	.short	0x0af0


	//----- nvinfo : EIATTR_SW_WAR
	.align		4
.L_215:
        /*107c*/ 	.byte	0x04, 0x36
        /*107e*/ 	.short	(.L_217 - .L_216)
.L_216:
        /*1080*/ 	.word	0x00000008
.L_217:


//--------------------- .nv.info._ZN7cutlass13device_kernelIN5flash11enable_sm90INS1_16FlashAttnFwdSm90INS1_25CollectiveMainloopFwdSm90ILi2EN4cute5tupleIJNS5_1CILi1EEES8_S8_EEENS6_IJNS7_ILi192EEENS7_ILi128EEENS7_ILi64EEEEEELi64ENS_6half_tEfNS_4arch4Sm90ELb0ELb1ELb1ELb1ELb1ELb1ELb0ELb1ELb1ELb1ELb0ELb0EEENS1_21CollectiveEpilogueFwdINS6_IJSA_SC_SB_EEES9_SE_SG_Li384ELb1ELb1ELb0ELb0EEENS1_36VarlenDynamicPersistentTileSchedulerILi192ELi128ELi384ELi128ELb0ELb1ELb1ELb1ELb0ELb1EEEEEEEEEvNT_6ParamsE --------------------------
	.section	.nv.info._ZN7cutlass13device_kernelIN5flash11enable_sm90INS1_16FlashAttnFwdSm90INS1_25CollectiveMainloopFwdSm90ILi2EN4cute5tupleIJNS5_1CILi1EEES8_S8_EEENS6_IJNS7_ILi192EEENS7_ILi128EEENS7_ILi64EEEEEELi64ENS_6half_tEfNS_4arch4Sm90ELb0ELb1ELb1ELb1ELb1ELb1ELb0ELb1ELb1ELb1ELb0ELb0EEENS1_21CollectiveEpilogueFwdINS6_IJSA_SC_SB_EEES9_SE_SG_Li384ELb1ELb1ELb0ELb0EEENS1_36VarlenDynamicPersistentTileSchedulerILi192ELi128ELi384ELi128ELb0ELb1ELb1ELb1ELb0ELb1EEEEEEEEEvNT_6ParamsE,"",@"SHT_CUDA_INFO"
	.sectionflags	@""
	.align	4


	//----- nvinfo : EIATTR_CUDA_API_VERSION
	.align		4
        /*0000*/ 	.byte	0x04, 0x37
        /*0002*/ 	.short	(.L_219 - .L_218)
.L_218:
        /*0004*/ 	.word	0x00000082


	//----- nvinfo : EIATTR_KPARAM_INFO
	.align		4
.L_219:
        /*0008*/ 	.byte	0x04, 0x17
        /*000a*/ 	.short	(.L_221 - .L_220)
.L_220:
        /*000c*/ 	.word	0x00000000
        /*0010*/ 	.short	0x0000
        /*0012*/ 	.short	0x0070
        /*0014*/ 	.byte	0x00, 0xf0, 0x01, 0x2a


	//----- nvinfo : EIATTR_SPARSE_MMA_MASK
	.align		4
.L_221:
        /*0018*/ 	.byte	0x03, 0x50
        /*001a*/ 	.short	0x0000


	//----- nvinfo : EIATTR_MAXREG_COUNT
	.align		4
        /*001c*/ 	.byte	0x03, 0x1b
        /*001e*/ 	.short	0x0080


	//----- nvinfo : EIATTR_NUM_BARRIERS
	.align		4
        /*0020*/ 	.byte	0x02, 0x4c
        /*0022*/ 	.byte	0x10
	.zero		1


	//----- nvinfo : EIATTR_EXTERNS
	.align		4
        /*0024*/ 	.byte	0x04, 0x0f
        /*0026*/ 	.short	(.L_223 - .L_222)


	//   ....[0]....
	.align		4
.L_222:
        /*0028*/ 	.word	index@(__assertfail)


	//----- nvinfo : EIATTR_ANNOTATIONS
	.align		4
.L_223:
        /*002c*/ 	.byte	0x04, 0x55
        /*002e*/ 	.short	(.L_225 - .L_224)


	//   ....[0]....
.L_224:
        /* <DEDUP_REMOVED lines=76> */


	//----- nvinfo : EIATTR_MERCURY_ISA_VERSION
	.align		4
.L_225:
        /*04e0*/ 	.byte	0x03, 0x5f
        /*04e2*/ 	.short	0x0101


	//----- nvinfo : EIATTR_UNUSED_LOAD_BYTE_OFFSET
	.align		4
        /*04e4*/ 	.byte	0x04, 0x44
        /*04e6*/ 	.short	(.L_227 - .L_226)


	//   ....[0]....
.L_226:
        /*04e8*/ 	.word	0x00000a90
        /*04ec*/ 	.word	0x0000fff0


	//   ....[1]....
        /*04f0*/ 	.word	0x000173f0
        /*04f4*/ 	.word	0x0000fff0


	//----- nvinfo : EIATTR_INT_WARP_WIDE_INSTR_OFFSETS
	.align		4
.L_227:
        /*04f8*/ 	.byte	0x04, 0x31
        /*04fa*/ 	.short	(.L_229 - .L_228)


	//   ....[0]....
.L_228:
        /*04fc*/ 	.word	0x00000130


	//   ....[1]....
        /*0500*/ 	.word	0x00000170


	//   ....[2]....
        /*0504*/ 	.word	0x000001e0


	//   ....[3]....
        /*0508*/ 	.word	0x0001b630


	//   ....[4]....
        /*050c*/ 	.word	0x0001b6c0


	//   ....[5]....
        /*0510*/ 	.word	0x0001e900


	//   ....[6]....
        /*0514*/ 	.word	0x0001e990


	//----- nvinfo : EIATTR_COOP_GROUP_MASK_REGIDS
	.align		4
.L_229:
        /*0518*/ 	.byte	0x04, 0x29
        /*051a*/ 	.short	(.L_231 - .L_230)


	//   ....[0]....
.L_230:
        /*051c*/ 	.word	0xffffffff


	//   ....[1]....
        /*0520*/ 	.word	0xffffffff


	//   ....[2]....
        /*0524*/ 	.word	0xffffffff


	//   ....[3]....
        /*0528*/ 	.word	0xffffffff


	//   ....[4]....
        /*052c*/ 	.word	0xffffffff


	//   ....[5]....
        /*0530*/ 	.word	0xffffffff


	//   ....[6]....
        /*0534*/ 	.word	0xffffffff


	//   ....[7]....
        /*0538*/ 	.word	0xffffffff


	//   ....[8]....
        /*053c*/ 	.word	0xffffffff


	//   ....[9]....
        /*0540*/ 	.word	0xffffffff


	//   ....[10]....
        /*0544*/ 	.word	0xffffffff


	//   ....[11]....
        /*0548*/ 	.word	0xffffffff


	//   ....[12]....
        /*054c*/ 	.word	0xffffffff


	//   ....[13]....
        /*0550*/ 	.word	0xffffffff


	//   ....[14]....
        /*0554*/ 	.word	0xffffffff


	//   ....[15]....
        /*0558*/ 	.word	0xffffffff


	//   ....[16]....
        /*055c*/ 	.word	0xffffffff


	//   ....[17]....
        /*0560*/ 	.word	0xffffffff


	//   ....[18]....
        /*0564*/ 	.word	0xffffffff


	//   ....[19]....
        /*0568*/ 	.word	0xffffffff


	//   ....[20]....
        /*056c*/ 	.word	0xffffffff


	//   ....[21]....
        /*0570*/ 	.word	0xffffffff


	//   ....[22]....
        /*0574*/ 	.word	0xffffffff


	//   ....[23]....
        /*0578*/ 	.word	0xffffffff


	//   ....[24]....
        /*057c*/ 	.word	0xffffffff


	//   ....[25]....
        /*0580*/ 	.word	0xffffffff


	//   ....[26]....
        /*0584*/ 	.word	0xffffffff


	//   ....[27]....
        /*0588*/ 	.word	0xffffffff


	//   ....[28]....
        /*058c*/ 	.word	0xffffffff


	//   ....[29]....
        /*0590*/ 	.word	0xffffffff


	//   ....[30]....
        /*0594*/ 	.word	0xffffffff


	//   ....[31]....
        /*0598*/ 	.word	0xffffffff


	//   ....[32]....
        /*059c*/ 	.word	0xffffffff


	//   ....[33]....
        /*05a0*/ 	.word	0xffffffff


	//   ....[34]....
        /*05a4*/ 	.word	0xffffffff


	//   ....[35]....
        /*05a8*/ 	.word	0xffffffff


	//   ....[36]....
        /*05ac*/ 	.word	0xffffffff


	//   ....[37]....
        /*05b0*/ 	.word	0xffffffff


	//   ....[38]....
        /*05b4*/ 	.word	0xffffffff


	//   ....[39]....
        /*05b8*/ 	.word	0xffffffff


	//   ....[40]....
        /*05bc*/ 	.word	0xffffffff


	//   ....[41]....
        /*05c0*/ 	.word	0xffffffff


	//   ....[42]....
        /*05c4*/ 	.word	0xffffffff


	//   ....[43]....
        /*05c8*/ 	.word	0xffffffff


	//   ....[44]....
        /*05cc*/ 	.word	0xffffffff


	//   ....[45]....
        /*05d0*/ 	.word	0xffffffff


	//   ....[46]....
        /*05d4*/ 	.word	0xffffffff


	//   ....[47]....
        /*05d8*/ 	.word	0xffffffff


	//   ....[48]....
        /*05dc*/ 	.word	0xffffffff


	//   ....[49]....
        /*05e0*/ 	.word	0xffffffff


	//   ....[50]....
        /*05e4*/ 	.word	0xffffffff


	//   ....[51]....
        /*05e8*/ 	.word	0xffffffff


	//   ....[52]....
        /*05ec*/ 	.word	0xffffffff


	//   ....[53]....
        /*05f0*/ 	.word	0xffffffff


	//   ....[54]....
        /*05f4*/ 	.word	0xffffffff


	//   ....[55]....
        /*05f8*/ 	.word	0xffffffff


	//   ....[56]....
        /*05fc*/ 	.word	0xffffffff


	//   ....[57]....
        /*0600*/ 	.word	0xffffffff


	//   ....[58]....
        /*0604*/ 	.word	0xffffffff


	//   ....[59]....
        /*0608*/ 	.word	0xffffffff


	//   ....[60]....
        /*060c*/ 	.word	0xffffffff


	//   ....[61]....
        /*0610*/ 	.word	0xffffffff


	//   ....[62]....
        /*0614*/ 	.word	0xffffffff


	//   ....[63]....
        /*0618*/ 	.word	0xffffffff


	//   ....[64]....
        /*061c*/ 	.word	0xffffffff


	//   ....[65]....
        /*0620*/ 	.word	0xffffffff


	//   ....[66]....
        /*0624*/ 	.word	0xffffffff


	//   ....[67]....
        /*0628*/ 	.word	0xffffffff


	//   ....[68]....
        /*062c*/ 	.word	0xffffffff


	//   ....[69]....
        /*0630*/ 	.word	0xffffffff


	//   ....[70]....
        /*0634*/ 	.word	0xffffffff


	//   ....[71]....
        /*0638*/ 	.word	0xffffffff


	//   ....[72]....
        /*063c*/ 	.word	0xffffffff


	//   ....[73]....
        /*0640*/ 	.word	0xffffffff


	//   ....[74]....
        /*0644*/ 	.word	0xffffffff


	//   ....[75]....
        /*0648*/ 	.word	0xffffffff


	//   ....[76]....
        /*064c*/ 	.word	0xffffffff


	//   ....[77]....
        /*0650*/ 	.word	0xffffffff


	//   ....[78]....
        /*0654*/ 	.word	0xffffffff


	//   ....[79]....
        /*0658*/ 	.word	0xffffffff


	//   ....[80]....
        /*065c*/ 	.word	0xffffffff


	//   ....[81]....
        /*0660*/ 	.word	0xffffffff


	//   ....[82]....
        /*0664*/ 	.word	0xffffffff


	//   ....[83]....
        /*0668*/ 	.word	0xffffffff


	//   ....[84]....
        /*066c*/ 	.word	0xffffffff


	//   ....[85]....
        /*0670*/ 	.word	0xffffffff


	//   ....[86]....
        /*0674*/ 	.word	0xffffffff


	//   ....[87]....
        /*0678*/ 	.word	0xffffffff


	//   ....[88]....
        /*067c*/ 	.word	0xffffffff


	//   ....[89]....
        /*0680*/ 	.word	0xffffffff


	//   ....[90]....
        /*0684*/ 	.word	0xffffffff


	//   ....[91]....
        /*0688*/ 	.word	0xffffffff


	//   ....[92]....
        /*068c*/ 	.word	0xffffffff


	//   ....[93]....
        /*0690*/ 	.word	0xffffffff


	//   ....[94]....
        /*0694*/ 	.word	0xffffffff


	//   ....[95]....
        /*0698*/ 	.word	0xffffffff


	//   ....[96]....
        /*069c*/ 	.word	0xffffffff


	//   ....[97]....
        /*06a0*/ 	.word	0xffffffff


	//   ....[98]....
        /*06a4*/ 	.word	0xffffffff


	//   ....[99]....
        /*06a8*/ 	.word	0xffffffff


	//   ....[100]....
        /*06ac*/ 	.word	0xffffffff


	//   ....[101]....
        /*06b0*/ 	.word	0xffffffff


	//   ....[102]....
        /*06b4*/ 	.word	0xffffffff


	//   ....[103]....
        /*06b8*/ 	.word	0xffffffff


	//   ....[104]....
        /*06bc*/ 	.word	0xffffffff


	//   ....[105]....
        /*06c0*/ 	.word	0xffffffff


	//   ....[106]....
        /*06c4*/ 	.word	0xffffffff


	//   ....[107]....
        /*06c8*/ 	.word	0xffffffff


	//   ....[108]....
        /*06cc*/ 	.word	0xffffffff


	//   ....[109]....
        /*06d0*/ 	.word	0xffffffff


	//   ....[110]....
        /*06d4*/ 	.word	0xffffffff


	//   ....[111]....
        /*06d8*/ 	.word	0xffffffff


	//   ....[112]....
        /*06dc*/ 	.word	0xffffffff


	//   ....[113]....
        /*06e0*/ 	.word	0xffffffff


	//   ....[114]....
        /*06e4*/ 	.word	0xffffffff


	//   ....[115]....
        /*06e8*/ 	.word	0xffffffff


	//   ....[116]....
        /*06ec*/ 	.word	0xffffffff


	//   ....[117]....
        /*06f0*/ 	.word	0xffffffff


	//   ....[118]....
        /*06f4*/ 	.word	0xffffffff


	//   ....[119]....
        /*06f8*/ 	.word	0xffffffff


	//   ....[120]....
        /*06fc*/ 	.word	0xffffffff


	//   ....[121]....
        /*0700*/ 	.word	0xffffffff


	//   ....[122]....
        /*0704*/ 	.word	0xffffffff


	//   ....[123]....
        /*0708*/ 	.word	0xffffffff


	//   ....[124]....
        /*070c*/ 	.word	0xffffffff


	//   ....[125]....
        /*0710*/ 	.word	0xffffffff


	//   ....[126]....
        /*0714*/ 	.word	0xffffffff


	//   ....[127]....
        /*0718*/ 	.word	0xffffffff


	//   ....[128]....
        /*071c*/ 	.word	0xffffffff


	//   ....[129]....
        /*0720*/ 	.word	0xffffffff


	//   ....[130]....
        /*0724*/ 	.word	0xffffffff


	//   ....[131]....
        /*0728*/ 	.word	0xffffffff


	//   ....[132]....
        /*072c*/ 	.word	0xffffffff


	//   ....[133]....
        /*0730*/ 	.word	0xffffffff


	//   ....[134]....
        /*0734*/ 	.word	0xffffffff


	//   ....[135]....
        /*0738*/ 	.word	0xffffffff


	//   ....[136]....
        /*073c*/ 	.word	0xffffffff


	//   ....[137]....
        /*0740*/ 	.word	0xffffffff


	//   ....[138]....
        /*0744*/ 	.word	0xffffffff


	//   ....[139]....
        /*0748*/ 	.word	0xffffffff


	//   ....[140]....
        /*074c*/ 	.word	0xffffffff


	//   ....[141]....
        /*0750*/ 	.word	0xffffffff


	//   ....[142]....
        /*0754*/ 	.word	0xffffffff


	//   ....[143]....
        /*0758*/ 	.word	0xffffffff


	//   ....[144]....
        /*075c*/ 	.word	0xffffffff


	//   ....[145]....
        /*0760*/ 	.word	0xffffffff


	//   ....[146]....
        /*0764*/ 	.word	0xffffffff


	//   ....[147]....
        /*0768*/ 	.word	0xffffffff


	//   ....[148]....
        /*076c*/ 	.word	0xffffffff


	//   ....[149]....
        /*0770*/ 	.word	0xffffffff


	//   ....[150]....
        /*0774*/ 	.word	0xffffffff


	//   ....[151]....
        /*0778*/ 	.word	0xffffffff


	//   ....[152]....
        /*077c*/ 	.word	0xffffffff


	//   ....[153]....
        /*0780*/ 	.word	0xffffffff


	//   ....[154]....
        /*0784*/ 	.word	0xffffffff


	//   ....[155]....
        /*0788*/ 	.word	0xffffffff


	//   ....[156]....
        /*078c*/ 	.word	0xffffffff


	//   ....[157]....
        /*0790*/ 	.word	0xffffffff


	//   ....[158]....
        /*0794*/ 	.word	0xffffffff


	//   ....[159]....
        /*0798*/ 	.word	0xffffffff


	//   ....[160]....
        /*079c*/ 	.word	0xffffffff


	//   ....[161]....
        /*07a0*/ 	.word	0xffffffff


	//   ....[162]....
        /*07a4*/ 	.word	0xffffffff


	//   ....[163]....
        /*07a8*/ 	.word	0xffffffff


	//   ....[164]....
        /*07ac*/ 	.word	0xffffffff


	//   ....[165]....
        /*07b0*/ 	.word	0xffffffff


	//   ....[166]....
        /*07b4*/ 	.word	0xffffffff


	//   ....[167]....
        /*07b8*/ 	.word	0xffffffff


	//   ....[168]....
        /*07bc*/ 	.word	0xffffffff


	//   ....[169]....
        /*07c0*/ 	.word	0xffffffff


	//   ....[170]....
        /*07c4*/ 	.word	0xffffffff


	//   ....[171]....
        /*07c8*/ 	.word	0xffffffff


	//   ....[172]....
        /*07cc*/ 	.word	0xffffffff


	//   ....[173]....
        /*07d0*/ 	.word	0xffffffff


	//   ....[174]....
        /*07d4*/ 	.word	0xffffffff


	//   ....[175]....
        /*07d8*/ 	.word	0xffffffff


	//   ....[176]....
        /*07dc*/ 	.word	0xffffffff


	//   ....[177]....
        /*07e0*/ 	.word	0xffffffff


	//   ....[178]....
        /*07e4*/ 	.word	0xffffffff


	//   ....[179]....
        /*07e8*/ 	.word	0xffffffff


	//   ....[180]....
        /*07ec*/ 	.word	0xffffffff


	//   ....[181]....
        /*07f0*/ 	.word	0xffffffff


	//   ....[182]....
        /*07f4*/ 	.word	0xffffffff


	//   ....[183]....
        /*07f8*/ 	.word	0xffffffff


	//   ....[184]....
        /*07fc*/ 	.word	0xffffffff


	//   ....[185]....
        /*0800*/ 	.word	0xffffffff


	//   ....[186]....
        /*0804*/ 	.word	0xffffffff


	//   ....[187]....
        /*0808*/ 	.word	0xffffffff


	//   ....[188]....
        /*080c*/ 	.word	0xffffffff


	//   ....[189]....
        /*0810*/ 	.word	0xffffffff


	//   ....[190]....
        /*0814*/ 	.word	0xffffffff


	//   ....[191]....
        /*0818*/ 	.word	0xffffffff


	//   ....[192]....
        /*081c*/ 	.word	0xffffffff


	//   ....[193]....
        /*0820*/ 	.word	0xffffffff


	//   ....[194]....
        /*0824*/ 	.word	0xffffffff


	//   ....[195]....
        /*0828*/ 	.word	0xffffffff


	//   ....[196]....
        /*082c*/ 	.word	0xffffffff


	//   ....[197]....
        /*0830*/ 	.word	0xffffffff


	//   ....[198]....
        /*0834*/ 	.word	0xffffffff


	//   ....[199]....
        /*0838*/ 	.word	0xffffffff


	//   ....[200]....
        /*083c*/ 	.word	0xffffffff


	//   ....[201]....
        /*0840*/ 	.word	0xffffffff


	//   ....[202]....
        /*0844*/ 	.word	0xffffffff


	//   ....[203]....
        /*0848*/ 	.word	0xffffffff


	//   ....[204]....
        /*084c*/ 	.word	0xffffffff


	//   ....[205]....
        /*0850*/ 	.word	0xffffffff


	//   ....[206]....
        /*0854*/ 	.word	0xffffffff


	//   ....[207]....
        /*0858*/ 	.word	0xffffffff


	//   ....[208]....
        /*085c*/ 	.word	0xffffffff


	//   ....[209]....
        /*0860*/ 	.word	0x0500000f


	//   ....[210]....
        /*0864*/ 	.word	0x0500000f


	//   ....[211]....
        /*0868*/ 	.word	0x0500000f


	//   ....[212]....
        /*086c*/ 	.word	0x0500000f


	//   ....[213]....
        /*0870*/ 	.word	0x0500000f


	//   ....[214]....
        /*0874*/ 	.word	0x0500000f


	//   ....[215]....
        /*0878*/ 	.word	0x0500000f


	//   ....[216]....
        /*087c*/ 	.word	0x0500000f


	//   ....[217]....
        /*0880*/ 	.word	0x0500000f


	//   ....[218]....
        /*0884*/ 	.word	0x0500000f


	//   ....[219]....
        /*0888*/ 	.word	0x0500000f


	//   ....[220]....
        /*088c*/ 	.word	0x0500000f


	//   ....[221]....
        /*0890*/ 	.word	0x0500000f


	//   ....[222]....
        /*0894*/ 	.word	0x0500000f


	//   ....[223]....
        /*0898*/ 	.word	0x0500000f


	//   ....[224]....
        /*089c*/ 	.word	0x0500000f


	//   ....[225]....
        /*08a0*/ 	.word	0x0500000f


	//   ....[226]....
        /*08a4*/ 	.word	0x0500000f


	//   ....[227]....
        /*08a8*/ 	.word	0x0500000f


	//   ....[228]....
        /*08ac*/ 	.word	0x0500000f


	//   ....[229]....
        /*08b0*/ 	.word	0x0500000f


	//   ....[230]....
        /*08b4*/ 	.word	0x0500000f


	//   ....[231]....
        /*08b8*/ 	.word	0x0500000f


	//   ....[232]....
        /*08bc*/ 	.word	0x0500000f


	//   ....[233]....
        /*08c0*/ 	.word	0x0500000f


	//   ....[234]....
        /*08c4*/ 	.word	0x0500000f


	//   ....[235]....
        /*08c8*/ 	.word	0x0500000f


	//   ....[236]....
        /*08cc*/ 	.word	0x0500000f


	//   ....[237]....
        /*08d0*/ 	.word	0x0500000f


	//   ....[238]....
        /*08d4*/ 	.word	0x0500000f


	//   ....[239]....
        /*08d8*/ 	.word	0x0500000f


	//   ....[240]....
        /*08dc*/ 	.word	0x0500000f


	//   ....[241]....
        /*08e0*/ 	.word	0x0500000f


	//   ....[242]....
        /*08e4*/ 	.word	0x0500000f


	//   ....[243]....
        /*08e8*/ 	.word	0x0500000f


	//   ....[244]....
        /*08ec*/ 	.word	0x0500000f


	//   ....[245]....
        /*08f0*/ 	.word	0x0500000f


	//   ....[246]....
        /*08f4*/ 	.word	0x0500000f


	//   ....[247]....
        /*08f8*/ 	.word	0x0500000f


	//   ....[248]....
        /*08fc*/ 	.word	0x0500000f


	//   ....[249]....
        /*0900*/ 	.word	0x0500000f


	//   ....[250]....
        /*0904*/ 	.word	0x0500000f


	//   ....[251]....
        /*0908*/ 	.word	0x0500000f


	//   ....[252]....
        /*090c*/ 	.word	0x0500000f


	//   ....[253]....
        /*0910*/ 	.word	0x0500000f


	//   ....[254]....
        /*0914*/ 	.word	0x0500000f


	//   ....[255]....
        /*0918*/ 	.word	0x0500000f


	//   ....[0]....
        /*091c*/ 	.word	0x0500000f


	//   ....[1]....
        /*0920*/ 	.word	0x0500000f


	//   ....[2]....
        /*0924*/ 	.word	0x0500000f


	//   ....[3]....
        /*0928*/ 	.word	0x0500000f


	//   ....[4]....
        /*092c*/ 	.word	0x0500000f


	//   ....[5]....
        /*0930*/ 	.word	0x0500000f


	//   ....[6]....
        /*0934*/ 	.word	0x0500000f


	//   ....[7]....
        /*0938*/ 	.word	0x0500000f


	//   ....[8]....
        /*093c*/ 	.word	0x0500000f


	//   ....[9]....
        /*0940*/ 	.word	0x0500000f


	//   ....[10]....
        /*0944*/ 	.word	0x0500000f


	//   ....[11]....
        /*0948*/ 	.word	0x0500000f


	//   ....[12]....
        /*094c*/ 	.word	0x0500000f


	//   ....[13]....
        /*0950*/ 	.word	0x0500000f


	//   ....[14]....
        /*0954*/ 	.word	0x0500000f


	//   ....[15]....
        /*0958*/ 	.word	0x0500000f


	//   ....[16]....
        /*095c*/ 	.word	0x0500000f


	//   ....[17]....
        /*0960*/ 	.word	0x0500000f


	//   ....[18]....
        /*0964*/ 	.word	0x0500000f


	//   ....[19]....
        /*0968*/ 	.word	0x0500000f


	//   ....[20]....
        /*096c*/ 	.word	0x0500000f


	//   ....[21]....
        /*0970*/ 	.word	0x0500000f


	//   ....[22]....
        /*0974*/ 	.word	0x0500000f


	//   ....[23]....
        /*0978*/ 	.word	0x0500000f


	//   ....[24]....
        /*097c*/ 	.word	0x0500000f


	//   ....[25]....
        /*0980*/ 	.word	0x0500000f


	//   ....[26]....
        /*0984*/ 	.word	0x0500000f


	//   ....[27]....
        /*0988*/ 	.word	0x0500000f


	//   ....[28]....
        /*098c*/ 	.word	0x0500000f


	//   ....[29]....
        /*0990*/ 	.word	0x0500000f


	//   ....[30]....
        /*0994*/ 	.word	0x0500000f


	//   ....[31]....
        /*0998*/ 	.word	0x0500000f


	//   ....[32]....
        /*099c*/ 	.word	0x0500000f


	//   ....[33]....
        /*09a0*/ 	.word	0x0500000f


	//   ....[34]....
        /*09a4*/ 	.word	0x0500000f


	//   ....[35]....
        /*09a8*/ 	.word	0x0500000f


	//   ....[36]....
        /*09ac*/ 	.word	0x0500000f


	//   ....[37]....
        /*09b0*/ 	.word	0x0500000f


	//   ....[38]....
        /*09b4*/ 	.word	0x0500000f


	//   ....[39]....
        /*09b8*/ 	.word	0x0500000f


	//   ....[40]....
        /*09bc*/ 	.word	0x0500000f


	//   ....[41]....
        /*09c0*/ 	.word	0x0500000f


	//   ....[42]....
        /*09c4*/ 	.word	0x0500000f


	//   ....[43]....
        /*09c8*/ 	.word	0x0500000f


	//   ....[44]....
        /*09cc*/ 	.word	0x0500000f


	//   ....[45]....
        /*09d0*/ 	.word	0x0500000f


	//   ....[46]....
        /*09d4*/ 	.word	0x0500000f


	//   ....[47]....
        /*09d8*/ 	.word	0x0500000f


	//   ....[48]....
        /*09dc*/ 	.word	0x0500000f


	//   ....[49]....
        /*09e0*/ 	.word	0x0500000f


	//   ....[50]....
        /*09e4*/ 	.word	0x0500000f


	//   ....[51]....
        /*09e8*/ 	.word	0x0500000f


	//   ....[52]....
        /*09ec*/ 	.word	0x0500000f


	//   ....[53]....
        /*09f0*/ 	.word	0x0500000f


	//   ....[54]....
        /*09f4*/ 	.word	0x0500000f


	//   ....[55]....
        /*09f8*/ 	.word	0x0500000f


	//   ....[56]....
        /*09fc*/ 	.word	0x0500000f


	//   ....[57]....
        /*0a00*/ 	.word	0x0500000f


	//   ....[58]....
        /*0a04*/ 	.word	0x0500000f


	//   ....[59]....
        /*0a08*/ 	.word	0x0500000f


	//   ....[60]....
        /*0a0c*/ 	.word	0x0500000f


	//   ....[61]....
        /*0a10*/ 	.word	0x0500000f


	//   ....[62]....
        /*0a14*/ 	.word	0x0500000f


	//   ....[63]....
        /*0a18*/ 	.word	0x0500000f


	//   ....[64]....
        /*0a1c*/ 	.word	0x0500000f


	//   ....[65]....
        /*0a20*/ 	.word	0x0500000f


	//   ....[66]....
        /*0a24*/ 	.word	0x0500000f


	//   ....[67]....
        /*0a28*/ 	.word	0x0500000f


	//   ....[68]....
        /*0a2c*/ 	.word	0x0500000f


	//   ....[69]....
        /*0a30*/ 	.word	0x0500000f


	//   ....[70]....
        /*0a34*/ 	.word	0x0500000f


	//   ....[71]....
        /*0a38*/ 	.word	0x0500000f


	//   ....[72]....
        /*0a3c*/ 	.word	0x0500000f


	//   ....[73]....
        /*0a40*/ 	.word	0x0500000f


	//   ....[74]....
        /*0a44*/ 	.word	0x0500000f


	//   ....[75]....
        /*0a48*/ 	.word	0x0500000f


	//   ....[76]....
        /*0a4c*/ 	.word	0x0500000f


	//   ....[77]....
        /*0a50*/ 	.word	0x0500000f


	//   ....[78]....
        /*0a54*/ 	.word	0x0500000f


	//   ....[79]....
        /*0a58*/ 	.word	0x0500000f


	//   ....[80]....
        /*0a5c*/ 	.word	0x0500000f


	//   ....[81]....
        /*0a60*/ 	.word	0x0500000f


	//   ....[82]....
        /*0a64*/ 	.word	0x0500000f


	//   ....[83]....
        /*0a68*/ 	.word	0x0500000f


	//   ....[84]....
        /*0a6c*/ 	.word	0x0500000f


	//   ....[85]....
        /*0a70*/ 	.word	0x0500000f


	//   ....[86]....
        /*0a74*/ 	.word	0x0500000f


	//   ....[87]....
        /*0a78*/ 	.word	0x0500000f


	//   ....[88]....
        /*0a7c*/ 	.word	0x0500000f


	//   ....[89]....
        /*0a80*/ 	.word	0x0500000f


	//   ....[90]....
        /*0a84*/ 	.word	0x0500000f


	//   ....[91]....
        /*0a88*/ 	.word	0x0500000f


	//   ....[92]....
        /*0a8c*/ 	.word	0x0500000f


	//   ....[93]....
        /*0a90*/ 	.word	0x0500000f


	//   ....[94]....
        /*0a94*/ 	.word	0x0500000f


	//   ....[95]....
        /*0a98*/ 	.word	0x0500000f


	//   ....[96]....
        /*0a9c*/ 	.word	0x0500000f


	//   ....[97]....
        /*0aa0*/ 	.word	0x0500000f


	//----- nvinfo : EIATTR_COOP_GROUP_INSTR_OFFSETS
	.align		4
.L_231:
        /*0aa4*/ 	.byte	0x04, 0x28
        /*0aa6*/ 	.short	(.L_233 - .L_232)


	//   ....[0]....
.L_232:
        /*0aa8*/ 	.word	0x00000070


	//   ....[1]....
        /*0aac*/ 	.word	0x00000140


	//   ....[2]....
        /*0ab0*/ 	.word	0x00000190


	//   ....[3]....
        /*0ab4*/ 	.word	0x000003c0


	//   ....[4]....
        /*0ab8*/ 	.word	0x00000520


	//   ....[5]....
        /*0abc*/ 	.word	0x00000640


	//   ....[6]....
        /*0ac0*/ 	.word	0x000007a0


	//   ....[7]....
        /*0ac4*/ 	.word	0x00002e30


	//   ....[8]....
        /*0ac8*/ 	.word	0x00002e40


	//   ....[9]....
        /*0acc*/ 	.word	0x00003520


	//   ....[10]....
        /*0ad0*/ 	.word	0x00003530


	//   ....[11]....
        /*0ad4*/ 	.word	0x000041c0


	//   ....[12]....
        /*0ad8*/ 	.word	0x000041d0


	//   ....[13]....
        /*0adc*/ 	.word	0x00004930


	//   ....[14]....
        /*0ae0*/ 	.word	0x00004940


	//   ....[15]....
        /*0ae4*/ 	.word	0x00005370


	//   ....[16]....
        /*0ae8*/ 	.word	0x00005380


	//   ....[17]....
        /*0aec*/ 	.word	0x000054a0


	//   ....[18]....
        /*0af0*/ 	.word	0x000054b0


	//   ....[19]....
        /*0af4*/ 	.word	0x00005860


	//   ....[20]....
        /*0af8*/ 	.word	0x00005880


	//   ....[21]....
        /*0afc*/ 	.word	0x00005960


	//   ....[22]....
        /*0b00*/ 	.word	0x00005980


	//   ....[23]....
        /*0b04*/ 	.word	0x00006230


	//   ....[24]....
        /*0b08*/ 	.word	0x000069e0


	//   ....[25]....
        /*0b0c*/ 	.word	0x000069f0


	//   ....[26]....
        /*0b10*/ 	.word	0x00006a00


	//   ....[27]....
        /*0b14*/ 	.word	0x00006a10


	//   ....[28]....
        /*0b18*/ 	.word	0x00006d40


	//   ....[29]....
        /*0b1c*/ 	.word	0x00006d50


	//   ....[30]....
        /*0b20*/ 	.word	0x00006d60


	//   ....[31]....
        /*0b24*/ 	.word	0x00006d70


	//   ....[32]....
        /*0b28*/ 	.word	0x00008080


	//   ....[33]....
        /*0b2c*/ 	.word	0x000080a0


	//   ....[34]....
        /*0b30*/ 	.word	0x000080b0


	//   ....[35]....
        /*0b34*/ 	.word	0x000080c0


	//   ....[36]....
        /*0b38*/ 	.word	0x000081b0


	//   ....[37]....
        /*0b3c*/ 	.word	0x000081d0


	//   ....[38]....
        /*0b40*/ 	.word	0x00008270


	//   ....[39]....
        /*0b44*/ 	.word	0x000082a0


	//   ....[40]....
        /*0b48*/ 	.word	0x00009e40


	//   ....[41]....
        /*0b4c*/ 	.word	0x0000ae80


	//   ....[42]....
        /*0b50*/ 	.word	0x0000b610


	//   ....[43]....
        /*0b54*/ 	.word	0x0000b710


	//   ....[44]....
        /*0b58*/ 	.word	0x0000bf40


	//   ....[45]....
        /*0b5c*/ 	.word	0x0000bf90


	//   ....[46]....
        /*0b60*/ 	.word	0x0000dcd0


	//   ....[47]....
        /*0b64*/ 	.word	0x0000e2b0


	//   ....[48]....
        /*0b68*/ 	.word	0x0000ee70


	//   ....[49]....
        /*0b6c*/ 	.word	0x0000ef70


	//   ....[50]....
        /*0b70*/ 	.word	0x0000f770


	//   ....[51]....
        /*0b74*/ 	.word	0x0000f7f0


	//   ....[52]....
        /*0b78*/ 	.word	0x00011be0


	//   ....[53]....
        /*0b7c*/ 	.word	0x00011c40


	//   ....[54]....
        /*0b80*/ 	.word	0x00012040


	//   ....[55]....
        /*0b84*/ 	.word	0x00012060


	//   ....[56]....
        /*0b88*/ 	.word	0x00014110


	//   ....[57]....
        /*0b8c*/ 	.word	0x00014670


	//   ....[58]....
        /*0b90*/ 	.word	0x000153e0


	//   ....[59]....
        /*0b94*/ 	.word	0x000156a0


	//   ....[60]....
        /*0b98*/ 	.word	0x00015ac0


	//   ....[61]....
        /*0b9c*/ 	.word	0x00015b20


	//   ....[62]....
        /*0ba0*/ 	.word	0x00016bd0


	//   ....[63]....
        /*0ba4*/ 	.word	0x00016eb0


	//   ....[64]....
        /*0ba8*/ 	.word	0x00016ee0


	//   ....[65]....
        /*0bac*/ 	.word	0x00016f90


	//   ....[66]....
        /*0bb0*/ 	.word	0x00017bd0


	//   ....[67]....
        /*0bb4*/ 	.word	0x00017c10


	//   ....[68]....
        /*0bb8*/ 	.word	0x00017c40


	//   ....[69]....
        /*0bbc*/ 	.word	0x00017c50


	//   ....[70]....
        /*0bc0*/ 	.word	0x00018120


	//   ....[71]....
        /*0bc4*/ 	.word	0x00018140


	//   ....[72]....
        /*0bc8*/ 	.word	0x00018160


	//   ....[73]....
        /*0bcc*/ 	.word	0x00018170


	//   ....[74]....
        /*0bd0*/ 	.word	0x00018190


	//   ....[75]....
        /*0bd4*/ 	.word	0x000181c0


	//   ....[76]....
        /*0bd8*/ 	.word	0x000182a0


	//   ....[77]....
        /*0bdc*/ 	.word	0x000182b0


	//   ....[78]....
        /*0be0*/ 	.word	0x00018b00


	//   ....[79]....
        /*0be4*/ 	.word	0x00018b30


	//   ....[80]....
        /*0be8*/ 	.word	0x00018b50


	//   ....[81]....
        /*0bec*/ 	.word	0x00018b80


	//   ....[82]....
        /*0bf0*/ 	.word	0x00018bb0


	//   ....[83]....
        /*0bf4*/ 	.word	0x00018bc0


	//   ....[84]....
        /*0bf8*/ 	.word	0x00018bf0


	//   ....[85]....
        /*0bfc*/ 	.word	0x00018c60


	//   ....[86]....
        /*0c00*/ 	.word	0x00018d80


	//   ....[87]....
        /*0c04*/ 	.word	0x00018f50


	//   ....[88]....
        /*0c08*/ 	.word	0x00018f80


	//   ....[89]....
        /*0c0c*/ 	.word	0x00018fb0


	//   ....[90]....
        /*0c10*/ 	.word	0x00018fe0


	//   ....[91]....
        /*0c14*/ 	.word	0x00019010


	//   ....[92]....
        /*0c18*/ 	.word	0x00019040


	//   ....[93]....
        /*0c1c*/ 	.word	0x000191b0


	//   ....[94]....
        /*0c20*/ 	.word	0x000191e0


	//   ....[95]....
        /*0c24*/ 	.word	0x00019210


	//   ....[96]....
        /*0c28*/ 	.word	0x00019240


	//   ....[97]....
        /*0c2c*/ 	.word	0x00019270


	//   ....[98]....
        /*0c30*/ 	.word	0x000192a0


	//   ....[99]....
        /*0c34*/ 	.word	0x00019340


	//   ....[100]....
        /*0c38*/ 	.word	0x000193a0


	//   ....[101]....
        /*0c3c*/ 	.word	0x00019440


	//   ....[102]....
        /*0c40*/ 	.word	0x0001a4f0


	//   ....[103]....
        /*0c44*/ 	.word	0x0001c1f0


	//   ....[104]....
        /*0c48*/ 	.word	0x0001c210


	//   ....[105]....
        /*0c4c*/ 	.word	0x0001c2a0


	//   ....[106]....
        /*0c50*/ 	.word	0x0001c2c0


	//   ....[107]....
        /*0c54*/ 	.word	0x0001c340


	//   ....[108]....
        /*0c58*/ 	.word	0x0001c360


	//   ....[109]....
        /*0c5c*/ 	.word	0x0001c3e0


	//   ....[110]....
        /*0c60*/ 	.word	0x0001c400


	//   ....[111]....
        /*0c64*/ 	.word	0x0001c480


	//   ....[112]....
        /*0c68*/ 	.word	0x0001c4a0


	//   ....[113]....
        /*0c6c*/ 	.word	0x0001c520


	//   ....[114]....
        /*0c70*/ 	.word	0x0001c540


	//   ....[115]....
        /*0c74*/ 	.word	0x0001c5c0


	//   ....[116]....
        /*0c78*/ 	.word	0x0001c5e0


	//   ....[117]....
        /*0c7c*/ 	.word	0x0001c5f0


	//   ....[118]....
        /*0c80*/ 	.word	0x0001c600


	//   ....[119]....
        /*0c84*/ 	.word	0x0001cf60


	//   ....[120]....
        /*0c88*/ 	.word	0x0001cf70


	//   ....[121]....
        /*0c8c*/ 	.word	0x0001cf90


	//   ....[122]....
        /*0c90*/ 	.word	0x0001cff0


	//   ....[123]....
        /*0c94*/ 	.word	0x0001d010


	//   ....[124]....
        /*0c98*/ 	.word	0x0001d090


	//   ....[125]....
        /*0c9c*/ 	.word	0x0001d0b0


	//   ....[126]....
        /*0ca0*/ 	.word	0x0001d130


	//   ....[127]....
        /*0ca4*/ 	.word	0x0001d150


	//   ....[128]....
        /*0ca8*/ 	.word	0x0001d1d0


	//   ....[129]....
        /*0cac*/ 	.word	0x0001d1f0


	//   ....[130]....
        /*0cb0*/ 	.word	0x0001d270


	//   ....[131]....
        /*0cb4*/ 	.word	0x0001d290


	//   ....[132]....
        /*0cb8*/ 	.word	0x0001d310


	//   ....[133]....
        /*0cbc*/ 	.word	0x0001d330


	//   ....[134]....
        /*0cc0*/ 	.word	0x0001d340


	//   ....[135]....
        /*0cc4*/ 	.word	0x0001d3b0


	//   ....[136]....
        /*0cc8*/ 	.word	0x0001d400


	//   ....[137]....
        /*0ccc*/ 	.word	0x0001d4a0


	//   ....[138]....
        /*0cd0*/ 	.word	0x0001d4d0


	//   ....[139]....
        /*0cd4*/ 	.word	0x0001d4e0


	//   ....[140]....
        /*0cd8*/ 	.word	0x0001d550


	//   ....[141]....
        /*0cdc*/ 	.word	0x0001d560


	//   ....[142]....
        /*0ce0*/ 	.word	0x0001d570


	//   ....[143]....
        /*0ce4*/ 	.word	0x0001dd70


	//   ....[144]....
        /*0ce8*/ 	.word	0x0001dd90


	//   ....[145]....
        /*0cec*/ 	.word	0x0001de00


	//   ....[146]....
        /*0cf0*/ 	.word	0x0001de10


	//   ....[147]....
        /*0cf4*/ 	.word	0x0001de50


	//   ....[148]....
        /*0cf8*/ 	.word	0x0001de60


	//   ....[149]....
        /*0cfc*/ 	.word	0x0001dea0


	//   ....[150]....
        /*0d00*/ 	.word	0x0001deb0


	//   ....[151]....
        /*0d04*/ 	.word	0x0001def0


	//   ....[152]....
        /*0d08*/ 	.word	0x0001df00


	//   ....[153]....
        /*0d0c*/ 	.word	0x0001df40


	//   ....[154]....
        /*0d10*/ 	.word	0x0001df50


	//   ....[155]....
        /*0d14*/ 	.word	0x0001df90


	//   ....[156]....
        /*0d18*/ 	.word	0x0001dfa0


	//   ....[157]....
        /*0d1c*/ 	.word	0x0001dfb0


	//   ....[158]....
        /*0d20*/ 	.word	0x0001dff0


	//   ....[159]....
        /*0d24*/ 	.word	0x0001e2b0


	//   ....[160]....
        /*0d28*/ 	.word	0x0001e2e0


	//   ....[161]....
        /*0d2c*/ 	.word	0x0001e340


	//   ....[162]....
        /*0d30*/ 	.word	0x0001e350


	//   ....[163]....
        /*0d34*/ 	.word	0x0001e3a0


	//   ....[164]....
        /*0d38*/ 	.word	0x0001e3b0


	//   ....[165]....
        /*0d3c*/ 	.word	0x0001e400


	//   ....[166]....
        /*0d40*/ 	.word	0x0001e410


	//   ....[167]....
        /*0d44*/ 	.word	0x0001e460


	//   ....[168]....
        /*0d48*/ 	.word	0x0001e470


	//   ....[169]....
        /*0d4c*/ 	.word	0x0001e4c0


	//   ....[170]....
        /*0d50*/ 	.word	0x0001e4d0


	//   ....[171]....
        /*0d54*/ 	.word	0x0001e520


	//   ....[172]....
        /*0d58*/ 	.word	0x0001e530


	//   ....[173]....
        /*0d5c*/ 	.word	0x0001e540


	//   ....[174]....
        /*0d60*/ 	.word	0x0001e580


	//   ....[175]....
        /*0d64*/ 	.word	0x0001eb80


	//   ....[176]....
        /*0d68*/ 	.word	0x0001ebc0


	//   ....[177]....
        /*0d6c*/ 	.word	0x0001ebe0


	//   ....[178]....
        /*0d70*/ 	.word	0x0001ec20


	//   ....[179]....
        /*0d74*/ 	.word	0x0001ec40


	//   ....[180]....
        /*0d78*/ 	.word	0x0001ec80


	//   ....[181]....
        /*0d7c*/ 	.word	0x0001eca0


	//   ....[182]....
        /*0d80*/ 	.word	0x0001ece0


	//   ....[183]....
        /*0d84*/ 	.word	0x0001ed00


	//   ....[184]....
        /*0d88*/ 	.word	0x0001ed40


	//   ....[185]....
        /*0d8c*/ 	.word	0x0001ed60


	//   ....[186]....
        /*0d90*/ 	.word	0x0001eda0


	//   ....[187]....
        /*0d94*/ 	.word	0x0001edc0


	//   ....[188]....
        /*0d98*/ 	.word	0x0001ee00


	//   ....[189]....
        /*0d9c*/ 	.word	0x0001ee20


	//   ....[190]....
        /*0da0*/ 	.word	0x0001ee30


	//   ....[191]....
        /*0da4*/ 	.word	0x0001f190


	//   ....[192]....
        /*0da8*/ 	.word	0x0001f1c0


	//   ....[193]....
        /*0dac*/ 	.word	0x0001f200


	//   ....[194]....
        /*0db0*/ 	.word	0x0001f230


	//   ....[195]....
        /*0db4*/ 	.word	0x0001f260


	//   ....[196]....
        /*0db8*/ 	.word	0x0001f290


	//   ....[197]....
        /*0dbc*/ 	.word	0x0001f2c0


	//   ....[198]....
        /*0dc0*/ 	.word	0x0001f2f0


	//   ....[199]....
        /*0dc4*/ 	.word	0x0001f470


	//   ....[200]....
        /*0dc8*/ 	.word	0x0001f4a0


	//   ....[201]....
        /*0dcc*/ 	.word	0x0001f4d0


	//   ....[202]....
        /*0dd0*/ 	.word	0x0001f500


	//   ....[203]....
        /*0dd4*/ 	.word	0x0001f530


	//   ....[204]....
        /*0dd8*/ 	.word	0x0001f560


	//   ....[205]....
        /*0ddc*/ 	.word	0x0001f620


	//   ....[206]....
        /*0de0*/ 	.word	0x0001f640


	//   ....[207]....
        /*0de4*/ 	.word	0x0001f6b0


	//   ....[208]....
        /*0de8*/ 	.word	0x0001fd50


	//   ....[209]....
        /*0dec*/ 	.word	0x00020070


	//   ....[210]....
        /*0df0*/ 	.word	0x00020100


	//   ....[211]....
        /*0df4*/ 	.word	0x00020190


	//   ....[212]....
        /*0df8*/ 	.word	0x00020220


	//   ....[213]....
        /*0dfc*/ 	.word	0x00020300


	//   ....[214]....
        /*0e00*/ 	.word	0x00020390


	//   ....[215]....
        /*0e04*/ 	.word	0x00020430


	//   ....[216]....
        /*0e08*/ 	.word	0x000204c0


	//   ....[217]....
        /*0e0c*/ 	.word	0x000205b0


	//   ....[218]....
        /*0e10*/ 	.word	0x00020640


	//   ....[219]....
        /*0e14*/ 	.word	0x000206e0


	//   ....[220]....
        /*0e18*/ 	.word	0x00020770


	//   ....[221]....
        /*0e1c*/ 	.word	0x000208b0


	//   ....[222]....
        /*0e20*/ 	.word	0x00020960


	//   ....[223]....
        /*0e24*/ 	.word	0x000209f0


	//   ....[224]....
        /*0e28*/ 	.word	0x00020a40


	//   ....[225]....
        /*0e2c*/ 	.word	0x00020a90


	//   ....[226]....
        /*0e30*/ 	.word	0x00020b20


	//   ....[227]....
        /*0e34*/ 	.word	0x00020bb0


	//   ....[228]....
        /*0e38*/ 	.word	0x00020c00


	//   ....[229]....
        /*0e3c*/ 	.word	0x00020c50


	//   ....[230]....
        /*0e40*/ 	.word	0x00020d40


	//   ....[231]....
        /*0e44*/ 	.word	0x00020df0


	//   ....[232]....
        /*0e48*/ 	.word	0x00020e70


	//   ....[233]....
        /*0e4c*/ 	.word	0x00020ee0


	//   ....[234]....
        /*0e50*/ 	.word	0x00021020


	//   ....[235]....
        /*0e54*/ 	.word	0x00021110


	//   ....[236]....
        /*0e58*/ 	.word	0x000211f0


	//   ....[237]....
        /*0e5c*/ 	.word	0x00021240


	//   ....[238]....
        /*0e60*/ 	.word	0x000215b0


	//   ....[239]....
        /*0e64*/ 	.word	0x00021650


	//   ....[240]....
        /*0e68*/ 	.word	0x000216b0


	//   ....[241]....
        /*0e6c*/ 	.word	0x00021720


	//   ....[242]....
        /*0e70*/ 	.word	0x00021780


	//   ....[243]....
        /*0e74*/ 	.word	0x000217f0


	//   ....[244]....
        /*0e78*/ 	.word	0x000218c0


	//   ....[245]....
        /*0e7c*/ 	.word	0x00021910


	//   ....[246]....
        /*0e80*/ 	.word	0x000219d0


	//   ....[247]....
        /*0e84*/ 	.word	0x00021cb0


	//   ....[248]....
        /*0e88*/ 	.word	0x00021da0


	//   ....[249]....
        /*0e8c*/ 	.word	0x00021e40


	//   ....[250]....
        /*0e90*/ 	.word	0x00021ea0


	//   ....[251]....
        /*0e94*/ 	.word	0x00021f90


	//   ....[252]....
        /*0e98*/ 	.word	0x00022000


	//   ....[253]....
        /*0e9c*/ 	.word	0x000220f0


	//   ....[254]....
        /*0ea0*/ 	.word	0x00022160


	//   ....[255]....
        /*0ea4*/ 	.word	0x00022250


	//   ....[0]....
        /*0ea8*/ 	.word	0x000222c0


	//   ....[1]....
        /*0eac*/ 	.word	0x000223b0


	//   ....[2]....
        /*0eb0*/ 	.word	0x00022420


	//   ....[3]....
        /*0eb4*/ 	.word	0x00022510


	//   ....[4]....
        /*0eb8*/ 	.word	0x00022580


	//   ....[5]....
        /*0ebc*/ 	.word	0x00022670


	//   ....[6]....
        /*0ec0*/ 	.word	0x000226e0


	//   ....[7]....
        /*0ec4*/ 	.word	0x000227c0


	//   ....[8]....
        /*0ec8*/ 	.word	0x000228a0


	//   ....[9]....
        /*0ecc*/ 	.word	0x000228f0


	//   ....[10]....
        /*0ed0*/ 	.word	0x00022950


	//   ....[11]....
        /*0ed4*/ 	.word	0x00022a10


	//   ....[12]....
        /*0ed8*/ 	.word	0x00022a70


	//   ....[13]....
        /*0edc*/ 	.word	0x00022b70


	//   ....[14]....
        /*0ee0*/ 	.word	0x00022bd0


	//   ....[15]....
        /*0ee4*/ 	.word	0x00022cd0


	//   ....[16]....
        /*0ee8*/ 	.word	0x00022d30


	//   ....[17]....
        /*0eec*/ 	.word	0x00022e30


	//   ....[18]....
        /*0ef0*/ 	.word	0x00022e90


	//   ....[19]....
        /*0ef4*/ 	.word	0x00022f90


	//   ....[20]....
        /*0ef8*/ 	.word	0x00022ff0


	//   ....[21]....
        /*0efc*/ 	.word	0x000230f0


	//   ....[22]....
        /*0f00*/ 	.word	0x00023150


	//   ....[23]....
        /*0f04*/ 	.word	0x00023200


	//   ....[24]....
        /*0f08*/ 	.word	0x000232b0


	//   ....[25]....
        /*0f0c*/ 	.word	0x000233a0


	//   ....[26]....
        /*0f10*/ 	.word	0x00023400


	//   ....[27]....
        /*0f14*/ 	.word	0x000234f0


	//   ....[28]....
        /*0f18*/ 	.word	0x00023550


	//   ....[29]....
        /*0f1c*/ 	.word	0x00023620


	//   ....[30]....
        /*0f20*/ 	.word	0x00023680


	//   ....[31]....
        /*0f24*/ 	.word	0x00023740


	//   ....[32]....
        /*0f28*/ 	.word	0x00023880


	//   ....[33]....
        /*0f2c*/ 	.word	0x00023930


	//   ....[34]....
        /*0f30*/ 	.word	0x000239a0


	//   ....[35]....
        /*0f34*/ 	.word	0x00023a70


	//   ....[36]....
        /*0f38*/ 	.word	0x00023ad0


	//   ....[37]....
        /*0f3c*/ 	.word	0x00023b80


	//   ....[38]....
        /*0f40*/ 	.word	0x00023be0


	//   ....[39]....
        /*0f44*/ 	.word	0x00023c90


	//   ....[40]....
        /*0f48*/ 	.word	0x00023cf0


	//   ....[41]....
        /*0f4c*/ 	.word	0x00023da0


	//   ....[42]....
        /*0f50*/ 	.word	0x00023e00


	//   ....[43]....
        /*0f54*/ 	.word	0x00023eb0


	//   ....[44]....
        /*0f58*/ 	.word	0x00023f10


	//   ....[45]....
        /*0f5c*/ 	.word	0x00023fc0


	//   ....[46]....
        /*0f60*/ 	.word	0x00024020


	//   ....[47]....
        /*0f64*/ 	.word	0x000240d0


	//   ....[48]....
        /*0f68*/ 	.word	0x000241c0


	//   ....[49]....
        /*0f6c*/ 	.word	0x00024270


	//   ....[50]....
        /*0f70*/ 	.word	0x000242d0


	//   ....[51]....
        /*0f74*/ 	.word	0x00024390


	//   ....[52]....
        /*0f78*/ 	.word	0x000243f0


	//   ....[53]....
        /*0f7c*/ 	.word	0x000244b0


	//   ....[54]....
        /*0f80*/ 	.word	0x00024510


	//   ....[55]....
        /*0f84*/ 	.word	0x000245d0


	//   ....[56]....
        /*0f88*/ 	.word	0x00024630


	//   ....[57]....
        /*0f8c*/ 	.word	0x000246f0


	//   ....[58]....
        /*0f90*/ 	.word	0x00024750


	//   ....[59]....
        /*0f94*/ 	.word	0x00024810


	//   ....[60]....
        /*0f98*/ 	.word	0x00024870


	//   ....[61]....
        /*0f9c*/ 	.word	0x00024930


	//   ....[62]....
        /*0fa0*/ 	.word	0x00024990


	//   ....[63]....
        /*0fa4*/ 	.word	0x00024a40


	//   ....[64]....
        /*0fa8*/ 	.word	0x00024b30


	//   ....[65]....
        /*0fac*/ 	.word	0x00024bf0


	//   ....[66]....
        /*0fb0*/ 	.word	0x00024c50


	//   ....[67]....
        /*0fb4*/ 	.word	0x00024d00


	//   ....[68]....
        /*0fb8*/ 	.word	0x00024d60


	//   ....[69]....
        /*0fbc*/ 	.word	0x00024e10


	//   ....[70]....
        /*0fc0*/ 	.word	0x00024e70


	//   ....[71]....
        /*0fc4*/ 	.word	0x00024f20


	//   ....[72]....
        /*0fc8*/ 	.word	0x00024f80


	//   ....[73]....
        /*0fcc*/ 	.word	0x00025030


	//   ....[74]....
        /*0fd0*/ 	.word	0x00025090


	//   ....[75]....
        /*0fd4*/ 	.word	0x00025140


	//   ....[76]....
        /*0fd8*/ 	.word	0x000251a0


	//   ....[77]....
        /*0fdc*/ 	.word	0x00025250


	//   ....[78]....
        /*0fe0*/ 	.word	0x000252b0


	//   ....[79]....
        /*0fe4*/ 	.word	0x00025350


	//   ....[80]....
        /*0fe8*/ 	.word	0x000253e0


	//   ....[81]....
        /*0fec*/ 	.word	0x00025480


	//   ....[82]....
        /*0ff0*/ 	.word	0x000255a0


	//   ....[83]....
        /*0ff4*/ 	.word	0x00025610


	//   ....[84]....
        /*0ff8*/ 	.word	0x00025680


	//   ....[85]....
        /*0ffc*/ 	.word	0x000256f0


	//   ....[86]....
        /*1000*/ 	.word	0x00025760


	//   ....[87]....
        /*1004*/ 	.word	0x000257e0


	//   ....[88]....
        /*1008*/ 	.word	0x00025870


	//   ....[89]....
        /*100c*/ 	.word	0x00025900


	//   ....[90]....
        /*1010*/ 	.word	0x00025970


	//   ....[91]....
        /*1014*/ 	.word	0x000259e0


	//   ....[92]....
        /*1018*/ 	.word	0x00025a50


	//   ....[93]....
        /*101c*/ 	.word	0x00025ad0


	//   ....[94]....
        /*1020*/ 	.word	0x00025b40


	//   ....[95]....
        /*1024*/ 	.word	0x00025be0


	//   ....[96]....
        /*1028*/ 	.word	0x00025c70


	//   ....[97]....
        /*102c*/ 	.word	0x00025da0


	//----- nvinfo : EIATTR_REG_RECONFIG
	.align		4
.L_233:
        /*1030*/ 	.byte	0x01, 0x54
	.zero		2


	//----- nvinfo : EIATTR_SYSCALL_OFFSETS
	.align		4
        /*1034*/ 	.byte	0x04, 0x46
        /*1036*/ 	.short	(.L_235 - .L_234)


	//   ....[0]....
.L_234:
        /*1038*/ 	.word	0x00001b90


	//   ....[1]....
        /*103c*/ 	.word	0x00001ce0


	//   ....[2]....
        /*1040*/ 	.word	0x00006400


	//   ....[3]....
        /*1044*/ 	.word	0x00006720


	//   ....[4]....
        /*1048*/ 	.word	0x0001b820


	//   ....[5]....
        /*104c*/ 	.word	0x0001b970


	//   ....[6]....
        /*1050*/ 	.word	0x0001ba60


	//   ....[7]....
        /*1054*/ 	.word	0x0001ca30


	//----- nvinfo : EIATTR_MBARRIER_INSTR_OFFSETS
	.align		4
.L_235:
        /*1058*/ 	.byte	0x04, 0x39
        /*105a*/ 	.short	(.L_237 - .L_236)


	//   ....[0]....
.L_236:
        /*105c*/ 	.word	0x00000270
        /*1060*/ 	.word	0x000000ff
        /*1064*/ 	.word	0x00016800
        /*1068*/ 	.short	0x0100
        /*106a*/ 	.byte	0x08
	.zero		1


	//   ....[1]....
        /*106c*/ 	.word	0x00000280
        /*1070*/ 	.word	0x000000ff
        /*1074*/ 	.word	0x00016820
        /*1078*/ 	.short	0x0100
        /*107a*/ 	.byte	0x08
	.zero		1


	//   ....[2]....
        /*107c*/ 	.word	0x00000370
        /*1080*/ 	.word	0x000000ff
        /*1084*/ 	.word	0x00016830
        /*1088*/ 	.short	0x0100
        /*108a*/ 	.byte	0x08
	.zero		1


	//   ....[3]....
        /*108c*/ 	.word	0x00000380
        /*1090*/ 	.word	0x000000ff
        /*1094*/ 	.word	0x00016840
        /*1098*/ 	.short	0x0100
        /*109a*/ 	.byte	0x08
	.zero		1


	//   ....[4]....
        /*109c*/ 	.word	0x00000390
        /*10a0*/ 	.word	0x000000ff
        /*10a4*/ 	.word	0x00016838
        /*10a8*/ 	.short	0x0100
        /*10aa*/ 	.byte	0x08
	.zero		1


	//   ....[5]....
        /*10ac*/ 	.word	0x000003a0
        /*10b0*/ 	.word	0x000000ff
        /*10b4*/ 	.word	0x00016848
        /*10b8*/ 	.short	0x0100
        /*10ba*/ 	.byte	0x08
	.zero		1


	//   ....[6]....
        /*10bc*/ 	.word	0x000004d0
        /*10c0*/ 	.word	0x000000ff
        /*10c4*/ 	.word	0x00016850
        /*10c8*/ 	.short	0x0100
        /*10ca*/ 	.byte	0x08
	.zero		1


	//   ....[7]....
        /*10cc*/ 	.word	0x000004e0
        /*10d0*/ 	.word	0x000000ff
        /*10d4*/ 	.word	0x00016860
        /*10d8*/ 	.short	0x0100
        /*10da*/ 	.byte	0x08
	.zero		1


	//   ....[8]....
        /*10dc*/ 	.word	0x000004f0
        /*10e0*/ 	.word	0x000000ff
        /*10e4*/ 	.word	0x00016858
        /*10e8*/ 	.short	0x0100
        /*10ea*/ 	.byte	0x08
	.zero		1


	//   ....[9]....
        /*10ec*/ 	.word	0x00000500
        /*10f0*/ 	.word	0x000000ff
        /*10f4*/ 	.word	0x00016868
        /*10f8*/ 	.short	0x0100
        /*10fa*/ 	.byte	0x08
	.zero		1


	//   ....[10]....
        /*10fc*/ 	.word	0x000005f0
        /*1100*/ 	.word	0x000000ff
        /*1104*/ 	.word	0x00016870
        /*1108*/ 	.short	0x0100
        /*110a*/ 	.byte	0x06
	.zero		1


	//   ....[11]....
        /*110c*/ 	.word	0x00000600
        /*1110*/ 	.word	0x000000ff
        /*1114*/ 	.word	0x00016880
        /*1118*/ 	.short	0x0100
        /*111a*/ 	.byte	0x06
	.zero		1


	//   ....[12]....
        /*111c*/ 	.word	0x00000610
        /*1120*/ 	.word	0x000000ff
        /*1124*/ 	.word	0x00016878
        /*1128*/ 	.short	0x0100
        /*112a*/ 	.byte	0x06
	.zero		1


	//   ....[13]....
        /*112c*/ 	.word	0x00000620
        /*1130*/ 	.word	0x000000ff
        /*1134*/ 	.word	0x00016888
        /*1138*/ 	.short	0x0100
        /*113a*/ 	.byte	0x06
	.zero		1


	//   ....[14]....
        /*113c*/ 	.word	0x00000750
        /*1140*/ 	.word	0x000000ff
        /*1144*/ 	.word	0x00016890
        /*1148*/ 	.short	0x0100
        /*114a*/ 	.byte	0x08
	.zero		1


	//   ....[15]....
        /*114c*/ 	.word	0x00000760
        /*1150*/ 	.word	0x000000ff
        /*1154*/ 	.word	0x000168a0
        /*1158*/ 	.short	0x0100
        /*115a*/ 	.byte	0x08
	.zero		1


	//   ....[16]....
        /*115c*/ 	.word	0x00000770
        /*1160*/ 	.word	0x000000ff
        /*1164*/ 	.word	0x00016898
        /*1168*/ 	.short	0x0100
        /*116a*/ 	.byte	0x08
	.zero		1


	//   ....[17]....
        /*116c*/ 	.word	0x00000780
        /*1170*/ 	.word	0x000000ff
        /*1174*/ 	.word	0x000168a8
        /*1178*/ 	.short	0x0100
        /*117a*/ 	.byte	0x08
	.zero		1


	//   ....[18]....
        /*117c*/ 	.word	0x000008b0
        /*1180*/ 	.word	0x000000ff
        /*1184*/ 	.word	0x000168b0
        /*1188*/ 	.short	0x0100
        /*118a*/ 	.byte	0x08
	.zero		1


	//   ....[19]....
        /*118c*/ 	.word	0x000008c0
        /*1190*/ 	.word	0x000000ff
        /*1194*/ 	.word	0x000168c0
        /*1198*/ 	.short	0x0100
        /*119a*/ 	.byte	0x08
	.zero		1


	//   ....[20]....
        /*119c*/ 	.word	0x000008d0
        /*11a0*/ 	.word	0x000000ff
        /*11a4*/ 	.word	0x000168b8
        /*11a8*/ 	.short	0x0100
        /*11aa*/ 	.byte	0x08
	.zero		1


	//   ....[21]....
        /*11ac*/ 	.word	0x000008e0
        /*11b0*/ 	.word	0x000000ff
        /*11b4*/ 	.word	0x000168c8
        /*11b8*/ 	.short	0x0100
        /*11ba*/ 	.byte	0x08
	.zero		1


	//   ....[22]....
        /*11bc*/ 	.word	0x00002de0
        /*11c0*/ 	.word	0x00000046
        /*11c4*/ 	.word	0x00016890
        /*11c8*/ 	.short	0x010a
        /*11ca*/ 	.byte	0x3f
	.zero		1


	//   ....[23]....
        /*11cc*/ 	.word	0x00004160
        /*11d0*/ 	.word	0x00000046
        /*11d4*/ 	.word	0x00016890
        /*11d8*/ 	.short	0x010a
        /*11da*/ 	.byte	0x3f
	.zero		1


	//   ....[24]....
        /*11dc*/ 	.word	0x000051b0
        /*11e0*/ 	.word	0x00000046
        /*11e4*/ 	.word	0x00016890
        /*11e8*/ 	.short	0x010a
        /*11ea*/ 	.byte	0x3f
	.zero		1


	//   ....[25]....
        /*11ec*/ 	.word	0x00005680
        /*11f0*/ 	.word	0x00000008
        /*11f4*/ 	.word	0x00000000
        /*11f8*/ 	.short	0x0101
        /*11fa*/ 	.byte	0x3f
	.zero		1


	//   ....[26]....
        /*11fc*/ 	.word	0x000056c0
        /*1200*/ 	.word	0x00000046
        /*1204*/ 	.word	0x000168b0
        /*1208*/ 	.short	0x010a
        /*120a*/ 	.byte	0x3f
	.zero		1


	//   ....[27]....
        /*120c*/ 	.word	0x00005b10
        /*1210*/ 	.word	0x00000046
        /*1214*/ 	.word	0x00000000
        /*1218*/ 	.short	0x0101
        /*121a*/ 	.byte	0x3f
	.zero		1


	//   ....[28]....
        /*121c*/ 	.word	0x000064a0
        /*1220*/ 	.word	0x00000002
        /*1224*/ 	.word	0x00016800
        /*1228*/ 	.short	0x010a
        /*122a*/ 	.byte	0x3f
	.zero		1


	//   ....[29]....
        /*122c*/ 	.word	0x000064f0
        /*1230*/ 	.word	0x00000002
        /*1234*/ 	.word	0x00016800
        /*1238*/ 	.short	0x010a
        /*123a*/ 	.byte	0x3f
	.zero		1


	//   ....[30]....
        /*123c*/ 	.word	0x000070b0
        /*1240*/ 	.word	0x00000002
        /*1244*/ 	.word	0x00016800
        /*1248*/ 	.short	0x010a
        /*124a*/ 	.byte	0x3f
	.zero		1


	//   ....[31]....
        /*124c*/ 	.word	0x00008600
        /*1250*/ 	.word	0x00000002
        /*1254*/ 	.word	0x00016800
        /*1258*/ 	.short	0x010a
        /*125a*/ 	.byte	0x3f
	.zero		1


	//   ....[32]....
        /*125c*/ 	.word	0x00009400
        /*1260*/ 	.word	0x00000000
        /*1264*/ 	.word	0x00016830
        /*1268*/ 	.short	0x010a
        /*126a*/ 	.byte	0x3f
	.zero		1


	//   ....[33]....
        /*126c*/ 	.word	0x000094b0
        /*1270*/ 	.word	0x00000000
        /*1274*/ 	.word	0x00016830
        /*1278*/ 	.short	0x010a
        /*127a*/ 	.byte	0x3f
	.zero		1


	//   ....[34]....
        /*127c*/ 	.word	0x00009ee0
        /*1280*/ 	.word	0x00000004
        /*1284*/ 	.word	0x00000000
        /*1288*/ 	.short	0x0101
        /*128a*/ 	.byte	0x3f
	.zero		1


	//   ....[35]....
        /*128c*/ 	.word	0x0000cf80
        /*1290*/ 	.word	0x0000000b
        /*1294*/ 	.word	0x00016830
        /*1298*/ 	.short	0x010a
        /*129a*/ 	.byte	0x3f
	.zero		1


	//   ....[36]....
        /*129c*/ 	.word	0x0000cfd0
        /*12a0*/ 	.word	0x0000000b
        /*12a4*/ 	.word	0x00016830
        /*12a8*/ 	.short	0x010a
        /*12aa*/ 	.byte	0x3f
	.zero		1


	//   ....[37]....
        /*12ac*/ 	.word	0x0000d300
        /*12b0*/ 	.word	0x0000000b
        /*12b4*/ 	.word	0x00016850
        /*12b8*/ 	.short	0x010a
        /*12ba*/ 	.byte	0x3f
	.zero		1


	//   ....[38]....
        /*12bc*/ 	.word	0x0000d340
        /*12c0*/ 	.word	0x0000000b
        /*12c4*/ 	.word	0x00016850
        /*12c8*/ 	.short	0x010a
        /*12ca*/ 	.byte	0x3f
	.zero		1


	//   ....[39]....
        /*12cc*/ 	.word	0x0000dd10
        /*12d0*/ 	.word	0x0000003a
        /*12d4*/ 	.word	0x00000000
        /*12d8*/ 	.short	0x0101
        /*12da*/ 	.byte	0x3f
	.zero		1


	//   ....[40]....
        /*12dc*/ 	.word	0x00010320
        /*12e0*/ 	.word	0x0000000e
        /*12e4*/ 	.word	0x00000000
        /*12e8*/ 	.short	0x0101
        /*12ea*/ 	.byte	0x3f
	.zero		1


	//   ....[41]....
        /*12ec*/ 	.word	0x00010b10
        /*12f0*/ 	.word	0x00000005
        /*12f4*/ 	.word	0x00016830
        /*12f8*/ 	.short	0x010a
        /*12fa*/ 	.byte	0x3f
	.zero		1


	//   ....[42]....
        /*12fc*/ 	.word	0x00010b60
        /*1300*/ 	.word	0x00000005
        /*1304*/ 	.word	0x00016830
        /*1308*/ 	.short	0x010a
        /*130a*/ 	.byte	0x3f
	.zero		1


	//   ....[43]....
        /*130c*/ 	.word	0x00010ee0
        /*1310*/ 	.word	0x0000000a
        /*1314*/ 	.word	0x00016850
        /*1318*/ 	.short	0x010a
        /*131a*/ 	.byte	0x3f
	.zero		1


	//   ....[44]....
        /*131c*/ 	.word	0x00010f20
        /*1320*/ 	.word	0x0000000a
        /*1324*/ 	.word	0x00016850
        /*1328*/ 	.short	0x010a
        /*132a*/ 	.byte	0x3f
	.zero		1


	//   ....[45]....
        /*132c*/ 	.word	0x00011640
        /*1330*/ 	.word	0x00000005
        /*1334*/ 	.word	0x00000000
        /*1338*/ 	.short	0x0101
        /*133a*/ 	.byte	0x3f
	.zero		1


	//   ....[46]....
        /*133c*/ 	.word	0x00012de0
        /*1340*/ 	.word	0x00000014
        /*1344*/ 	.word	0x00000000
        /*1348*/ 	.short	0x0101
        /*134a*/ 	.byte	0x3f
	.zero		1


	//   ....[47]....
        /*134c*/ 	.word	0x00013320
        /*1350*/ 	.word	0x00000005
        /*1354*/ 	.word	0x00016830
        /*1358*/ 	.short	0x010a
        /*135a*/ 	.byte	0x3f
	.zero		1


	//   ....[48]....
        /*135c*/ 	.word	0x00013370
        /*1360*/ 	.word	0x00000005
        /*1364*/ 	.word	0x00016830
        /*1368*/ 	.short	0x010a
        /*136a*/ 	.byte	0x3f
	.zero		1


	//   ....[49]....
        /*136c*/ 	.word	0x000136f0
        /*1370*/ 	.word	0x0000000a
        /*1374*/ 	.word	0x00016850
        /*1378*/ 	.short	0x010a
        /*137a*/ 	.byte	0x3f
	.zero		1


	//   ....[50]....
        /*137c*/ 	.word	0x00013730
        /*1380*/ 	.word	0x0000000a
        /*1384*/ 	.word	0x00016850
        /*1388*/ 	.short	0x010a
        /*138a*/ 	.byte	0x3f
	.zero		1


	//   ....[51]....
        /*138c*/ 	.word	0x000141a0
        /*1390*/ 	.word	0x00000038
        /*1394*/ 	.word	0x00000000
        /*1398*/ 	.short	0x0101
        /*139a*/ 	.byte	0x3f
	.zero		1


	//   ....[52]....
        /*139c*/ 	.word	0x00016680
        /*13a0*/ 	.word	0x00000015
        /*13a4*/ 	.word	0x00000000
        /*13a8*/ 	.short	0x0101
        /*13aa*/ 	.byte	0x3f
	.zero		1


	//   ....[53]....
        /*13ac*/ 	.word	0x00016ad0
        /*13b0*/ 	.word	0x0000000b
        /*13b4*/ 	.word	0x00016850
        /*13b8*/ 	.short	0x010a
        /*13ba*/ 	.byte	0x3f
	.zero		1


	//   ....[54]....
        /*13bc*/ 	.word	0x00016b40
        /*13c0*/ 	.word	0x0000000b
        /*13c4*/ 	.word	0x00016850
        /*13c8*/ 	.short	0x010a
        /*13ca*/ 	.byte	0x3f
	.zero		1


	//   ....[55]....
        /*13cc*/ 	.word	0x00017160
        /*13d0*/ 	.word	0x00000002
        /*13d4*/ 	.word	0x00000000
        /*13d8*/ 	.short	0x0101
        /*13da*/ 	.byte	0x3f
	.zero		1


	//   ....[56]....
        /*13dc*/ 	.word	0x00018270
        /*13e0*/ 	.word	0x00000000
        /*13e4*/ 	.word	0x00000000
        /*13e8*/ 	.short	0x0101
        /*13ea*/ 	.byte	0x3f
	.zero		1


	//   ....[57]....
        /*13ec*/ 	.word	0x0001a5d0
        /*13f0*/ 	.word	0x00000016
        /*13f4*/ 	.word	0x00016820
        /*13f8*/ 	.short	0x010a
        /*13fa*/ 	.byte	0x3f
	.zero		1


	//   ....[58]....
        /*13fc*/ 	.word	0x0001a690
        /*1400*/ 	.word	0x0000000a
        /*1404*/ 	.word	0x000168a0
        /*1408*/ 	.short	0x010a
        /*140a*/ 	.byte	0x3f
	.zero		1


	//   ....[59]....
        /*140c*/ 	.word	0x0001a8d0
        /*1410*/ 	.word	0x0000000a
        /*1414*/ 	.word	0x000168c0
        /*1418*/ 	.short	0x010a
        /*141a*/ 	.byte	0x3f
	.zero		1


	//   ....[60]....
        /*141c*/ 	.word	0x0001ac60
        /*1420*/ 	.word	0x00000005
        /*1424*/ 	.word	0x000168a0
        /*1428*/ 	.short	0x010a
        /*142a*/ 	.byte	0x3f
	.zero		1


	//   ....[61]....
        /*142c*/ 	.word	0x0001ae80
        /*1430*/ 	.word	0x00000005
        /*1434*/ 	.word	0x000168c0
        /*1438*/ 	.short	0x010a
        /*143a*/ 	.byte	0x3f
	.zero		1


	//   ....[62]....
        /*143c*/ 	.word	0x0001bf40
        /*1440*/ 	.word	0x00000003
        /*1444*/ 	.word	0x00016840
        /*1448*/ 	.short	0x010a
        /*144a*/ 	.byte	0x3f
	.zero		1


	//   ....[63]....
        /*144c*/ 	.word	0x0001c700
        /*1450*/ 	.word	0x00000003
        /*1454*/ 	.word	0x00016830
        /*1458*/ 	.short	0x0107
        /*145a*/ 	.byte	0x3f
	.zero		1


	//   ....[64]....
        /*145c*/ 	.word	0x0001c7d0
        /*1460*/ 	.word	0x00000003
        /*1464*/ 	.word	0x00016830
        /*1468*/ 	.short	0x0101
        /*146a*/ 	.byte	0x3f
	.zero		1


	//   ....[65]....
        /*146c*/ 	.word	0x0001d650
        /*1470*/ 	.word	0x00000016
        /*1474*/ 	.word	0x00016800
        /*1478*/ 	.short	0x0107
        /*147a*/ 	.byte	0x3f
	.zero		1


	//   ....[66]....
        /*147c*/ 	.word	0x0001d740
        /*1480*/ 	.word	0x00000016
        /*1484*/ 	.word	0x00016800
        /*1488*/ 	.short	0x0101
        /*148a*/ 	.byte	0x3f
	.zero		1


	//   ....[67]....
        /*148c*/ 	.word	0x0001d760
        /*1490*/ 	.word	0x00000016
        /*1494*/ 	.word	0x00016820
        /*1498*/ 	.short	0x010a
        /*149a*/ 	.byte	0x3f
	.zero		1


	//   ....[68]....
        /*149c*/ 	.word	0x0001db30
        /*14a0*/ 	.word	0x00000005
        /*14a4*/ 	.word	0x00016840
        /*14a8*/ 	.short	0x010a
        /*14aa*/ 	.byte	0x3f
	.zero		1


	//   ....[69]....
        /*14ac*/ 	.word	0x0001e070
        /*14b0*/ 	.word	0x00000005
        /*14b4*/ 	.word	0x00016830
        /*14b8*/ 	.short	0x0107
        /*14ba*/ 	.byte	0x3f
	.zero		1


	//   ....[70]....
        /*14bc*/ 	.word	0x0001e130
        /*14c0*/ 	.word	0x00000005
        /*14c4*/ 	.word	0x00016830
        /*14c8*/ 	.short	0x0101
        /*14ca*/ 	.byte	0x3f
	.zero		1


	//   ....[71]....
        /*14cc*/ 	.word	0x0001e190
        /*14d0*/ 	.word	0x00000005
        /*14d4*/ 	.word	0x00016860
        /*14d8*/ 	.short	0x010a
        /*14da*/ 	.byte	0x3f
	.zero		1


	//   ....[72]....
        /*14dc*/ 	.word	0x0001e670
        /*14e0*/ 	.word	0x00000005
        /*14e4*/ 	.word	0x00016850
        /*14e8*/ 	.short	0x0107
        /*14ea*/ 	.byte	0x3f
	.zero		1


	//   ....[73]....
        /*14ec*/ 	.word	0x0001e820
        /*14f0*/ 	.word	0x00000005
        /*14f4*/ 	.word	0x00016850
        /*14f8*/ 	.short	0x0101
        /*14fa*/ 	.byte	0x3f
	.zero		1


	//   ....[74]....
        /*14fc*/ 	.word	0x0001ea40
        /*1500*/ 	.word	0x00000000
        /*1504*/ 	.word	0x00016860
        /*1508*/ 	.short	0x010a
        /*150a*/ 	.byte	0x3f
	.zero		1


	//   ....[75]....
        /*150c*/ 	.word	0x0001eee0
        /*1510*/ 	.word	0x00000000
        /*1514*/ 	.word	0x00016850
        /*1518*/ 	.short	0x0107
        /*151a*/ 	.byte	0x3f
	.zero		1


	//   ....[76]....
        /*151c*/ 	.word	0x0001efb0
        /*1520*/ 	.word	0x00000000
        /*1524*/ 	.word	0x00016850
        /*1528*/ 	.short	0x0101
        /*152a*/ 	.byte	0x3f
	.zero		1


	//   ....[77]....
        /*152c*/ 	.word	0x0001fcd0
        /*1530*/ 	.word	0x00000005
        /*1534*/ 	.word	0x00016820
        /*1538*/ 	.short	0x010a
        /*153a*/ 	.byte	0x3f
	.zero		1


	//   ....[78]....
        /*153c*/ 	.word	0x0001fe40
        /*1540*/ 	.word	0x00000003
        /*1544*/ 	.word	0x00016840
        /*1548*/ 	.short	0x010a
        /*154a*/ 	.byte	0x3f
	.zero		1


	//   ....[79]....
        /*154c*/ 	.word	0x0001fee0
        /*1550*/ 	.word	0x00000019
        /*1554*/ 	.word	0x00016840
        /*1558*/ 	.short	0x010a
        /*155a*/ 	.byte	0x3f
	.zero		1


	//   ....[80]....
        /*155c*/ 	.word	0x0001ff20
        /*1560*/ 	.word	0x00000003
        /*1564*/ 	.word	0x00016860
        /*1568*/ 	.short	0x010a
        /*156a*/ 	.byte	0x3f
	.zero		1


	//   ....[81]....
        /*156c*/ 	.word	0x0001ff60
        /*1570*/ 	.word	0x00000019
        /*1574*/ 	.word	0x00016860
        /*1578*/ 	.short	0x010a
        /*157a*/ 	.byte	0x3f
	.zero		1


	//   ....[82]....
        /*157c*/ 	.word	0x0001ffc0
        /*1580*/ 	.word	0x00000046
        /*1584*/ 	.word	0x00016890
        /*1588*/ 	.short	0x010a
        /*158a*/ 	.byte	0x3f
	.zero		1


	//   ....[83]....
        /*158c*/ 	.word	0x00020250
        /*1590*/ 	.word	0x00000046
        /*1594*/ 	.word	0x00016890
        /*1598*/ 	.short	0x010a
        /*159a*/ 	.byte	0x3f
	.zero		1


	//   ....[84]....
        /*159c*/ 	.word	0x00020500
        /*15a0*/ 	.word	0x00000046
        /*15a4*/ 	.word	0x00016890
        /*15a8*/ 	.short	0x010a
        /*15aa*/ 	.byte	0x3f
	.zero		1


	//   ....[85]....
        /*15ac*/ 	.word	0x000207b0
        /*15b0*/ 	.word	0x00000046
        /*15b4*/ 	.word	0x000168b0
        /*15b8*/ 	.short	0x010a
        /*15ba*/ 	.byte	0x3f
	.zero		1


	//   ....[86]....
        /*15bc*/ 	.word	0x00020c80
        /*15c0*/ 	.word	0x00000002
        /*15c4*/ 	.word	0x00016800
        /*15c8*/ 	.short	0x010a
        /*15ca*/ 	.byte	0x3f
	.zero		1


	//   ....[87]....
        /*15cc*/ 	.word	0x00021270
        /*15d0*/ 	.word	0x00000002
        /*15d4*/ 	.word	0x00016800
        /*15d8*/ 	.short	0x010a
        /*15da*/ 	.byte	0x3f
	.zero		1


	//   ....[88]....
        /*15dc*/ 	.word	0x000212c0
        /*15e0*/ 	.word	0x00000000
        /*15e4*/ 	.word	0x00016830
        /*15e8*/ 	.short	0x010a
        /*15ea*/ 	.byte	0x3f
	.zero		1


	//   ....[89]....
        /*15ec*/ 	.word	0x00021310
        /*15f0*/ 	.word	0x0000000b
        /*15f4*/ 	.word	0x00016830
        /*15f8*/ 	.short	0x010a
        /*15fa*/ 	.byte	0x3f
	.zero		1


	//   ....[90]....
        /*15fc*/ 	.word	0x00021360
        /*1600*/ 	.word	0x0000000b
        /*1604*/ 	.word	0x00016850
        /*1608*/ 	.short	0x010a
        /*160a*/ 	.byte	0x3f
	.zero		1


	//   ....[91]....
        /*160c*/ 	.word	0x000213b0
        /*1610*/ 	.word	0x00000005
        /*1614*/ 	.word	0x00016830
        /*1618*/ 	.short	0x010a
        /*161a*/ 	.byte	0x3f
	.zero		1


	//   ....[92]....
        /*161c*/ 	.word	0x00021400
        /*1620*/ 	.word	0x0000000a
        /*1624*/ 	.word	0x00016850
        /*1628*/ 	.short	0x010a
        /*162a*/ 	.byte	0x3f
	.zero		1


	//   ....[93]....
        /*162c*/ 	.word	0x00021450
        /*1630*/ 	.word	0x00000005
        /*1634*/ 	.word	0x00016830
        /*1638*/ 	.short	0x010a
        /*163a*/ 	.byte	0x3f
	.zero		1


	//   ....[94]....
        /*163c*/ 	.word	0x000214a0
        /*1640*/ 	.word	0x0000000a
        /*1644*/ 	.word	0x00016850
        /*1648*/ 	.short	0x010a
        /*164a*/ 	.byte	0x3f
	.zero		1


	//   ....[95]....
        /*164c*/ 	.word	0x000214f0
        /*1650*/ 	.word	0x0000000b
        /*1654*/ 	.word	0x00016850
        /*1658*/ 	.short	0x010a
        /*165a*/ 	.byte	0x3f
	.zero		1


	//   ....[96]....
        /*165c*/ 	.word	0x00021a90
        /*1660*/ 	.word	0x00000016
        /*1664*/ 	.word	0x00016820
        /*1668*/ 	.short	0x010a
        /*166a*/ 	.byte	0x3f
	.zero		1


	//   ....[97]....
        /*166c*/ 	.word	0x00021ae0
        /*1670*/ 	.word	0x0000000a
        /*1674*/ 	.word	0x000168a0
        /*1678*/ 	.short	0x010a
        /*167a*/ 	.byte	0x3f
	.zero		1


	//   ....[98]....
        /*167c*/ 	.word	0x00021b30
        /*1680*/ 	.word	0x0000000a
        /*1684*/ 	.word	0x000168c0
        /*1688*/ 	.short	0x010a
        /*168a*/ 	.byte	0x3f
	.zero		1


	//   ....[99]....
        /*168c*/ 	.word	0x00021b80
        /*1690*/ 	.word	0x00000005
        /*1694*/ 	.word	0x000168a0
        /*1698*/ 	.short	0x010a
        /*169a*/ 	.byte	0x3f
	.zero		1


	//   ....[100]....
        /*169c*/ 	.word	0x00021bd0
        /*16a0*/ 	.word	0x00000005
        /*16a4*/ 	.word	0x000168c0
        /*16a8*/ 	.short	0x010a
        /*16aa*/ 	.byte	0x3f
	.zero		1


	//   ....[101]....
        /*16ac*/ 	.word	0x00021cf0
        /*16b0*/ 	.word	0x00000003
        /*16b4*/ 	.word	0x00016840
        /*16b8*/ 	.short	0x010a
        /*16ba*/ 	.byte	0x3f
	.zero		1


	//   ....[102]....
        /*16bc*/ 	.word	0x00023780
        /*16c0*/ 	.word	0x00000016
        /*16c4*/ 	.word	0x00016820
        /*16c8*/ 	.short	0x010a
        /*16ca*/ 	.byte	0x3f
	.zero		1


	//   ....[103]....
        /*16cc*/ 	.word	0x000237d0
        /*16d0*/ 	.word	0x00000005
        /*16d4*/ 	.word	0x00016840
        /*16d8*/ 	.short	0x010a
        /*16da*/ 	.byte	0x3f
	.zero		1


	//   ....[104]....
        /*16dc*/ 	.word	0x00024110
        /*16e0*/ 	.word	0x00000005
        /*16e4*/ 	.word	0x00016860
        /*16e8*/ 	.short	0x010a
        /*16ea*/ 	.byte	0x3f
	.zero		1


	//   ....[105]....
        /*16ec*/ 	.word	0x00024a80
        /*16f0*/ 	.word	0x00000000
        /*16f4*/ 	.word	0x00016860
        /*16f8*/ 	.short	0x010a
        /*16fa*/ 	.byte	0x3f
	.zero		1


	//   ....[106]....
        /*16fc*/ 	.word	0x00025cc0
        /*1700*/ 	.word	0x00000005
        /*1704*/ 	.word	0x00016820
        /*1708*/ 	.short	0x010a
        /*170a*/ 	.byte	0x3f
	.zero		1


	//   ....[107]....
        /*170c*/ 	.word	0x00025e60
        /*1710*/ 	.word	0x00000003
        /*1714*/ 	.word	0x00016840
        /*1718*/ 	.short	0x010a
        /*171a*/ 	.byte	0x3f
	.zero		1


	//   ....[108]....
        /*171c*/ 	.word	0x00025eb0
        /*1720*/ 	.word	0x00000019
        /*1724*/ 	.word	0x00016840
        /*1728*/ 	.short	0x010a
        /*172a*/ 	.byte	0x3f
	.zero		1


	//   ....[109]....
        /*172c*/ 	.word	0x00025f00
        /*1730*/ 	.word	0x00000003
        /*1734*/ 	.word	0x00016860
        /*1738*/ 	.short	0x010a
        /*173a*/ 	.byte	0x3f
	.zero		1


	//----- nvinfo : EIATTR_NUM_MBARRIERS
	.align		4
.L_237:
        /*173c*/ 	.byte	0x03, 0x38
        /*173e*/ 	.short	0x0016


	//----- nvinfo : EIATTR_EXIT_INSTR_OFFSETS
	.align		4
        /*1740*/ 	.byte	0x04, 0x1c
        /*1742*/ 	.short	(.L_239 - .L_238)


	//   ....[0]....
.L_238:
        /*1744*/ 	.word	0x0001ffb0


	//----- nvinfo : EIATTR_MAX_THREADS
	.align		4
.L_239:
        /*1748*/ 	.byte	0x04, 0x05
        /*174a*/ 	.short	(.L_241 - .L_240)
.L_240:
        /*174c*/ 	.word	0x00000200
        /*1750*/ 	.word	0x00000001
        /*1754*/ 	.word	0x00000001


	//----- nvinfo : EIATTR_CRS_STACK_SIZE
	.align		4
.L_241:
        /*1758*/ 	.byte	0x04, 0x1e
        /*175a*/ 	.short	(.L_243 - .L_242)
.L_242:
        /*175c*/ 	.word	0x00000000


	//----- nvinfo : EIATTR_CBANK_PARAM_SIZE
	.align		4
.L_243:
        /*1760*/ 	.byte	0x03, 0x19
        /*1762*/ 	.short	0x0af0


	//----- nvinfo : EIATTR_PARAM_CBANK
	.align		4
        /*1764*/ 	.byte	0x04, 0x0a
        /*1766*/ 	.short	(.L_245 - .L_244)
	.align		4
.L_244:
        /*1768*/ 	.word	index@(.nv.constant0._ZN7cutlass13device_kernelIN5flash11enable_sm90INS1_16FlashAttnFwdSm90INS1_25CollectiveMainloopFwdSm90ILi2EN4cute5tupleIJNS5_1CILi1EEES8_S8_EEENS6_IJNS7_ILi192EEENS7_ILi128EEENS7_ILi64EEEEEELi64ENS_6half_tEfNS_4arch4Sm90ELb0ELb1ELb1ELb1ELb1ELb1ELb0ELb1ELb1ELb1ELb0ELb0EEENS1_21CollectiveEpilogueFwdINS6_IJSA_SC_SB_EEES9_SE_SG_Li384ELb1ELb1ELb0ELb0EEENS1_36VarlenDynamicPersistentTileSchedulerILi192ELi128ELi384ELi128ELb0ELb1ELb1ELb1ELb0ELb1EEEEEEEEEvNT_6ParamsE)
        /*176c*/ 	.short	0x0210
        /*176e*/ 	.short	0x0af0


	//----- nvinfo : EIATTR_SW_WAR
	.align		4
.L_245:
        /*1770*/ 	.byte	0x04, 0x36
        /*1772*/ 	.short	(.L_247 - .L_246)
.L_246:
        /*1774*/ 	.word	0x00000008
.L_247:


//--------------------- .nv.info._ZN7cutlass13device_kernelIN5flash11enable_sm90INS1_16FlashAttnFwdSm90INS1_25CollectiveMainloopFwdSm90ILi2EN4cute5tupleIJNS5_1CILi1EEES8_S8_EEENS6_IJNS7_ILi192EEENS7_ILi128EEENS7_ILi64EEEEEELi64ENS_6half_tEfNS_4arch4Sm90ELb1ELb0ELb1ELb0ELb1ELb0ELb0ELb1ELb1ELb1ELb0ELb0EEENS1_21CollectiveEpilogueFwdINS6_IJSA_SC_SB_EEES9_SE_SG_Li384ELb0ELb1ELb0ELb0EEENS1_30DynamicPersistentTileSchedulerILi384ELi128ELb0ELb1ELb1EEEEEEEEEvNT_6ParamsE --------------------------
	.section	.nv.info._ZN7cutlass13device_kernelIN5flash11enable_sm90INS1_16FlashAttnFwdSm90INS1_25CollectiveMainloopFwdSm90ILi2EN4cute5tupleIJNS5_1CILi1EEES8_S8_EEENS6_IJNS7_ILi192EEENS7_ILi128EEENS7_ILi64EEEEEELi64ENS_6half_tEfNS_4arch4Sm90ELb1ELb0ELb1ELb0ELb1ELb0ELb0ELb1ELb1ELb1ELb0ELb0EEENS1_21CollectiveEpilogueFwdINS6_IJSA_SC_SB_EEES9_SE_SG_Li384ELb0ELb1ELb0ELb0EEENS1_30DynamicPersistentTileSchedulerILi384ELi128ELb0ELb1ELb1EEEEEEEEEvNT_6ParamsE,"",@"SHT_CUDA_INFO"
	.sectionflags	@""
	.align	4


	//----- nvinfo : EIATTR_CUDA_API_VERSION
	.align		4
        /*0000*/ 	.byte	0x04, 0x37
        /*0002*/ 	.short	(.L_249 - .L_248)
.L_248:
        /*0004*/ 	.word	0x00000082


	//----- nvinfo : EIATTR_KPARAM_INFO
	.align		4
.L_249:
        /*0008*/ 	.byte	0x04, 0x17
        /*000a*/ 	.short	(.L_251 - .L_250)
.L_250:
        /*000c*/ 	.word	0x00000000
        /*0010*/ 	.short	0x0000
        /*0012*/ 	.short	0x0070
        /*0014*/ 	.byte	0x00, 0xf0, 0x01, 0x2a


	//----- nvinfo : EIATTR_SPARSE_MMA_MASK
	.align		4
.L_251:
        /*0018*/ 	.byte	0x03, 0x50
        /*001a*/ 	.short	0x0000


	//----- nvinfo : EIATTR_MAXREG_COUNT
	.align		4
        /*001c*/ 	.byte	0x03, 0x1b
        /*001e*/ 	.short	0x0080


	//----- nvinfo : EIATTR_NUM_BARRIERS
	.align		4
        /*0020*/ 	.byte	0x02, 0x4c
        /*0022*/ 	.byte	0x10
	.zero		1


	//----- nvinfo : EIATTR_EXTERNS
	.align		4
        /*0024*/ 	.byte	0x04, 0x0f
        /*0026*/ 	.short	(.L_253 - .L_252)


	//   ....[0]....
	.align		4
.L_252:
        /*0028*/ 	.word	index@(__assertfail)


	//----- nvinfo : EIATTR_ANNOTATIONS
	.align		4
.L_253:
        /*002c*/ 	.byte	0x04, 0x55
        /*002e*/ 	.short	(.L_255 - .L_254)


	//   ....[0]....
.L_254:
        /* <DEDUP_REMOVED lines=11> */


	//----- nvinfo : EIATTR_MERCURY_ISA_VERSION
	.align		4
.L_255:
        /*00c8*/ 	.byte	0x03, 0x5f
        /*00ca*/ 	.short	0x0101


	//----- nvinfo : EIATTR_INT_WARP_WIDE_INSTR_OFFSETS
	.align		4
        /*00cc*/ 	.byte	0x04, 0x31
        /*00ce*/ 	.short	(.L_257 - .L_256)


	//   ....[0]....
.L_256:
        /*00d0*/ 	.word	0x000000c0


	//   ....[1]....
        /*00d4*/ 	.word	0x000000d0


	//   ....[2]....
        /*00d8*/ 	.word	0x00000170


	//   ....[3]....
        /*00dc*/ 	.word	0x0000b840


	//   ....[4]....
        /*00e0*/ 	.word	0x0000b8d0


	//   ....[5]....
        /*00e4*/ 	.word	0x0000e980


	//   ....[6]....
        /*00e8*/ 	.word	0x0000ea10


	//----- nvinfo : EIATTR_COOP_GROUP_MASK_REGIDS
	.align		4
.L_257:
        /*00ec*/ 	.byte	0x04, 0x29
        /*00ee*/ 	.short	(.L_259 - .L_258)


	//   ....[0]....
.L_258:
        /*00f0*/ 	.word	0xffffffff


	//   ....[1]....
        /*00f4*/ 	.word	0xffffffff


	//   ....[2]....
        /*00f8*/ 	.word	0xffffffff


	//   ....[3]....
        /*00fc*/ 	.word	0xffffffff


	//   ....[4]....
        /*0100*/ 	.word	0xffffffff


	//   ....[5]....
        /*0104*/ 	.word	0xffffffff


	//   ....[6]....
        /*0108*/ 	.word	0xffffffff


	//   ....[7]....
        /*010c*/ 	.word	0xffffffff


	//   ....[8]....
        /*0110*/ 	.word	0xffffffff


	//   ....[9]....
        /*0114*/ 	.word	0xffffffff


	//   ....[10]....
        /*0118*/ 	.word	0xffffffff


	//   ....[11]....
        /*011c*/ 	.word	0xffffffff


	//   ....[12]....
        /*0120*/ 	.word	0xffffffff


	//   ....[13]....
        /*0124*/ 	.word	0xffffffff


	//   ....[14]....
        /*0128*/ 	.word	0xffffffff


	//   ....[15]....
        /*012c*/ 	.word	0xffffffff


	//   ....[16]....
        /*0130*/ 	.word	0xffffffff


	//   ....[17]....
        /*0134*/ 	.word	0xffffffff


	//   ....[18]....
        /*0138*/ 	.word	0xffffffff


	//   ....[19]....
        /*013c*/ 	.word	0xffffffff


	//   ....[20]....
        /*0140*/ 	.word	0xffffffff


	//   ....[21]....
        /*0144*/ 	.word	0xffffffff


	//   ....[22]....
        /*0148*/ 	.word	0xffffffff


	//   ....[23]....
        /*014c*/ 	.word	0xffffffff


	//   ....[24]....
        /*0150*/ 	.word	0xffffffff


	//   ....[25]....
        /*0154*/ 	.word	0xffffffff


	//   ....[26]....
        /*0158*/ 	.word	0xffffffff


	//   ....[27]....
        /*015c*/ 	.word	0xffffffff


	//   ....[28]....
        /*0160*/ 	.word	0xffffffff


	//   ....[29]....
        /*0164*/ 	.word	0xffffffff


	//   ....[30]....
        /*0168*/ 	.word	0xffffffff


	//   ....[31]....
        /*016c*/ 	.word	0xffffffff


	//   ....[32]....
        /*0170*/ 	.word	0xffffffff


	//   ....[33]....
        /*0174*/ 	.word	0xffffffff


	//   ....[34]....
        /*0178*/ 	.word	0xffffffff


	//   ....[35]....
        /*017c*/ 	.word	0xffffffff


	//   ....[36]....
        /*0180*/ 	.word	0xffffffff


	//   ....[37]....
        /*0184*/ 	.word	0xffffffff


	//   ....[38]....
        /*0188*/ 	.word	0xffffffff


	//   ....[39]....
        /*018c*/ 	.word	0xffffffff


	//   ....[40]....
        /*0190*/ 	.word	0xffffffff


	//   ....[41]....
        /*0194*/ 	.word	0xffffffff


	//   ....[42]....
        /*0198*/ 	.word	0xffffffff


	//   ....[43]....
        /*019c*/ 	.word	0xffffffff


	//   ....[44]....
        /*01a0*/ 	.word	0xffffffff


	//   ....[45]....
        /*01a4*/ 	.word	0xffffffff


	//   ....[46]....
        /*01a8*/ 	.word	0xffffffff


	//   ....[47]....
        /*01ac*/ 	.word	0xffffffff


	//   ....[48]....
        /*01b0*/ 	.word	0xffffffff


	//   ....[49]....
        /*01b4*/ 	.word	0xffffffff


	//   ....[50]....
        /*01b8*/ 	.word	0xffffffff


	//   ....[51]....
        /*01bc*/ 	.word	0xffffffff


	//   ....[52]....
        /*01c0*/ 	.word	0xffffffff


	//   ....[53]....
        /*01c4*/ 	.word	0xffffffff


	//   ....[54]....
        /*01c8*/ 	.word	0xffffffff


	//   ....[55]....
        /*01cc*/ 	.word	0xffffffff


	//   ....[56]....
        /*01d0*/ 	.word	0xffffffff


	//   ....[57]....
        /*01d4*/ 	.word	0xffffffff


	//   ....[58]....
        /*01d8*/ 	.word	0xffffffff


	//   ....[59]....
        /*01dc*/ 	.word	0xffffffff


	//   ....[60]....
        /*01e0*/ 	.word	0xffffffff


	//   ....[61]....
        /*01e4*/ 	.word	0xffffffff


	//   ....[62]....
        /*01e8*/ 	.word	0xffffffff


	//   ....[63]....
        /*01ec*/ 	.word	0xffffffff


	//   ....[64]....
        /*01f0*/ 	.word	0xffffffff


	//   ....[65]....
        /*01f4*/ 	.word	0xffffffff


	//   ....[66]....
        /*01f8*/ 	.word	0xffffffff


	//   ....[67]....
        /*01fc*/ 	.word	0xffffffff


	//   ....[68]....
        /*0200*/ 	.word	0xffffffff


	//   ....[69]....
        /*0204*/ 	.word	0xffffffff


	//   ....[70]....
        /*0208*/ 	.word	0xffffffff


	//   ....[71]....
        /*020c*/ 	.word	0xffffffff


	//   ....[72]....
        /*0210*/ 	.word	0xffffffff


	//   ....[73]....
        /*0214*/ 	.word	0xffffffff


	//   ....[74]....
        /*0218*/ 	.word	0xffffffff


	//   ....[75]....
        /*021c*/ 	.word	0xffffffff


	//   ....[76]....
        /*0220*/ 	.word	0xffffffff


	//   ....[77]....
        /*0224*/ 	.word	0xffffffff


	//   ....[78]....
        /*0228*/ 	.word	0xffffffff


	//   ....[79]....
        /*022c*/ 	.word	0xffffffff


	//   ....[80]....
        /*0230*/ 	.word	0xffffffff


	//   ....[81]....
        /*0234*/ 	.word	0xffffffff


	//   ....[82]....
        /*0238*/ 	.word	0xffffffff


	//   ....[83]....
        /*023c*/ 	.word	0xffffffff


	//   ....[84]....
        /*0240*/ 	.word	0xffffffff


	//   ....[85]....
        /*0244*/ 	.word	0xffffffff


	//   ....[86]....
        /*0248*/ 	.word	0xffffffff


	//   ....[87]....
        /*024c*/ 	.word	0xffffffff


	//   ....[88]....
        /*0250*/ 	.word	0xffffffff


	//   ....[89]....
        /*0254*/ 	.word	0xffffffff


	//   ....[90]....
        /*0258*/ 	.word	0xffffffff


	//   ....[91]....
        /*025c*/ 	.word	0xffffffff


	//   ....[92]....
        /*0260*/ 	.word	0xffffffff


	//   ....[93]....
        /*0264*/ 	.word	0xffffffff


	//   ....[94]....
        /*0268*/ 	.word	0xffffffff


	//   ....[95]....
        /*026c*/ 	.word	0xffffffff


	//   ....[96]....
        /*0270*/ 	.word	0xffffffff


	//   ....[97]....
        /*0274*/ 	.word	0xffffffff


	//   ....[98]....
        /*0278*/ 	.word	0xffffffff


	//   ....[99]....
        /*027c*/ 	.word	0xffffffff


	//   ....[100]....
        /*0280*/ 	.word	0xffffffff


	//   ....[101]....
        /*0284*/ 	.word	0xffffffff


	//   ....[102]....
        /*0288*/ 	.word	0xffffffff


	//   ....[103]....
        /*028c*/ 	.word	0xffffffff


	//   ....[104]....
        /*0290*/ 	.word	0xffffffff


	//   ....[105]....
        /*0294*/ 	.word	0xffffffff


	//   ....[106]....
        /*0298*/ 	.word	0xffffffff


	//   ....[107]....
        /*029c*/ 	.word	0xffffffff


	//   ....[108]....
        /*02a0*/ 	.word	0xffffffff


	//   ....[109]....
        /*02a4*/ 	.word	0xffffffff


	//   ....[110]....
        /*02a8*/ 	.word	0xffffffff


	//   ....[111]....
        /*02ac*/ 	.word	0xffffffff


	//   ....[112]....
        /*02b0*/ 	.word	0xffffffff


	//   ....[113]....
        /*02b4*/ 	.word	0xffffffff


	//   ....[114]....
        /*02b8*/ 	.word	0xffffffff


	//   ....[115]....
        /*02bc*/ 	.word	0xffffffff


	//   ....[116]....
        /*02c0*/ 	.word	0xffffffff


	//   ....[117]....
        /*02c4*/ 	.word	0xffffffff


	//   ....[118]....
        /*02c8*/ 	.word	0xffffffff


	//   ....[119]....
        /*02cc*/ 	.word	0xffffffff


	//   ....[120]....
        /*02d0*/ 	.word	0xffffffff


	//   ....[121]....
        /*02d4*/ 	.word	0xffffffff


	//   ....[122]....
        /*02d8*/ 	.word	0xffffffff


	//   ....[123]....
        /*02dc*/ 	.word	0xffffffff


	//   ....[124]....
        /*02e0*/ 	.word	0xffffffff


	//   ....[125]....
        /*02e4*/ 	.word	0xffffffff


	//   ....[126]....
        /*02e8*/ 	.word	0xffffffff


	//   ....[127]....
        /*02ec*/ 	.word	0xffffffff


	//   ....[128]....
        /*02f0*/ 	.word	0xffffffff


	//   ....[129]....
        /*02f4*/ 	.word	0xffffffff


	//   ....[130]....
        /*02f8*/ 	.word	0xffffffff


	//   ....[131]....
        /*02fc*/ 	.word	0xffffffff


	//   ....[132]....
        /*0300*/ 	.word	0xffffffff


	//   ....[133]....
        /*0304*/ 	.word	0xffffffff


	//   ....[134]....
        /*0308*/ 	.word	0xffffffff


	//   ....[135]....
        /*030c*/ 	.word	0xffffffff


	//   ....[136]....
        /*0310*/ 	.word	0xffffffff


	//   ....[137]....
        /*0314*/ 	.word	0xffffffff


	//   ....[138]....
        /*0318*/ 	.word	0x0500000f


	//   ....[139]....
        /*031c*/ 	.word	0x0500000f


	//   ....[140]....
        /*0320*/ 	.word	0x0500000f


	//   ....[141]....
        /*0324*/ 	.word	0x0500000f


	//   ....[142]....
        /*0328*/ 	.word	0x0500000f


	//   ....[143]....
        /*032c*/ 	.word	0x0500000f


	//   ....[144]....
        /*0330*/ 	.word	0x0500000f


	//   ....[145]....
        /*0334*/ 	.word	0x0500000f


	//   ....[146]....
        /*0338*/ 	.word	0x0500000f


	//   ....[147]....
        /*033c*/ 	.word	0x0500000f


	//   ....[148]....
        /*0340*/ 	.word	0x0500000f


	//   ....[149]....
        /*0344*/ 	.word	0x0500000f


	//   ....[150]....
        /*0348*/ 	.word	0x0500000f


	//   ....[151]....
        /*034c*/ 	.word	0x0500000f


	//   ....[152]....
        /*0350*/ 	.word	0x0500000f


	//   ....[153]....
        /*0354*/ 	.word	0x0500000f


	//   ....[154]....
        /*0358*/ 	.word	0x0500000f


	//   ....[155]....
        /*035c*/ 	.word	0x0500000f


	//   ....[156]....
        /*0360*/ 	.word	0x0500000f


	//   ....[157]....
        /*0364*/ 	.word	0x0500000f


	//   ....[158]....
        /*0368*/ 	.word	0x0500000f


	//   ....[159]....
        /*036c*/ 	.word	0x0500000f


	//   ....[160]....
        /*0370*/ 	.word	0x0500000f


	//   ....[161]....
        /*0374*/ 	.word	0x0500000f


	//   ....[162]....
        /*0378*/ 	.word	0x0500000f


	//   ....[163]....
        /*037c*/ 	.word	0x0500000f


	//   ....[164]....
        /*0380*/ 	.word	0x0500000f


	//   ....[165]....
        /*0384*/ 	.word	0x0500000f


	//   ....[166]....
        /*0388*/ 	.word	0x0500000f


	//   ....[167]....
        /*038c*/ 	.word	0x0500000f


	//   ....[168]....
        /*0390*/ 	.word	0x0500000f


	//   ....[169]....
        /*0394*/ 	.word	0x0500000f


	//   ....[170]....
        /*0398*/ 	.word	0x0500000f


	//   ....[171]....
        /*039c*/ 	.word	0x0500000f


	//   ....[172]....
        /*03a0*/ 	.word	0x0500000f


	//   ....[173]....
        /*03a4*/ 	.word	0x0500000f


	//   ....[174]....
        /*03a8*/ 	.word	0x0500000f


	//   ....[175]....
        /*03ac*/ 	.word	0x0500000f


	//   ....[176]....
        /*03b0*/ 	.word	0x0500000f


	//   ....[177]....
        /*03b4*/ 	.word	0x0500000f


	//   ....[178]....
        /*03b8*/ 	.word	0x0500000f


	//   ....[179]....
        /*03bc*/ 	.word	0x0500000f


	//   ....[180]....
        /*03c0*/ 	.word	0x0500000f


	//   ....[181]....
        /*03c4*/ 	.word	0x0500000f


	//   ....[182]....
        /*03c8*/ 	.word	0x0500000f


	//   ....[183]....
        /*03cc*/ 	.word	0x0500000f


	//   ....[184]....
        /*03d0*/ 	.word	0x0500000f


	//   ....[185]....
        /*03d4*/ 	.word	0x0500000f


	//   ....[186]....
        /*03d8*/ 	.word	0x0500000f


	//   ....[187]....
        /*03dc*/ 	.word	0x0500000f


	//   ....[188]....
        /*03e0*/ 	.word	0x0500000f


	//   ....[189]....
        /*03e4*/ 	.word	0x0500000f


	//   ....[190]....
        /*03e8*/ 	.word	0x0500000f


	//   ....[191]....
        /*03ec*/ 	.word	0x0500000f


	//   ....[192]....
        /*03f0*/ 	.word	0x0500000f


	//   ....[193]....
        /*03f4*/ 	.word	0x0500000f


	//   ....[194]....
        /*03f8*/ 	.word	0x0500000f


	//   ....[195]....
        /*03fc*/ 	.word	0x0500000f


	//   ....[196]....
        /*0400*/ 	.word	0x0500000f


	//   ....[197]....
        /*0404*/ 	.word	0x0500000f


	//   ....[198]....
        /*0408*/ 	.word	0x0500000f


	//   ....[199]....
        /*040c*/ 	.word	0x0500000f


	//   ....[200]....
        /*0410*/ 	.word	0x0500000f


	//   ....[201]....
        /*0414*/ 	.word	0x0500000f


	//   ....[202]....
        /*0418*/ 	.word	0x0500000f


	//   ....[203]....
        /*041c*/ 	.word	0x0500000f


	//   ....[204]....
        /*0420*/ 	.word	0x0500000f


	//   ....[205]....
        /*0424*/ 	.word	0x0500000f


	//   ....[206]....
        /*0428*/ 	.word	0x0500000f


	//   ....[207]....
        /*042c*/ 	.word	0x0500000f


	//   ....[208]....
        /*0430*/ 	.word	0x0500000f


	//   ....[209]....
        /*0434*/ 	.word	0x0500000f


	//   ....[210]....
        /*0438*/ 	.word	0x0500000f


	//   ....[211]....
        /*043c*/ 	.word	0x0500000f


	//   ....[212]....
        /*0440*/ 	.word	0x0500000f


	//   ....[213]....
        /*0444*/ 	.word	0x0500000f


	//   ....[214]....
        /*0448*/ 	.word	0x0500000f


	//   ....[215]....
        /*044c*/ 	.word	0x0500000f


	//   ....[216]....
        /*0450*/ 	.word	0x0500000f


	//   ....[217]....
        /*0454*/ 	.word	0x0500000f


	//   ....[218]....
        /*0458*/ 	.word	0x0500000f


	//   ....[219]....
        /*045c*/ 	.word	0x0500000f


	//   ....[220]....
        /*0460*/ 	.word	0x0500000f


	//   ....[221]....
        /*0464*/ 	.word	0x0500000f


	//   ....[222]....
        /*0468*/ 	.word	0x0500000f


	//   ....[223]....
        /*046c*/ 	.word	0x0500000f


	//   ....[224]....
        /*0470*/ 	.word	0x0500000f


	//   ....[225]....
        /*0474*/ 	.word	0x0500000f


	//   ....[226]....
        /*0478*/ 	.word	0x0500000f


	//   ....[227]....
        /*047c*/ 	.word	0x0500000f


	//   ....[228]....
        /*0480*/ 	.word	0x0500000f


	//----- nvinfo : EIATTR_COOP_GROUP_INSTR_OFFSETS
	.align		4
.L_259:
        /*0484*/ 	.byte	0x04, 0x28
        /*0486*/ 	.short	(.L_261 - .L_260)


	//   ....[0]....
.L_260:
        /*0488*/ 	.word	0x00000080


	//   ....[1]....
        /*048c*/ 	.word	0x00000090


	//   ....[2]....
        /*0490*/ 	.word	0x000002d0


	//   ....[3]....
        /*0494*/ 	.word	0x00000430


	//   ....[4]....
        /*0498*/ 	.word	0x00000550


	//   ....[5]....
        /*049c*/ 	.word	0x000006b0


	//   ....[6]....
        /*04a0*/ 	.word	0x000012a0


	//   ....[7]....
        /*04a4*/ 	.word	0x000019e0


	//   ....[8]....
        /*04a8*/ 	.word	0x00001ed0


	//   ....[9]....
        /*04ac*/ 	.word	0x000026a0


	//   ....[10]....
        /*04b0*/ 	.word	0x00002710


	//   ....[11]....
        /*04b4*/ 	.word	0x000031c0


	//   ....[12]....
        /*04b8*/ 	.word	0x00003230


	//   ....[13]....
        /*04bc*/ 	.word	0x000047b0


	//   ....[14]....
        /*04c0*/ 	.word	0x00004b00


	//   ....[15]....
        /*04c4*/ 	.word	0x000053a0


	//   ....[16]....
        /*04c8*/ 	.word	0x000054b0


	//   ....[17]....
        /*04cc*/ 	.word	0x00005e10


	//   ....[18]....
        /*04d0*/ 	.word	0x00005e60


	//   ....[19]....
        /*04d4*/ 	.word	0x000080f0


	//   ....[20]....
        /*04d8*/ 	.word	0x00008130


	//   ....[21]....
        /*04dc*/ 	.word	0x00008160


	//   ....[22]....
        /*04e0*/ 	.word	0x00008170


	//   ....[23]....
        /*04e4*/ 	.word	0x000093f0


	//   ....[24]....
        /*04e8*/ 	.word	0x00009420


	//   ....[25]....
        /*04ec*/ 	.word	0x000094c0


	//   ....[26]....
        /*04f0*/ 	.word	0x000094e0


	//   ....[27]....
        /*04f4*/ 	.word	0x0000a0d0


	//   ....[28]....
        /*04f8*/ 	.word	0x0000a100


	//   ....[29]....
        /*04fc*/ 	.word	0x0000a130


	//   ....[30]....
        /*0500*/ 	.word	0x0000a160


	//   ....[31]....
        /*0504*/ 	.word	0x0000a5e0


	//   ....[32]....
        /*0508*/ 	.word	0x0000a620


	//   ....[33]....
        /*050c*/ 	.word	0x0000a640


	//   ....[34]....
        /*0510*/ 	.word	0x0000a680


	//   ....[35]....
        /*0514*/ 	.word	0x0000a6a0


	//   ....[36]....
        /*0518*/ 	.word	0x0000a6b0


	//   ....[37]....
        /*051c*/ 	.word	0x0000a6d0


	//   ....[38]....
        /*0520*/ 	.word	0x0000a6f0


	//   ....[39]....
        /*0524*/ 	.word	0x0000ad50


	//   ....[40]....
        /*0528*/ 	.word	0x0000ad90


	//   ....[41]....
        /*052c*/ 	.word	0x0000adc0


	//   ....[42]....
        /*0530*/ 	.word	0x0000adf0


	//   ....[43]....
        /*0534*/ 	.word	0x0000ae10


	//   ....[44]....
        /*0538*/ 	.word	0x0000ae20


	//   ....[45]....
        /*053c*/ 	.word	0x0000ae30


	//   ....[46]....
        /*0540*/ 	.word	0x0000ae50


	//   ....[47]....
        /*0544*/ 	.word	0x0000aff0


	//   ....[48]....
        /*0548*/ 	.word	0x0000c440


	//   ....[49]....
        /*054c*/ 	.word	0x0000c460


	//   ....[50]....
        /*0550*/ 	.word	0x0000c470


	//   ....[51]....
        /*0554*/ 	.word	0x0000c4f0


	//   ....[52]....
        /*0558*/ 	.word	0x0000c510


	//   ....[53]....
        /*055c*/ 	.word	0x0000c590


	//   ....[54]....
        /*0560*/ 	.word	0x0000c5b0


	//   ....[55]....
        /*0564*/ 	.word	0x0000c630


	//   ....[56]....
        /*0568*/ 	.word	0x0000c650


	//   ....[57]....
        /*056c*/ 	.word	0x0000c6d0


	//   ....[58]....
        /*0570*/ 	.word	0x0000c6f0


	//   ....[59]....
        /*0574*/ 	.word	0x0000c770


	//   ....[60]....
        /*0578*/ 	.word	0x0000c790


	//   ....[61]....
        /*057c*/ 	.word	0x0000c810


	//   ....[62]....
        /*0580*/ 	.word	0x0000c830


	//   ....[63]....
        /*0584*/ 	.word	0x0000c840


	//   ....[64]....
        /*0588*/ 	.word	0x0000d090


	//   ....[65]....
        /*058c*/ 	.word	0x0000d0b0


	//   ....[66]....
        /*0590*/ 	.word	0x0000d0d0


	//   ....[67]....
        /*0594*/ 	.word	0x0000d170


	//   ....[68]....
        /*0598*/ 	.word	0x0000d190


	//   ....[69]....
        /*059c*/ 	.word	0x0000d210


	//   ....[70]....
        /*05a0*/ 	.word	0x0000d230


	//   ....[71]....
        /*05a4*/ 	.word	0x0000d2b0


	//   ....[72]....
        /*05a8*/ 	.word	0x0000d2d0


	//   ....[73]....
        /*05ac*/ 	.word	0x0000d350


	//   ....[74]....
        /*05b0*/ 	.word	0x0000d370


	//   ....[75]....
        /*05b4*/ 	.word	0x0000d3f0


	//   ....[76]....
        /*05b8*/ 	.word	0x0000d410


	//   ....[77]....
        /*05bc*/ 	.word	0x0000d490


	//   ....[78]....
        /*05c0*/ 	.word	0x0000d4b0


	//   ....[79]....
        /*05c4*/ 	.word	0x0000d4c0


	//   ....[80]....
        /*05c8*/ 	.word	0x0000d4d0


	//   ....[81]....
        /*05cc*/ 	.word	0x0000d570


	//   ....[82]....
        /*05d0*/ 	.word	0x0000d5c0


	//   ....[83]....
        /*05d4*/ 	.word	0x0000d5e0


	//   ....[84]....
        /*05d8*/ 	.word	0x0000d600


	//   ....[85]....
        /*05dc*/ 	.word	0x0000d650


	//   ....[86]....
        /*05e0*/ 	.word	0x0000d670


	//   ....[87]....
        /*05e4*/ 	.word	0x0000d680


	//   ....[88]....
        /*05e8*/ 	.word	0x0000de20


	//   ....[89]....
        /*05ec*/ 	.word	0x0000de40


	//   ....[90]....
        /*05f0*/ 	.word	0x0000deb0


	//   ....[91]....
        /*05f4*/ 	.word	0x0000dec0


	//   ....[92]....
        /*05f8*/ 	.word	0x0000df00


	//   ....[93]....
        /*05fc*/ 	.word	0x0000df10


	//   ....[94]....
        /*0600*/ 	.word	0x0000df50


	//   ....[95]....
        /*0604*/ 	.word	0x0000df60


	//   ....[96]....
        /*0608*/ 	.word	0x0000dfa0


	//   ....[97]....
        /*060c*/ 	.word	0x0000dfb0


	//   ....[98]....
        /*0610*/ 	.word	0x0000dff0


	//   ....[99]....
        /*0614*/ 	.word	0x0000e000


	//   ....[100]....
        /*0618*/ 	.word	0x0000e040


	//   ....[101]....
        /*061c*/ 	.word	0x0000e050


	//   ....[102]....
        /*0620*/ 	.word	0x0000e060


	//   ....[103]....
        /*0624*/ 	.word	0x0000e0a0


	//   ....[104]....
        /*0628*/ 	.word	0x0000e360


	//   ....[105]....
        /*062c*/ 	.word	0x0000e380


	//   ....[106]....
        /*0630*/ 	.word	0x0000e3e0


	//   ....[107]....
        /*0634*/ 	.word	0x0000e3f0


	//   ....[108]....
        /*0638*/ 	.word	0x0000e440


	//   ....[109]....
        /*063c*/ 	.word	0x0000e450


	//   ....[110]....
        /*0640*/ 	.word	0x0000e4a0


	//   ....[111]....
        /*0644*/ 	.word	0x0000e4b0


	//   ....[112]....
        /*0648*/ 	.word	0x0000e500


	//   ....[113]....
        /*064c*/ 	.word	0x0000e510


	//   ....[114]....
        /*0650*/ 	.word	0x0000e560


	//   ....[115]....
        /*0654*/ 	.word	0x0000e570


	//   ....[116]....
        /*0658*/ 	.word	0x0000e5c0


	//   ....[117]....
        /*065c*/ 	.word	0x0000e5d0


	//   ....[118]....
        /*0660*/ 	.word	0x0000e5e0


	//   ....[119]....
        /*0664*/ 	.word	0x0000e630


	//   ....[120]....
        /*0668*/ 	.word	0x0000ec00


	//   ....[121]....
        /*066c*/ 	.word	0x0000ec10


	//   ....[122]....
        /*0670*/ 	.word	0x0000ec20


	//   ....[123]....
        /*0674*/ 	.word	0x0000ec30


	//   ....[124]....
        /*0678*/ 	.word	0x0000ec40


	//   ....[125]....
        /*067c*/ 	.word	0x0000ec90


	//   ....[126]....
        /*0680*/ 	.word	0x0000ece0


	//   ....[127]....
        /*0684*/ 	.word	0x0000ed10


	//   ....[128]....
        /*0688*/ 	.word	0x0000ed40


	//   ....[129]....
        /*068c*/ 	.word	0x0000ed70


	//   ....[130]....
        /*0690*/ 	.word	0x0000eda0


	//   ....[131]....
        /*0694*/ 	.word	0x0000edd0


	//   ....[132]....
        /*0698*/ 	.word	0x0000ee00


	//   ....[133]....
        /*069c*/ 	.word	0x0000ee30


	//   ....[134]....
        /*06a0*/ 	.word	0x0000ee60


	//   ....[135]....
        /*06a4*/ 	.word	0x0000ee90


	//   ....[136]....
        /*06a8*/ 	.word	0x0000f190


	//   ....[137]....
        /*06ac*/ 	.word	0x0000f380


	//   ....[138]....
        /*06b0*/ 	.word	0x0000f910


	//   ....[139]....
        /*06b4*/ 	.word	0x0000f9f0


	//   ....[140]....
        /*06b8*/ 	.word	0x0000fa90


	//   ....[141]....
        /*06bc*/ 	.word	0x0000faf0


	//   ....[142]....
        /*06c0*/ 	.word	0x0000fbe0


	//   ....[143]....
        /*06c4*/ 	.word	0x0000fc50


	//   ....[144]....
        /*06c8*/ 	.word	0x0000fd40


	//   ....[145]....
        /*06cc*/ 	.word	0x0000fdb0


	//   ....[146]....
        /*06d0*/ 	.word	0x0000fea0


	//   ....[147]....
        /*06d4*/ 	.word	0x0000ff10


	//   ....[148]....
        /*06d8*/ 	.word	0x00010000


	//   ....[149]....
        /*06dc*/ 	.word	0x00010070


	//   ....[150]....
        /*06e0*/ 	.word	0x00010160


	//   ....[151]....
        /*06e4*/ 	.word	0x000101d0


	//   ....[152]....
        /*06e8*/ 	.word	0x000102c0


	//   ....[153]....
        /*06ec*/ 	.word	0x00010330


	//   ....[154]....
        /*06f0*/ 	.word	0x00010410


	//   ....[155]....
        /*06f4*/ 	.word	0x000104a0


	//   ....[156]....
        /*06f8*/ 	.word	0x00010510


	//   ....[157]....
        /*06fc*/ 	.word	0x00010570


	//   ....[158]....
        /*0700*/ 	.word	0x00010670


	//   ....[159]....
        /*0704*/ 	.word	0x000106d0


	//   ....[160]....
        /*0708*/ 	.word	0x000107d0


	//   ....[161]....
        /*070c*/ 	.word	0x00010830


	//   ....[162]....
        /*0710*/ 	.word	0x00010930


	//   ....[163]....
        /*0714*/ 	.word	0x00010990


	//   ....[164]....
        /*0718*/ 	.word	0x00010a90


	//   ....[165]....
        /*071c*/ 	.word	0x00010af0


	//   ....[166]....
        /*0720*/ 	.word	0x00010bf0


	//   ....[167]....
        /*0724*/ 	.word	0x00010c50


	//   ....[168]....
        /*0728*/ 	.word	0x00010d50


	//   ....[169]....
        /*072c*/ 	.word	0x00010db0


	//   ....[170]....
        /*0730*/ 	.word	0x00010e50


	//   ....[171]....
        /*0734*/ 	.word	0x00010f10


	//   ....[172]....
        /*0738*/ 	.word	0x00010fe0


	//   ....[173]....
        /*073c*/ 	.word	0x00011040


	//   ....[174]....
        /*0740*/ 	.word	0x00011100


	//   ....[175]....
        /*0744*/ 	.word	0x00011160


	//   ....[176]....
        /*0748*/ 	.word	0x00011210


	//   ....[177]....
        /*074c*/ 	.word	0x00011290


	//   ....[178]....
        /*0750*/ 	.word	0x00011340


	//   ....[179]....
        /*0754*/ 	.word	0x00011470


	//   ....[180]....
        /*0758*/ 	.word	0x00011520


	//   ....[181]....
        /*075c*/ 	.word	0x000115a0


	//   ....[182]....
        /*0760*/ 	.word	0x00011660


	//   ....[183]....
        /*0764*/ 	.word	0x000116c0


	//   ....[184]....
        /*0768*/ 	.word	0x00011770


	//   ....[185]....
        /*076c*/ 	.word	0x000117d0


	//   ....[186]....
        /*0770*/ 	.word	0x00011880


	//   ....[187]....
        /*0774*/ 	.word	0x000118e0


	//   ....[188]....
        /*0778*/ 	.word	0x00011990


	//   ....[189]....
        /*077c*/ 	.word	0x000119f0


	//   ....[190]....
        /*0780*/ 	.word	0x00011aa0


	//   ....[191]....
        /*0784*/ 	.word	0x00011b00


	//   ....[192]....
        /*0788*/ 	.word	0x00011bb0


	//   ....[193]....
        /*078c*/ 	.word	0x00011c10


	//   ....[194]....
        /*0790*/ 	.word	0x00011cc0


	//   ....[195]....
        /*0794*/ 	.word	0x00011db0


	//   ....[196]....
        /*0798*/ 	.word	0x00011e50


	//   ....[197]....
        /*079c*/ 	.word	0x00011eb0


	//   ....[198]....
        /*07a0*/ 	.word	0x00011f70


	//   ....[199]....
        /*07a4*/ 	.word	0x00011fd0


	//   ....[200]....
        /*07a8*/ 	.word	0x00012090


	//   ....[201]....
        /*07ac*/ 	.word	0x000120f0


	//   ....[202]....
        /*07b0*/ 	.word	0x000121b0


	//   ....[203]....
        /*07b4*/ 	.word	0x00012210


	//   ....[204]....
        /*07b8*/ 	.word	0x000122d0


	//   ....[205]....
        /*07bc*/ 	.word	0x00012330


	//   ....[206]....
        /*07c0*/ 	.word	0x000123f0


	//   ....[207]....
        /*07c4*/ 	.word	0x00012450


	//   ....[208]....
        /*07c8*/ 	.word	0x00012510


	//   ....[209]....
        /*07cc*/ 	.word	0x00012570


	//   ....[210]....
        /*07d0*/ 	.word	0x00012630


	//   ....[211]....
        /*07d4*/ 	.word	0x00012720


	//   ....[212]....
        /*07d8*/ 	.word	0x000127d0


	//   ....[213]....
        /*07dc*/ 	.word	0x00012860


	//   ....[214]....
        /*07e0*/ 	.word	0x00012910


	//   ....[215]....
        /*07e4*/ 	.word	0x00012970


	//   ....[216]....
        /*07e8*/ 	.word	0x00012a20


	//   ....[217]....
        /*07ec*/ 	.word	0x00012a80


	//   ....[218]....
        /*07f0*/ 	.word	0x00012b40


	//   ....[219]....
        /*07f4*/ 	.word	0x00012ba0


	//   ....[220]....
        /*07f8*/ 	.word	0x00012c50


	//   ....[221]....
        /*07fc*/ 	.word	0x00012cb0


	//   ....[222]....
        /*0800*/ 	.word	0x00012d70


	//   ....[223]....
        /*0804*/ 	.word	0x00012dd0


	//   ....[224]....
        /*0808*/ 	.word	0x00012e80


	//   ....[225]....
        /*080c*/ 	.word	0x00012ee0


	//   ....[226]....
        /*0810*/ 	.word	0x00012fa0


	//   ....[227]....
        /*0814*/ 	.word	0x00013030


	//   ....[228]....
        /*0818*/ 	.word	0x00013150


	//----- nvinfo : EIATTR_REG_RECONFIG
	.align		4
.L_261:
        /*081c*/ 	.byte	0x01, 0x54
	.zero		2


	//----- nvinfo : EIATTR_SYSCALL_OFFSETS
	.align		4
        /*0820*/ 	.byte	0x04, 0x46
        /*0822*/ 	.short	(.L_263 - .L_262)


	//   ....[0]....
.L_262:
        /*0824*/ 	.word	0x00001480


	//   ....[1]....
        /*0828*/ 	.word	0x0000ba40


	//   ....[2]....
        /*082c*/ 	.word	0x0000bb90


	//   ....[3]....
        /*0830*/ 	.word	0x0000bc80


	//   ....[4]....
        /*0834*/ 	.word	0x0000cb60


	//----- nvinfo : EIATTR_MBARRIER_INSTR_OFFSETS
	.align		4
.L_263:
        /*0838*/ 	.byte	0x04, 0x39
        /*083a*/ 	.short	(.L_265 - .L_264)


	//   ....[0]....
.L_264:
        /*083c*/ 	.word	0x00000180
        /*0840*/ 	.word	0x000000ff
        /*0844*/ 	.word	0x00016800
        /*0848*/ 	.short	0x0100
        /*084a*/ 	.byte	0x08
	.zero		1


	//   ....[1]....
        /*084c*/ 	.word	0x00000190
        /*0850*/ 	.word	0x000000ff
        /*0854*/ 	.word	0x00016820
        /*0858*/ 	.short	0x0100
        /*085a*/ 	.byte	0x08
	.zero		1


	//   ....[2]....
        /*085c*/ 	.word	0x00000280
        /*0860*/ 	.word	0x000000ff
        /*0864*/ 	.word	0x00016830
        /*0868*/ 	.short	0x0100
        /*086a*/ 	.byte	0x08
	.zero		1


	//   ....[3]....
        /*086c*/ 	.word	0x00000290
        /*0870*/ 	.word	0x000000ff
        /*0874*/ 	.word	0x00016840
        /*0878*/ 	.short	0x0100
        /*087a*/ 	.byte	0x08
	.zero		1


	//   ....[4]....
        /*087c*/ 	.word	0x000002a0
        /*0880*/ 	.word	0x000000ff
        /*0884*/ 	.word	0x00016838
        /*0888*/ 	.short	0x0100
        /*088a*/ 	.byte	0x08
	.zero		1


	//   ....[5]....
        /*088c*/ 	.word	0x000002b0
        /*0890*/ 	.word	0x000000ff
        /*0894*/ 	.word	0x00016848
        /*0898*/ 	.short	0x0100
        /*089a*/ 	.byte	0x08
	.zero		1


	//   ....[6]....
        /*089c*/ 	.word	0x000003e0
        /*08a0*/ 	.word	0x000000ff
        /*08a4*/ 	.word	0x00016850
        /*08a8*/ 	.short	0x0100
        /*08aa*/ 	.byte	0x08
	.zero		1


	//   ....[7]....
        /*08ac*/ 	.word	0x000003f0
        /*08b0*/ 	.word	0x000000ff
        /*08b4*/ 	.word	0x00016860
        /*08b8*/ 	.short	0x0100
        /*08ba*/ 	.byte	0x08
	.zero		1


	//   ....[8]....
        /*08bc*/ 	.word	0x00000400
        /*08c0*/ 	.word	0x000000ff
        /*08c4*/ 	.word	0x00016858
        /*08c8*/ 	.short	0x0100
        /*08ca*/ 	.byte	0x08
	.zero		1


	//   ....[9]....
        /*08cc*/ 	.word	0x00000410
        /*08d0*/ 	.word	0x000000ff
        /*08d4*/ 	.word	0x00016868
        /*08d8*/ 	.short	0x0100
        /*08da*/ 	.byte	0x08
	.zero		1


	//   ....[10]....
        /*08dc*/ 	.word	0x00000500
        /*08e0*/ 	.word	0x000000ff
        /*08e4*/ 	.word	0x00016870
        /*08e8*/ 	.short	0x0100
        /*08ea*/ 	.byte	0x06
	.zero		1


	//   ....[11]....
        /*08ec*/ 	.word	0x00000510
        /*08f0*/ 	.word	0x000000ff
        /*08f4*/ 	.word	0x00016880
        /*08f8*/ 	.short	0x0100
        /*08fa*/ 	.byte	0x06
	.zero		1


	//   ....[12]....
        /*08fc*/ 	.word	0x00000520
        /*0900*/ 	.word	0x000000ff
        /*0904*/ 	.word	0x00016878
        /*0908*/ 	.short	0x0100
        /*090a*/ 	.byte	0x06
	.zero		1


	//   ....[13]....
        /*090c*/ 	.word	0x00000530
        /*0910*/ 	.word	0x000000ff
        /*0914*/ 	.word	0x00016888
        /*0918*/ 	.short	0x0100
        /*091a*/ 	.byte	0x06
	.zero		1


	//   ....[14]....
        /*091c*/ 	.word	0x00000660
        /*0920*/ 	.word	0x000000ff
        /*0924*/ 	.word	0x00016890
        /*0928*/ 	.short	0x0100
        /*092a*/ 	.byte	0x08
	.zero		1


	//   ....[15]....
        /*092c*/ 	.word	0x00000670
        /*0930*/ 	.word	0x000000ff
        /*0934*/ 	.word	0x000168a0
        /*0938*/ 	.short	0x0100
        /*093a*/ 	.byte	0x08
	.zero		1


	//   ....[16]....
        /*093c*/ 	.word	0x00000680
        /*0940*/ 	.word	0x000000ff
        /*0944*/ 	.word	0x00016898
        /*0948*/ 	.short	0x0100
        /*094a*/ 	.byte	0x08
	.zero		1


	//   ....[17]....
        /*094c*/ 	.word	0x00000690
        /*0950*/ 	.word	0x000000ff
        /*0954*/ 	.word	0x000168a8
        /*0958*/ 	.short	0x0100
        /*095a*/ 	.byte	0x08
	.zero		1


	//   ....[18]....
        /*095c*/ 	.word	0x000007d0
        /*0960*/ 	.word	0x000000ff
        /*0964*/ 	.word	0x000168b0
        /*0968*/ 	.short	0x0100
        /*096a*/ 	.byte	0x08
	.zero		1


	//   ....[19]....
        /*096c*/ 	.word	0x000007e0
        /*0970*/ 	.word	0x000000ff
        /*0974*/ 	.word	0x000168c0
        /*0978*/ 	.short	0x0100
        /*097a*/ 	.byte	0x08
	.zero		1


	//   ....[20]....
        /*097c*/ 	.word	0x000007f0
        /*0980*/ 	.word	0x000000ff
        /*0984*/ 	.word	0x000168b8
        /*0988*/ 	.short	0x0100
        /*098a*/ 	.byte	0x08
	.zero		1


	//   ....[21]....
        /*098c*/ 	.word	0x00000800
        /*0990*/ 	.word	0x000000ff
        /*0994*/ 	.word	0x000168c8
        /*0998*/ 	.short	0x0100
        /*099a*/ 	.byte	0x08
	.zero		1


	//   ....[22]....
        /*099c*/ 	.word	0x00001500
        /*09a0*/ 	.word	0x000000ff
        /*09a4*/ 	.word	0x00016800
        /*09a8*/ 	.short	0x010a
        /*09aa*/ 	.byte	0x2d
	.zero		1


	//   ....[23]....
        /*09ac*/ 	.word	0x00001580
        /*09b0*/ 	.word	0x00000000
        /*09b4*/ 	.word	0x00016830
        /*09b8*/ 	.short	0x010a
        /*09ba*/ 	.byte	0x3f
	.zero		1


	//   ....[24]....
        /*09bc*/ 	.word	0x000015c0
        /*09c0*/ 	.word	0x00000000
        /*09c4*/ 	.word	0x00016830
        /*09c8*/ 	.short	0x010a
        /*09ca*/ 	.byte	0x3f
	.zero		1


	//   ....[25]....
        /*09cc*/ 	.word	0x00002eb0
        /*09d0*/ 	.word	0x000000ff
        /*09d4*/ 	.word	0x00000000
        /*09d8*/ 	.short	0x0101
        /*09da*/ 	.byte	0x06
	.zero		1


	//   ....[26]....
        /*09dc*/ 	.word	0x00004000
        /*09e0*/ 	.word	0x000000ff
        /*09e4*/ 	.word	0x00016830
        /*09e8*/ 	.short	0x010a
        /*09ea*/ 	.byte	0x06
	.zero		1


	//   ....[27]....
        /*09ec*/ 	.word	0x00004040
        /*09f0*/ 	.word	0x000000ff
        /*09f4*/ 	.word	0x00016830
        /*09f8*/ 	.short	0x010a
        /*09fa*/ 	.byte	0x06
	.zero		1


	//   ....[28]....
        /*09fc*/ 	.word	0x00004250
        /*0a00*/ 	.word	0x000000ff
        /*0a04*/ 	.word	0x00016850
        /*0a08*/ 	.short	0x010a
        /*0a0a*/ 	.byte	0x06
	.zero		1


	//   ....[29]....
        /*0a0c*/ 	.word	0x00004290
        /*0a10*/ 	.word	0x000000ff
        /*0a14*/ 	.word	0x00016850
        /*0a18*/ 	.short	0x010a
        /*0a1a*/ 	.byte	0x06
	.zero		1


	//   ....[30]....
        /*0a1c*/ 	.word	0x00004f20
        /*0a20*/ 	.word	0x000000ff
        /*0a24*/ 	.word	0x00000000
        /*0a28*/ 	.short	0x0101
        /*0a2a*/ 	.byte	0x06
	.zero		1


	//   ....[31]....
        /*0a2c*/ 	.word	0x00006a00
        /*0a30*/ 	.word	0x000000ff
        /*0a34*/ 	.word	0x00000000
        /*0a38*/ 	.short	0x0101
        /*0a3a*/ 	.byte	0x06
	.zero		1


	//   ....[32]....
        /*0a3c*/ 	.word	0x00006ef0
        /*0a40*/ 	.word	0x000000ff
        /*0a44*/ 	.word	0x00016830
        /*0a48*/ 	.short	0x010a
        /*0a4a*/ 	.byte	0x06
	.zero		1


	//   ....[33]....
        /*0a4c*/ 	.word	0x00006f30
        /*0a50*/ 	.word	0x000000ff
        /*0a54*/ 	.word	0x00016830
        /*0a58*/ 	.short	0x010a
        /*0a5a*/ 	.byte	0x06
	.zero		1


	//   ....[34]....
        /*0a5c*/ 	.word	0x00007140
        /*0a60*/ 	.word	0x000000ff
        /*0a64*/ 	.word	0x00016850
        /*0a68*/ 	.short	0x010a
        /*0a6a*/ 	.byte	0x06
	.zero		1


	//   ....[35]....
        /*0a6c*/ 	.word	0x00007180
        /*0a70*/ 	.word	0x000000ff
        /*0a74*/ 	.word	0x00016850
        /*0a78*/ 	.short	0x010a
        /*0a7a*/ 	.byte	0x06
	.zero		1


	//   ....[36]....
        /*0a7c*/ 	.word	0x00007a60
        /*0a80*/ 	.word	0x000000ff
        /*0a84*/ 	.word	0x00000000
        /*0a88*/ 	.short	0x0101
        /*0a8a*/ 	.byte	0x06
	.zero		1


	//   ....[37]....
        /*0a8c*/ 	.word	0x00008f50
        /*0a90*/ 	.word	0x000000ff
        /*0a94*/ 	.word	0x00000000
        /*0a98*/ 	.short	0x0101
        /*0a9a*/ 	.byte	0x06
	.zero		1


	//   ....[38]....
        /*0a9c*/ 	.word	0x00009360
        /*0aa0*/ 	.word	0x000000ff
        /*0aa4*/ 	.word	0x00016850
        /*0aa8*/ 	.short	0x010a
        /*0aaa*/ 	.byte	0x05
	.zero		1


	//   ....[39]....
        /*0aac*/ 	.word	0x000093a0
        /*0ab0*/ 	.word	0x000000ff
        /*0ab4*/ 	.word	0x00016850
        /*0ab8*/ 	.short	0x010a
        /*0aba*/ 	.byte	0x05
	.zero		1


	//   ....[40]....
        /*0abc*/ 	.word	0x00009900
        /*0ac0*/ 	.word	0x000000ff
        /*0ac4*/ 	.word	0x00000000
        /*0ac8*/ 	.short	0x0101
        /*0aca*/ 	.byte	0x04
	.zero		1


	//   ....[41]....
        /*0acc*/ 	.word	0x0000a580
        /*0ad0*/ 	.word	0x0000001a
        /*0ad4*/ 	.word	0x00000000
        /*0ad8*/ 	.short	0x0101
        /*0ada*/ 	.byte	0x3f
	.zero		1


	//   ....[42]....
        /*0adc*/ 	.word	0x0000c1e0
        /*0ae0*/ 	.word	0x00000000
        /*0ae4*/ 	.word	0x00016840
        /*0ae8*/ 	.short	0x010a
        /*0aea*/ 	.byte	0x3f
	.zero		1


	//   ....[43]....
        /*0aec*/ 	.word	0x0000c940
        /*0af0*/ 	.word	0x00000000
        /*0af4*/ 	.word	0x00016830
        /*0af8*/ 	.short	0x0107
        /*0afa*/ 	.byte	0x3f
	.zero		1


	//   ....[44]....
        /*0afc*/ 	.word	0x0000ca00
        /*0b00*/ 	.word	0x00000000
        /*0b04*/ 	.word	0x00016830
        /*0b08*/ 	.short	0x0101
        /*0b0a*/ 	.byte	0x3f
	.zero		1


	//   ....[45]....
        /*0b0c*/ 	.word	0x0000d770
        /*0b10*/ 	.word	0x00000010
        /*0b14*/ 	.word	0x00016800
        /*0b18*/ 	.short	0x0107
        /*0b1a*/ 	.byte	0x3f
	.zero		1


	//   ....[46]....
        /*0b1c*/ 	.word	0x0000d860
        /*0b20*/ 	.word	0x00000010
        /*0b24*/ 	.word	0x00016800
        /*0b28*/ 	.short	0x0101
        /*0b2a*/ 	.byte	0x3f
	.zero		1


	//   ....[47]....
        /*0b2c*/ 	.word	0x0000d880
        /*0b30*/ 	.word	0x00000010
        /*0b34*/ 	.word	0x00016820
        /*0b38*/ 	.short	0x010a
        /*0b3a*/ 	.byte	0x3f
	.zero		1


	//   ....[48]....
        /*0b3c*/ 	.word	0x0000dc00
        /*0b40*/ 	.word	0x00000005
        /*0b44*/ 	.word	0x00016840
        /*0b48*/ 	.short	0x010a
        /*0b4a*/ 	.byte	0x3f
	.zero		1


	//   ....[49]....
        /*0b4c*/ 	.word	0x0000e120
        /*0b50*/ 	.word	0x00000005
        /*0b54*/ 	.word	0x00016830
        /*0b58*/ 	.short	0x0107
        /*0b5a*/ 	.byte	0x3f
	.zero		1


	//   ....[50]....
        /*0b5c*/ 	.word	0x0000e1e0
        /*0b60*/ 	.word	0x00000005
        /*0b64*/ 	.word	0x00016830
        /*0b68*/ 	.short	0x0101
        /*0b6a*/ 	.byte	0x3f
	.zero		1


	//   ....[51]....
        /*0b6c*/ 	.word	0x0000e240
        /*0b70*/ 	.word	0x00000005
        /*0b74*/ 	.word	0x00016860
        /*0b78*/ 	.short	0x010a
        /*0b7a*/ 	.byte	0x3f
	.zero		1


	//   ....[52]....
        /*0b7c*/ 	.word	0x0000e750
        /*0b80*/ 	.word	0x00000005
        /*0b84*/ 	.word	0x00016850
        /*0b88*/ 	.short	0x0107
        /*0b8a*/ 	.byte	0x3f
	.zero		1


	//   ....[53]....
        /*0b8c*/ 	.word	0x0000e8b0
        /*0b90*/ 	.word	0x00000005
        /*0b94*/ 	.word	0x00016850
        /*0b98*/ 	.short	0x0101
        /*0b9a*/ 	.byte	0x3f
	.zero		1


	//   ....[54]....
        /*0b9c*/ 	.word	0x0000eac0
        /*0ba0*/ 	.word	0x00000004
        /*0ba4*/ 	.word	0x00016860
        /*0ba8*/ 	.short	0x010a
        /*0baa*/ 	.byte	0x3f
	.zero		1


	//   ....[55]....
        /*0bac*/ 	.word	0x0000ef70
        /*0bb0*/ 	.word	0x00000004
        /*0bb4*/ 	.word	0x00016850
        /*0bb8*/ 	.short	0x0107
        /*0bba*/ 	.byte	0x3f
	.zero		1


	//   ....[56]....
        /*0bbc*/ 	.word	0x0000f030
        /*0bc0*/ 	.word	0x00000004
        /*0bc4*/ 	.word	0x00016850
        /*0bc8*/ 	.short	0x0101
        /*0bca*/ 	.byte	0x3f
	.zero		1


	//   ....[57]....
        /*0bcc*/ 	.word	0x0000f300
        /*0bd0*/ 	.word	0x00000005
        /*0bd4*/ 	.word	0x00016820
        /*0bd8*/ 	.short	0x010a
        /*0bda*/ 	.byte	0x3f
	.zero		1


	//   ....[58]....
        /*0bdc*/ 	.word	0x0000f480
        /*0be0*/ 	.word	0x00000003
        /*0be4*/ 	.word	0x00016840
        /*0be8*/ 	.short	0x010a
        /*0bea*/ 	.byte	0x3f
	.zero		1


	//   ....[59]....
        /*0bec*/ 	.word	0x0000f520
        /*0bf0*/ 	.word	0x00000005
        /*0bf4*/ 	.word	0x00016840
        /*0bf8*/ 	.short	0x010a
        /*0bfa*/ 	.byte	0x3f
	.zero		1


	//   ....[60]....
        /*0bfc*/ 	.word	0x0000f560
        /*0c00*/ 	.word	0x00000003
        /*0c04*/ 	.word	0x00016860
        /*0c08*/ 	.short	0x010a
        /*0c0a*/ 	.byte	0x3f
	.zero		1


	//   ....[61]....
        /*0c0c*/ 	.word	0x0000f5a0
        /*0c10*/ 	.word	0x00000005
        /*0c14*/ 	.word	0x00016860
        /*0c18*/ 	.short	0x010a
        /*0c1a*/ 	.byte	0x3f
	.zero		1


	//   ....[62]....
        /*0c1c*/ 	.word	0x0000f610
        /*0c20*/ 	.word	0x00000003
        /*0c24*/ 	.word	0x00016800
        /*0c28*/ 	.short	0x010a
        /*0c2a*/ 	.byte	0x3f
	.zero		1


	//   ....[63]....
        /*0c2c*/ 	.word	0x0000f660
        /*0c30*/ 	.word	0x00000000
        /*0c34*/ 	.word	0x00016830
        /*0c38*/ 	.short	0x010a
        /*0c3a*/ 	.byte	0x3f
	.zero		1


	//   ....[64]....
        /*0c3c*/ 	.word	0x0000f6c0
        /*0c40*/ 	.word	0x00000006
        /*0c44*/ 	.word	0x00016830
        /*0c48*/ 	.short	0x010a
        /*0c4a*/ 	.byte	0x3f
	.zero		1


	//   ....[65]....
        /*0c4c*/ 	.word	0x0000f720
        /*0c50*/ 	.word	0x00000006
        /*0c54*/ 	.word	0x00016850
        /*0c58*/ 	.short	0x010a
        /*0c5a*/ 	.byte	0x3f
	.zero		1


	//   ....[66]....
        /*0c5c*/ 	.word	0x0000f780
        /*0c60*/ 	.word	0x00000006
        /*0c64*/ 	.word	0x00016830
        /*0c68*/ 	.short	0x010a
        /*0c6a*/ 	.byte	0x3f
	.zero		1


	//   ....[67]....
        /*0c6c*/ 	.word	0x0000f7e0
        /*0c70*/ 	.word	0x00000006
        /*0c74*/ 	.word	0x00016850
        /*0c78*/ 	.short	0x010a
        /*0c7a*/ 	.byte	0x3f
	.zero		1


	//   ....[68]....
        /*0c7c*/ 	.word	0x0000f840
        /*0c80*/ 	.word	0x00000004
        /*0c84*/ 	.word	0x00016850
        /*0c88*/ 	.short	0x010a
        /*0c8a*/ 	.byte	0x3f
	.zero		1


	//   ....[69]....
        /*0c8c*/ 	.word	0x0000f940
        /*0c90*/ 	.word	0x00000000
        /*0c94*/ 	.word	0x00016840
        /*0c98*/ 	.short	0x010a
        /*0c9a*/ 	.byte	0x3f
	.zero		1


	//   ....[70]....
        /*0c9c*/ 	.word	0x00011370
        /*0ca0*/ 	.word	0x00000010
        /*0ca4*/ 	.word	0x00016820
        /*0ca8*/ 	.short	0x010a
        /*0caa*/ 	.byte	0x3f
	.zero		1


	//   ....[71]....
        /*0cac*/ 	.word	0x000113c0
        /*0cb0*/ 	.word	0x00000005
        /*0cb4*/ 	.word	0x00016840
        /*0cb8*/ 	.short	0x010a
        /*0cba*/ 	.byte	0x3f
	.zero		1


	//   ....[72]....
        /*0cbc*/ 	.word	0x00011d00
        /*0cc0*/ 	.word	0x00000005
        /*0cc4*/ 	.word	0x00016860
        /*0cc8*/ 	.short	0x010a
        /*0cca*/ 	.byte	0x3f
	.zero		1


	//   ....[73]....
        /*0ccc*/ 	.word	0x00012670
        /*0cd0*/ 	.word	0x00000004
        /*0cd4*/ 	.word	0x00016860
        /*0cd8*/ 	.short	0x010a
        /*0cda*/ 	.byte	0x3f
	.zero		1


	//   ....[74]....
        /*0cdc*/ 	.word	0x00013070
        /*0ce0*/ 	.word	0x00000005
        /*0ce4*/ 	.word	0x00016820
        /*0ce8*/ 	.short	0x010a
        /*0cea*/ 	.byte	0x3f
	.zero		1


	//   ....[75]....
        /*0cec*/ 	.word	0x00013210
        /*0cf0*/ 	.word	0x00000003
        /*0cf4*/ 	.word	0x00016840
        /*0cf8*/ 	.short	0x010a
        /*0cfa*/ 	.byte	0x3f
	.zero		1


	//   ....[76]....
        /*0cfc*/ 	.word	0x00013260
        /*0d00*/ 	.word	0x00000005
        /*0d04*/ 	.word	0x00016840
        /*0d08*/ 	.short	0x010a
        /*0d0a*/ 	.byte	0x3f
	.zero		1


	//   ....[77]....
        /*0d0c*/ 	.word	0x000132b0
        /*0d10*/ 	.word	0x00000003
        /*0d14*/ 	.word	0x00016860
        /*0d18*/ 	.short	0x010a
        /*0d1a*/ 	.byte	0x3f
	.zero		1


	//----- nvinfo : EIATTR_NUM_MBARRIERS
	.align		4
.L_265:
        /*0d1c*/ 	.byte	0x03, 0x38
        /*0d1e*/ 	.short	0x0016


	//----- nvinfo : EIATTR_EXIT_INSTR_OFFSETS
	.align		4
        /*0d20*/ 	.byte	0x04, 0x1c
        /*0d22*/ 	.short	(.L_267 - .L_266)


	//   ....[0]....
.L_266:
        /*0d24*/ 	.word	0x00000970


	//   ....[1]....
        /*0d28*/ 	.word	0x0000af60


	//   ....[2]....
        /*0d2c*/ 	.word	0x0000f5f0


	//----- nvinfo : EIATTR_MAX_THREADS
	.align		4
.L_267:
        /*0d30*/ 	.byte	0x04, 0x05
        /*0d32*/ 	.short	(.L_269 - .L_268)
.L_268:
        /*0d34*/ 	.word	0x00000200
        /*0d38*/ 	.word	0x00000001
        /*0d3c*/ 	.word	0x00000001


	//----- nvinfo : EIATTR_CRS_STACK_SIZE
	.align		4
.L_269:
        /*0d40*/ 	.byte	0x04, 0x1e
        /*0d42*/ 	.short	(.L_271 - .L_270)
.L_270:
        /*0d44*/ 	.word	0x00000000


	//----- nvinfo : EIATTR_CBANK_PARAM_SIZE
	.align		4
.L_271:
        /*0d48*/ 	.byte	0x03, 0x19
        /*0d4a*/ 	.short	0x0af0


	//----- nvinfo : EIATTR_PARAM_CBANK
	.align		4
        /*0d4c*/ 	.byte	0x04, 0x0a
        /*0d4e*/ 	.short	(.L_273 - .L_272)
	.align		4
.L_272:
        /*0d50*/ 	.word	index@(.nv.constant0._ZN7cutlass13device_kernelIN5flash11enable_sm90INS1_16FlashAttnFwdSm90INS1_25CollectiveMainloopFwdSm90ILi2EN4cute5tupleIJNS5_1CILi1EEES8_S8_EEENS6_IJNS7_ILi192EEENS7_ILi128EEENS7_ILi64EEEEEELi64ENS_6half_tEfNS_4arch4Sm90ELb1ELb0ELb1ELb0ELb1ELb0ELb0ELb1ELb1ELb1ELb0ELb0EEENS1_21CollectiveEpilogueFwdINS6_IJSA_SC_SB_EEES9_SE_SG_Li384ELb0ELb1ELb0ELb0EEENS1_30DynamicPersistentTileSchedulerILi384ELi128ELb0ELb1ELb1EEEEEEEEEvNT_6ParamsE)
        /*0d54*/ 	.short	0x0210
        /*0d56*/ 	.short	0x0af0


	//----- nvinfo : EIATTR_SW_WAR
	.align		4
.L_273:
        /*0d58*/ 	.byte	0x04, 0x36
        /*0d5a*/ 	.short	(.L_275 - .L_274)
.L_274:
        /*0d5c*/ 	.word	0x00000008
.L_275:


//--------------------- .nv.info._ZN7cutlass13device_kernelIN5flash11enable_sm90INS1_16FlashAttnFwdSm90INS1_25CollectiveMainloopFwdSm90ILi2EN4cute5tupleIJNS5_1CILi1EEES8_S8_EEENS6_IJNS7_ILi192EEENS7_ILi128EEENS7_ILi64EEEEEELi64ENS_6half_tEfNS_4arch4Sm90ELb1ELb0ELb1ELb1ELb1ELb0ELb0ELb1ELb1ELb1ELb0ELb0EEENS1_21CollectiveEpilogueFwdINS6_IJSA_SC_SB_EEES9_SE_SG_Li384ELb1ELb1ELb0ELb0EEENS1_36VarlenDynamicPersistentTileSchedulerILi192ELi128ELi384ELi128ELb0ELb1ELb1ELb1ELb1ELb1EEEEEEEEEvNT_6ParamsE --------------------------
	.section	.nv.info._ZN7cutlass13device_kernelIN5flash11enable_sm90INS1_16FlashAttnFwdSm90INS1_25CollectiveMainloopFwdSm90ILi2EN4cute5tupleIJNS5_1CILi1EEES8_S8_EEENS6_IJNS7_ILi192EEENS7_ILi128EEENS7_ILi64EEEEEELi64ENS_6half_tEfNS_4arch4Sm90ELb1ELb0ELb1ELb1ELb1ELb0ELb0ELb1ELb1ELb1ELb0ELb0EEENS1_21CollectiveEpilogueFwdINS6_IJSA_SC_SB_EEES9_SE_SG_Li384ELb1ELb1ELb0ELb0EEENS1_36VarlenDynamicPersistentTileSchedulerILi192ELi128ELi384ELi128ELb0ELb1ELb1ELb1ELb1ELb1EEEEEEEEEvNT_6ParamsE,"",@"SHT_CUDA_INFO"
	.sectionflags	@""
	.align	4


	//----- nvinfo : EIATTR_CUDA_API_VERSION
	.align		4
        /*0000*/ 	.byte	0x04, 0x37
        /*0002*/ 	.short	(.L_277 - .L_276)
.L_276:
        /*0004*/ 	.word	0x00000082


	//----- nvinfo : EIATTR_KPARAM_INFO
	.align		4
.L_277:
        /*0008*/ 	.byte	0x04, 0x17
        /*000a*/ 	.short	(.L_279 - .L_278)
.L_278:
        /*000c*/ 	.word	0x00000000
        /*0010*/ 	.short	0x0000
        /*0012*/ 	.short	0x0070
        /*0014*/ 	.byte	0x00, 0xf0, 0x01, 0x2a


	//----- nvinfo : EIATTR_SPARSE_MMA_MASK
	.align		4
.L_279:
        /*0018*/ 	.byte	0x03, 0x50
        /*001a*/ 	.short	0x0000


	//----- nvinfo : EIATTR_MAXREG_COUNT
	.align		4
        /*001c*/ 	.byte	0x03, 0x1b
        /*001e*/ 	.short	0x0080


	//----- nvinfo : EIATTR_NUM_BARRIERS
	.align		4
        /*0020*/ 	.byte	0x02, 0x4c
        /*0022*/ 	.byte	0x10
	.zero		1


	//----- nvinfo : EIATTR_EXTERNS
	.align		4
        /*0024*/ 	.byte	0x04, 0x0f
        /*0026*/ 	.short	(.L_281 - .L_280)


	//   ....[0]....
	.align		4
.L_280:
        /*0028*/ 	.word	index@(__assertfail)


	//----- nvinfo : EIATTR_ANNOTATIONS
	.align		4
.L_281:
        /*002c*/ 	.byte	0x04, 0x55
        /*002e*/ 	.short	(.L_283 - .L_282)


	//   ....[0]....
.L_282:
        /* <DEDUP_REMOVED lines=30> */


	//----- nvinfo : EIATTR_MERCURY_ISA_VERSION
	.align		4
.L_283:
        /*01f8*/ 	.byte	0x03, 0x5f
        /*01fa*/ 	.short	0x0101


	//----- nvinfo : EIATTR_UNUSED_LOAD_BYTE_OFFSET
	.align		4
        /*01fc*/ 	.byte	0x04, 0x44
        /*01fe*/ 	.short	(.L_285 - .L_284)


	//   ....[0]....
.L_284:
        /*0200*/ 	.word	0x00000970
        /*0204*/ 	.word	0x0000fff0


	//   ....[1]....
        /*0208*/ 	.word	0x00009c50
        /*020c*/ 	.word	0x0000fff0


	//----- nvinfo : EIATTR_INT_WARP_WIDE_INSTR_OFFSETS
	.align		4
.L_285:
        /*0210*/ 	.byte	0x04, 0x31
        /*0212*/ 	.short	(.L_287 - .L_286)


	//   ....[0]....
.L_286:
        /*0214*/ 	.word	0x000000c0


	//   ....[1]....
        /*0218*/ 	.word	0x000000d0


	//   ....[2]....
        /*021c*/ 	.word	0x00000170


	//   ....[3]....
        /*0220*/ 	.word	0x0000c8b0


	//   ....[4]....
        /*0224*/ 	.word	0x0000c940


	//   ....[5]....
        /*0228*/ 	.word	0x0000fb30


	//   ....[6]....
        /*022c*/ 	.word	0x0000fbc0


	//----- nvinfo : EIATTR_COOP_GROUP_MASK_REGIDS
	.align		4
.L_287:
        /*0230*/ 	.byte	0x04, 0x29
        /*0232*/ 	.short	(.L_289 - .L_288)


	//   ....[0]....
.L_288:
        /*0234*/ 	.word	0xffffffff


	//   ....[1]....
        /*0238*/ 	.word	0xffffffff


	//   ....[2]....
        /*023c*/ 	.word	0xffffffff


	//   ....[3]....
        /*0240*/ 	.word	0xffffffff


	//   ....[4]....
        /*0244*/ 	.word	0xffffffff


	//   ....[5]....
        /*0248*/ 	.word	0xffffffff


	//   ....[6]....
        /*024c*/ 	.word	0xffffffff


	//   ....[7]....
        /*0250*/ 	.word	0xffffffff


	//   ....[8]....
        /*0254*/ 	.word	0xffffffff


	//   ....[9]....
        /*0258*/ 	.word	0xffffffff


	//   ....[10]....
        /*025c*/ 	.word	0xffffffff


	//   ....[11]....
        /*0260*/ 	.word	0xffffffff


	//   ....[12]....
        /*0264*/ 	.word	0xffffffff


	//   ....[13]....
        /*0268*/ 	.word	0xffffffff


	//   ....[14]....
        /*026c*/ 	.word	0xffffffff


	//   ....[15]....
        /*0270*/ 	.word	0xffffffff


	//   ....[16]....
        /*0274*/ 	.word	0xffffffff


	//   ....[17]....
        /*0278*/ 	.word	0xffffffff


	//   ....[18]....
        /*027c*/ 	.word	0xffffffff


	//   ....[19]....
        /*0280*/ 	.word	0xffffffff


	//   ....[20]....
        /*0284*/ 	.word	0xffffffff


	//   ....[21]....
        /*0288*/ 	.word	0xffffffff


	//   ....[22]....
        /*028c*/ 	.word	0xffffffff


	//   ....[23]....
        /*0290*/ 	.word	0xffffffff


	//   ....[24]....
        /*0294*/ 	.word	0xffffffff


	//   ....[25]....
        /*0298*/ 	.word	0xffffffff


	//   ....[26]....
        /*029c*/ 	.word	0xffffffff


	//   ....[27]....
        /*02a0*/ 	.word	0xffffffff


	//   ....[28]....
        /*02a4*/ 	.word	0xffffffff


	//   ....[29]....
        /*02a8*/ 	.word	0xffffffff


	//   ....[30]....
        /*02ac*/ 	.word	0xffffffff


	//   ....[31]....
        /*02b0*/ 	.word	0xffffffff


	//   ....[32]....
        /*02b4*/ 	.word	0xffffffff


	//   ....[33]....
        /*02b8*/ 	.word	0xffffffff


	//   ....[34]....
        /*02bc*/ 	.word	0xffffffff


	//   ....[35]....
        /*02c0*/ 	.word	0xffffffff


	//   ....[36]....
        /*02c4*/ 	.word	0xffffffff


	//   ....[37]....
        /*02c8*/ 	.word	0xffffffff


	//   ....[38]....
        /*02cc*/ 	.word	0xffffffff


	//   ....[39]....
        /*02d0*/ 	.word	0xffffffff


	//   ....[40]....
        /*02d4*/ 	.word	0xffffffff


	//   ....[41]....
        /*02d8*/ 	.word	0xffffffff


	//   ....[42]....
        /*02dc*/ 	.word	0xffffffff


	//   ....[43]....
        /*02e0*/ 	.word	0xffffffff


	//   ....[44]....
        /*02e4*/ 	.word	0xffffffff


	//   ....[45]....
        /*02e8*/ 	.word	0xffffffff


	//   ....[46]....
        /*02ec*/ 	.word	0xffffffff


	//   ....[47]....
        /*02f0*/ 	.word	0xffffffff


	//   ....[48]....
        /*02f4*/ 	.word	0xffffffff


	//   ....[49]....
        /*02f8*/ 	.word	0xffffffff


	//   ....[50]....
        /*02fc*/ 	.word	0xffffffff


	//   ....[51]....
        /*0300*/ 	.word	0xffffffff


	//   ....[52]....
        /*0304*/ 	.word	0xffffffff


	//   ....[53]....
        /*0308*/ 	.word	0xffffffff


	//   ....[54]....
        /*030c*/ 	.word	0xffffffff


	//   ....[55]....
        /*0310*/ 	.word	0xffffffff


	//   ....[56]....
        /*0314*/ 	.word	0xffffffff


	//   ....[57]....
        /*0318*/ 	.word	0xffffffff


	//   ....[58]....
        /*031c*/ 	.word	0xffffffff


	//   ....[59]....
        /*0320*/ 	.word	0xffffffff


	//   ....[60]....
        /*0324*/ 	.word	0xffffffff


	//   ....[61]....
        /*0328*/ 	.word	0xffffffff


	//   ....[62]....
        /*032c*/ 	.word	0xffffffff


	//   ....[63]....
        /*0330*/ 	.word	0xffffffff


	//   ....[64]....
        /*0334*/ 	.word	0xffffffff


	//   ....[65]....
        /*0338*/ 	.word	0xffffffff


	//   ....[66]....
        /*033c*/ 	.word	0xffffffff


	//   ....[67]....
        /*0340*/ 	.word	0xffffffff


	//   ....[68]....
        /*0344*/ 	.word	0xffffffff


	//   ....[69]....
        /*0348*/ 	.word	0xffffffff


	//   ....[70]....
        /*034c*/ 	.word	0xffffffff


	//   ....[71]....
        /*0350*/ 	.word	0xffffffff


	//   ....[72]....
        /*0354*/ 	.word	0xffffffff


	//   ....[73]....
        /*0358*/ 	.word	0xffffffff


	//   ....[74]....
        /*035c*/ 	.word	0xffffffff


	//   ....[75]....
        /*0360*/ 	.word	0xffffffff


	//   ....[76]....
        /*0364*/ 	.word	0xffffffff


	//   ....[77]....
        /*0368*/ 	.word	0xffffffff


	//   ....[78]....
        /*036c*/ 	.word	0xffffffff


	//   ....[79]....
        /*0370*/ 	.word	0xffffffff


	//   ....[80]....
        /*0374*/ 	.word	0xffffffff


	//   ....[81]....
        /*0378*/ 	.word	0xffffffff


	//   ....[82]....
        /*037c*/ 	.word	0xffffffff


	//   ....[83]....
        /*0380*/ 	.word	0xffffffff


	//   ....[84]....
        /*0384*/ 	.word	0xffffffff


	//   ....[85]....
        /*0388*/ 	.word	0xffffffff


	//   ....[86]....
        /*038c*/ 	.word	0xffffffff


	//   ....[87]....
        /*0390*/ 	.word	0xffffffff


	//   ....[88]....
        /*0394*/ 	.word	0xffffffff


	//   ....[89]....
        /*0398*/ 	.word	0xffffffff


	//   ....[90]....
        /*039c*/ 	.word	0xffffffff


	//   ....[91]....
        /*03a0*/ 	.word	0xffffffff


	//   ....[92]....
        /*03a4*/ 	.word	0xffffffff


	//   ....[93]....
        /*03a8*/ 	.word	0xffffffff


	//   ....[94]....
        /*03ac*/ 	.word	0xffffffff


	//   ....[95]....
        /*03b0*/ 	.word	0xffffffff


	//   ....[96]....
        /*03b4*/ 	.word	0xffffffff


	//   ....[97]....
        /*03b8*/ 	.word	0xffffffff


	//   ....[98]....
        /*03bc*/ 	.word	0xffffffff


	//   ....[99]....
        /*03c0*/ 	.word	0xffffffff


	//   ....[100]....
        /*03c4*/ 	.word	0xffffffff


	//   ....[101]....
        /*03c8*/ 	.word	0xffffffff


	//   ....[102]....
        /*03cc*/ 	.word	0xffffffff


	//   ....[103]....
        /*03d0*/ 	.word	0xffffffff


	//   ....[104]....
        /*03d4*/ 	.word	0xffffffff


	//   ....[105]....
        /*03d8*/ 	.word	0xffffffff


	//   ....[106]....
        /*03dc*/ 	.word	0xffffffff


	//   ....[107]....
        /*03e0*/ 	.word	0xffffffff


	//   ....[108]....
        /*03e4*/ 	.word	0xffffffff


	//   ....[109]....
        /*03e8*/ 	.word	0xffffffff


	//   ....[110]....
        /*03ec*/ 	.word	0xffffffff


	//   ....[111]....
        /*03f0*/ 	.word	0xffffffff


	//   ....[112]....
        /*03f4*/ 	.word	0xffffffff


	//   ....[113]....
        /*03f8*/ 	.word	0xffffffff


	//   ....[114]....
        /*03fc*/ 	.word	0xffffffff


	//   ....[115]....
        /*0400*/ 	.word	0xffffffff


	//   ....[116]....
        /*0404*/ 	.word	0xffffffff


	//   ....[117]....
        /*0408*/ 	.word	0xffffffff


	//   ....[118]....
        /*040c*/ 	.word	0xffffffff


	//   ....[119]....
        /*0410*/ 	.word	0xffffffff


	//   ....[120]....
        /*0414*/ 	.word	0xffffffff


	//   ....[121]....
        /*0418*/ 	.word	0xffffffff


	//   ....[122]....
        /*041c*/ 	.word	0xffffffff


	//   ....[123]....
        /*0420*/ 	.word	0xffffffff


	//   ....[124]....
        /*0424*/ 	.word	0xffffffff


	//   ....[125]....
        /*0428*/ 	.word	0xffffffff


	//   ....[126]....
        /*042c*/ 	.word	0xffffffff


	//   ....[127]....
        /*0430*/ 	.word	0xffffffff


	//   ....[128]....
        /*0434*/ 	.word	0xffffffff


	//   ....[129]....
        /*0438*/ 	.word	0xffffffff


	//   ....[130]....
        /*043c*/ 	.word	0xffffffff


	//   ....[131]....
        /*0440*/ 	.word	0xffffffff


	//   ....[132]....
        /*0444*/ 	.word	0xffffffff


	//   ....[133]....
        /*0448*/ 	.word	0xffffffff


	//   ....[134]....
        /*044c*/ 	.word	0xffffffff


	//   ....[135]....
        /*0450*/ 	.word	0xffffffff


	//   ....[136]....
        /*0454*/ 	.word	0xffffffff


	//   ....[137]....
        /*0458*/ 	.word	0xffffffff


	//   ....[138]....
        /*045c*/ 	.word	0xffffffff


	//   ....[139]....
        /*0460*/ 	.word	0xffffffff


	//   ....[140]....
        /*0464*/ 	.word	0xffffffff


	//   ....[141]....
        /*0468*/ 	.word	0xffffffff


	//   ....[142]....
        /*046c*/ 	.word	0xffffffff


	//   ....[143]....
        /*0470*/ 	.word	0xffffffff


	//   ....[144]....
        /*0474*/ 	.word	0xffffffff


	//   ....[145]....
        /*0478*/ 	.word	0xffffffff


	//   ....[146]....
        /*047c*/ 	.word	0xffffffff


	//   ....[147]....
        /*0480*/ 	.word	0xffffffff


	//   ....[148]....
        /*0484*/ 	.word	0xffffffff


	//   ....[149]....
        /*0488*/ 	.word	0xffffffff


	//   ....[150]....
        /*048c*/ 	.word	0xffffffff


	//   ....[151]....
        /*0490*/ 	.word	0xffffffff


	//   ....[152]....
        /*0494*/ 	.word	0xffffffff


	//   ....[153]....
        /*0498*/ 	.word	0xffffffff


	//   ....[154]....
        /*049c*/ 	.word	0xffffffff


	//   ....[155]....
        /*04a0*/ 	.word	0xffffffff


	//   ....[156]....
        /*04a4*/ 	.word	0xffffffff


	//   ....[157]....
        /*04a8*/ 	.word	0xffffffff


	//   ....[158]....
        /*04ac*/ 	.word	0xffffffff


	//   ....[159]....
        /*04b0*/ 	.word	0xffffffff


	//   ....[160]....
        /*04b4*/ 	.word	0xffffffff


	//   ....[161]....
        /*04b8*/ 	.word	0xffffffff


	//   ....[162]....
        /*04bc*/ 	.word	0xffffffff


	//   ....[163]....
        /*04c0*/ 	.word	0xffffffff


	//   ....[164]....
        /*04c4*/ 	.word	0xffffffff


	//   ....[165]....
        /*04c8*/ 	.word	0xffffffff


	//   ....[166]....
        /*04cc*/ 	.word	0xffffffff


	//   ....[167]....
        /*04d0*/ 	.word	0xffffffff


	//   ....[168]....
        /*04d4*/ 	.word	0xffffffff


	//   ....[169]....
        /*04d8*/ 	.word	0x0500000f


	//   ....[170]....
        /*04dc*/ 	.word	0x0500000f


	//   ....[171]....
        /*04e0*/ 	.word	0x0500000f


	//   ....[172]....
        /*04e4*/ 	.word	0x0500000f


	//   ....[173]....
        /*04e8*/ 	.word	0x0500000f


	//   ....[174]....
        /*04ec*/ 	.word	0x0500000f


	//   ....[175]....
        /*04f0*/ 	.word	0x0500000f


	//   ....[176]....
        /*04f4*/ 	.word	0x0500000f


	//   ....[177]....
        /*04f8*/ 	.word	0x0500000f


	//   ....[178]....
        /*04fc*/ 	.word	0x0500000f


	//   ....[179]....
        /*0500*/ 	.word	0x0500000f


	//   ....[180]....
        /*0504*/ 	.word	0x0500000f


	//   ....[181]....
        /*0508*/ 	.word	0x0500000f


	//   ....[182]....
        /*050c*/ 	.word	0x0500000f


	//   ....[183]....
        /*0510*/ 	.word	0x0500000f


	//   ....[184]....
        /*0514*/ 	.word	0x0500000f


	//   ....[185]....
        /*0518*/ 	.word	0x0500000f


	//   ....[186]....
        /*051c*/ 	.word	0x0500000f


	//   ....[187]....
        /*0520*/ 	.word	0x0500000f


	//   ....[188]....
        /*0524*/ 	.word	0x0500000f


	//   ....[189]....
        /*0528*/ 	.word	0x0500000f


	//   ....[190]....
        /*052c*/ 	.word	0x0500000f


	//   ....[191]....
        /*0530*/ 	.word	0x0500000f


	//   ....[192]....
        /*0534*/ 	.word	0x0500000f


	//   ....[193]....
        /*0538*/ 	.word	0x0500000f


	//   ....[194]....
        /*053c*/ 	.word	0x0500000f


	//   ....[195]....
        /*0540*/ 	.word	0x0500000f


	//   ....[196]....
        /*0544*/ 	.word	0x0500000f


	//   ....[197]....
        /*0548*/ 	.word	0x0500000f


	//   ....[198]....
        /*054c*/ 	.word	0x0500000f


	//   ....[199]....
        /*0550*/ 	.word	0x0500000f


	//   ....[200]....
        /*0554*/ 	.word	0x0500000f


	//   ....[201]....
        /*0558*/ 	.word	0x0500000f


	//   ....[202]....
        /*055c*/ 	.word	0x0500000f


	//   ....[203]....
        /*0560*/ 	.word	0x0500000f


	//   ....[204]....
        /*0564*/ 	.word	0x0500000f


	//   ....[205]....
        /*0568*/ 	.word	0x0500000f


	//   ....[206]....
        /*056c*/ 	.word	0x0500000f


	//   ....[207]....
        /*0570*/ 	.word	0x0500000f


	//   ....[208]....
        /*0574*/ 	.word	0x0500000f


	//   ....[209]....
        /*0578*/ 	.word	0x0500000f


	//   ....[210]....
        /*057c*/ 	.word	0x0500000f


	//   ....[211]....
        /*0580*/ 	.word	0x0500000f


	//   ....[212]....
        /*0584*/ 	.word	0x0500000f


	//   ....[213]....
        /*0588*/ 	.word	0x0500000f


	//   ....[214]....
        /*058c*/ 	.word	0x0500000f


	//   ....[215]....
        /*0590*/ 	.word	0x0500000f


	//   ....[216]....
        /*0594*/ 	.word	0x0500000f


	//   ....[217]....
        /*0598*/ 	.word	0x0500000f


	//   ....[218]....
        /*059c*/ 	.word	0x0500000f


	//   ....[219]....
        /*05a0*/ 	.word	0x0500000f


	//   ....[220]....
        /*05a4*/ 	.word	0x0500000f


	//   ....[221]....
        /*05a8*/ 	.word	0x0500000f


	//   ....[222]....
        /*05ac*/ 	.word	0x0500000f


	//   ....[223]....
        /*05b0*/ 	.word	0x0500000f


	//   ....[224]....
        /*05b4*/ 	.word	0x0500000f


	//   ....[225]....
        /*05b8*/ 	.word	0x0500000f


	//   ....[226]....
        /*05bc*/ 	.word	0x0500000f


	//   ....[227]....
        /*05c0*/ 	.word	0x0500000f


	//   ....[228]....
        /*05c4*/ 	.word	0x0500000f


	//   ....[229]....
        /*05c8*/ 	.word	0x0500000f


	//   ....[230]....
        /*05cc*/ 	.word	0x0500000f


	//   ....[231]....
        /*05d0*/ 	.word	0x0500000f


	//   ....[232]....
        /*05d4*/ 	.word	0x0500000f


	//   ....[233]....
        /*05d8*/ 	.word	0x0500000f


	//   ....[234]....
        /*05dc*/ 	.word	0x0500000f


	//   ....[235]....
        /*05e0*/ 	.word	0x0500000f


	//   ....[236]....
        /*05e4*/ 	.word	0x0500000f


	//   ....[237]....
        /*05e8*/ 	.word	0x0500000f


	//   ....[238]....
        /*05ec*/ 	.word	0x0500000f


	//   ....[239]....
        /*05f0*/ 	.word	0x0500000f


	//   ....[240]....
        /*05f4*/ 	.word	0x0500000f


	//   ....[241]....
        /*05f8*/ 	.word	0x0500000f


	//   ....[242]....
        /*05fc*/ 	.word	0x0500000f


	//   ....[243]....
        /*0600*/ 	.word	0x0500000f


	//   ....[244]....
        /*0604*/ 	.word	0x0500000f


	//   ....[245]....
        /*0608*/ 	.word	0x0500000f


	//   ....[246]....
        /*060c*/ 	.word	0x0500000f


	//   ....[247]....
        /*0610*/ 	.word	0x0500000f


	//   ....[248]....
        /*0614*/ 	.word	0x0500000f


	//   ....[249]....
        /*0618*/ 	.word	0x0500000f


	//   ....[250]....
        /*061c*/ 	.word	0x0500000f


	//   ....[251]....
        /*0620*/ 	.word	0x0500000f


	//   ....[252]....
        /*0624*/ 	.word	0x0500000f


	//   ....[253]....
        /*0628*/ 	.word	0x0500000f


	//   ....[254]....
        /*062c*/ 	.word	0x0500000f


	//   ....[255]....
        /*0630*/ 	.word	0x0500000f


	//   ....[0]....
        /*0634*/ 	.word	0x0500000f


	//   ....[1]....
        /*0638*/ 	.word	0x0500000f


	//   ....[2]....
        /*063c*/ 	.word	0x0500000f


	//   ....[3]....
        /*0640*/ 	.word	0x0500000f


	//   ....[4]....
        /*0644*/ 	.word	0x0500000f


	//   ....[5]....
        /*0648*/ 	.word	0x0500000f


	//   ....[6]....
        /*064c*/ 	.word	0x0500000f


	//   ....[7]....
        /*0650*/ 	.word	0x0500000f


	//   ....[8]....
        /*0654*/ 	.word	0x0500000f


	//   ....[9]....
        /*0658*/ 	.word	0x0500000f


	//   ....[10]....
        /*065c*/ 	.word	0x0500000f


	//   ....[11]....
        /*0660*/ 	.word	0x0500000f


	//   ....[12]....
        /*0664*/ 	.word	0x0500000f


	//   ....[13]....
        /*0668*/ 	.word	0x0500000f


	//   ....[14]....
        /*066c*/ 	.word	0x0500000f


	//   ....[15]....
        /*0670*/ 	.word	0x0500000f


	//   ....[16]....
        /*0674*/ 	.word	0x0500000f


	//   ....[17]....
        /*0678*/ 	.word	0x0500000f


	//   ....[18]....
        /*067c*/ 	.word	0x0500000f


	//   ....[19]....
        /*0680*/ 	.word	0x0500000f


	//----- nvinfo : EIATTR_COOP_GROUP_INSTR_OFFSETS
	.align		4
.L_289:
        /*0684*/ 	.byte	0x04, 0x28
        /*0686*/ 	.short	(.L_291 - .L_290)


	//   ....[0]....
.L_290:
        /*0688*/ 	.word	0x00000080


	//   ....[1]....
        /*068c*/ 	.word	0x00000090


	//   ....[2]....
        /*0690*/ 	.word	0x000002d0


	//   ....[3]....
        /*0694*/ 	.word	0x00000430


	//   ....[4]....
        /*0698*/ 	.word	0x00000550


	//   ....[5]....
        /*069c*/ 	.word	0x000006b0


	//   ....[6]....
        /*06a0*/ 	.word	0x00001470


	//   ....[7]....
        /*06a4*/ 	.word	0x00001bb0


	//   ....[8]....
        /*06a8*/ 	.word	0x00002060


	//   ....[9]....
        /*06ac*/ 	.word	0x00002820


	//   ....[10]....
        /*06b0*/ 	.word	0x000028a0


	//   ....[11]....
        /*06b4*/ 	.word	0x00003340


	//   ....[12]....
        /*06b8*/ 	.word	0x000033b0


	//   ....[13]....
        /*06bc*/ 	.word	0x00004920


	//   ....[14]....
        /*06c0*/ 	.word	0x00004c60


	//   ....[15]....
        /*06c4*/ 	.word	0x00005510


	//   ....[16]....
        /*06c8*/ 	.word	0x00005620


	//   ....[17]....
        /*06cc*/ 	.word	0x00005f80


	//   ....[18]....
        /*06d0*/ 	.word	0x00005fd0


	//   ....[19]....
        /*06d4*/ 	.word	0x00008220


	//   ....[20]....
        /*06d8*/ 	.word	0x00008260


	//   ....[21]....
        /*06dc*/ 	.word	0x00008290


	//   ....[22]....
        /*06e0*/ 	.word	0x000082a0


	//   ....[23]....
        /*06e4*/ 	.word	0x00009520


	//   ....[24]....
        /*06e8*/ 	.word	0x00009550


	//   ....[25]....
        /*06ec*/ 	.word	0x000095f0


	//   ....[26]....
        /*06f0*/ 	.word	0x00009610


	//   ....[27]....
        /*06f4*/ 	.word	0x0000a3d0


	//   ....[28]....
        /*06f8*/ 	.word	0x0000a410


	//   ....[29]....
        /*06fc*/ 	.word	0x0000a450


	//   ....[30]....
        /*0700*/ 	.word	0x0000a480


	//   ....[31]....
        /*0704*/ 	.word	0x0000a940


	//   ....[32]....
        /*0708*/ 	.word	0x0000a980


	//   ....[33]....
        /*070c*/ 	.word	0x0000a9a0


	//   ....[34]....
        /*0710*/ 	.word	0x0000a9d0


	//   ....[35]....
        /*0714*/ 	.word	0x0000a9f0


	//   ....[36]....
        /*0718*/ 	.word	0x0000aa10


	//   ....[37]....
        /*071c*/ 	.word	0x0000aa40


	//   ....[38]....
        /*0720*/ 	.word	0x0000aa70


	//   ....[39]....
        /*0724*/ 	.word	0x0000b300


	//   ....[40]....
        /*0728*/ 	.word	0x0000b330


	//   ....[41]....
        /*072c*/ 	.word	0x0000b370


	//   ....[42]....
        /*0730*/ 	.word	0x0000b3a0


	//   ....[43]....
        /*0734*/ 	.word	0x0000b3b0


	//   ....[44]....
        /*0738*/ 	.word	0x0000b3c0


	//   ....[45]....
        /*073c*/ 	.word	0x0000b3d0


	//   ....[46]....
        /*0740*/ 	.word	0x0000b3f0


	//   ....[47]....
        /*0744*/ 	.word	0x0000b540


	//   ....[48]....
        /*0748*/ 	.word	0x0000b730


	//   ....[49]....
        /*074c*/ 	.word	0x0000b760


	//   ....[50]....
        /*0750*/ 	.word	0x0000b790


	//   ....[51]....
        /*0754*/ 	.word	0x0000b7c0


	//   ....[52]....
        /*0758*/ 	.word	0x0000b7f0


	//   ....[53]....
        /*075c*/ 	.word	0x0000b820


	//   ....[54]....
        /*0760*/ 	.word	0x0000b970


	//   ....[55]....
        /*0764*/ 	.word	0x0000b9a0


	//   ....[56]....
        /*0768*/ 	.word	0x0000b9d0


	//   ....[57]....
        /*076c*/ 	.word	0x0000ba00


	//   ....[58]....
        /*0770*/ 	.word	0x0000ba30


	//   ....[59]....
        /*0774*/ 	.word	0x0000ba60


	//   ....[60]....
        /*0778*/ 	.word	0x0000baf0


	//   ....[61]....
        /*077c*/ 	.word	0x0000bb50


	//   ....[62]....
        /*0780*/ 	.word	0x0000bbe0


	//   ....[63]....
        /*0784*/ 	.word	0x0000d4c0


	//   ....[64]....
        /*0788*/ 	.word	0x0000d4e0


	//   ....[65]....
        /*078c*/ 	.word	0x0000d570


	//   ....[66]....
        /*0790*/ 	.word	0x0000d590


	//   ....[67]....
        /*0794*/ 	.word	0x0000d610


	//   ....[68]....
        /*0798*/ 	.word	0x0000d630


	//   ....[69]....
        /*079c*/ 	.word	0x0000d6b0


	//   ....[70]....
        /*07a0*/ 	.word	0x0000d6d0


	//   ....[71]....
        /*07a4*/ 	.word	0x0000d750


	//   ....[72]....
        /*07a8*/ 	.word	0x0000d770


	//   ....[73]....
        /*07ac*/ 	.word	0x0000d7f0


	//   ....[74]....
        /*07b0*/ 	.word	0x0000d810


	//   ....[75]....
        /*07b4*/ 	.word	0x0000d890


	//   ....[76]....
        /*07b8*/ 	.word	0x0000d8b0


	//   ....[77]....
        /*07bc*/ 	.word	0x0000d8c0


	//   ....[78]....
        /*07c0*/ 	.word	0x0000d8d0


	//   ....[79]....
        /*07c4*/ 	.word	0x0000e1d0


	//   ....[80]....
        /*07c8*/ 	.word	0x0000e200


	//   ....[81]....
        /*07cc*/ 	.word	0x0000e2a0


	//   ....[82]....
        /*07d0*/ 	.word	0x0000e2c0


	//   ....[83]....
        /*07d4*/ 	.word	0x0000e340


	//   ....[84]....
        /*07d8*/ 	.word	0x0000e360


	//   ....[85]....
        /*07dc*/ 	.word	0x0000e3e0


	//   ....[86]....
        /*07e0*/ 	.word	0x0000e400


	//   ....[87]....
        /*07e4*/ 	.word	0x0000e480


	//   ....[88]....
        /*07e8*/ 	.word	0x0000e4a0


	//   ....[89]....
        /*07ec*/ 	.word	0x0000e520


	//   ....[90]....
        /*07f0*/ 	.word	0x0000e540


	//   ....[91]....
        /*07f4*/ 	.word	0x0000e5c0


	//   ....[92]....
        /*07f8*/ 	.word	0x0000e5e0


	//   ....[93]....
        /*07fc*/ 	.word	0x0000e5f0


	//   ....[94]....
        /*0800*/ 	.word	0x0000e660


	//   ....[95]....
        /*0804*/ 	.word	0x0000e6b0


	//   ....[96]....
        /*0808*/ 	.word	0x0000e6e0


	//   ....[97]....
        /*080c*/ 	.word	0x0000e770


	//   ....[98]....
        /*0810*/ 	.word	0x0000e780


	//   ....[99]....
        /*0814*/ 	.word	0x0000e7f0


	//   ....[100]....
        /*0818*/ 	.word	0x0000e800


	//   ....[101]....
        /*081c*/ 	.word	0x0000e840


	//   ....[102]....
        /*0820*/ 	.word	0x0000e860


	//   ....[103]....
        /*0824*/ 	.word	0x0000efe0


	//   ....[104]....
        /*0828*/ 	.word	0x0000f010


	//   ....[105]....
        /*082c*/ 	.word	0x0000f060


	//   ....[106]....
        /*0830*/ 	.word	0x0000f070


	//   ....[107]....
        /*0834*/ 	.word	0x0000f0b0


	//   ....[108]....
        /*0838*/ 	.word	0x0000f0c0


	//   ....[109]....
        /*083c*/ 	.word	0x0000f100


	//   ....[110]....
        /*0840*/ 	.word	0x0000f110


	//   ....[111]....
        /*0844*/ 	.word	0x0000f150


	//   ....[112]....
        /*0848*/ 	.word	0x0000f160


	//   ....[113]....
        /*084c*/ 	.word	0x0000f1a0


	//   ....[114]....
        /*0850*/ 	.word	0x0000f1b0


	//   ....[115]....
        /*0854*/ 	.word	0x0000f1f0


	//   ....[116]....
        /*0858*/ 	.word	0x0000f200


	//   ....[117]....
        /*085c*/ 	.word	0x0000f210


	//   ....[118]....
        /*0860*/ 	.word	0x0000f250


	//   ....[119]....
        /*0864*/ 	.word	0x0000f500


	//   ....[120]....
        /*0868*/ 	.word	0x0000f530


	//   ....[121]....
        /*086c*/ 	.word	0x0000f590


	//   ....[122]....
        /*0870*/ 	.word	0x0000f5a0


	//   ....[123]....
        /*0874*/ 	.word	0x0000f5f0


	//   ....[124]....
        /*0878*/ 	.word	0x0000f600


	//   ....[125]....
        /*087c*/ 	.word	0x0000f650


	//   ....[126]....
        /*0880*/ 	.word	0x0000f660


	//   ....[127]....
        /*0884*/ 	.word	0x0000f6b0


	//   ....[128]....
        /*0888*/ 	.word	0x0000f6c0


	//   ....[129]....
        /*088c*/ 	.word	0x0000f710


	//   ....[130]....
        /*0890*/ 	.word	0x0000f720


	//   ....[131]....
        /*0894*/ 	.word	0x0000f770


	//   ....[132]....
        /*0898*/ 	.word	0x0000f780


	//   ....[133]....
        /*089c*/ 	.word	0x0000f790


	//   ....[134]....
        /*08a0*/ 	.word	0x0000f7d0


	//   ....[135]....
        /*08a4*/ 	.word	0x0000fd90


	//   ....[136]....
        /*08a8*/ 	.word	0x0000fdc0


	//   ....[137]....
        /*08ac*/ 	.word	0x0000fde0


	//   ....[138]....
        /*08b0*/ 	.word	0x0000fdf0


	//   ....[139]....
        /*08b4*/ 	.word	0x0000fe00


	//   ....[140]....
        /*08b8*/ 	.word	0x0000fe10


	//   ....[141]....
        /*08bc*/ 	.word	0x0000fe30


	//   ....[142]....
        /*08c0*/ 	.word	0x0000fe80


	//   ....[143]....
        /*08c4*/ 	.word	0x0000fea0


	//   ....[144]....
        /*08c8*/ 	.word	0x0000fee0


	//   ....[145]....
        /*08cc*/ 	.word	0x0000ff00


	//   ....[146]....
        /*08d0*/ 	.word	0x0000ff40


	//   ....[147]....
        /*08d4*/ 	.word	0x0000ff60


	//   ....[148]....
        /*08d8*/ 	.word	0x0000ffb0


	//   ....[149]....
        /*08dc*/ 	.word	0x0000ffe0


	//   ....[150]....
        /*08e0*/ 	.word	0x00010040


	//   ....[151]....
        /*08e4*/ 	.word	0x000103b0


	//   ....[152]....
        /*08e8*/ 	.word	0x00010410


	//   ....[153]....
        /*08ec*/ 	.word	0x00010440


	//   ....[154]....
        /*08f0*/ 	.word	0x00010470


	//   ....[155]....
        /*08f4*/ 	.word	0x00010480


	//   ....[156]....
        /*08f8*/ 	.word	0x000104b0


	//   ....[157]....
        /*08fc*/ 	.word	0x000104e0


	//   ....[158]....
        /*0900*/ 	.word	0x00010510


	//   ....[159]....
        /*0904*/ 	.word	0x00010690


	//   ....[160]....
        /*0908*/ 	.word	0x000106c0


	//   ....[161]....
        /*090c*/ 	.word	0x000106f0


	//   ....[162]....
        /*0910*/ 	.word	0x00010720


	//   ....[163]....
        /*0914*/ 	.word	0x00010750


	//   ....[164]....
        /*0918*/ 	.word	0x00010780


	//   ....[165]....
        /*091c*/ 	.word	0x00010840


	//   ....[166]....
        /*0920*/ 	.word	0x00010860


	//   ....[167]....
        /*0924*/ 	.word	0x000108d0


	//   ....[168]....
        /*0928*/ 	.word	0x00010f70


	//   ....[169]....
        /*092c*/ 	.word	0x00011510


	//   ....[170]....
        /*0930*/ 	.word	0x00011600


	//   ....[171]....
        /*0934*/ 	.word	0x000116a0


	//   ....[172]....
        /*0938*/ 	.word	0x00011700


	//   ....[173]....
        /*093c*/ 	.word	0x000117f0


	//   ....[174]....
        /*0940*/ 	.word	0x00011860


	//   ....[175]....
        /*0944*/ 	.word	0x00011950


	//   ....[176]....
        /*0948*/ 	.word	0x000119c0


	//   ....[177]....
        /*094c*/ 	.word	0x00011ab0


	//   ....[178]....
        /*0950*/ 	.word	0x00011b20


	//   ....[179]....
        /*0954*/ 	.word	0x00011c10


	//   ....[180]....
        /*0958*/ 	.word	0x00011c80


	//   ....[181]....
        /*095c*/ 	.word	0x00011d70


	//   ....[182]....
        /*0960*/ 	.word	0x00011de0


	//   ....[183]....
        /*0964*/ 	.word	0x00011ed0


	//   ....[184]....
        /*0968*/ 	.word	0x00011f40


	//   ....[185]....
        /*096c*/ 	.word	0x00012020


	//   ....[186]....
        /*0970*/ 	.word	0x000120d0


	//   ....[187]....
        /*0974*/ 	.word	0x00012140


	//   ....[188]....
        /*0978*/ 	.word	0x000121a0


	//   ....[189]....
        /*097c*/ 	.word	0x00012290


	//   ....[190]....
        /*0980*/ 	.word	0x000122f0


	//   ....[191]....
        /*0984*/ 	.word	0x000123f0


	//   ....[192]....
        /*0988*/ 	.word	0x00012450


	//   ....[193]....
        /*098c*/ 	.word	0x00012550


	//   ....[194]....
        /*0990*/ 	.word	0x000125b0


	//   ....[195]....
        /*0994*/ 	.word	0x000126b0


	//   ....[196]....
        /*0998*/ 	.word	0x00012710


	//   ....[197]....
        /*099c*/ 	.word	0x00012810


	//   ....[198]....
        /*09a0*/ 	.word	0x00012870


	//   ....[199]....
        /*09a4*/ 	.word	0x00012970


	//   ....[200]....
        /*09a8*/ 	.word	0x000129d0


	//   ....[201]....
        /*09ac*/ 	.word	0x00012ae0


	//   ....[202]....
        /*09b0*/ 	.word	0x00012b40


	//   ....[203]....
        /*09b4*/ 	.word	0x00012c00


	//   ....[204]....
        /*09b8*/ 	.word	0x00012c60


	//   ....[205]....
        /*09bc*/ 	.word	0x00012d60


	//   ....[206]....
        /*09c0*/ 	.word	0x00012dc0


	//   ....[207]....
        /*09c4*/ 	.word	0x00012e90


	//   ....[208]....
        /*09c8*/ 	.word	0x00012ef0


	//   ....[209]....
        /*09cc*/ 	.word	0x00012fb0


	//   ....[210]....
        /*09d0*/ 	.word	0x000130f0


	//   ....[211]....
        /*09d4*/ 	.word	0x00013190


	//   ....[212]....
        /*09d8*/ 	.word	0x00013200


	//   ....[213]....
        /*09dc*/ 	.word	0x000132b0


	//   ....[214]....
        /*09e0*/ 	.word	0x00013310


	//   ....[215]....
        /*09e4*/ 	.word	0x000133c0


	//   ....[216]....
        /*09e8*/ 	.word	0x00013420


	//   ....[217]....
        /*09ec*/ 	.word	0x000134d0


	//   ....[218]....
        /*09f0*/ 	.word	0x00013530


	//   ....[219]....
        /*09f4*/ 	.word	0x000135e0


	//   ....[220]....
        /*09f8*/ 	.word	0x00013640


	//   ....[221]....
        /*09fc*/ 	.word	0x000136f0


	//   ....[222]....
        /*0a00*/ 	.word	0x00013750


	//   ....[223]....
        /*0a04*/ 	.word	0x00013800


	//   ....[224]....
        /*0a08*/ 	.word	0x00013860


	//   ....[225]....
        /*0a0c*/ 	.word	0x00013910


	//   ....[226]....
        /*0a10*/ 	.word	0x00013a00


	//   ....[227]....
        /*0a14*/ 	.word	0x00013ab0


	//   ....[228]....
        /*0a18*/ 	.word	0x00013b10


	//   ....[229]....
        /*0a1c*/ 	.word	0x00013bd0


	//   ....[230]....
        /*0a20*/ 	.word	0x00013c30


	//   ....[231]....
        /*0a24*/ 	.word	0x00013cf0


	//   ....[232]....
        /*0a28*/ 	.word	0x00013d50


	//   ....[233]....
        /*0a2c*/ 	.word	0x00013e10


	//   ....[234]....
        /*0a30*/ 	.word	0x00013e70


	//   ....[235]....
        /*0a34*/ 	.word	0x00013f30


	//   ....[236]....
        /*0a38*/ 	.word	0x00013f90


	//   ....[237]....
        /*0a3c*/ 	.word	0x00014050


	//   ....[238]....
        /*0a40*/ 	.word	0x000140b0


	//   ....[239]....
        /*0a44*/ 	.word	0x00014170


	//   ....[240]....
        /*0a48*/ 	.word	0x000141d0


	//   ....[241]....
        /*0a4c*/ 	.word	0x00014280


	//   ....[242]....
        /*0a50*/ 	.word	0x00014370


	//   ....[243]....
        /*0a54*/ 	.word	0x00014430


	//   ....[244]....
        /*0a58*/ 	.word	0x00014490


	//   ....[245]....
        /*0a5c*/ 	.word	0x00014540


	//   ....[246]....
        /*0a60*/ 	.word	0x000145a0


	//   ....[247]....
        /*0a64*/ 	.word	0x00014660


	//   ....[248]....
        /*0a68*/ 	.word	0x000146c0


	//   ....[249]....
        /*0a6c*/ 	.word	0x00014780


	//   ....[250]....
        /*0a70*/ 	.word	0x000147e0


	//   ....[251]....
        /*0a74*/ 	.word	0x000148a0


	//   ....[252]....
        /*0a78*/ 	.word	0x00014900


	//   ....[253]....
        /*0a7c*/ 	.word	0x000149c0


	//   ....[254]....
        /*0a80*/ 	.word	0x00014a20


	//   ....[255]....
        /*0a84*/ 	.word	0x00014ae0


	//   ....[0]....
        /*0a88*/ 	.word	0x00014b40


	//   ....[1]....
        /*0a8c*/ 	.word	0x00014be0


	//   ....[2]....
        /*0a90*/ 	.word	0x00014c70


	//   ....[3]....
        /*0a94*/ 	.word	0x00014d10


	//   ....[4]....
        /*0a98*/ 	.word	0x00014e30


	//   ....[5]....
        /*0a9c*/ 	.word	0x00014ea0


	//   ....[6]....
        /*0aa0*/ 	.word	0x00014f10


	//   ....[7]....
        /*0aa4*/ 	.word	0x00014f80


	//   ....[8]....
        /*0aa8*/ 	.word	0x00014ff0


	//   ....[9]....
        /*0aac*/ 	.word	0x00015070


	//   ....[10]....
        /*0ab0*/ 	.word	0x00015100


	//   ....[11]....
        /*0ab4*/ 	.word	0x00015190


	//   ....[12]....
        /*0ab8*/ 	.word	0x00015200


	//   ....[13]....
        /*0abc*/ 	.word	0x00015270


	//   ....[14]....
        /*0ac0*/ 	.word	0x000152e0


	//   ....[15]....
        /*0ac4*/ 	.word	0x00015360


	//   ....[16]....
        /*0ac8*/ 	.word	0x000153d0


	//   ....[17]....
        /*0acc*/ 	.word	0x00015470


	//   ....[18]....
        /*0ad0*/ 	.word	0x00015500


	//   ....[19]....
        /*0ad4*/ 	.word	0x00015620


	//----- nvinfo : EIATTR_REG_RECONFIG
	.align		4
.L_291:
        /*0ad8*/ 	.byte	0x01, 0x54
	.zero		2


	//----- nvinfo : EIATTR_SYSCALL_OFFSETS
	.align		4
        /*0adc*/ 	.byte	0x04, 0x46
        /*0ade*/ 	.short	(.L_293 - .L_292)


	//   ....[0]....
.L_292:
        /*0ae0*/ 	.word	0x00001650


	//   ....[1]....
        /*0ae4*/ 	.word	0x0000caa0


	//   ....[2]....
        /*0ae8*/ 	.word	0x0000cbf0


	//   ....[3]....
        /*0aec*/ 	.word	0x0000cce0


	//   ....[4]....
        /*0af0*/ 	.word	0x0000dce0


	//----- nvinfo : EIATTR_MBARRIER_INSTR_OFFSETS
	.align		4
.L_293:
        /*0af4*/ 	.byte	0x04, 0x39
        /*0af6*/ 	.short	(.L_295 - .L_294)


	//   ....[0]....
.L_294:
        /*0af8*/ 	.word	0x00000180
        /*0afc*/ 	.word	0x000000ff
        /*0b00*/ 	.word	0x00016800
        /*0b04*/ 	.short	0x0100
        /*0b06*/ 	.byte	0x08
	.zero		1


	//   ....[1]....
        /*0b08*/ 	.word	0x00000190
        /*0b0c*/ 	.word	0x000000ff
        /*0b10*/ 	.word	0x00016820
        /*0b14*/ 	.short	0x0100
        /*0b16*/ 	.byte	0x08
	.zero		1


	//   ....[2]....
        /*0b18*/ 	.word	0x00000280
        /*0b1c*/ 	.word	0x000000ff
        /*0b20*/ 	.word	0x00016830
        /*0b24*/ 	.short	0x0100
        /*0b26*/ 	.byte	0x08
	.zero		1


	//   ....[3]....
        /*0b28*/ 	.word	0x00000290
        /*0b2c*/ 	.word	0x000000ff
        /*0b30*/ 	.word	0x00016840
        /*0b34*/ 	.short	0x0100
        /*0b36*/ 	.byte	0x08
	.zero		1


	//   ....[4]....
        /*0b38*/ 	.word	0x000002a0
        /*0b3c*/ 	.word	0x000000ff
        /*0b40*/ 	.word	0x00016838
        /*0b44*/ 	.short	0x0100
        /*0b46*/ 	.byte	0x08
	.zero		1


	//   ....[5]....
        /*0b48*/ 	.word	0x000002b0
        /*0b4c*/ 	.word	0x000000ff
        /*0b50*/ 	.word	0x00016848
        /*0b54*/ 	.short	0x0100
        /*0b56*/ 	.byte	0x08
	.zero		1


	//   ....[6]....
        /*0b58*/ 	.word	0x000003e0
        /*0b5c*/ 	.word	0x000000ff
        /*0b60*/ 	.word	0x00016850
        /*0b64*/ 	.short	0x0100
        /*0b66*/ 	.byte	0x08
	.zero		1


	//   ....[7]....
        /*0b68*/ 	.word	0x000003f0
        /*0b6c*/ 	.word	0x000000ff
        /*0b70*/ 	.word	0x00016860
        /*0b74*/ 	.short	0x0100
        /*0b76*/ 	.byte	0x08
	.zero		1


	//   ....[8]....
        /*0b78*/ 	.word	0x00000400
        /*0b7c*/ 	.word	0x000000ff
        /*0b80*/ 	.word	0x00016858
        /*0b84*/ 	.short	0x0100
        /*0b86*/ 	.byte	0x08
	.zero		1


	//   ....[9]....
        /*0b88*/ 	.word	0x00000410
        /*0b8c*/ 	.word	0x000000ff
        /*0b90*/ 	.word	0x00016868
        /*0b94*/ 	.short	0x0100
        /*0b96*/ 	.byte	0x08
	.zero		1


	//   ....[10]....
        /*0b98*/ 	.word	0x00000500
        /*0b9c*/ 	.word	0x000000ff
        /*0ba0*/ 	.word	0x00016870
        /*0ba4*/ 	.short	0x0100
        /*0ba6*/ 	.byte	0x06
	.zero		1


	//   ....[11]....
        /*0ba8*/ 	.word	0x00000510
        /*0bac*/ 	.word	0x000000ff
        /*0bb0*/ 	.word	0x00016880
        /*0bb4*/ 	.short	0x0100
        /*0bb6*/ 	.byte	0x06
	.zero		1


	//   ....[12]....
        /*0bb8*/ 	.word	0x00000520
        /*0bbc*/ 	.word	0x000000ff
        /*0bc0*/ 	.word	0x00016878
        /*0bc4*/ 	.short	0x0100
        /*0bc6*/ 	.byte	0x06
	.zero		1


	//   ....[13]....
        /*0bc8*/ 	.word	0x00000530
        /*0bcc*/ 	.word	0x000000ff
        /*0bd0*/ 	.word	0x00016888
        /*0bd4*/ 	.short	0x0100
        /*0bd6*/ 	.byte	0x06
	.zero		1


	//   ....[14]....
        /*0bd8*/ 	.word	0x00000660
        /*0bdc*/ 	.word	0x000000ff
        /*0be0*/ 	.word	0x00016890
        /*0be4*/ 	.short	0x0100
        /*0be6*/ 	.byte	0x08
	.zero		1


	//   ....[15]....
        /*0be8*/ 	.word	0x00000670
        /*0bec*/ 	.word	0x000000ff
        /*0bf0*/ 	.word	0x000168a0
        /*0bf4*/ 	.short	0x0100
        /*0bf6*/ 	.byte	0x08
	.zero		1


	//   ....[16]....
        /*0bf8*/ 	.word	0x00000680
        /*0bfc*/ 	.word	0x000000ff
        /*0c00*/ 	.word	0x00016898
        /*0c04*/ 	.short	0x0100
        /*0c06*/ 	.byte	0x08
	.zero		1


	//   ....[17]....
        /*0c08*/ 	.word	0x00000690
        /*0c0c*/ 	.word	0x000000ff
        /*0c10*/ 	.word	0x000168a8
        /*0c14*/ 	.short	0x0100
        /*0c16*/ 	.byte	0x08
	.zero		1


	//   ....[18]....
        /*0c18*/ 	.word	0x000007d0
        /*0c1c*/ 	.word	0x000000ff
        /*0c20*/ 	.word	0x000168b0
        /*0c24*/ 	.short	0x0100
        /*0c26*/ 	.byte	0x08
	.zero		1


	//   ....[19]....
        /*0c28*/ 	.word	0x000007e0
        /*0c2c*/ 	.word	0x000000ff
        /*0c30*/ 	.word	0x000168c0
        /*0c34*/ 	.short	0x0100
        /*0c36*/ 	.byte	0x08
	.zero		1


	//   ....[20]....
        /*0c38*/ 	.word	0x000007f0
        /*0c3c*/ 	.word	0x000000ff
        /*0c40*/ 	.word	0x000168b8
        /*0c44*/ 	.short	0x0100
        /*0c46*/ 	.byte	0x08
	.zero		1


	//   ....[21]....
        /*0c48*/ 	.word	0x00000800
        /*0c4c*/ 	.word	0x000000ff
        /*0c50*/ 	.word	0x000168c8
        /*0c54*/ 	.short	0x0100
        /*0c56*/ 	.byte	0x08
	.zero		1


	//   ....[22]....
        /*0c58*/ 	.word	0x000016d0
        /*0c5c*/ 	.word	0x000000ff
        /*0c60*/ 	.word	0x00016800
        /*0c64*/ 	.short	0x010a
        /*0c66*/ 	.byte	0x2d
	.zero		1


	//   ....[23]....
        /*0c68*/ 	.word	0x00001750
        /*0c6c*/ 	.word	0x00000000
        /*0c70*/ 	.word	0x00016830
        /*0c74*/ 	.short	0x010a
        /*0c76*/ 	.byte	0x3f
	.zero		1


	//   ....[24]....
        /*0c78*/ 	.word	0x00001790
        /*0c7c*/ 	.word	0x00000000
        /*0c80*/ 	.word	0x00016830
        /*0c84*/ 	.short	0x010a
        /*0c86*/ 	.byte	0x3f
	.zero		1


	//   ....[25]....
        /*0c88*/ 	.word	0x00003060
        /*0c8c*/ 	.word	0x000000ff
        /*0c90*/ 	.word	0x00000000
        /*0c94*/ 	.short	0x0101
        /*0c96*/ 	.byte	0x06
	.zero		1


	//   ....[26]....
        /*0c98*/ 	.word	0x00004170
        /*0c9c*/ 	.word	0x000000ff
        /*0ca0*/ 	.word	0x00016830
        /*0ca4*/ 	.short	0x010a
        /*0ca6*/ 	.byte	0x06
	.zero		1


	//   ....[27]....
        /*0ca8*/ 	.word	0x000041b0
        /*0cac*/ 	.word	0x000000ff
        /*0cb0*/ 	.word	0x00016830
        /*0cb4*/ 	.short	0x010a
        /*0cb6*/ 	.byte	0x06
	.zero		1


	//   ....[28]....
        /*0cb8*/ 	.word	0x000043c0
        /*0cbc*/ 	.word	0x000000ff
        /*0cc0*/ 	.word	0x00016850
        /*0cc4*/ 	.short	0x010a
        /*0cc6*/ 	.byte	0x06
	.zero		1


	//   ....[29]....
        /*0cc8*/ 	.word	0x00004400
        /*0ccc*/ 	.word	0x000000ff
        /*0cd0*/ 	.word	0x00016850
        /*0cd4*/ 	.short	0x010a
        /*0cd6*/ 	.byte	0x06
	.zero		1


	//   ....[30]....
        /*0cd8*/ 	.word	0x00005080
        /*0cdc*/ 	.word	0x000000ff
        /*0ce0*/ 	.word	0x00000000
        /*0ce4*/ 	.short	0x0101
        /*0ce6*/ 	.byte	0x06
	.zero		1


	//   ....[31]....
        /*0ce8*/ 	.word	0x00006b70
        /*0cec*/ 	.word	0x000000ff
        /*0cf0*/ 	.word	0x00000000
        /*0cf4*/ 	.short	0x0101
        /*0cf6*/ 	.byte	0x06
	.zero		1


	//   ....[32]....
        /*0cf8*/ 	.word	0x00007050
        /*0cfc*/ 	.word	0x000000ff
        /*0d00*/ 	.word	0x00016830
        /*0d04*/ 	.short	0x010a
        /*0d06*/ 	.byte	0x06
	.zero		1


	//   ....[33]....
        /*0d08*/ 	.word	0x00007090
        /*0d0c*/ 	.word	0x000000ff
        /*0d10*/ 	.word	0x00016830
        /*0d14*/ 	.short	0x010a
        /*0d16*/ 	.byte	0x06
	.zero		1


	//   ....[34]....
        /*0d18*/ 	.word	0x00007270
        /*0d1c*/ 	.word	0x000000ff
        /*0d20*/ 	.word	0x00016850
        /*0d24*/ 	.short	0x010a
        /*0d26*/ 	.byte	0x06
	.zero		1


	//   ....[35]....
        /*0d28*/ 	.word	0x000072b0
        /*0d2c*/ 	.word	0x000000ff
        /*0d30*/ 	.word	0x00016850
        /*0d34*/ 	.short	0x010a
        /*0d36*/ 	.byte	0x06
	.zero		1


	//   ....[36]....
        /*0d38*/ 	.word	0x00007b90
        /*0d3c*/ 	.word	0x000000ff
        /*0d40*/ 	.word	0x00000000
        /*0d44*/ 	.short	0x0101
        /*0d46*/ 	.byte	0x06
	.zero		1


	//   ....[37]....
        /*0d48*/ 	.word	0x00009080
        /*0d4c*/ 	.word	0x000000ff
        /*0d50*/ 	.word	0x00000000
        /*0d54*/ 	.short	0x0101
        /*0d56*/ 	.byte	0x06
	.zero		1


	//   ....[38]....
        /*0d58*/ 	.word	0x00009490
        /*0d5c*/ 	.word	0x000000ff
        /*0d60*/ 	.word	0x00016850
        /*0d64*/ 	.short	0x010a
        /*0d66*/ 	.byte	0x05
	.zero		1


	//   ....[39]....
        /*0d68*/ 	.word	0x000094d0
        /*0d6c*/ 	.word	0x000000ff
        /*0d70*/ 	.word	0x00016850
        /*0d74*/ 	.short	0x010a
        /*0d76*/ 	.byte	0x05
	.zero		1


	//   ....[40]....
        /*0d78*/ 	.word	0x00009a30
        /*0d7c*/ 	.word	0x000000ff
        /*0d80*/ 	.word	0x00000000
        /*0d84*/ 	.short	0x0101
        /*0d86*/ 	.byte	0x04
	.zero		1


	//   ....[41]....
        /*0d88*/ 	.word	0x0000aa00
        /*0d8c*/ 	.word	0x00000000
        /*0d90*/ 	.word	0x00000000
        /*0d94*/ 	.short	0x0101
        /*0d96*/ 	.byte	0x3f
	.zero		1


	//   ....[42]....
        /*0d98*/ 	.word	0x0000d210
        /*0d9c*/ 	.word	0x00000003
        /*0da0*/ 	.word	0x00016840
        /*0da4*/ 	.short	0x010a
        /*0da6*/ 	.byte	0x3f
	.zero		1


	//   ....[43]....
        /*0da8*/ 	.word	0x0000d9d0
        /*0dac*/ 	.word	0x00000003
        /*0db0*/ 	.word	0x00016830
        /*0db4*/ 	.short	0x0107
        /*0db6*/ 	.byte	0x3f
	.zero		1


	//   ....[44]....
        /*0db8*/ 	.word	0x0000daa0
        /*0dbc*/ 	.word	0x00000003
        /*0dc0*/ 	.word	0x00016830
        /*0dc4*/ 	.short	0x0101
        /*0dc6*/ 	.byte	0x3f
	.zero		1


	//   ....[45]....
        /*0dc8*/ 	.word	0x0000e900
        /*0dcc*/ 	.word	0x00000016
        /*0dd0*/ 	.word	0x00016800
        /*0dd4*/ 	.short	0x0107
        /*0dd6*/ 	.byte	0x3f
	.zero		1


	//   ....[46]....
        /*0dd8*/ 	.word	0x0000ea00
        /*0ddc*/ 	.word	0x00000016
        /*0de0*/ 	.word	0x00016800
        /*0de4*/ 	.short	0x0101
        /*0de6*/ 	.byte	0x3f
	.zero		1


	//   ....[47]....
        /*0de8*/ 	.word	0x0000ea20
        /*0dec*/ 	.word	0x00000016
        /*0df0*/ 	.word	0x00016820
        /*0df4*/ 	.short	0x010a
        /*0df6*/ 	.byte	0x3f
	.zero		1


	//   ....[48]....
        /*0df8*/ 	.word	0x0000edc0
        /*0dfc*/ 	.word	0x00000005
        /*0e00*/ 	.word	0x00016840
        /*0e04*/ 	.short	0x010a
        /*0e06*/ 	.byte	0x3f
	.zero		1


	//   ....[49]....
        /*0e08*/ 	.word	0x0000f2d0
        /*0e0c*/ 	.word	0x00000005
        /*0e10*/ 	.word	0x00016830
        /*0e14*/ 	.short	0x0107
        /*0e16*/ 	.byte	0x3f
	.zero		1


	//   ....[50]....
        /*0e18*/ 	.word	0x0000f390
        /*0e1c*/ 	.word	0x00000005
        /*0e20*/ 	.word	0x00016830
        /*0e24*/ 	.short	0x0101
        /*0e26*/ 	.byte	0x3f
	.zero		1


	//   ....[51]....
        /*0e28*/ 	.word	0x0000f3f0
        /*0e2c*/ 	.word	0x00000005
        /*0e30*/ 	.word	0x00016860
        /*0e34*/ 	.short	0x010a
        /*0e36*/ 	.byte	0x3f
	.zero		1


	//   ....[52]....
        /*0e38*/ 	.word	0x0000f8c0
        /*0e3c*/ 	.word	0x00000005
        /*0e40*/ 	.word	0x00016850
        /*0e44*/ 	.short	0x0107
        /*0e46*/ 	.byte	0x3f
	.zero		1


	//   ....[53]....
        /*0e48*/ 	.word	0x0000fa60
        /*0e4c*/ 	.word	0x00000005
        /*0e50*/ 	.word	0x00016850
        /*0e54*/ 	.short	0x0101
        /*0e56*/ 	.byte	0x3f
	.zero		1


	//   ....[54]....
        /*0e58*/ 	.word	0x0000fc70
        /*0e5c*/ 	.word	0x00000000
        /*0e60*/ 	.word	0x00016860
        /*0e64*/ 	.short	0x010a
        /*0e66*/ 	.byte	0x3f
	.zero		1


	//   ....[55]....
        /*0e68*/ 	.word	0x000100f0
        /*0e6c*/ 	.word	0x00000000
        /*0e70*/ 	.word	0x00016850
        /*0e74*/ 	.short	0x0107
        /*0e76*/ 	.byte	0x3f
	.zero		1


	//   ....[56]....
        /*0e78*/ 	.word	0x000101c0
        /*0e7c*/ 	.word	0x00000000
        /*0e80*/ 	.word	0x00016850
        /*0e84*/ 	.short	0x0101
        /*0e86*/ 	.byte	0x3f
	.zero		1


	//   ....[57]....
        /*0e88*/ 	.word	0x00010ef0
        /*0e8c*/ 	.word	0x00000005
        /*0e90*/ 	.word	0x00016820
        /*0e94*/ 	.short	0x010a
        /*0e96*/ 	.byte	0x3f
	.zero		1


	//   ....[58]....
        /*0e98*/ 	.word	0x00011070
        /*0e9c*/ 	.word	0x00000003
        /*0ea0*/ 	.word	0x00016840
        /*0ea4*/ 	.short	0x010a
        /*0ea6*/ 	.byte	0x3f
	.zero		1


	//   ....[59]....
        /*0ea8*/ 	.word	0x00011110
        /*0eac*/ 	.word	0x00000019
        /*0eb0*/ 	.word	0x00016840
        /*0eb4*/ 	.short	0x010a
        /*0eb6*/ 	.byte	0x3f
	.zero		1


	//   ....[60]....
        /*0eb8*/ 	.word	0x00011150
        /*0ebc*/ 	.word	0x00000003
        /*0ec0*/ 	.word	0x00016860
        /*0ec4*/ 	.short	0x010a
        /*0ec6*/ 	.byte	0x3f
	.zero		1


	//   ....[61]....
        /*0ec8*/ 	.word	0x00011190
        /*0ecc*/ 	.word	0x00000019
        /*0ed0*/ 	.word	0x00016860
        /*0ed4*/ 	.short	0x010a
        /*0ed6*/ 	.byte	0x3f
	.zero		1


	//   ....[62]....
        /*0ed8*/ 	.word	0x00011200
        /*0edc*/ 	.word	0x00000003
        /*0ee0*/ 	.word	0x00016800
        /*0ee4*/ 	.short	0x010a
        /*0ee6*/ 	.byte	0x3f
	.zero		1


	//   ....[63]....
        /*0ee8*/ 	.word	0x00011250
        /*0eec*/ 	.word	0x00000000
        /*0ef0*/ 	.word	0x00016830
        /*0ef4*/ 	.short	0x010a
        /*0ef6*/ 	.byte	0x3f
	.zero		1


	//   ....[64]....
        /*0ef8*/ 	.word	0x000112b0
        /*0efc*/ 	.word	0x00000006
        /*0f00*/ 	.word	0x00016830
        /*0f04*/ 	.short	0x010a
        /*0f06*/ 	.byte	0x3f
	.zero		1


	//   ....[65]....
        /*0f08*/ 	.word	0x00011310
        /*0f0c*/ 	.word	0x00000006
        /*0f10*/ 	.word	0x00016850
        /*0f14*/ 	.short	0x010a
        /*0f16*/ 	.byte	0x3f
	.zero		1


	//   ....[66]....
        /*0f18*/ 	.word	0x00011370
        /*0f1c*/ 	.word	0x00000006
        /*0f20*/ 	.word	0x00016830
        /*0f24*/ 	.short	0x010a
        /*0f26*/ 	.byte	0x3f
	.zero		1


	//   ....[67]....
        /*0f28*/ 	.word	0x000113d0
        /*0f2c*/ 	.word	0x00000006
        /*0f30*/ 	.word	0x00016850
        /*0f34*/ 	.short	0x010a
        /*0f36*/ 	.byte	0x3f
	.zero		1


	//   ....[68]....
        /*0f38*/ 	.word	0x00011430
        /*0f3c*/ 	.word	0x00000004
        /*0f40*/ 	.word	0x00016850
        /*0f44*/ 	.short	0x010a
        /*0f46*/ 	.byte	0x3f
	.zero		1


	//   ....[69]....
        /*0f48*/ 	.word	0x00011550
        /*0f4c*/ 	.word	0x00000003
        /*0f50*/ 	.word	0x00016840
        /*0f54*/ 	.short	0x010a
        /*0f56*/ 	.byte	0x3f
	.zero		1


	//   ....[70]....
        /*0f58*/ 	.word	0x00012ff0
        /*0f5c*/ 	.word	0x00000016
        /*0f60*/ 	.word	0x00016820
        /*0f64*/ 	.short	0x010a
        /*0f66*/ 	.byte	0x3f
	.zero		1


	//   ....[71]....
        /*0f68*/ 	.word	0x00013040
        /*0f6c*/ 	.word	0x00000005
        /*0f70*/ 	.word	0x00016840
        /*0f74*/ 	.short	0x010a
        /*0f76*/ 	.byte	0x3f
	.zero		1


	//   ....[72]....
        /*0f78*/ 	.word	0x00013950
        /*0f7c*/ 	.word	0x00000005
        /*0f80*/ 	.word	0x00016860
        /*0f84*/ 	.short	0x010a
        /*0f86*/ 	.byte	0x3f
	.zero		1


	//   ....[73]....
        /*0f88*/ 	.word	0x000142c0
        /*0f8c*/ 	.word	0x00000000
        /*0f90*/ 	.word	0x00016860
        /*0f94*/ 	.short	0x010a
        /*0f96*/ 	.byte	0x3f
	.zero		1


	//   ....[74]....
        /*0f98*/ 	.word	0x00015540
        /*0f9c*/ 	.word	0x00000005
        /*0fa0*/ 	.word	0x00016820
        /*0fa4*/ 	.short	0x010a
        /*0fa6*/ 	.byte	0x3f
	.zero		1


	//   ....[75]....
        /*0fa8*/ 	.word	0x000156e0
        /*0fac*/ 	.word	0x00000003
        /*0fb0*/ 	.word	0x00016840
        /*0fb4*/ 	.short	0x010a
        /*0fb6*/ 	.byte	0x3f
	.zero		1


	//   ....[76]....
        /*0fb8*/ 	.word	0x00015730
        /*0fbc*/ 	.word	0x00000019
        /*0fc0*/ 	.word	0x00016840
        /*0fc4*/ 	.short	0x010a
        /*0fc6*/ 	.byte	0x3f
	.zero		1


	//   ....[77]....
        /*0fc8*/ 	.word	0x00015780
        /*0fcc*/ 	.word	0x00000003
        /*0fd0*/ 	.word	0x00016860
        /*0fd4*/ 	.short	0x010a
        /*0fd6*/ 	.byte	0x3f
	.zero		1


	//----- nvinfo : EIATTR_NUM_MBARRIERS
	.align		4
.L_295:
        /*0fd8*/ 	.byte	0x03, 0x38
        /*0fda*/ 	.short	0x0016


	//----- nvinfo : EIATTR_EXIT_INSTR_OFFSETS
	.align		4
        /*0fdc*/ 	.byte	0x04, 0x1c
        /*0fde*/ 	.short	(.L_297 - .L_296)


	//   ....[0]....
.L_296:
        /*0fe0*/ 	.word	0x000009b0


	//   ....[1]....
        /*0fe4*/ 	.word	0x0000b4f0


	//   ....[2]....
        /*0fe8*/ 	.word	0x000111e0


	//----- nvinfo : EIATTR_MAX_THREADS
	.align		4
.L_297:
        /*0fec*/ 	.byte	0x04, 0x05
        /*0fee*/ 	.short	(.L_299 - .L_298)
.L_298:
        /*0ff0*/ 	.word	0x00000200
        /*0ff4*/ 	.word	0x00000001
        /*0ff8*/ 	.word	0x00000001


	//----- nvinfo : EIATTR_CRS_STACK_SIZE
	.align		4
.L_299:
        /*0ffc*/ 	.byte	0x04, 0x1e
        /*0ffe*/ 	.short	(.L_301 - .L_300)
.L_300:
        /*1000*/ 	.word	0x00000000


	//----- nvinfo : EIATTR_CBANK_PARAM_SIZE
	.align		4
.L_301:
        /*1004*/ 	.byte	0x03, 0x19
        /*1006*/ 	.short	0x0af0


	//----- nvinfo : EIATTR_PARAM_CBANK
	.align		4
        /*1008*/ 	.byte	0x04, 0x0a
        /*100a*/ 	.short	(.L_303 - .L_302)
	.align		4
.L_302:
        /*100c*/ 	.word	index@(.nv.constant0._ZN7cutlass13device_kernelIN5flash11enable_sm90INS1_16FlashAttnFwdSm90INS1_25CollectiveMainloopFwdSm90ILi2EN4cute5tupleIJNS5_1CILi1EEES8_S8_EEENS6_IJNS7_ILi192EEENS7_ILi128EEENS7_ILi64EEEEEELi64ENS_6half_tEfNS_4arch4Sm90ELb1ELb0ELb1ELb1ELb1ELb0ELb0ELb1ELb1ELb1ELb0ELb0EEENS1_21CollectiveEpilogueFwdINS6_IJSA_SC_SB_EEES9_SE_SG_Li384ELb1ELb1ELb0ELb0EEENS1_36VarlenDynamicPersistentTileSchedulerILi192ELi128ELi384ELi128ELb0ELb1ELb1ELb1ELb1ELb1EEEEEEEEEvNT_6ParamsE)
        /*1010*/ 	.short	0x0210
        /*1012*/ 	.short	0x0af0


	//----- nvinfo : EIATTR_SW_WAR
	.align		4
.L_303:
        /*1014*/ 	.byte	0x04, 0x36
        /*1016*/ 	.short	(.L_305 - .L_304)
.L_304:
        /*1018*/ 	.word	0x00000008
.L_305:


//--------------------- .nv.info._ZN7cutlass13device_kernelIN5flash11enable_sm90INS1_16FlashAttnFwdSm90INS1_25CollectiveMainloopFwdSm90ILi2EN4cute5tupleIJNS5_1CILi1EEES8_S8_EEENS6_IJNS7_ILi192EEENS7_ILi128EEENS7_ILi64EEEEEELi64ENS_6half_tEfNS_4arch4Sm90ELb1ELb0ELb1ELb1ELb1ELb1ELb0ELb1ELb1ELb1ELb0ELb0EEENS1_21CollectiveEpilogueFwdINS6_IJSA_SC_SB_EEES9_SE_SG_Li384ELb1ELb1ELb0ELb0EEENS1_36VarlenDynamicPersistentTileSchedulerILi192ELi128ELi384ELi128ELb0ELb1ELb1ELb1ELb1ELb1EEEEEEEEEvNT_6ParamsE --------------------------
	.section	.nv.info._ZN7cutlass13device_kernelIN5flash11enable_sm90INS1_16FlashAttnFwdSm90INS1_25CollectiveMainloopFwdSm90ILi2EN4cute5tupleIJNS5_1CILi1EEES8_S8_EEENS6_IJNS7_ILi192EEENS7_ILi128EEENS7_ILi64EEEEEELi64ENS_6half_tEfNS_4arch4Sm90ELb1ELb0ELb1ELb1ELb1ELb1ELb0ELb1ELb1ELb1ELb0ELb0EEENS1_21CollectiveEpilogueFwdINS6_IJSA_SC_SB_EEES9_SE_SG_Li384ELb1ELb1ELb0ELb0EEENS1_36VarlenDynamicPersistentTileSchedulerILi192ELi128ELi384ELi128ELb0ELb1ELb1ELb1ELb1ELb1EEEEEEEEEvNT_6ParamsE,"",@"SHT_CUDA_INFO"
	.sectionflags	@""
	.align	4


	//----- nvinfo : EIATTR_CUDA_API_VERSION
	.align		4
        /*0000*/ 	.byte	0x04, 0x37
        /*0002*/ 	.short	(.L_307 - .L_306)
.L_306:
        /*0004*/ 	.word	0x00000082


	//----- nvinfo : EIATTR_KPARAM_INFO
	.align		4
.L_307:
        /*0008*/ 	.byte	0x04, 0x17
        /*000a*/ 	.short	(.L_309 - .L_308)
.L_308:
        /*000c*/ 	.word	0x00000000
        /*0010*/ 	.short	0x0000
        /*0012*/ 	.short	0x0070
        /*0014*/ 	.byte	0x00, 0xf0, 0x01, 0x2a


	//----- nvinfo : EIATTR_SPARSE_MMA_MASK
	.align		4
.L_309:
        /*0018*/ 	.byte	0x03, 0x50
        /*001a*/ 	.short	0x0000


	//----- nvinfo : EIATTR_MAXREG_COUNT
	.align		4
        /*001c*/ 	.byte	0x03, 0x1b
        /*001e*/ 	.short	0x0080


	//----- nvinfo : EIATTR_NUM_BARRIERS
	.align		4
        /*0020*/ 	.byte	0x02, 0x4c
        /*0022*/ 	.byte	0x10
	.zero		1


	//----- nvinfo : EIATTR_EXTERNS
	.align		4
        /*0024*/ 	.byte	0x04, 0x0f
        /*0026*/ 	.short	(.L_311 - .L_310)


	//   ....[0]....
	.align		4
.L_310:
        /*0028*/ 	.word	index@(__assertfail)


	//----- nvinfo : EIATTR_ANNOTATIONS
	.align		4
.L_311:
        /*002c*/ 	.byte	0x04, 0x55
        /*002e*/ 	.short	(.L_313 - .L_312)


	//   ....[0]....
.L_312:
        /* <DEDUP_REMOVED lines=84> */


	//----- nvinfo : EIATTR_MERCURY_ISA_VERSION
	.align		4
.L_313:
        /*0558*/ 	.byte	0x03, 0x5f
        /*055a*/ 	.short	0x0101


	//----- nvinfo : EIATTR_UNUSED_LOAD_BYTE_OFFSET
	.align		4
        /*055c*/ 	.byte	0x04, 0x44
        /*055e*/ 	.short	(.L_315 - .L_314)


	//   ....[0]....
.L_314:
        /*0560*/ 	.word	0x00000a60
        /*0564*/ 	.word	0x0000fff0


	//   ....[1]....
        /*0568*/ 	.word	0x00011a80
        /*056c*/ 	.word	0x0000fff0


	//----- nvinfo : EIATTR_INT_WARP_WIDE_INSTR_OFFSETS
	.align		4
.L_315:
        /*0570*/ 	.byte	0x04, 0x31
        /*0572*/ 	.short	(.L_317 - .L_316)


	//   ....[0]....
.L_316:
        /*0574*/ 	.word	0x00000120


	//   ....[1]....
        /*0578*/ 	.word	0x000001c0


	//   ....[2]....
        /*057c*/ 	.word	0x00000230


	//   ....[3]....
        /*0580*/ 	.word	0x000155b0


	//   ....[4]....
        /*0584*/ 	.word	0x00015640


	//   ....[5]....
        /*0588*/ 	.word	0x00018930


	//   ....[6]....
        /*058c*/ 	.word	0x000189c0


	//----- nvinfo : EIATTR_COOP_GROUP_MASK_REGIDS
	.align		4
.L_317:
        /*0590*/ 	.byte	0x04, 0x29
        /*0592*/ 	.short	(.L_319 - .L_318)


	//   ....[0]....
.L_318:
        /*0594*/ 	.word	0xffffffff


	//   ....[1]....
        /*0598*/ 	.word	0xffffffff


	//   ....[2]....
        /*059c*/ 	.word	0xffffffff


	//   ....[3]....
        /*05a0*/ 	.word	0xffffffff


	//   ....[4]....
        /*05a4*/ 	.word	0xffffffff


	//   ....[5]....
        /*05a8*/ 	.word	0xffffffff


	//   ....[6]....
        /*05ac*/ 	.word	0xffffffff


	//   ....[7]....
        /*05b0*/ 	.word	0xffffffff


	//   ....[8]....
        /*05b4*/ 	.word	0xffffffff


	//   ....[9]....
        /*05b8*/ 	.word	0xffffffff


	//   ....[10]....
        /*05bc*/ 	.word	0xffffffff


	//   ....[11]....
        /*05c0*/ 	.word	0xffffffff


	//   ....[12]....
        /*05c4*/ 	.word	0xffffffff


	//   ....[13]....
        /*05c8*/ 	.word	0xffffffff


	//   ....[14]....
        /*05cc*/ 	.word	0xffffffff


	//   ....[15]....
        /*05d0*/ 	.word	0xffffffff


	//   ....[16]....
        /*05d4*/ 	.word	0xffffffff


	//   ....[17]....
        /*05d8*/ 	.word	0xffffffff


	//   ....[18]....
        /*05dc*/ 	.word	0xffffffff


	//   ....[19]....
        /*05e0*/ 	.word	0xffffffff


	//   ....[20]....
        /*05e4*/ 	.word	0xffffffff


	//   ....[21]....
        /*05e8*/ 	.word	0xffffffff


	//   ....[22]....
        /*05ec*/ 	.word	0xffffffff


	//   ....[23]....
        /*05f0*/ 	.word	0xffffffff


	//   ....[24]....
        /*05f4*/ 	.word	0xffffffff


	//   ....[25]....
        /*05f8*/ 	.word	0xffffffff


	//   ....[26]....
        /*05fc*/ 	.word	0xffffffff


	//   ....[27]....
        /*0600*/ 	.word	0xffffffff


	//   ....[28]....
        /*0604*/ 	.word	0xffffffff


	//   ....[29]....
        /*0608*/ 	.word	0xffffffff


	//   ....[30]....
        /*060c*/ 	.word	0xffffffff


	//   ....[31]....
        /*0610*/ 	.word	0xffffffff


	//   ....[32]....
        /*0614*/ 	.word	0xffffffff


	//   ....[33]....
        /*0618*/ 	.word	0xffffffff


	//   ....[34]....
        /*061c*/ 	.word	0xffffffff


	//   ....[35]....
        /*0620*/ 	.word	0xffffffff


	//   ....[36]....
        /*0624*/ 	.word	0xffffffff


	//   ....[37]....
        /*0628*/ 	.word	0xffffffff


	//   ....[38]....
        /*062c*/ 	.word	0xffffffff


	//   ....[39]....
        /*0630*/ 	.word	0xffffffff


	//   ....[40]....
        /*0634*/ 	.word	0xffffffff


	//   ....[41]....
        /*0638*/ 	.word	0xffffffff


	//   ....[42]....
        /*063c*/ 	.word	0xffffffff


	//   ....[43]....
        /*0640*/ 	.word	0xffffffff


	//   ....[44]....
        /*0644*/ 	.word	0xffffffff


	//   ....[45]....
        /*0648*/ 	.word	0xffffffff


	//   ....[46]....
        /*064c*/ 	.word	0xffffffff


	//   ....[47]....
        /*0650*/ 	.word	0xffffffff


	//   ....[48]....
        /*0654*/ 	.word	0xffffffff


	//   ....[49]....
        /*0658*/ 	.word	0xffffffff


	//   ....[50]....
        /*065c*/ 	.word	0xffffffff


	//   ....[51]....
        /*0660*/ 	.word	0xffffffff


	//   ....[52]....
        /*0664*/ 	.word	0xffffffff


	//   ....[53]....
        /*0668*/ 	.word	0xffffffff


	//   ....[54]....
        /*066c*/ 	.word	0xffffffff


	//   ....[55]....
        /*0670*/ 	.word	0xffffffff


	//   ....[56]....
        /*0674*/ 	.word	0xffffffff


	//   ....[57]....
        /*0678*/ 	.word	0xffffffff


	//   ....[58]....
        /*067c*/ 	.word	0xffffffff


	//   ....[59]....
        /*0680*/ 	.word	0xffffffff


	//   ....[60]....
        /*0684*/ 	.word	0xffffffff


	//   ....[61]....
        /*0688*/ 	.word	0xffffffff


	//   ....[62]....
        /*068c*/ 	.word	0xffffffff


	//   ....[63]....
        /*0690*/ 	.word	0xffffffff


	//   ....[64]....
        /*0694*/ 	.word	0xffffffff


	//   ....[65]....
        /*0698*/ 	.word	0xffffffff


	//   ....[66]....
        /*069c*/ 	.word	0xffffffff


	//   ....[67]....
        /*06a0*/ 	.word	0xffffffff


	//   ....[68]....
        /*06a4*/ 	.word	0xffffffff


	//   ....[69]....
        /*06a8*/ 	.word	0xffffffff


	//   ....[70]....
        /*06ac*/ 	.word	0xffffffff


	//   ....[71]....
        /*06b0*/ 	.word	0xffffffff


	//   ....[72]....
        /*06b4*/ 	.word	0xffffffff


	//   ....[73]....
        /*06b8*/ 	.word	0xffffffff


	//   ....[74]....
        /*06bc*/ 	.word	0xffffffff


	//   ....[75]....
        /*06c0*/ 	.word	0xffffffff


	//   ....[76]....
        /*06c4*/ 	.word	0xffffffff


	//   ....[77]....
        /*06c8*/ 	.word	0xffffffff


	//   ....[78]....
        /*06cc*/ 	.word	0xffffffff


	//   ....[79]....
        /*06d0*/ 	.word	0xffffffff


	//   ....[80]....
        /*06d4*/ 	.word	0xffffffff


	//   ....[81]....
        /*06d8*/ 	.word	0xffffffff


	//   ....[82]....
        /*06dc*/ 	.word	0xffffffff


	//   ....[83]....
        /*06e0*/ 	.word	0xffffffff


	//   ....[84]....
        /*06e4*/ 	.word	0xffffffff


	//   ....[85]....
        /*06e8*/ 	.word	0xffffffff


	//   ....[86]....
        /*06ec*/ 	.word	0xffffffff


	//   ....[87]....
        /*06f0*/ 	.word	0xffffffff


	//   ....[88]....
        /*06f4*/ 	.word	0xffffffff


	//   ....[89]....
        /*06f8*/ 	.word	0xffffffff


	//   ....[90]....
        /*06fc*/ 	.word	0xffffffff


	//   ....[91]....
        /*0700*/ 	.word	0xffffffff


	//   ....[92]....
        /*0704*/ 	.word	0xffffffff


	//   ....[93]....
        /*0708*/ 	.word	0xffffffff


	//   ....[94]....
        /*070c*/ 	.word	0xffffffff


	//   ....[95]....
        /*0710*/ 	.word	0xffffffff


	//   ....[96]....
        /*0714*/ 	.word	0xffffffff


	//   ....[97]....
        /*0718*/ 	.word	0xffffffff


	//   ....[98]....
        /*071c*/ 	.word	0xffffffff


	//   ....[99]....
        /*0720*/ 	.word	0xffffffff


	//   ....[100]....
        /*0724*/ 	.word	0xffffffff


	//   ....[101]....
        /*0728*/ 	.word	0xffffffff


	//   ....[102]....
        /*072c*/ 	.word	0xffffffff


	//   ....[103]....
        /*0730*/ 	.word	0xffffffff


	//   ....[104]....
        /*0734*/ 	.word	0xffffffff


	//   ....[105]....
        /*0738*/ 	.word	0xffffffff


	//   ....[106]....
        /*073c*/ 	.word	0xffffffff


	//   ....[107]....
        /*0740*/ 	.word	0xffffffff


	//   ....[108]....
        /*0744*/ 	.word	0xffffffff


	//   ....[109]....
        /*0748*/ 	.word	0xffffffff


	//   ....[110]....
        /*074c*/ 	.word	0xffffffff


	//   ....[111]....
        /*0750*/ 	.word	0xffffffff


	//   ....[112]....
        /*0754*/ 	.word	0xffffffff


	//   ....[113]....
        /*0758*/ 	.word	0xffffffff


	//   ....[114]....
        /*075c*/ 	.word	0xffffffff


	//   ....[115]....
        /*0760*/ 	.word	0xffffffff


	//   ....[116]....
        /*0764*/ 	.word	0xffffffff


	//   ....[117]....
        /*0768*/ 	.word	0xffffffff


	//   ....[118]....
        /*076c*/ 	.word	0xffffffff


	//   ....[119]....
        /*0770*/ 	.word	0xffffffff


	//   ....[120]....
        /*0774*/ 	.word	0xffffffff


	//   ....[121]....
        /*0778*/ 	.word	0xffffffff


	//   ....[122]....
        /*077c*/ 	.word	0xffffffff


	//   ....[123]....
        /*0780*/ 	.word	0xffffffff


	//   ....[124]....
        /*0784*/ 	.word	0xffffffff


	//   ....[125]....
        /*0788*/ 	.word	0xffffffff


	//   ....[126]....
        /*078c*/ 	.word	0xffffffff


	//   ....[127]....
        /*0790*/ 	.word	0xffffffff


	//   ....[128]....
        /*0794*/ 	.word	0xffffffff


	//   ....[129]....
        /*0798*/ 	.word	0xffffffff


	//   ....[130]....
        /*079c*/ 	.word	0xffffffff


	//   ....[131]....
        /*07a0*/ 	.word	0xffffffff


	//   ....[132]....
        /*07a4*/ 	.word	0xffffffff


	//   ....[133]....
        /*07a8*/ 	.word	0xffffffff


	//   ....[134]....
        /*07ac*/ 	.word	0xffffffff


	//   ....[135]....
        /*07b0*/ 	.word	0xffffffff


	//   ....[136]....
        /*07b4*/ 	.word	0xffffffff


	//   ....[137]....
        /*07b8*/ 	.word	0xffffffff


	//   ....[138]....
        /*07bc*/ 	.word	0xffffffff


	//   ....[139]....
        /*07c0*/ 	.word	0xffffffff


	//   ....[140]....
        /*07c4*/ 	.word	0xffffffff


	//   ....[141]....
        /*07c8*/ 	.word	0xffffffff


	//   ....[142]....
        /*07cc*/ 	.word	0xffffffff


	//   ....[143]....
        /*07d0*/ 	.word	0xffffffff


	//   ....[144]....
        /*07d4*/ 	.word	0xffffffff


	//   ....[145]....
        /*07d8*/ 	.word	0xffffffff


	//   ....[146]....
        /*07dc*/ 	.word	0xffffffff


	//   ....[147]....
        /*07e0*/ 	.word	0xffffffff


	//   ....[148]....
        /*07e4*/ 	.word	0xffffffff


	//   ....[149]....
        /*07e8*/ 	.word	0xffffffff


	//   ....[150]....
        /*07ec*/ 	.word	0xffffffff


	//   ....[151]....
        /*07f0*/ 	.word	0xffffffff


	//   ....[152]....
        /*07f4*/ 	.word	0xffffffff


	//   ....[153]....
        /*07f8*/ 	.word	0xffffffff


	//   ....[154]....
        /*07fc*/ 	.word	0xffffffff


	//   ....[155]....
        /*0800*/ 	.word	0xffffffff


	//   ....[156]....
        /*0804*/ 	.word	0xffffffff


	//   ....[157]....
        /*0808*/ 	.word	0xffffffff


	//   ....[158]....
        /*080c*/ 	.word	0xffffffff


	//   ....[159]....
        /*0810*/ 	.word	0xffffffff


	//   ....[160]....
        /*0814*/ 	.word	0xffffffff


	//   ....[161]....
        /*0818*/ 	.word	0xffffffff


	//   ....[162]....
        /*081c*/ 	.word	0xffffffff


	//   ....[163]....
        /*0820*/ 	.word	0xffffffff


	//   ....[164]....
        /*0824*/ 	.word	0xffffffff


	//   ....[165]....
        /*0828*/ 	.word	0xffffffff


	//   ....[166]....
        /*082c*/ 	.word	0xffffffff


	//   ....[167]....
        /*0830*/ 	.word	0xffffffff


	//   ....[168]....
        /*0834*/ 	.word	0xffffffff


	//   ....[169]....
        /*0838*/ 	.word	0xffffffff


	//   ....[170]....
        /*083c*/ 	.word	0xffffffff


	//   ....[171]....
        /*0840*/ 	.word	0xffffffff


	//   ....[172]....
        /*0844*/ 	.word	0xffffffff


	//   ....[173]....
        /*0848*/ 	.word	0xffffffff


	//   ....[174]....
        /*084c*/ 	.word	0xffffffff


	//   ....[175]....
        /*0850*/ 	.word	0xffffffff


	//   ....[176]....
        /*0854*/ 	.word	0xffffffff


	//   ....[177]....
        /*0858*/ 	.word	0xffffffff


	//   ....[178]....
        /*085c*/ 	.word	0xffffffff


	//   ....[179]....
        /*0860*/ 	.word	0xffffffff


	//   ....[180]....
        /*0864*/ 	.word	0xffffffff


	//   ....[181]....
        /*0868*/ 	.word	0xffffffff


	//   ....[182]....
        /*086c*/ 	.word	0xffffffff


	//   ....[183]....
        /*0870*/ 	.word	0xffffffff


	//   ....[184]....
        /*0874*/ 	.word	0xffffffff


	//   ....[185]....
        /*0878*/ 	.word	0xffffffff


	//   ....[186]....
        /*087c*/ 	.word	0xffffffff


	//   ....[187]....
        /*0880*/ 	.word	0xffffffff


	//   ....[188]....
        /*0884*/ 	.word	0xffffffff


	//   ....[189]....
        /*0888*/ 	.word	0xffffffff


	//   ....[190]....
        /*088c*/ 	.word	0xffffffff


	//   ....[191]....
        /*0890*/ 	.word	0xffffffff


	//   ....[192]....
        /*0894*/ 	.word	0xffffffff


	//   ....[193]....
        /*0898*/ 	.word	0xffffffff


	//   ....[194]....
        /*089c*/ 	.word	0xffffffff


	//   ....[195]....
        /*08a0*/ 	.word	0xffffffff


	//   ....[196]....
        /*08a4*/ 	.word	0xffffffff


	//   ....[197]....
        /*08a8*/ 	.word	0xffffffff


	//   ....[198]....
        /*08ac*/ 	.word	0xffffffff


	//   ....[199]....
        /*08b0*/ 	.word	0xffffffff


	//   ....[200]....
        /*08b4*/ 	.word	0xffffffff


	//   ....[201]....
        /*08b8*/ 	.word	0xffffffff


	//   ....[202]....
        /*08bc*/ 	.word	0xffffffff


	//   ....[203]....
        /*08c0*/ 	.word	0x0500000f


	//   ....[204]....
        /*08c4*/ 	.word	0x0500000f


	//   ....[205]....
        /*08c8*/ 	.word	0x0500000f


	//   ....[206]....
        /*08cc*/ 	.word	0x0500000f


	//   ....[207]....
        /*08d0*/ 	.word	0x0500000f


	//   ....[208]....
        /*08d4*/ 	.word	0x0500000f


	//   ....[209]....
        /*08d8*/ 	.word	0x0500000f


	//   ....[210]....
        /*08dc*/ 	.word	0x0500000f


	//   ....[211]....
        /*08e0*/ 	.word	0x0500000f


	//   ....[212]....
        /*08e4*/ 	.word	0x0500000f


	//   ....[213]....
        /*08e8*/ 	.word	0x0500000f


	//   ....[214]....
        /*08ec*/ 	.word	0x0500000f


	//   ....[215]....
        /*08f0*/ 	.word	0x0500000f


	//   ....[216]....
        /*08f4*/ 	.word	0x0500000f


	//   ....[217]....
        /*08f8*/ 	.word	0x0500000f


	//   ....[218]....
        /*08fc*/ 	.word	0x0500000f


	//   ....[219]....
        /*0900*/ 	.word	0x0500000f


	//   ....[220]....
        /*0904*/ 	.word	0x0500000f


	//   ....[221]....
        /*0908*/ 	.word	0x0500000f


	//   ....[222]....
        /*090c*/ 	.word	0x0500000f


	//   ....[223]....
        /*0910*/ 	.word	0x0500000f


	//   ....[224]....
        /*0914*/ 	.word	0x0500000f


	//   ....[225]....
        /*0918*/ 	.word	0x0500000f


	//   ....[226]....
        /*091c*/ 	.word	0x0500000f


	//   ....[227]....
        /*0920*/ 	.word	0x0500000f


	//   ....[228]....
        /*0924*/ 	.word	0x0500000f


	//   ....[229]....
        /*0928*/ 	.word	0x0500000f


	//   ....[230]....
        /*092c*/ 	.word	0x0500000f


	//   ....[231]....
        /*0930*/ 	.word	0x0500000f


	//   ....[232]....
        /*0934*/ 	.word	0x0500000f


	//   ....[233]....
        /*0938*/ 	.word	0x0500000f


	//   ....[234]....
        /*093c*/ 	.word	0x0500000f


	//   ....[235]....
        /*0940*/ 	.word	0x0500000f


	//   ....[236]....
        /*0944*/ 	.word	0x0500000f


	//   ....[237]....
        /*0948*/ 	.word	0x0500000f


	//   ....[238]....
        /*094c*/ 	.word	0x0500000f


	//   ....[239]....
        /*0950*/ 	.word	0x0500000f


	//   ....[240]....
        /*0954*/ 	.word	0x0500000f


	//   ....[241]....
        /*0958*/ 	.word	0x0500000f


	//   ....[242]....
        /*095c*/ 	.word	0x0500000f


	//   ....[243]....
        /*0960*/ 	.word	0x0500000f


	//   ....[244]....
        /*0964*/ 	.word	0x0500000f


	//   ....[245]....
        /*0968*/ 	.word	0x0500000f


	//   ....[246]....
        /*096c*/ 	.word	0x0500000f


	//   ....[247]....
        /*0970*/ 	.word	0x0500000f


	//   ....[248]....
        /*0974*/ 	.word	0x0500000f


	//   ....[249]....
        /*0978*/ 	.word	0x0500000f


	//   ....[250]....
        /*097c*/ 	.word	0x0500000f


	//   ....[251]....
        /*0980*/ 	.word	0x0500000f


	//   ....[252]....
        /*0984*/ 	.word	0x0500000f


	//   ....[253]....
        /*0988*/ 	.word	0x0500000f


	//   ....[254]....
        /*098c*/ 	.word	0x0500000f


	//   ....[255]....
        /*0990*/ 	.word	0x0500000f


	//   ....[0]....
        /*0994*/ 	.word	0x0500000f


	//   ....[1]....
        /*0998*/ 	.word	0x0500000f


	//   ....[2]....
        /*099c*/ 	.word	0x0500000f


	//   ....[3]....
        /*09a0*/ 	.word	0x0500000f


	//   ....[4]....
        /*09a4*/ 	.word	0x0500000f


	//   ....[5]....
        /*09a8*/ 	.word	0x0500000f


	//   ....[6]....
        /*09ac*/ 	.word	0x0500000f


	//   ....[7]....
        /*09b0*/ 	.word	0x0500000f


	//   ....[8]....
        /*09b4*/ 	.word	0x0500000f


	//   ....[9]....
        /*09b8*/ 	.word	0x0500000f


	//   ....[10]....
        /*09bc*/ 	.word	0x0500000f


	//   ....[11]....
        /*09c0*/ 	.word	0x0500000f


	//   ....[12]....
        /*09c4*/ 	.word	0x0500000f


	//   ....[13]....
        /*09c8*/ 	.word	0x0500000f


	//   ....[14]....
        /*09cc*/ 	.word	0x0500000f


	//   ....[15]....
        /*09d0*/ 	.word	0x0500000f


	//   ....[16]....
        /*09d4*/ 	.word	0x0500000f


	//   ....[17]....
        /*09d8*/ 	.word	0x0500000f


	//   ....[18]....
        /*09dc*/ 	.word	0x0500000f


	//   ....[19]....
        /*09e0*/ 	.word	0x0500000f


	//   ....[20]....
        /*09e4*/ 	.word	0x0500000f


	//   ....[21]....
        /*09e8*/ 	.word	0x0500000f


	//   ....[22]....
        /*09ec*/ 	.word	0x0500000f


	//   ....[23]....
        /*09f0*/ 	.word	0x0500000f


	//   ....[24]....
        /*09f4*/ 	.word	0x0500000f


	//   ....[25]....
        /*09f8*/ 	.word	0x0500000f


	//   ....[26]....
        /*09fc*/ 	.word	0x0500000f


	//   ....[27]....
        /*0a00*/ 	.word	0x0500000f


	//   ....[28]....
        /*0a04*/ 	.word	0x0500000f


	//   ....[29]....
        /*0a08*/ 	.word	0x0500000f


	//   ....[30]....
        /*0a0c*/ 	.word	0x0500000f


	//   ....[31]....
        /*0a10*/ 	.word	0x0500000f


	//   ....[32]....
        /*0a14*/ 	.word	0x0500000f


	//   ....[33]....
        /*0a18*/ 	.word	0x0500000f


	//   ....[34]....
        /*0a1c*/ 	.word	0x0500000f


	//   ....[35]....
        /*0a20*/ 	.word	0x0500000f


	//   ....[36]....
        /*0a24*/ 	.word	0x0500000f


	//   ....[37]....
        /*0a28*/ 	.word	0x0500000f


	//   ....[38]....
        /*0a2c*/ 	.word	0x0500000f


	//   ....[39]....
        /*0a30*/ 	.word	0x0500000f


	//   ....[40]....
        /*0a34*/ 	.word	0x0500000f


	//   ....[41]....
        /*0a38*/ 	.word	0x0500000f


	//   ....[42]....
        /*0a3c*/ 	.word	0x0500000f


	//   ....[43]....
        /*0a40*/ 	.word	0x0500000f


	//   ....[44]....
        /*0a44*/ 	.word	0x0500000f


	//   ....[45]....
        /*0a48*/ 	.word	0x0500000f


	//   ....[46]....
        /*0a4c*/ 	.word	0x0500000f


	//   ....[47]....
        /*0a50*/ 	.word	0x0500000f


	//   ....[48]....
        /*0a54*/ 	.word	0x0500000f


	//   ....[49]....
        /*0a58*/ 	.word	0x0500000f


	//   ....[50]....
        /*0a5c*/ 	.word	0x0500000f


	//   ....[51]....
        /*0a60*/ 	.word	0x0500000f


	//   ....[52]....
        /*0a64*/ 	.word	0x0500000f


	//   ....[53]....
        /*0a68*/ 	.word	0x0500000f


	//   ....[54]....
        /*0a6c*/ 	.word	0x0500000f


	//   ....[55]....
        /*0a70*/ 	.word	0x0500000f


	//   ....[56]....
        /*0a74*/ 	.word	0x0500000f


	//   ....[57]....
        /*0a78*/ 	.word	0x0500000f


	//   ....[58]....
        /*0a7c*/ 	.word	0x0500000f


	//   ....[59]....
        /*0a80*/ 	.word	0x0500000f


	//   ....[60]....
        /*0a84*/ 	.word	0x0500000f


	//   ....[61]....
        /*0a88*/ 	.word	0x0500000f


	//   ....[62]....
        /*0a8c*/ 	.word	0x0500000f


	//   ....[63]....
        /*0a90*/ 	.word	0x0500000f


	//   ....[64]....
        /*0a94*/ 	.word	0x0500000f


	//   ....[65]....
        /*0a98*/ 	.word	0x0500000f


	//   ....[66]....
        /*0a9c*/ 	.word	0x0500000f


	//   ....[67]....
        /*0aa0*/ 	.word	0x0500000f


	//   ....[68]....
        /*0aa4*/ 	.word	0x0500000f


	//   ....[69]....
        /*0aa8*/ 	.word	0x0500000f


	//   ....[70]....
        /*0aac*/ 	.word	0x0500000f


	//   ....[71]....
        /*0ab0*/ 	.word	0x0500000f


	//   ....[72]....
        /*0ab4*/ 	.word	0x0500000f


	//   ....[73]....
        /*0ab8*/ 	.word	0x0500000f


	//   ....[74]....
        /*0abc*/ 	.word	0x0500000f


	//   ....[75]....
        /*0ac0*/ 	.word	0x0500000f


	//   ....[76]....
        /*0ac4*/ 	.word	0x0500000f


	//   ....[77]....
        /*0ac8*/ 	.word	0x0500000f


	//   ....[78]....
        /*0acc*/ 	.word	0x0500000f


	//   ....[79]....
        /*0ad0*/ 	.word	0x0500000f


	//   ....[80]....
        /*0ad4*/ 	.word	0x0500000f


	//   ....[81]....
        /*0ad8*/ 	.word	0x0500000f


	//   ....[82]....
        /*0adc*/ 	.word	0x0500000f


	//   ....[83]....
        /*0ae0*/ 	.word	0x0500000f


	//   ....[84]....
        /*0ae4*/ 	.word	0x0500000f


	//   ....[85]....
        /*0ae8*/ 	.word	0x0500000f


	//   ....[86]....
        /*0aec*/ 	.word	0x0500000f


	//   ....[87]....
        /*0af0*/ 	.word	0x0500000f


	//   ....[88]....
        /*0af4*/ 	.word	0x0500000f


	//   ....[89]....
        /*0af8*/ 	.word	0x0500000f


	//   ....[90]....
        /*0afc*/ 	.word	0x0500000f


	//   ....[91]....
        /*0b00*/ 	.word	0x0500000f


	//----- nvinfo : EIATTR_COOP_GROUP_INSTR_OFFSETS
	.align		4
.L_319:
        /*0b04*/ 	.byte	0x04, 0x28
        /*0b06*/ 	.short	(.L_321 - .L_320)


	//   ....[0]....
.L_320:
        /*0b08*/ 	.word	0x00000060


	//   ....[1]....
        /*0b0c*/ 	.word	0x00000130


	//   ....[2]....
        /*0b10*/ 	.word	0x000001e0


	//   ....[3]....
        /*0b14*/ 	.word	0x000003a0


	//   ....[4]....
        /*0b18*/ 	.word	0x00000500


	//   ....[5]....
        /*0b1c*/ 	.word	0x00000620


	//   ....[6]....
        /*0b20*/ 	.word	0x00000780


	//   ....[7]....
        /*0b24*/ 	.word	0x00002b70


	//   ....[8]....
        /*0b28*/ 	.word	0x00002b80


	//   ....[9]....
        /*0b2c*/ 	.word	0x00003250


	//   ....[10]....
        /*0b30*/ 	.word	0x00003260


	//   ....[11]....
        /*0b34*/ 	.word	0x00003ec0


	//   ....[12]....
        /*0b38*/ 	.word	0x00003ed0


	//   ....[13]....
        /*0b3c*/ 	.word	0x00004640


	//   ....[14]....
        /*0b40*/ 	.word	0x00004650


	//   ....[15]....
        /*0b44*/ 	.word	0x00005060


	//   ....[16]....
        /*0b48*/ 	.word	0x00005070


	//   ....[17]....
        /*0b4c*/ 	.word	0x00005180


	//   ....[18]....
        /*0b50*/ 	.word	0x00005190


	//   ....[19]....
        /*0b54*/ 	.word	0x00005520


	//   ....[20]....
        /*0b58*/ 	.word	0x00005540


	//   ....[21]....
        /*0b5c*/ 	.word	0x00005620


	//   ....[22]....
        /*0b60*/ 	.word	0x00005640


	//   ....[23]....
        /*0b64*/ 	.word	0x00005b80


	//   ....[24]....
        /*0b68*/ 	.word	0x00006330


	//   ....[25]....
        /*0b6c*/ 	.word	0x00006340


	//   ....[26]....
        /*0b70*/ 	.word	0x00006350


	//   ....[27]....
        /*0b74*/ 	.word	0x00006360


	//   ....[28]....
        /*0b78*/ 	.word	0x000066a0


	//   ....[29]....
        /*0b7c*/ 	.word	0x000066b0


	//   ....[30]....
        /*0b80*/ 	.word	0x000066c0


	//   ....[31]....
        /*0b84*/ 	.word	0x000066d0


	//   ....[32]....
        /*0b88*/ 	.word	0x000079f0


	//   ....[33]....
        /*0b8c*/ 	.word	0x00007a00


	//   ....[34]....
        /*0b90*/ 	.word	0x00007a10


	//   ....[35]....
        /*0b94*/ 	.word	0x00007a20


	//   ....[36]....
        /*0b98*/ 	.word	0x00007b20


	//   ....[37]....
        /*0b9c*/ 	.word	0x00007b40


	//   ....[38]....
        /*0ba0*/ 	.word	0x00007bf0


	//   ....[39]....
        /*0ba4*/ 	.word	0x00007c20


	//   ....[40]....
        /*0ba8*/ 	.word	0x00009660


	//   ....[41]....
        /*0bac*/ 	.word	0x00009ec0


	//   ....[42]....
        /*0bb0*/ 	.word	0x00009ee0


	//   ....[43]....
        /*0bb4*/ 	.word	0x00009f00


	//   ....[44]....
        /*0bb8*/ 	.word	0x0000aa30


	//   ....[45]....
        /*0bbc*/ 	.word	0x0000aa50


	//   ....[46]....
        /*0bc0*/ 	.word	0x0000c4d0


	//   ....[47]....
        /*0bc4*/ 	.word	0x0000c500


	//   ....[48]....
        /*0bc8*/ 	.word	0x0000cdb0


	//   ....[49]....
        /*0bcc*/ 	.word	0x0000ce20


	//   ....[50]....
        /*0bd0*/ 	.word	0x0000d930


	//   ....[51]....
        /*0bd4*/ 	.word	0x0000d950


	//   ....[52]....
        /*0bd8*/ 	.word	0x0000fae0


	//   ....[53]....
        /*0bdc*/ 	.word	0x0000fb40


	//   ....[54]....
        /*0be0*/ 	.word	0x0000ff10


	//   ....[55]....
        /*0be4*/ 	.word	0x0000ff30


	//   ....[56]....
        /*0be8*/ 	.word	0x00011210


	//   ....[57]....
        /*0bec*/ 	.word	0x000114e0


	//   ....[58]....
        /*0bf0*/ 	.word	0x00011560


	//   ....[59]....
        /*0bf4*/ 	.word	0x00011570


	//   ....[60]....
        /*0bf8*/ 	.word	0x00012240


	//   ....[61]....
        /*0bfc*/ 	.word	0x00012270


	//   ....[62]....
        /*0c00*/ 	.word	0x00012290


	//   ....[63]....
        /*0c04*/ 	.word	0x000122b0


	//   ....[64]....
        /*0c08*/ 	.word	0x00012710


	//   ....[65]....
        /*0c0c*/ 	.word	0x00012730


	//   ....[66]....
        /*0c10*/ 	.word	0x00012740


	//   ....[67]....
        /*0c14*/ 	.word	0x00012750


	//   ....[68]....
        /*0c18*/ 	.word	0x00012770


	//   ....[69]....
        /*0c1c*/ 	.word	0x000127a0


	//   ....[70]....
        /*0c20*/ 	.word	0x000128a0


	//   ....[71]....
        /*0c24*/ 	.word	0x000128b0


	//   ....[72]....
        /*0c28*/ 	.word	0x000130e0


	//   ....[73]....
        /*0c2c*/ 	.word	0x00013110


	//   ....[74]....
        /*0c30*/ 	.word	0x00013130


	//   ....[75]....
        /*0c34*/ 	.word	0x00013160


	//   ....[76]....
        /*0c38*/ 	.word	0x00013190


	//   ....[77]....
        /*0c3c*/ 	.word	0x000131a0


	//   ....[78]....
        /*0c40*/ 	.word	0x000131d0


	//   ....[79]....
        /*0c44*/ 	.word	0x00013210


	//   ....[80]....
        /*0c48*/ 	.word	0x00013360


	//   ....[81]....
        /*0c4c*/ 	.word	0x00013550


	//   ....[82]....
        /*0c50*/ 	.word	0x00013580


	//   ....[83]....
        /*0c54*/ 	.word	0x000135b0


	//   ....[84]....
        /*0c58*/ 	.word	0x000135e0


	//   ....[85]....
        /*0c5c*/ 	.word	0x00013610


	//   ....[86]....
        /*0c60*/ 	.word	0x00013640


	//   ....[87]....
        /*0c64*/ 	.word	0x000137b0


	//   ....[88]....
        /*0c68*/ 	.word	0x000137e0


	//   ....[89]....
        /*0c6c*/ 	.word	0x00013810


	//   ....[90]....
        /*0c70*/ 	.word	0x00013840


	//   ....[91]....
        /*0c74*/ 	.word	0x00013870


	//   ....[92]....
        /*0c78*/ 	.word	0x000138a0


	//   ....[93]....
        /*0c7c*/ 	.word	0x00013950


	//   ....[94]....
        /*0c80*/ 	.word	0x000139b0


	//   ....[95]....
        /*0c84*/ 	.word	0x00013a50


	//   ....[96]....
        /*0c88*/ 	.word	0x00014820


	//   ....[97]....
        /*0c8c*/ 	.word	0x000161c0


	//   ....[98]....
        /*0c90*/ 	.word	0x000161e0


	//   ....[99]....
        /*0c94*/ 	.word	0x00016270


	//   ....[100]....
        /*0c98*/ 	.word	0x00016290


	//   ....[101]....
        /*0c9c*/ 	.word	0x00016310


	//   ....[102]....
        /*0ca0*/ 	.word	0x00016330


	//   ....[103]....
        /*0ca4*/ 	.word	0x000163b0


	//   ....[104]....
        /*0ca8*/ 	.word	0x000163d0


	//   ....[105]....
        /*0cac*/ 	.word	0x00016450


	//   ....[106]....
        /*0cb0*/ 	.word	0x00016470


	//   ....[107]....
        /*0cb4*/ 	.word	0x000164f0


	//   ....[108]....
        /*0cb8*/ 	.word	0x00016510


	//   ....[109]....
        /*0cbc*/ 	.word	0x00016590


	//   ....[110]....
        /*0cc0*/ 	.word	0x000165b0


	//   ....[111]....
        /*0cc4*/ 	.word	0x000165c0


	//   ....[112]....
        /*0cc8*/ 	.word	0x000165d0


	//   ....[113]....
        /*0ccc*/ 	.word	0x00016f50


	//   ....[114]....
        /*0cd0*/ 	.word	0x00016f60


	//   ....[115]....
        /*0cd4*/ 	.word	0x00016f80


	//   ....[116]....
        /*0cd8*/ 	.word	0x00017010


	//   ....[117]....
        /*0cdc*/ 	.word	0x00017030


	//   ....[118]....
        /*0ce0*/ 	.word	0x000170b0


	//   ....[119]....
        /*0ce4*/ 	.word	0x000170d0


	//   ....[120]....
        /*0ce8*/ 	.word	0x00017150


	//   ....[121]....
        /*0cec*/ 	.word	0x00017170


	//   ....[122]....
        /*0cf0*/ 	.word	0x000171f0


	//   ....[123]....
        /*0cf4*/ 	.word	0x00017210


	//   ....[124]....
        /*0cf8*/ 	.word	0x00017290


	//   ....[125]....
        /*0cfc*/ 	.word	0x000172b0


	//   ....[126]....
        /*0d00*/ 	.word	0x00017330


	//   ....[127]....
        /*0d04*/ 	.word	0x00017350


	//   ....[128]....
        /*0d08*/ 	.word	0x00017360


	//   ....[129]....
        /*0d0c*/ 	.word	0x000173f0


	//   ....[130]....
        /*0d10*/ 	.word	0x00017420


	//   ....[131]....
        /*0d14*/ 	.word	0x00017480


	//   ....[132]....
        /*0d18*/ 	.word	0x00017500


	//   ....[133]....
        /*0d1c*/ 	.word	0x00017510


	//   ....[134]....
        /*0d20*/ 	.word	0x00017580


	//   ....[135]....
        /*0d24*/ 	.word	0x00017590


	//   ....[136]....
        /*0d28*/ 	.word	0x000175a0


	//   ....[137]....
        /*0d2c*/ 	.word	0x00017db0


	//   ....[138]....
        /*0d30*/ 	.word	0x00017dd0


	//   ....[139]....
        /*0d34*/ 	.word	0x00017e40


	//   ....[140]....
        /*0d38*/ 	.word	0x00017e50


	//   ....[141]....
        /*0d3c*/ 	.word	0x00017e90


	//   ....[142]....
        /*0d40*/ 	.word	0x00017ea0


	//   ....[143]....
        /*0d44*/ 	.word	0x00017ee0


	//   ....[144]....
        /*0d48*/ 	.word	0x00017ef0


	//   ....[145]....
        /*0d4c*/ 	.word	0x00017f30


	//   ....[146]....
        /*0d50*/ 	.word	0x00017f40


	//   ....[147]....
        /*0d54*/ 	.word	0x00017f80


	//   ....[148]....
        /*0d58*/ 	.word	0x00017f90


	//   ....[149]....
        /*0d5c*/ 	.word	0x00017fd0


	//   ....[150]....
        /*0d60*/ 	.word	0x00017fe0


	//   ....[151]....
        /*0d64*/ 	.word	0x00017ff0


	//   ....[152]....
        /*0d68*/ 	.word	0x00018030


	//   ....[153]....
        /*0d6c*/ 	.word	0x000182f0


	//   ....[154]....
        /*0d70*/ 	.word	0x00018320


	//   ....[155]....
        /*0d74*/ 	.word	0x00018380


	//   ....[156]....
        /*0d78*/ 	.word	0x00018390


	//   ....[157]....
        /*0d7c*/ 	.word	0x000183e0


	//   ....[158]....
        /*0d80*/ 	.word	0x000183f0


	//   ....[159]....
        /*0d84*/ 	.word	0x00018440


	//   ....[160]....
        /*0d88*/ 	.word	0x00018450


	//   ....[161]....
        /*0d8c*/ 	.word	0x000184a0


	//   ....[162]....
        /*0d90*/ 	.word	0x000184b0


	//   ....[163]....
        /*0d94*/ 	.word	0x00018500


	//   ....[164]....
        /*0d98*/ 	.word	0x00018510


	//   ....[165]....
        /*0d9c*/ 	.word	0x00018560


	//   ....[166]....
        /*0da0*/ 	.word	0x00018570


	//   ....[167]....
        /*0da4*/ 	.word	0x00018580


	//   ....[168]....
        /*0da8*/ 	.word	0x000185c0


	//   ....[169]....
        /*0dac*/ 	.word	0x00018bb0


	//   ....[170]....
        /*0db0*/ 	.word	0x00018bf0


	//   ....[171]....
        /*0db4*/ 	.word	0x00018c10


	//   ....[172]....
        /*0db8*/ 	.word	0x00018c50


	//   ....[173]....
        /*0dbc*/ 	.word	0x00018c70


	//   ....[174]....
        /*0dc0*/ 	.word	0x00018cb0


	//   ....[175]....
        /*0dc4*/ 	.word	0x00018cd0


	//   ....[176]....
        /*0dc8*/ 	.word	0x00018d10


	//   ....[177]....
        /*0dcc*/ 	.word	0x00018d30


	//   ....[178]....
        /*0dd0*/ 	.word	0x00018d70


	//   ....[179]....
        /*0dd4*/ 	.word	0x00018d90


	//   ....[180]....
        /*0dd8*/ 	.word	0x00018dd0


	//   ....[181]....
        /*0ddc*/ 	.word	0x00018df0


	//   ....[182]....
        /*0de0*/ 	.word	0x00018e30


	//   ....[183]....
        /*0de4*/ 	.word	0x00018e50


	//   ....[184]....
        /*0de8*/ 	.word	0x00018e60


	//   ....[185]....
        /*0dec*/ 	.word	0x000191d0


	//   ....[186]....
        /*0df0*/ 	.word	0x00019200


	//   ....[187]....
        /*0df4*/ 	.word	0x00019240


	//   ....[188]....
        /*0df8*/ 	.word	0x00019270


	//   ....[189]....
        /*0dfc*/ 	.word	0x000192a0


	//   ....[190]....
        /*0e00*/ 	.word	0x000192d0


	//   ....[191]....
        /*0e04*/ 	.word	0x00019300


	//   ....[192]....
        /*0e08*/ 	.word	0x00019330


	//   ....[193]....
        /*0e0c*/ 	.word	0x000194b0


	//   ....[194]....
        /*0e10*/ 	.word	0x000194e0


	//   ....[195]....
        /*0e14*/ 	.word	0x00019510


	//   ....[196]....
        /*0e18*/ 	.word	0x00019540


	//   ....[197]....
        /*0e1c*/ 	.word	0x00019570


	//   ....[198]....
        /*0e20*/ 	.word	0x000195a0


	//   ....[199]....
        /*0e24*/ 	.word	0x00019660


	//   ....[200]....
        /*0e28*/ 	.word	0x00019680


	//   ....[201]....
        /*0e2c*/ 	.word	0x000196f0


	//   ....[202]....
        /*0e30*/ 	.word	0x00019d90


	//   ....[203]....
        /*0e34*/ 	.word	0x0001a0b0


	//   ....[204]....
        /*0e38*/ 	.word	0x0001a140


	//   ....[205]....
        /*0e3c*/ 	.word	0x0001a1d0


	//   ....[206]....
        /*0e40*/ 	.word	0x0001a260


	//   ....[207]....
        /*0e44*/ 	.word	0x0001a340


	//   ....[208]....
        /*0e48*/ 	.word	0x0001a3d0


	//   ....[209]....
        /*0e4c*/ 	.word	0x0001a470


	//   ....[210]....
        /*0e50*/ 	.word	0x0001a500


	//   ....[211]....
        /*0e54*/ 	.word	0x0001a5f0


	//   ....[212]....
        /*0e58*/ 	.word	0x0001a680


	//   ....[213]....
        /*0e5c*/ 	.word	0x0001a720


	//   ....[214]....
        /*0e60*/ 	.word	0x0001a7b0


	//   ....[215]....
        /*0e64*/ 	.word	0x0001a8f0


	//   ....[216]....
        /*0e68*/ 	.word	0x0001a9a0


	//   ....[217]....
        /*0e6c*/ 	.word	0x0001aa30


	//   ....[218]....
        /*0e70*/ 	.word	0x0001aa80


	//   ....[219]....
        /*0e74*/ 	.word	0x0001aad0


	//   ....[220]....
        /*0e78*/ 	.word	0x0001ab60


	//   ....[221]....
        /*0e7c*/ 	.word	0x0001abf0


	//   ....[222]....
        /*0e80*/ 	.word	0x0001ac40


	//   ....[223]....
        /*0e84*/ 	.word	0x0001ac90


	//   ....[224]....
        /*0e88*/ 	.word	0x0001ad80


	//   ....[225]....
        /*0e8c*/ 	.word	0x0001ae30


	//   ....[226]....
        /*0e90*/ 	.word	0x0001ae80


	//   ....[227]....
        /*0e94*/ 	.word	0x0001aed0


	//   ....[228]....
        /*0e98*/ 	.word	0x0001b080


	//   ....[229]....
        /*0e9c*/ 	.word	0x0001b1d0


	//   ....[230]....
        /*0ea0*/ 	.word	0x0001b240


	//   ....[231]....
        /*0ea4*/ 	.word	0x0001b290


	//   ....[232]....
        /*0ea8*/ 	.word	0x0001b560


	//   ....[233]....
        /*0eac*/ 	.word	0x0001b600


	//   ....[234]....
        /*0eb0*/ 	.word	0x0001b660


	//   ....[235]....
        /*0eb4*/ 	.word	0x0001b6d0


	//   ....[236]....
        /*0eb8*/ 	.word	0x0001b730


	//   ....[237]....
        /*0ebc*/ 	.word	0x0001b7a0


	//   ....[238]....
        /*0ec0*/ 	.word	0x0001b870


	//   ....[239]....
        /*0ec4*/ 	.word	0x0001b8c0


	//   ....[240]....
        /*0ec8*/ 	.word	0x0001b980


	//   ....[241]....
        /*0ecc*/ 	.word	0x0001bc60


	//   ....[242]....
        /*0ed0*/ 	.word	0x0001bd50


	//   ....[243]....
        /*0ed4*/ 	.word	0x0001bdf0


	//   ....[244]....
        /*0ed8*/ 	.word	0x0001be50


	//   ....[245]....
        /*0edc*/ 	.word	0x0001bf40


	//   ....[246]....
        /*0ee0*/ 	.word	0x0001bfb0


	//   ....[247]....
        /*0ee4*/ 	.word	0x0001c0a0


	//   ....[248]....
        /*0ee8*/ 	.word	0x0001c110


	//   ....[249]....
        /*0eec*/ 	.word	0x0001c200


	//   ....[250]....
        /*0ef0*/ 	.word	0x0001c270


	//   ....[251]....
        /*0ef4*/ 	.word	0x0001c360


	//   ....[252]....
        /*0ef8*/ 	.word	0x0001c3d0


	//   ....[253]....
        /*0efc*/ 	.word	0x0001c4c0


	//   ....[254]....
        /*0f00*/ 	.word	0x0001c530


	//   ....[255]....
        /*0f04*/ 	.word	0x0001c620


	//   ....[0]....
        /*0f08*/ 	.word	0x0001c690


	//   ....[1]....
        /*0f0c*/ 	.word	0x0001c770


	//   ....[2]....
        /*0f10*/ 	.word	0x0001c850


	//   ....[3]....
        /*0f14*/ 	.word	0x0001c8a0


	//   ....[4]....
        /*0f18*/ 	.word	0x0001c900


	//   ....[5]....
        /*0f1c*/ 	.word	0x0001c9f0


	//   ....[6]....
        /*0f20*/ 	.word	0x0001ca50


	//   ....[7]....
        /*0f24*/ 	.word	0x0001cb50


	//   ....[8]....
        /*0f28*/ 	.word	0x0001cbb0


	//   ....[9]....
        /*0f2c*/ 	.word	0x0001ccb0


	//   ....[10]....
        /*0f30*/ 	.word	0x0001cd10


	//   ....[11]....
        /*0f34*/ 	.word	0x0001ce10


	//   ....[12]....
        /*0f38*/ 	.word	0x0001ce70


	//   ....[13]....
        /*0f3c*/ 	.word	0x0001cf70


	//   ....[14]....
        /*0f40*/ 	.word	0x0001cfd0


	//   ....[15]....
        /*0f44*/ 	.word	0x0001d0d0


	//   ....[16]....
        /*0f48*/ 	.word	0x0001d140


	//   ....[17]....
        /*0f4c*/ 	.word	0x0001d240


	//   ....[18]....
        /*0f50*/ 	.word	0x0001d2a0


	//   ....[19]....
        /*0f54*/ 	.word	0x0001d390


	//   ....[20]....
        /*0f58*/ 	.word	0x0001d3f0


	//   ....[21]....
        /*0f5c*/ 	.word	0x0001d4e0


	//   ....[22]....
        /*0f60*/ 	.word	0x0001d540


	//   ....[23]....
        /*0f64*/ 	.word	0x0001d610


	//   ....[24]....
        /*0f68*/ 	.word	0x0001d670


	//   ....[25]....
        /*0f6c*/ 	.word	0x0001d730


	//   ....[26]....
        /*0f70*/ 	.word	0x0001d870


	//   ....[27]....
        /*0f74*/ 	.word	0x0001d920


	//   ....[28]....
        /*0f78*/ 	.word	0x0001d990


	//   ....[29]....
        /*0f7c*/ 	.word	0x0001da60


	//   ....[30]....
        /*0f80*/ 	.word	0x0001dac0


	//   ....[31]....
        /*0f84*/ 	.word	0x0001db70


	//   ....[32]....
        /*0f88*/ 	.word	0x0001dbd0


	//   ....[33]....
        /*0f8c*/ 	.word	0x0001dc80


	//   ....[34]....
        /*0f90*/ 	.word	0x0001dce0


	//   ....[35]....
        /*0f94*/ 	.word	0x0001dd90


	//   ....[36]....
        /*0f98*/ 	.word	0x0001ddf0


	//   ....[37]....
        /*0f9c*/ 	.word	0x0001dea0


	//   ....[38]....
        /*0fa0*/ 	.word	0x0001df00


	//   ....[39]....
        /*0fa4*/ 	.word	0x0001dfb0


	//   ....[40]....
        /*0fa8*/ 	.word	0x0001e010


	//   ....[41]....
        /*0fac*/ 	.word	0x0001e0c0


	//   ....[42]....
        /*0fb0*/ 	.word	0x0001e1b0


	//   ....[43]....
        /*0fb4*/ 	.word	0x0001e260


	//   ....[44]....
        /*0fb8*/ 	.word	0x0001e2c0


	//   ....[45]....
        /*0fbc*/ 	.word	0x0001e380


	//   ....[46]....
        /*0fc0*/ 	.word	0x0001e3e0


	//   ....[47]....
        /*0fc4*/ 	.word	0x0001e4a0


	//   ....[48]....
        /*0fc8*/ 	.word	0x0001e500


	//   ....[49]....
        /*0fcc*/ 	.word	0x0001e5c0


	//   ....[50]....
        /*0fd0*/ 	.word	0x0001e620


	//   ....[51]....
        /*0fd4*/ 	.word	0x0001e6e0


	//   ....[52]....
        /*0fd8*/ 	.word	0x0001e740


	//   ....[53]....
        /*0fdc*/ 	.word	0x0001e800


	//   ....[54]....
        /*0fe0*/ 	.word	0x0001e860


	//   ....[55]....
        /*0fe4*/ 	.word	0x0001e920


	//   ....[56]....
        /*0fe8*/ 	.word	0x0001e980


	//   ....[57]....
        /*0fec*/ 	.word	0x0001ea30


	//   ....[58]....
        /*0ff0*/ 	.word	0x0001eb20


	//   ....[59]....
        /*0ff4*/ 	.word	0x0001ebe0


	//   ....[60]....
        /*0ff8*/ 	.word	0x0001ec40


	//   ....[61]....
        /*0ffc*/ 	.word	0x0001ecf0


	//   ....[62]....
        /*1000*/ 	.word	0x0001ed50


	//   ....[63]....
        /*1004*/ 	.word	0x0001ee00


	//   ....[64]....
        /*1008*/ 	.word	0x0001ee60


	//   ....[65]....
        /*100c*/ 	.word	0x0001ef10


	//   ....[66]....
        /*1010*/ 	.word	0x0001ef70


	//   ....[67]....
        /*1014*/ 	.word	0x0001f020


	//   ....[68]....
        /*1018*/ 	.word	0x0001f080


	//   ....[69]....
        /*101c*/ 	.word	0x0001f130


	//   ....[70]....
        /*1020*/ 	.word	0x0001f190


	//   ....[71]....
        /*1024*/ 	.word	0x0001f240


	//   ....[72]....
        /*1028*/ 	.word	0x0001f2a0


	//   ....[73]....
        /*102c*/ 	.word	0x0001f340


	//   ....[74]....
        /*1030*/ 	.word	0x0001f3d0


	//   ....[75]....
        /*1034*/ 	.word	0x0001f470


	//   ....[76]....
        /*1038*/ 	.word	0x0001f590


	//   ....[77]....
        /*103c*/ 	.word	0x0001f600


	//   ....[78]....
        /*1040*/ 	.word	0x0001f670


	//   ....[79]....
        /*1044*/ 	.word	0x0001f6e0


	//   ....[80]....
        /*1048*/ 	.word	0x0001f750


	//   ....[81]....
        /*104c*/ 	.word	0x0001f7d0


	//   ....[82]....
        /*1050*/ 	.word	0x0001f860


	//   ....[83]....
        /*1054*/ 	.word	0x0001f8f0


	//   ....[84]....
        /*1058*/ 	.word	0x0001f960


	//   ....[85]....
        /*105c*/ 	.word	0x0001f9d0


	//   ....[86]....
        /*1060*/ 	.word	0x0001fa40


	//   ....[87]....
        /*1064*/ 	.word	0x0001fac0


	//   ....[88]....
        /*1068*/ 	.word	0x0001fb30


	//   ....[89]....
        /*106c*/ 	.word	0x0001fbd0


	//   ....[90]....
        /*1070*/ 	.word	0x0001fc60


	//   ....[91]....
        /*1074*/ 	.word	0x0001fd90


	//----- nvinfo : EIATTR_REG_RECONFIG
	.align		4
.L_321:
        /*1078*/ 	.byte	0x01, 0x54
	.zero		2


	//----- nvinfo : EIATTR_SYSCALL_OFFSETS
	.align		4
        /*107c*/ 	.byte	0x04, 0x46
        /*107e*/ 	.short	(.L_323 - .L_322)


	//   ....[0]....
.L_322:
        /*1080*/ 	.word	0x000018d0


	//   ....[1]....
        /*1084*/ 	.word	0x00001a20


	//   ....[2]....
        /*1088*/ 	.word	0x00005d50


	//   ....[3]....
        /*108c*/ 	.word	0x00006070


	//   ....[4]....
        /*1090*/ 	.word	0x000157a0


	//   ....[5]....
        /*1094*/ 	.word	0x000158f0


	//   ....[6]....
        /*1098*/ 	.word	0x000159e0


	//   ....[7]....
        /*109c*/ 	.word	0x00016a10


	//----- nvinfo : EIATTR_MBARRIER_INSTR_OFFSETS
	.align		4
.L_323:
        /*10a0*/ 	.byte	0x04, 0x39
        /*10a2*/ 	.short	(.L_325 - .L_324)


	//   ....[0]....
.L_324:
        /*10a4*/ 	.word	0x00000250
        /*10a8*/ 	.word	0x000000ff
        /*10ac*/ 	.word	0x00016800
        /*10b0*/ 	.short	0x0100
        /*10b2*/ 	.byte	0x08
	.zero		1


	//   ....[1]....
        /*10b4*/ 	.word	0x00000260
        /*10b8*/ 	.word	0x000000ff
        /*10bc*/ 	.word	0x00016820
        /*10c0*/ 	.short	0x0100
        /*10c2*/ 	.byte	0x08
	.zero		1


	//   ....[2]....
        /*10c4*/ 	.word	0x00000350
        /*10c8*/ 	.word	0x000000ff
        /*10cc*/ 	.word	0x00016830
        /*10d0*/ 	.short	0x0100
        /*10d2*/ 	.byte	0x08
	.zero		1


	//   ....[3]....
        /*10d4*/ 	.word	0x00000360
        /*10d8*/ 	.word	0x000000ff
        /*10dc*/ 	.word	0x00016840
        /*10e0*/ 	.short	0x0100
        /*10e2*/ 	.byte	0x08
	.zero		1


	//   ....[4]....
        /*10e4*/ 	.word	0x00000370
        /*10e8*/ 	.word	0x000000ff
        /*10ec*/ 	.word	0x00016838
        /*10f0*/ 	.short	0x0100
        /*10f2*/ 	.byte	0x08
	.zero		1


	//   ....[5]....
        /*10f4*/ 	.word	0x00000380
        /*10f8*/ 	.word	0x000000ff
        /*10fc*/ 	.word	0x00016848
        /*1100*/ 	.short	0x0100
        /*1102*/ 	.byte	0x08
	.zero		1


	//   ....[6]....
        /*1104*/ 	.word	0x000004b0
        /*1108*/ 	.word	0x000000ff
        /*110c*/ 	.word	0x00016850
        /*1110*/ 	.short	0x0100
        /*1112*/ 	.byte	0x08
	.zero		1


	//   ....[7]....
        /*1114*/ 	.word	0x000004c0
        /*1118*/ 	.word	0x000000ff
        /*111c*/ 	.word	0x00016860
        /*1120*/ 	.short	0x0100
        /*1122*/ 	.byte	0x08
	.zero		1


	//   ....[8]....
        /*1124*/ 	.word	0x000004d0
        /*1128*/ 	.word	0x000000ff
        /*112c*/ 	.word	0x00016858
        /*1130*/ 	.short	0x0100
        /*1132*/ 	.byte	0x08
	.zero		1


	//   ....[9]....
        /*1134*/ 	.word	0x000004e0
        /*1138*/ 	.word	0x000000ff
        /*113c*/ 	.word	0x00016868
        /*1140*/ 	.short	0x0100
        /*1142*/ 	.byte	0x08
	.zero		1


	//   ....[10]....
        /*1144*/ 	.word	0x000005d0
        /*1148*/ 	.word	0x000000ff
        /*114c*/ 	.word	0x00016870
        /*1150*/ 	.short	0x0100
        /*1152*/ 	.byte	0x06
	.zero		1


	//   ....[11]....
        /*1154*/ 	.word	0x000005e0
        /*1158*/ 	.word	0x000000ff
        /*115c*/ 	.word	0x00016880
        /*1160*/ 	.short	0x0100
        /*1162*/ 	.byte	0x06
	.zero		1


	//   ....[12]....
        /*1164*/ 	.word	0x000005f0
        /*1168*/ 	.word	0x000000ff
        /*116c*/ 	.word	0x00016878
        /*1170*/ 	.short	0x0100
        /*1172*/ 	.byte	0x06
	.zero		1


	//   ....[13]....
        /*1174*/ 	.word	0x00000600
        /*1178*/ 	.word	0x000000ff
        /*117c*/ 	.word	0x00016888
        /*1180*/ 	.short	0x0100
        /*1182*/ 	.byte	0x06
	.zero		1


	//   ....[14]....
        /*1184*/ 	.word	0x00000730
        /*1188*/ 	.word	0x000000ff
        /*118c*/ 	.word	0x00016890
        /*1190*/ 	.short	0x0100
        /*1192*/ 	.byte	0x08
	.zero		1


	//   ....[15]....
        /*1194*/ 	.word	0x00000740
        /*1198*/ 	.word	0x000000ff
        /*119c*/ 	.word	0x000168a0
        /*11a0*/ 	.short	0x0100
        /*11a2*/ 	.byte	0x08
	.zero		1


	//   ....[16]....
        /*11a4*/ 	.word	0x00000750
        /*11a8*/ 	.word	0x000000ff
        /*11ac*/ 	.word	0x00016898
        /*11b0*/ 	.short	0x0100
        /*11b2*/ 	.byte	0x08
	.zero		1


	//   ....[17]....
        /*11b4*/ 	.word	0x00000760
        /*11b8*/ 	.word	0x000000ff
        /*11bc*/ 	.word	0x000168a8
        /*11c0*/ 	.short	0x0100
        /*11c2*/ 	.byte	0x08
	.zero		1


	//   ....[18]....
        /*11c4*/ 	.word	0x00000890
        /*11c8*/ 	.word	0x000000ff
        /*11cc*/ 	.word	0x000168b0
        /*11d0*/ 	.short	0x0100
        /*11d2*/ 	.byte	0x08
	.zero		1


	//   ....[19]....
        /*11d4*/ 	.word	0x000008a0
        /*11d8*/ 	.word	0x000000ff
        /*11dc*/ 	.word	0x000168c0
        /*11e0*/ 	.short	0x0100
        /*11e2*/ 	.byte	0x08
	.zero		1


	//   ....[20]....
        /*11e4*/ 	.word	0x000008b0
        /*11e8*/ 	.word	0x000000ff
        /*11ec*/ 	.word	0x000168b8
        /*11f0*/ 	.short	0x0100
        /*11f2*/ 	.byte	0x08
	.zero		1


	//   ....[21]....
        /*11f4*/ 	.word	0x000008c0
        /*11f8*/ 	.word	0x000000ff
        /*11fc*/ 	.word	0x000168c8
        /*1200*/ 	.short	0x0100
        /*1202*/ 	.byte	0x08
	.zero		1


	//   ....[22]....
        /*1204*/ 	.word	0x00002b20
        /*1208*/ 	.word	0x00000045
        /*120c*/ 	.word	0x00016890
        /*1210*/ 	.short	0x010a
        /*1212*/ 	.byte	0x3f
	.zero		1


	//   ....[23]....
        /*1214*/ 	.word	0x00003e60
        /*1218*/ 	.word	0x00000045
        /*121c*/ 	.word	0x00016890
        /*1220*/ 	.short	0x010a
        /*1222*/ 	.byte	0x3f
	.zero		1


	//   ....[24]....
        /*1224*/ 	.word	0x00004ea0
        /*1228*/ 	.word	0x00000045
        /*122c*/ 	.word	0x00016890
        /*1230*/ 	.short	0x010a
        /*1232*/ 	.byte	0x3f
	.zero		1


	//   ....[25]....
        /*1234*/ 	.word	0x00005350
        /*1238*/ 	.word	0x00000008
        /*123c*/ 	.word	0x00000000
        /*1240*/ 	.short	0x0101
        /*1242*/ 	.byte	0x3f
	.zero		1


	//   ....[26]....
        /*1244*/ 	.word	0x00005390
        /*1248*/ 	.word	0x00000045
        /*124c*/ 	.word	0x000168b0
        /*1250*/ 	.short	0x010a
        /*1252*/ 	.byte	0x3f
	.zero		1


	//   ....[27]....
        /*1254*/ 	.word	0x000057c0
        /*1258*/ 	.word	0x00000045
        /*125c*/ 	.word	0x00000000
        /*1260*/ 	.short	0x0101
        /*1262*/ 	.byte	0x3f
	.zero		1


	//   ....[28]....
        /*1264*/ 	.word	0x00005df0
        /*1268*/ 	.word	0x00000002
        /*126c*/ 	.word	0x00016800
        /*1270*/ 	.short	0x010a
        /*1272*/ 	.byte	0x3f
	.zero		1


	//   ....[29]....
        /*1274*/ 	.word	0x00005e40
        /*1278*/ 	.word	0x00000002
        /*127c*/ 	.word	0x00016800
        /*1280*/ 	.short	0x010a
        /*1282*/ 	.byte	0x3f
	.zero		1


	//   ....[30]....
        /*1284*/ 	.word	0x00006960
        /*1288*/ 	.word	0x00000002
        /*128c*/ 	.word	0x00016800
        /*1290*/ 	.short	0x010a
        /*1292*/ 	.byte	0x3f
	.zero		1


	//   ....[31]....
        /*1294*/ 	.word	0x00007e70
        /*1298*/ 	.word	0x00000002
        /*129c*/ 	.word	0x00016800
        /*12a0*/ 	.short	0x010a
        /*12a2*/ 	.byte	0x3f
	.zero		1


	//   ....[32]....
        /*12a4*/ 	.word	0x00008d60
        /*12a8*/ 	.word	0x00000000
        /*12ac*/ 	.word	0x00016830
        /*12b0*/ 	.short	0x010a
        /*12b2*/ 	.byte	0x3f
	.zero		1


	//   ....[33]....
        /*12b4*/ 	.word	0x00008e10
        /*12b8*/ 	.word	0x00000000
        /*12bc*/ 	.word	0x00016830
        /*12c0*/ 	.short	0x010a
        /*12c2*/ 	.byte	0x3f
	.zero		1


	//   ....[34]....
        /*12c4*/ 	.word	0x0000a990
        /*12c8*/ 	.word	0x00000000
        /*12cc*/ 	.word	0x00000000
        /*12d0*/ 	.short	0x0101
        /*12d2*/ 	.byte	0x3f
	.zero		1


	//   ....[35]....
        /*12d4*/ 	.word	0x0000b910
        /*12d8*/ 	.word	0x00000007
        /*12dc*/ 	.word	0x00016830
        /*12e0*/ 	.short	0x010a
        /*12e2*/ 	.byte	0x3f
	.zero		1


	//   ....[36]....
        /*12e4*/ 	.word	0x0000b960
        /*12e8*/ 	.word	0x00000007
        /*12ec*/ 	.word	0x00016830
        /*12f0*/ 	.short	0x010a
        /*12f2*/ 	.byte	0x3f
	.zero		1


	//   ....[37]....
        /*12f4*/ 	.word	0x0000bcb0
        /*12f8*/ 	.word	0x00000007
        /*12fc*/ 	.word	0x00016850
        /*1300*/ 	.short	0x010a
        /*1302*/ 	.byte	0x3f
	.zero		1


	//   ....[38]....
        /*1304*/ 	.word	0x0000bcf0
        /*1308*/ 	.word	0x00000007
        /*130c*/ 	.word	0x00016850
        /*1310*/ 	.short	0x010a
        /*1312*/ 	.byte	0x3f
	.zero		1


	//   ....[39]....
        /*1314*/ 	.word	0x0000dce0
        /*1318*/ 	.word	0x00000037
        /*131c*/ 	.word	0x00000000
        /*1320*/ 	.short	0x0101
        /*1322*/ 	.byte	0x3f
	.zero		1


	//   ....[40]....
        /*1324*/ 	.word	0x0000e4d0
        /*1328*/ 	.word	0x0000000d
        /*132c*/ 	.word	0x00000000
        /*1330*/ 	.short	0x0101
        /*1332*/ 	.byte	0x3f
	.zero		1


	//   ....[41]....
        /*1334*/ 	.word	0x0000ea60
        /*1338*/ 	.word	0x00000007
        /*133c*/ 	.word	0x00016830
        /*1340*/ 	.short	0x010a
        /*1342*/ 	.byte	0x3f
	.zero		1


	//   ....[42]....
        /*1344*/ 	.word	0x0000eab0
        /*1348*/ 	.word	0x00000007
        /*134c*/ 	.word	0x00016830
        /*1350*/ 	.short	0x010a
        /*1352*/ 	.byte	0x3f
	.zero		1


	//   ....[43]....
        /*1354*/ 	.word	0x0000edd0
        /*1358*/ 	.word	0x00000007
        /*135c*/ 	.word	0x00016850
        /*1360*/ 	.short	0x010a
        /*1362*/ 	.byte	0x3f
	.zero		1


	//   ....[44]....
        /*1364*/ 	.word	0x0000ee10
        /*1368*/ 	.word	0x00000007
        /*136c*/ 	.word	0x00016850
        /*1370*/ 	.short	0x010a
        /*1372*/ 	.byte	0x3f
	.zero		1


	//   ....[45]....
        /*1374*/ 	.word	0x0000f4b0
        /*1378*/ 	.word	0x00000007
        /*137c*/ 	.word	0x00000000
        /*1380*/ 	.short	0x0101
        /*1382*/ 	.byte	0x3f
	.zero		1


	//   ....[46]....
        /*1384*/ 	.word	0x00010e30
        /*1388*/ 	.word	0x0000000d
        /*138c*/ 	.word	0x00000000
        /*1390*/ 	.short	0x0101
        /*1392*/ 	.byte	0x3f
	.zero		1


	//   ....[47]....
        /*1394*/ 	.word	0x00011110
        /*1398*/ 	.word	0x0000000b
        /*139c*/ 	.word	0x00016850
        /*13a0*/ 	.short	0x010a
        /*13a2*/ 	.byte	0x3f
	.zero		1


	//   ....[48]....
        /*13a4*/ 	.word	0x00011180
        /*13a8*/ 	.word	0x0000000b
        /*13ac*/ 	.word	0x00016850
        /*13b0*/ 	.short	0x010a
        /*13b2*/ 	.byte	0x3f
	.zero		1


	//   ....[49]....
        /*13b4*/ 	.word	0x00011770
        /*13b8*/ 	.word	0x00000002
        /*13bc*/ 	.word	0x00000000
        /*13c0*/ 	.short	0x0101
        /*13c2*/ 	.byte	0x3f
	.zero		1


	//   ....[50]....
        /*13c4*/ 	.word	0x00012870
        /*13c8*/ 	.word	0x00000000
        /*13cc*/ 	.word	0x00000000
        /*13d0*/ 	.short	0x0101
        /*13d2*/ 	.byte	0x3f
	.zero		1


	//   ....[51]....
        /*13d4*/ 	.word	0x00014900
        /*13d8*/ 	.word	0x00000016
        /*13dc*/ 	.word	0x00016820
        /*13e0*/ 	.short	0x010a
        /*13e2*/ 	.byte	0x3f
	.zero		1


	//   ....[52]....
        /*13e4*/ 	.word	0x000149b0
        /*13e8*/ 	.word	0x00000005
        /*13ec*/ 	.word	0x000168a0
        /*13f0*/ 	.short	0x010a
        /*13f2*/ 	.byte	0x3f
	.zero		1


	//   ....[53]....
        /*13f4*/ 	.word	0x00014bf0
        /*13f8*/ 	.word	0x00000005
        /*13fc*/ 	.word	0x000168c0
        /*1400*/ 	.short	0x010a
        /*1402*/ 	.byte	0x3f
	.zero		1


	//   ....[54]....
        /*1404*/ 	.word	0x00014f50
        /*1408*/ 	.word	0x00000005
        /*140c*/ 	.word	0x000168a0
        /*1410*/ 	.short	0x010a
        /*1412*/ 	.byte	0x3f
	.zero		1


	//   ....[55]....
        /*1414*/ 	.word	0x00015170
        /*1418*/ 	.word	0x00000005
        /*141c*/ 	.word	0x000168c0
        /*1420*/ 	.short	0x010a
        /*1422*/ 	.byte	0x3f
	.zero		1


	//   ....[56]....
        /*1424*/ 	.word	0x00015ef0
        /*1428*/ 	.word	0x00000003
        /*142c*/ 	.word	0x00016840
        /*1430*/ 	.short	0x010a
        /*1432*/ 	.byte	0x3f
	.zero		1


	//   ....[57]....
        /*1434*/ 	.word	0x000166d0
        /*1438*/ 	.word	0x00000003
        /*143c*/ 	.word	0x00016830
        /*1440*/ 	.short	0x0107
        /*1442*/ 	.byte	0x3f
	.zero		1


	//   ....[58]....
        /*1444*/ 	.word	0x000167a0
        /*1448*/ 	.word	0x00000003
        /*144c*/ 	.word	0x00016830
        /*1450*/ 	.short	0x0101
        /*1452*/ 	.byte	0x3f
	.zero		1


	//   ....[59]....
        /*1454*/ 	.word	0x00017680
        /*1458*/ 	.word	0x00000016
        /*145c*/ 	.word	0x00016800
        /*1460*/ 	.short	0x0107
        /*1462*/ 	.byte	0x3f
	.zero		1


	//   ....[60]....
        /*1464*/ 	.word	0x00017770
        /*1468*/ 	.word	0x00000016
        /*146c*/ 	.word	0x00016800
        /*1470*/ 	.short	0x0101
        /*1472*/ 	.byte	0x3f
	.zero		1


	//   ....[61]....
        /*1474*/ 	.word	0x00017790
        /*1478*/ 	.word	0x00000016
        /*147c*/ 	.word	0x00016820
        /*1480*/ 	.short	0x010a
        /*1482*/ 	.byte	0x3f
	.zero		1


	//   ....[62]....
        /*1484*/ 	.word	0x00017b50
        /*1488*/ 	.word	0x00000005
        /*148c*/ 	.word	0x00016840
        /*1490*/ 	.short	0x010a
        /*1492*/ 	.byte	0x3f
	.zero		1


	//   ....[63]....
        /*1494*/ 	.word	0x000180b0
        /*1498*/ 	.word	0x00000005
        /*149c*/ 	.word	0x00016830
        /*14a0*/ 	.short	0x0107
        /*14a2*/ 	.byte	0x3f
	.zero		1


	//   ....[64]....
        /*14a4*/ 	.word	0x00018170
        /*14a8*/ 	.word	0x00000005
        /*14ac*/ 	.word	0x00016830
        /*14b0*/ 	.short	0x0101
        /*14b2*/ 	.byte	0x3f
	.zero		1


	//   ....[65]....
        /*14b4*/ 	.word	0x000181d0
        /*14b8*/ 	.word	0x00000005
        /*14bc*/ 	.word	0x00016860
        /*14c0*/ 	.short	0x010a
        /*14c2*/ 	.byte	0x3f
	.zero		1


	//   ....[66]....
        /*14c4*/ 	.word	0x000186b0
        /*14c8*/ 	.word	0x00000005
        /*14cc*/ 	.word	0x00016850
        /*14d0*/ 	.short	0x0107
        /*14d2*/ 	.byte	0x3f
	.zero		1


	//   ....[67]....
        /*14d4*/ 	.word	0x00018870
        /*14d8*/ 	.word	0x00000005
        /*14dc*/ 	.word	0x00016850
        /*14e0*/ 	.short	0x0101
        /*14e2*/ 	.byte	0x3f
	.zero		1


	//   ....[68]....
        /*14e4*/ 	.word	0x00018a70
        /*14e8*/ 	.word	0x00000000
        /*14ec*/ 	.word	0x00016860
        /*14f0*/ 	.short	0x010a
        /*14f2*/ 	.byte	0x3f
	.zero		1


	//   ....[69]....
        /*14f4*/ 	.word	0x00018f10
        /*14f8*/ 	.word	0x00000000
        /*14fc*/ 	.word	0x00016850
        /*1500*/ 	.short	0x0107
        /*1502*/ 	.byte	0x3f
	.zero		1


	//   ....[70]....
        /*1504*/ 	.word	0x00018fd0
        /*1508*/ 	.word	0x00000000
        /*150c*/ 	.word	0x00016850
        /*1510*/ 	.short	0x0101
        /*1512*/ 	.byte	0x3f
	.zero		1


	//   ....[71]....
        /*1514*/ 	.word	0x00019d10
        /*1518*/ 	.word	0x00000004
        /*151c*/ 	.word	0x00016820
        /*1520*/ 	.short	0x010a
        /*1522*/ 	.byte	0x3f
	.zero		1


	//   ....[72]....
        /*1524*/ 	.word	0x00019e80
        /*1528*/ 	.word	0x00000005
        /*152c*/ 	.word	0x00016840
        /*1530*/ 	.short	0x010a
        /*1532*/ 	.byte	0x3f
	.zero		1


	//   ....[73]....
        /*1534*/ 	.word	0x00019f20
        /*1538*/ 	.word	0x00000019
        /*153c*/ 	.word	0x00016840
        /*1540*/ 	.short	0x010a
        /*1542*/ 	.byte	0x3f
	.zero		1


	//   ....[74]....
        /*1544*/ 	.word	0x00019f60
        /*1548*/ 	.word	0x00000005
        /*154c*/ 	.word	0x00016860
        /*1550*/ 	.short	0x010a
        /*1552*/ 	.byte	0x3f
	.zero		1


	//   ....[75]....
        /*1554*/ 	.word	0x00019fa0
        /*1558*/ 	.word	0x00000019
        /*155c*/ 	.word	0x00016860
        /*1560*/ 	.short	0x010a
        /*1562*/ 	.byte	0x3f
	.zero		1


	//   ....[76]....
        /*1564*/ 	.word	0x0001a000
        /*1568*/ 	.word	0x00000045
        /*156c*/ 	.word	0x00016890
        /*1570*/ 	.short	0x010a
        /*1572*/ 	.byte	0x3f
	.zero		1


	//   ....[77]....
        /*1574*/ 	.word	0x0001a290
        /*1578*/ 	.word	0x00000045
        /*157c*/ 	.word	0x00016890
        /*1580*/ 	.short	0x010a
        /*1582*/ 	.byte	0x3f
	.zero		1


	//   ....[78]....
        /*1584*/ 	.word	0x0001a540
        /*1588*/ 	.word	0x00000045
        /*158c*/ 	.word	0x00016890
        /*1590*/ 	.short	0x010a
        /*1592*/ 	.byte	0x3f
	.zero		1


	//   ....[79]....
        /*1594*/ 	.word	0x0001a7f0
        /*1598*/ 	.word	0x00000045
        /*159c*/ 	.word	0x000168b0
        /*15a0*/ 	.short	0x010a
        /*15a2*/ 	.byte	0x3f
	.zero		1


	//   ....[80]....
        /*15a4*/ 	.word	0x0001acc0
        /*15a8*/ 	.word	0x00000002
        /*15ac*/ 	.word	0x00016800
        /*15b0*/ 	.short	0x010a
        /*15b2*/ 	.byte	0x3f
	.zero		1


	//   ....[81]....
        /*15b4*/ 	.word	0x0001b2c0
        /*15b8*/ 	.word	0x00000002
        /*15bc*/ 	.word	0x00016800
        /*15c0*/ 	.short	0x010a
        /*15c2*/ 	.byte	0x3f
	.zero		1


	//   ....[82]....
        /*15c4*/ 	.word	0x0001b310
        /*15c8*/ 	.word	0x00000000
        /*15cc*/ 	.word	0x00016830
        /*15d0*/ 	.short	0x010a
        /*15d2*/ 	.byte	0x3f
	.zero		1


	//   ....[83]....
        /*15d4*/ 	.word	0x0001b360
        /*15d8*/ 	.word	0x00000007
        /*15dc*/ 	.word	0x00016830
        /*15e0*/ 	.short	0x010a
        /*15e2*/ 	.byte	0x3f
	.zero		1


	//   ....[84]....
        /*15e4*/ 	.word	0x0001b3b0
        /*15e8*/ 	.word	0x00000007
        /*15ec*/ 	.word	0x00016850
        /*15f0*/ 	.short	0x010a
        /*15f2*/ 	.byte	0x3f
	.zero		1


	//   ....[85]....
        /*15f4*/ 	.word	0x0001b400
        /*15f8*/ 	.word	0x00000007
        /*15fc*/ 	.word	0x00016830
        /*1600*/ 	.short	0x010a
        /*1602*/ 	.byte	0x3f
	.zero		1


	//   ....[86]....
        /*1604*/ 	.word	0x0001b450
        /*1608*/ 	.word	0x00000007
        /*160c*/ 	.word	0x00016850
        /*1610*/ 	.short	0x010a
        /*1612*/ 	.byte	0x3f
	.zero		1


	//   ....[87]....
        /*1614*/ 	.word	0x0001b4a0
        /*1618*/ 	.word	0x0000000b
        /*161c*/ 	.word	0x00016850
        /*1620*/ 	.short	0x010a
        /*1622*/ 	.byte	0x3f
	.zero		1


	//   ....[88]....
        /*1624*/ 	.word	0x0001ba40
        /*1628*/ 	.word	0x00000016
        /*162c*/ 	.word	0x00016820
        /*1630*/ 	.short	0x010a
        /*1632*/ 	.byte	0x3f
	.zero		1


	//   ....[89]....
        /*1634*/ 	.word	0x0001ba90
        /*1638*/ 	.word	0x00000005
        /*163c*/ 	.word	0x000168a0
        /*1640*/ 	.short	0x010a
        /*1642*/ 	.byte	0x3f
	.zero		1


	//   ....[90]....
        /*1644*/ 	.word	0x0001bae0
        /*1648*/ 	.word	0x00000005
        /*164c*/ 	.word	0x000168c0
        /*1650*/ 	.short	0x010a
        /*1652*/ 	.byte	0x3f
	.zero		1


	//   ....[91]....
        /*1654*/ 	.word	0x0001bb30
        /*1658*/ 	.word	0x00000005
        /*165c*/ 	.word	0x000168a0
        /*1660*/ 	.short	0x010a
        /*1662*/ 	.byte	0x3f
	.zero		1


	//   ....[92]....
        /*1664*/ 	.word	0x0001bb80
        /*1668*/ 	.word	0x00000005
        /*166c*/ 	.word	0x000168c0
        /*1670*/ 	.short	0x010a
        /*1672*/ 	.byte	0x3f
	.zero		1


	//   ....[93]....
        /*1674*/ 	.word	0x0001bca0
        /*1678*/ 	.word	0x00000003
        /*167c*/ 	.word	0x00016840
        /*1680*/ 	.short	0x010a
        /*1682*/ 	.byte	0x3f
	.zero		1


	//   ....[94]....
        /*1684*/ 	.word	0x0001d770
        /*1688*/ 	.word	0x00000016
        /*168c*/ 	.word	0x00016820
        /*1690*/ 	.short	0x010a
        /*1692*/ 	.byte	0x3f
	.zero		1


	//   ....[95]....
        /*1694*/ 	.word	0x0001d7c0
        /*1698*/ 	.word	0x00000005
        /*169c*/ 	.word	0x00016840
        /*16a0*/ 	.short	0x010a
        /*16a2*/ 	.byte	0x3f
	.zero		1


	//   ....[96]....
        /*16a4*/ 	.word	0x0001e100
        /*16a8*/ 	.word	0x00000005
        /*16ac*/ 	.word	0x00016860
        /*16b0*/ 	.short	0x010a
        /*16b2*/ 	.byte	0x3f
	.zero		1


	//   ....[97]....
        /*16b4*/ 	.word	0x0001ea70
        /*16b8*/ 	.word	0x00000000
        /*16bc*/ 	.word	0x00016860
        /*16c0*/ 	.short	0x010a
        /*16c2*/ 	.byte	0x3f
	.zero		1


	//   ....[98]....
        /*16c4*/ 	.word	0x0001fcb0
        /*16c8*/ 	.word	0x00000004
        /*16cc*/ 	.word	0x00016820
        /*16d0*/ 	.short	0x010a
        /*16d2*/ 	.byte	0x3f
	.zero		1


	//   ....[99]....
        /*16d4*/ 	.word	0x0001fe50
        /*16d8*/ 	.word	0x00000005
        /*16dc*/ 	.word	0x00016840
        /*16e0*/ 	.short	0x010a
        /*16e2*/ 	.byte	0x3f
	.zero		1


	//   ....[100]....
        /*16e4*/ 	.word	0x0001fea0
        /*16e8*/ 	.word	0x00000019
        /*16ec*/ 	.word	0x00016840
        /*16f0*/ 	.short	0x010a
        /*16f2*/ 	.byte	0x3f
	.zero		1


	//   ....[101]....
        /*16f4*/ 	.word	0x0001fef0
        /*16f8*/ 	.word	0x00000005
        /*16fc*/ 	.word	0x00016860
        /*1700*/ 	.short	0x010a
        /*1702*/ 	.byte	0x3f
	.zero		1


	//----- nvinfo : EIATTR_NUM_MBARRIERS
	.align		4
.L_325:
        /*1704*/ 	.byte	0x03, 0x38
        /*1706*/ 	.short	0x0016


	//----- nvinfo : EIATTR_EXIT_INSTR_OFFSETS
	.align		4
        /*1708*/ 	.byte	0x04, 0x1c
        /*170a*/ 	.short	(.L_327 - .L_326)


	//   ....[0]....
.L_326:
        /*170c*/ 	.word	0x00019ff0


	//----- nvinfo : EIATTR_MAX_THREADS
	.align		4
.L_327:
        /*1710*/ 	.byte	0x04, 0x05
        /*1712*/ 	.short	(.L_329 - .L_328)
.L_328:
        /*1714*/ 	.word	0x00000200
        /*1718*/ 	.word	0x00000001
        /*171c*/ 	.word	0x00000001


	//----- nvinfo : EIATTR_CRS_STACK_SIZE
	.align		4
.L_329:
        /*1720*/ 	.byte	0x04, 0x1e
        /*1722*/ 	.short	(.L_331 - .L_330)
.L_330:
        /*1724*/ 	.word	0x00000000


	//----- nvinfo : EIATTR_CBANK_PARAM_SIZE
	.align		4
.L_331:
        /*1728*/ 	.byte	0x03, 0x19
        /*172a*/ 	.short	0x0af0


	//----- nvinfo : EIATTR_PARAM_CBANK
	.align		4
        /*172c*/ 	.byte	0x04, 0x0a
        /*172e*/ 	.short	(.L_333 - .L_332)
	.align		4
.L_332:
        /*1730*/ 	.word	index@(.nv.constant0._ZN7cutlass13device_kernelIN5flash11enable_sm90INS1_16FlashAttnFwdSm90INS1_25CollectiveMainloopFwdSm90ILi2EN4cute5tupleIJNS5_1CILi1EEES8_S8_EEENS6_IJNS7_ILi192EEENS7_ILi128EEENS7_ILi64EEEEEELi64ENS_6half_tEfNS_4arch4Sm90ELb1ELb0ELb1ELb1ELb1ELb1ELb0ELb1ELb1ELb1ELb0ELb0EEENS1_21CollectiveEpilogueFwdINS6_IJSA_SC_SB_EEES9_SE_SG_Li384ELb1ELb1ELb0ELb0EEENS1_36VarlenDynamicPersistentTileSchedulerILi192ELi128ELi384ELi128ELb0ELb1ELb1ELb1ELb1ELb1EEEEEEEEEvNT_6ParamsE)
        /*1734*/ 	.short	0x0210
        /*1736*/ 	.short	0x0af0


	//----- nvinfo : EIATTR_SW_WAR
	.align		4
.L_333:
        /*1738*/ 	.byte	0x04, 0x36
        /*173a*/ 	.short	(.L_335 - .L_334)
.L_334:
        /*173c*/ 	.word	0x00000008
.L_335:


//--------------------- .nv.callgraph             --------------------------
	.section	.nv.callgraph,"",@"SHT_CUDA_CALLGRAPH"
	.align	4
	.sectionentsize	8
	.align		4
        /*0000*/ 	.word	0x00000000
	.align		4
        /*0004*/ 	.word	0xffffffff
	.align		4
        /*0008*/ 	.word	index@(_ZN7cutlass13device_kernelIN5flash11enable_sm90INS1_16FlashAttnFwdSm90INS1_25CollectiveMainloopFwdSm90ILi2EN4cute5tupleIJNS5_1CILi1EEES8_S8_EEENS6_IJNS7_ILi192EEENS7_ILi128EEENS7_ILi64EEEEEELi64ENS_6half_tEfNS_4arch4Sm90ELb0ELb0ELb1ELb0ELb1ELb0ELb0ELb1ELb1ELb1ELb0ELb0EEENS1_21CollectiveEpilogueFwdINS6_IJSA_SC_SB_EEES9_SE_SG_Li384ELb0ELb1ELb0ELb0EEENS1_29StaticPersistentTileSchedulerILb0EEEEEEEEEvNT_6ParamsE)
	.align		4
        /*000c*/ 	.word	index@(__assertfail)
	.align		4
        /*0010*/ 	.word	index@(_ZN7cutlass13device_kernelIN5flash11enable_sm90INS1_16FlashAttnFwdSm90INS1_25CollectiveMainloopFwdSm90ILi2EN4cute5tupleIJNS5_1CILi1EEES8_S8_EEENS6_IJNS7_ILi192EEENS7_ILi128EEENS7_ILi64EEEEEELi64ENS_6half_tEfNS_4arch4Sm90ELb0ELb0ELb1ELb1ELb1ELb0ELb0ELb1ELb1ELb1ELb0ELb0EEENS1_21CollectiveEpilogueFwdINS6_IJSA_SC_SB_EEES9_SE_SG_Li384ELb1ELb1ELb0ELb0EEENS1_36VarlenDynamicPersistentTileSchedulerILi192ELi128ELi384ELi128ELb0ELb1ELb1ELb0ELb1ELb1EEEEEEEEEvNT_6ParamsE)
	.align		4
        /*0014*/ 	.word	index@(__assertfail)
	.align		4
        /*0018*/ 	.word	index@(_ZN7cutlass13device_kernelIN5flash11enable_sm90INS1_16FlashAttnFwdSm90INS1_25CollectiveMainloopFwdSm90ILi2EN4cute5tupleIJNS5_1CILi1EEES8_S8_EEENS6_IJNS7_ILi192EEENS7_ILi128EEENS7_ILi64EEEEEELi64ENS_6half_tEfNS_4arch4Sm90ELb0ELb0ELb1ELb1ELb1ELb1ELb0ELb1ELb1ELb1ELb0ELb0EEENS1_21CollectiveEpilogueFwdINS6_IJSA_SC_SB_EEES9_SE_SG_Li384ELb1ELb1ELb0ELb0EEENS1_36VarlenDynamicPersistentTileSchedulerILi192ELi128ELi384ELi128ELb0ELb1ELb1ELb0ELb1ELb1EEEEEEEEEvNT_6ParamsE)
	.align		4
        /*001c*/ 	.word	index@(__assertfail)
	.align		4
        /*0020*/ 	.word	index@(_ZN7cutlass13device_kernelIN5flash11enable_sm90INS1_16FlashAttnFwdSm90INS1_25CollectiveMainloopFwdSm90ILi2EN4cute5tupleIJNS5_1CILi1EEES8_S8_EEENS6_IJNS7_ILi192EEENS7_ILi128EEENS7_ILi64EEEEEELi64ENS_6half_tEfNS_4arch4Sm90ELb0ELb1ELb1ELb0ELb1ELb0ELb0ELb1ELb1ELb1ELb0ELb0EEENS1_21CollectiveEpilogueFwdINS6_IJSA_SC_SB_EEES9_SE_SG_Li384ELb0ELb1ELb0ELb0EEENS1_30DynamicPersistentTileSchedulerILi384ELi128ELb0ELb1ELb1EEEEEEEEEvNT_6ParamsE)
	.align		4
        /*0024*/ 	.word	index@(__assertfail)
	.align		4
        /*0028*/ 	.word	index@(_ZN7cutlass13device_kernelIN5flash11enable_sm90INS1_16FlashAttnFwdSm90INS1_25CollectiveMainloopFwdSm90ILi2EN4cute5tupleIJNS5_1CILi1EEES8_S8_EEENS6_IJNS7_ILi192EEENS7_ILi128EEENS7_ILi64EEEEEELi64ENS_6half_tEfNS_4arch4Sm90ELb0ELb1ELb1ELb1ELb1ELb0ELb0ELb1ELb1ELb1ELb0ELb0EEENS1_21CollectiveEpilogueFwdINS6_IJSA_SC_SB_EEES9_SE_SG_Li384ELb1ELb1ELb0ELb0EEENS1_36VarlenDynamicPersistentTileSchedulerILi192ELi128ELi384ELi128ELb0ELb1ELb1ELb1ELb0ELb1EEEEEEEEEvNT_6ParamsE)
	.align		4
        /*002c*/ 	.word	index@(__assertfail)
	.align		4
        /*0030*/ 	.word	index@(_ZN7cutlass13device_kernelIN5flash11enable_sm90INS1_16FlashAttnFwdSm90INS1_25CollectiveMainloopFwdSm90ILi2EN4cute5tupleIJNS5_1CILi1EEES8_S8_EEENS6_IJNS7_ILi192EEENS7_ILi128EEENS7_ILi64EEEEEELi64ENS_6half_tEfNS_4arch4Sm90ELb0ELb1ELb1ELb1ELb1ELb1ELb0ELb1ELb1ELb1ELb0ELb0EEENS1_21CollectiveEpilogueFwdINS6_IJSA_SC_SB_EEES9_SE_SG_Li384ELb1ELb1ELb0ELb0EEENS1_36VarlenDynamicPersistentTileSchedulerILi192ELi128ELi384ELi128ELb0ELb1ELb1ELb1ELb0ELb1EEEEEEEEEvNT_6ParamsE)
	.align		4
        /*0034*/ 	.word	index@(__assertfail)
	.align		4
        /*0038*/ 	.word	index@(_ZN7cutlass13device_kernelIN5flash11enable_sm90INS1_16FlashAttnFwdSm90INS1_25CollectiveMainloopFwdSm90ILi2EN4cute5tupleIJNS5_1CILi1EEES8_S8_EEENS6_IJNS7_ILi192EEENS7_ILi128EEENS7_ILi64EEEEEELi64ENS_6half_tEfNS_4arch4Sm90ELb1ELb0ELb1ELb0ELb1ELb0ELb0ELb1ELb1ELb1ELb0ELb0EEENS1_21CollectiveEpilogueFwdINS6_IJSA_SC_SB_EEES9_SE_SG_Li384ELb0ELb1ELb0ELb0EEENS1_30DynamicPersistentTileSchedulerILi384ELi128ELb0ELb1ELb1EEEEEEEEEvNT_6ParamsE)
	.align		4
        /*003c*/ 	.word	index@(__assertfail)
	.align		4
        /*0040*/ 	.word	index@(_ZN7cutlass13device_kernelIN5flash11enable_sm90INS1_16FlashAttnFwdSm90INS1_25CollectiveMainloopFwdSm90ILi2EN4cute5tupleIJNS5_1CILi1EEES8_S8_EEENS6_IJNS7_ILi192EEENS7_ILi128EEENS7_ILi64EEEEEELi64ENS_6half_tEfNS_4arch4Sm90ELb1ELb0ELb1ELb1ELb1ELb0ELb0ELb1ELb1ELb1ELb0ELb0EEENS1_21CollectiveEpilogueFwdINS6_IJSA_SC_SB_EEES9_SE_SG_Li384ELb1ELb1ELb0ELb0EEENS1_36VarlenDynamicPersistentTileSchedulerILi192ELi128ELi384ELi128ELb0ELb1ELb1ELb1ELb1ELb1EEEEEEEEEvNT_6ParamsE)
	.align		4
        /*0044*/ 	.word	index@(__assertfail)
	.align		4
        /*0048*/ 	.word	index@(_ZN7cutlass13device_kernelIN5flash11enable_sm90INS1_16FlashAttnFwdSm90INS1_25CollectiveMainloopFwdSm90ILi2EN4cute5tupleIJNS5_1CILi1EEES8_S8_EEENS6_IJNS7_ILi192EEENS7_ILi128EEENS7_ILi64EEEEEELi64ENS_6half_tEfNS_4arch4Sm90ELb1ELb0ELb1ELb1ELb1ELb1ELb0ELb1ELb1ELb1ELb0ELb0EEENS1_21CollectiveEpilogueFwdINS6_IJSA_SC_SB_EEES9_SE_SG_Li384ELb1ELb1ELb0ELb0EEENS1_36VarlenDynamicPersistentTileSchedulerILi192ELi128ELi384ELi128ELb0ELb1ELb1ELb1ELb1ELb1EEEEEEEEEvNT_6ParamsE)
	.align		4
        /*004c*/ 	.word	index@(__assertfail)
	.align		4
        /*0050*/ 	.word	0x00000000
	.align		4
        /*0054*/ 	.word	0xfffffffe
	.align		4
        /*0058*/ 	.word	0x00000000
	.align		4
        /*005c*/ 	.word	0xfffffffd
	.align		4
        /*0060*/ 	.word	0x00000000
	.align		4
        /*0064*/ 	.word	0xfffffffc


//--------------------- .nv.constant4             --------------------------
	.section	.nv.constant4,"a",@progbits
	.align	8
	.align		8
.nv.constant4:
        /*0000*/ 	.dword	__assertfail
	.align		8
        /*0008*/ 	.dword	__unnamed_1
	.align		8
        /*0010*/ 	.dword	__unnamed_2
	.align		8
        /*0018*/ 	.dword	__unnamed_3
	.align		8
        /*0020*/ 	.dword	__unnamed_4
	.align		8
        /*0028*/ 	.dword	__unnamed_5
	.align		8
        /*0030*/ 	.dword	_ZN79_INTERNAL_cae65edb_43_flash_fwd_hdim64_fp16_paged_softcap_sm90_cu_f3e6f9ee_35494cuda3std3__45__cpo5beginE
	.align		8
        /*0038*/ 	.dword	_ZN79_INTERNAL_cae65edb_43_flash_fwd_hdim64_fp16_paged_softcap_sm90_cu_f3e6f9ee_35494cuda3std3__45__cpo3endE
	.align		8
        /*0040*/ 	.dword	_ZN79_INTERNAL_cae65edb_43_flash_fwd_hdim64_fp16_paged_softcap_sm90_cu_f3e6f9ee_35494cuda3std3__45__cpo6cbeginE
	.align		8
        /*0048*/ 	.dword	_ZN79_INTERNAL_cae65edb_43_flash_fwd_hdim64_fp16_paged_softcap_sm90_cu_f3e6f9ee_35494cuda3std3__45__cpo4cendE
	.align		8
        /*0050*/ 	.dword	_ZN79_INTERNAL_cae65edb_43_flash_fwd_hdim64_fp16_paged_softcap_sm90_cu_f3e6f9ee_35494cuda3std3__481_GLOBAL__N__cae65edb_43_flash_fwd_hdim64_fp16_paged_softcap_sm90_cu_f3e6f9ee_35496ignoreE
	.align		8
        /*0058*/ 	.dword	_ZN79_INTERNAL_cae65edb_43_flash_fwd_hdim64_fp16_paged_softcap_sm90_cu_f3e6f9ee_35494cuda3std3__419piecewise_constructE
	.align		8
        /*0060*/ 	.dword	_ZN79_INTERNAL_cae65edb_43_flash_fwd_hdim64_fp16_paged_softcap_sm90_cu_f3e6f9ee_35494cuda3std3__48in_placeE
	.align		8
        /*0068*/ 	.dword	_ZN79_INTERNAL_cae65edb_43_flash_fwd_hdim64_fp16_paged_softcap_sm90_cu_f3e6f9ee_35494cuda3std6ranges3__45__cpo4swapE
	.align		8
        /*0070*/ 	.dword	_ZN79_INTERNAL_cae65edb_43_flash_fwd_hdim64_fp16_paged_softcap_sm90_cu_f3e6f9ee_35494cuda3std6ranges3__45__cpo9iter_moveE
	.align		8
        /*0078*/ 	.dword	_ZN79_INTERNAL_cae65edb_43_flash_fwd_hdim64_fp16_paged_softcap_sm90_cu_f3e6f9ee_35494cute7productE
	.align		8
        /*0080*/ 	.dword	_ZN79_INTERNAL_cae65edb_43_flash_fwd_hdim64_fp16_paged_softcap_sm90_cu_f3e6f9ee_35494cute1_E
	.align		8
        /*0088*/ 	.dword	$str$23
	.align		8
        /*0090*/ 	.dword	$str$24


//--------------------- .text._ZN7cutlass13device_kernelIN5flash11enable_sm90INS1_16FlashAttnFwdSm90INS1_25CollectiveMainloopFwdSm90ILi2EN4cute5tupleIJNS5_1CILi1EEES8_S8_EEENS6_IJNS7_ILi192EEENS7_ILi128EEENS7_ILi64EEEEEELi64ENS_6half_tEfNS_4arch4Sm90ELb0ELb0ELb1ELb0ELb1ELb0ELb0ELb1ELb1ELb1ELb0ELb0EEENS1_21CollectiveEpilogueFwdINS6_IJSA_SC_SB_EEES9_SE_SG_Li384ELb0ELb1ELb0ELb0EEENS1_29StaticPersistentTileSchedulerILb0EEEEEEEEEvNT_6ParamsE --------------------------
	.section	.text._ZN7cutlass13device_kernelIN5flash11enable_sm90INS1_16FlashAttnFwdSm90INS1_25CollectiveMainloopFwdSm90ILi2EN4cute5tupleIJNS5_1CILi1EEES8_S8_EEENS6_IJNS7_ILi192EEENS7_ILi128EEENS7_ILi64EEEEEELi64ENS_6half_tEfNS_4arch4Sm90ELb0ELb0ELb1ELb0ELb1ELb0ELb0ELb1ELb1ELb1ELb0ELb0EEENS1_21CollectiveEpilogueFwdINS6_IJSA_SC_SB_EEES9_SE_SG_Li384ELb0ELb1ELb0ELb0EEENS1_29StaticPersistentTileSchedulerILb0EEEEEEEEEvNT_6ParamsE,"ax",@progbits
	.align	128
.text._ZN7cutlass13device_kernelIN5flash11enable_sm90INS1_16FlashAttnFwdSm90INS1_25CollectiveMainloopFwdSm90ILi2EN4cute5tupleIJNS5_1CILi1EEES8_S8_EEENS6_IJNS7_ILi192EEENS7_ILi128EEENS7_ILi64EEEEEELi64ENS_6half_tEfNS_4arch4Sm90ELb0ELb0ELb1ELb0ELb1ELb0ELb0ELb1ELb1ELb1ELb0ELb0EEENS1_21CollectiveEpilogueFwdINS6_IJSA_SC_SB_EEES9_SE_SG_Li384ELb0ELb1ELb0ELb0EEENS1_29StaticPersistentTileSchedulerILb0EEEEEEEEEvNT_6ParamsE:
        .type           _ZN7cutlass13device_kernelIN5flash11enable_sm90INS1_16FlashAttnFwdSm90INS1_25CollectiveMainloopFwdSm90ILi2EN4cute5tupleIJNS5_1CILi1EEES8_S8_EEENS6_IJNS7_ILi192EEENS7_ILi128EEENS7_ILi64EEEEEELi64ENS_6half_tEfNS_4arch4Sm90ELb0ELb0ELb1ELb0ELb1ELb0ELb0ELb1ELb1ELb1ELb0ELb0EEENS1_21CollectiveEpilogueFwdINS6_IJSA_SC_SB_EEES9_SE_SG_Li384ELb0ELb1ELb0ELb0EEENS1_29StaticPersistentTileSchedulerILb0EEEEEEEEEvNT_6ParamsE,@function
        .size           _ZN7cutlass13device_kernelIN5flash11enable_sm90INS1_16FlashAttnFwdSm90INS1_25CollectiveMainloopFwdSm90ILi2EN4cute5tupleIJNS5_1CILi1EEES8_S8_EEENS6_IJNS7_ILi192EEENS7_ILi128EEENS7_ILi64EEEEEELi64ENS_6half_tEfNS_4arch4Sm90ELb0ELb0ELb1ELb0ELb1ELb0ELb0ELb1ELb1ELb1ELb0ELb0EEENS1_21CollectiveEpilogueFwdINS6_IJSA_SC_SB_EEES9_SE_SG_Li384ELb0ELb1ELb0ELb0EEENS1_29StaticPersistentTileSchedulerILb0EEEEEEEEEvNT_6ParamsE,(.L_x_3105 - _ZN7cutlass13device_kernelIN5flash11enable_sm90INS1_16FlashAttnFwdSm90INS1_25CollectiveMainloopFwdSm90ILi2EN4cute5tupleIJNS5_1CILi1EEES8_S8_EEENS6_IJNS7_ILi192EEENS7_ILi128EEENS7_ILi64EEEEEELi64ENS_6half_tEfNS_4arch4Sm90ELb0ELb0ELb1ELb0ELb1ELb0ELb0ELb1ELb1ELb1ELb0ELb0EEENS1_21CollectiveEpilogueFwdINS6_IJSA_SC_SB_EEES9_SE_SG_Li384ELb0ELb1ELb0ELb0EEENS1_29StaticPersistentTileSchedulerILb0EEEEEEEEEvNT_6ParamsE)
        .other          _ZN7cutlass13device_kernelIN5flash11enable_sm90INS1_16FlashAttnFwdSm90INS1_25CollectiveMainloopFwdSm90ILi2EN4cute5tupleIJNS5_1CILi1EEES8_S8_EEENS6_IJNS7_ILi192EEENS7_ILi128EEENS7_ILi64EEEEEELi64ENS_6half_tEfNS_4arch4Sm90ELb0ELb0ELb1ELb0ELb1ELb0ELb0ELb1ELb1ELb1ELb0ELb0EEENS1_21CollectiveEpilogueFwdINS6_IJSA_SC_SB_EEES9_SE_SG_Li384ELb0ELb1ELb0ELb0EEENS1_29StaticPersistentTileSchedulerILb0EEEEEEEEEvNT_6ParamsE,@"STO_CUDA_ENTRY STV_DEFAULT"
_ZN7cutlass13device_kernelIN5flash11enable_sm90INS1_16FlashAttnFwdSm90INS1_25CollectiveMainloopFwdSm90ILi2EN4cute5tupleIJNS5_1CILi1EEES8_S8_EEENS6_IJNS7_ILi192EEENS7_ILi128EEENS7_ILi64EEEEEELi64ENS_6half_tEfNS_4arch4Sm90ELb0ELb0ELb1ELb0ELb1ELb0ELb0ELb1ELb1ELb1ELb0ELb0EEENS1_21CollectiveEpilogueFwdINS6_IJSA_SC_SB_EEES9_SE_SG_Li384ELb0ELb1ELb0ELb0EEENS1_29StaticPersistentTileSchedulerILb0EEEEEEEEEvNT_6ParamsE:
[----:B------:R-:W0:Y:S02]  /*0000*/  LDC R1, c[0x0][0x28] ;  /* 0x00000a00ff017b82 */ /* 0x000e240000000800 */
[----:B0-----:R-:W-:Y:S01]  /*0010*/  VIADD R1, R1, 0xfffffff0 ;  /* 0xfffffff001017836 */ /* 0x001fe20000000000 */
[----:B------:R-:W0:Y:S01]  /*0020*/  S2R R3, SR_TID.X ;  /* 0x0000000000037919 */ /* 0x000e220000002100 */
[----:B------:R-:W-:Y:S01]  /*0030*/  ELECT P0, URZ, PT ;  /* 0x00000000003f782f */ /* 0x000fe20003800000 */
[----:B------:R-:W-:Y:S01]  /*0040*/  UMOV UR4, 0x80 ;  /* 0x0000008000047882 */ /* 0x000fe20000000000 */
[----:B------:R-:W-:Y:S01]  /*0050*/  UMOV UR7, 0x180 ;  /* 0x0000018000077882 */ /* 0x000fe20000000000 */
[--C-:B0-----:R-:W-:Y:S02]  /*0060*/  SHF.R.U32.HI R0, RZ, 0x5, R3.reuse ;  /* 0x00000005ff007819 */ /* 0x101fe40000011603 */
[----:B------:R-:W-:-:S03]  /*0070*/  SHF.R.U32.HI R18, RZ, 0x7, R3 ;  /* 0x00000007ff127819 */ /* 0x000fc60000011603 */
[----:B------:R-:W0:Y:S04]  /*0080*/  SHFL.IDX PT, R2, R0, RZ, 0x1f ;  /* 0x00001fff00027589 */ /* 0x000e2800000e0000 */
[----:B------:R1:W2:Y:S01]  /*0090*/  SHFL.IDX PT, R3, R18, RZ, 0x1f ;  /* 0x00001fff12037589 */ /* 0x0002a200000e0000 */
[C---:B0-----:R-:W-:Y:S02]  /*00a0*/  ISETP.NE.OR P0, PT, R2.reuse, RZ, !P0 ;  /* 0x000000ff0200720c */ /* 0x041fe40004705670 */
[----:B------:R-:W-:-:S11]  /*00b0*/  ISETP.NE.AND P1, PT, R2, RZ, PT ;  /* 0x000000ff0200720c */ /* 0x000fd60003f25270 */
[----:B------:R-:W-:Y:S01]  /*00c0*/  VOTEU.ALL UP0, P0 ;  /* 0x00000000003f7886 */ /* 0x000fe20000000000 */
[----:B------:R-:W-:-:S04]  /*00d0*/  VOTEU.ALL UP1, P0 ;  /* 0x00000000003f7886 */ /* 0x000fc80000020000 */
[----:B------:R-:W0:Y:S01]  /*00e0*/  @!UP0 S2UR UR8, SR_CgaCtaId ;  /* 0x00000000000889c3 */ /* 0x000e220000008800 */
[----:B------:R-:W-:Y:S01]  /*00f0*/  @!UP0 UMOV UR6, 0x400 ;  /* 0x0000040000068882 */ /* 0x000fe20000000000 */
[----:B------:R-:W-:-:S04]  /*0100*/  @!UP0 UIADD3 UR4, -UR4, 0x100000, URZ ;  /* 0x0010000004048890 */ /* 0x000fc8000fffe13f */
[----:B------:R-:W-:Y:S02]  /*0110*/  @!UP0 USHF.L.U32 UR5, UR4, 0xb, URZ ;  /* 0x0000000b04058899 */ /* 0x000fe4000800063f */
[----:B------:R-:W-:Y:S02]  /*0120*/  @!UP0 USHF.L.U32 UR4, UR4, 0x1, URZ ;  /* 0x0000000104048899 */ /* 0x000fe4000800063f */
[----:B0-----:R-:W-:Y:S02]  /*0130*/  @!UP0 ULEA UR8, UR8, UR6, 0x18 ;  /* 0x0000000608088291 */ /* 0x001fe4000f8ec03f */
[----:B------:R-:W-:-:S04]  /*0140*/  @!UP0 UIADD3 UR6, -UR7, 0x100000, URZ ;  /* 0x0010000007068890 */ /* 0x000fc8000fffe13f */
[----:B------:R-:W-:Y:S02]  /*0150*/  @!UP0 USHF.L.U32 UR7, UR6, 0xb, URZ ;  /* 0x0000000b06078899 */ /* 0x000fe4000800063f */
[----:B------:R-:W-:Y:S01]  /*0160*/  @!UP0 USHF.L.U32 UR6, UR6, 0x1, URZ ;  /* 0x0000000106068899 */ /* 0x000fe2000800063f */
[----:B------:R-:W-:-:S05]  /*0170*/  VOTEU.ALL UP0, P0 ;  /* 0x00000000003f7886 */ /* 0x000fca0000000000 */
[----:B------:R1:W0:Y:S06]  /*0180*/  @!UP0 SYNCS.EXCH.64 URZ, [UR8+0x16800], UR4 ;  /* 0x01680004083f85b2 */ /* 0x00022c0008000100 */
[----:B------:R1:W3:Y:S02]  /*0190*/  @!UP1 SYNCS.EXCH.64 URZ, [UR8+0x16820], UR6 ;  /* 0x01682006083f95b2 */ /* 0x0002e40008000100 */
[----:B-12---:R-:W-:Y:S05]  /*01a0*/  @P1 BRA `(.L_x_0) ;  /* 0x0000000000481947 */ /* 0x006fea0003800000 */
[----:B------:R-:W1:Y:S01]  /*01b0*/  S2UR UR5, SR_CgaCtaId ;  /* 0x00000000000579c3 */ /* 0x000e620000008800 */
[----:B------:R-:W-:Y:S01]  /*01c0*/  UMOV UR4, 0x400 ;  /* 0x0000040000047882 */ /* 0x000fe20000000000 */
[----:B------:R-:W-:Y:S01]  /*01d0*/  UMOV UR6, 0x80 ;  /* 0x0000008000067882 */ /* 0x000fe20000000000 */
[----:B------:R-:W-:Y:S01]  /*01e0*/  UMOV UR7, 0x180 ;  /* 0x0000018000077882 */ /* 0x000fe20000000000 */
[----:B------:R-:W-:Y:S01]  /*01f0*/  ELECT P0, URZ, PT ;  /* 0x00000000003f782f */ /* 0x000fe20003800000 */
[----:B-1----:R-:W-:Y:S02]  /*0200*/  ULEA UR8, UR5, UR4, 0x18 ;  /* 0x0000000405087291 */ /* 0x002fe4000f8ec03f */
[----:B------:R-:W-:-:S04]  /*0210*/  UIADD3 UR4, -UR6, 0x100000, URZ ;  /* 0x0010000006047890 */ /* 0x000fc8000fffe13f */
[----:B------:R-:W-:Y:S02]  /*0220*/  USHF.L.U32 UR5, UR4, 0xb, URZ ;  /* 0x0000000b04057899 */ /* 0x000fe4000800063f */
[----:B------:R-:W-:Y:S02]  /*0230*/  USHF.L.U32 UR4, UR4, 0x1, URZ ;  /* 0x0000000104047899 */ /* 0x000fe4000800063f */
[----:B------:R-:W-:-:S04]  /*0240*/  UIADD3 UR6, -UR7, 0x100000, URZ ;  /* 0x0010000007067890 */ /* 0x000fc8000fffe13f */
[----:B------:R-:W-:Y:S02]  /*0250*/  USHF.L.U32 UR7, UR6, 0xb, URZ ;  /* 0x0000000b06077899 */ /* 0x000fe4000800063f */
[----:B------:R-:W-:Y:S01]  /*0260*/  USHF.L.U32 UR6, UR6, 0x1, URZ ;  /* 0x0000000106067899 */ /* 0x000fe2000800063f */
[----:B------:R-:W1:Y:S03]  /*0270*/  FENCE.VIEW.ASYNC.S ;  /* 0x00000000000073c6 */ /* 0x000e660000000000 */
[----:B-1----:R1:W2:Y:S08]  /*0280*/  SYNCS.EXCH.64 URZ, [UR8+0x16830], UR4 ;  /* 0x01683004083f75b2 */ /* 0x0022b00008000100 */
[----:B------:R1:W4:Y:S01]  /*0290*/  SYNCS.EXCH.64 URZ, [UR8+0x16840], UR6 ;  /* 0x01684006083f75b2 */ /* 0x0003220008000100 */
[----:B------:R1:W0:Y:S01]  /*02a0*/  SYNCS.EXCH.64 URZ, [UR8+0x16838], UR4 ;  /* 0x01683804083f75b2 */ /* 0x0002220008000100 */
[----:B------:R1:W0:Y:S01]  /*02b0*/  SYNCS.EXCH.64 URZ, [UR8+0x16848], UR6 ;  /* 0x01684806083f75b2 */ /* 0x0002220008000100 */
[----:B------:R-:W-:Y:S01]  /*02c0*/  NOP ;  /* 0x0000000000007918 */ /* 0x000fe20000000000 */
.L_x_0:
[----:B------:R-:W5:Y:S01]  /*02d0*/  SHFL.IDX PT, R2, R0, RZ, 0x1f ;  /* 0x00001fff00027589 */ /* 0x000f6200000e0000 */
[----:B------:R-:W-:Y:S01]  /*02e0*/  NOP ;  /* 0x0000000000007918 */ /* 0x000fe20000000000 */
[----:B-----5:R-:W-:-:S13]  /*02f0*/  ISETP.NE.AND P0, PT, R2, RZ, PT ;  /* 0x000000ff0200720c */ /* 0x020fda0003f05270 */
[----:B------:R-:W-:Y:S05]  /*0300*/  @P0 BRA `(.L_x_1) ;  /* 0x0000000000480947 */ /* 0x000fea0003800000 */
[----:B-1----:R-:W1:Y:S01]  /*0310*/  S2UR UR5, SR_CgaCtaId ;  /* 0x00000000000579c3 */ /* 0x002e620000008800 */
        /* <DEDUP_REMOVED lines=12> */
[----:B-1----:R1:W0:Y:S08]  /*03e0*/  SYNCS.EXCH.64 URZ, [UR8+0x16850], UR4 ;  /* 0x01685004083f75b2 */ /* 0x0022300008000100 */
[----:B------:R1:W0:Y:S01]  /*03f0*/  SYNCS.EXCH.64 URZ, [UR8+0x16860], UR6 ;  /* 0x01686006083f75b2 */ /* 0x0002220008000100 */
[----:B------:R1:W0:Y:S01]  /*0400*/  SYNCS.EXCH.64 URZ, [UR8+0x16858], UR4 ;  /* 0x01685804083f75b2 */ /* 0x0002220008000100 */
[----:B------:R1:W0:Y:S01]  /*0410*/  SYNCS.EXCH.64 URZ, [UR8+0x16868], UR6 ;  /* 0x01686806083f75b2 */ /* 0x0002220008000100 */
[----:B------:R-:W-:Y:S01]  /*0420*/  NOP ;  /* 0x0000000000007918 */ /* 0x000fe20000000000 */
.L_x_1:
[----:B------:R-:W5:Y:S01]  /*0430*/  SHFL.IDX PT, R2, R0, RZ, 0x1f ;  /* 0x00001fff00027589 */ /* 0x000f6200000e0000 */
[----:B------:R-:W-:Y:S01]  /*0440*/  NOP ;  /* 0x0000000000007918 */ /* 0x000fe20000000000 */
[----:B-----5:R-:W-:-:S13]  /*0450*/  ISETP.NE.AND P0, PT, R2, RZ, PT ;  /* 0x000000ff0200720c */ /* 0x020fda0003f05270 */
[----:B------:R-:W-:Y:S05]  /*0460*/  @P0 BRA `(.L_x_2) ;  /* 0x0000000000380947 */ /* 0x000fea0003800000 */
[----:B-1----:R-:W1:Y:S01]  /*0470*/  S2UR UR5, SR_CgaCtaId ;  /* 0x00000000000579c3 */ /* 0x002e620000008800 */
[----:B------:R-:W-:Y:S01]  /*0480*/  UMOV UR4, 0x400 ;  /* 0x0000040000047882 */ /* 0x000fe20000000000 */
[----:B------:R-:W-:Y:S01]  /*0490*/  UMOV UR7, 0x80 ;  /* 0x0000008000077882 */ /* 0x000fe20000000000 */
[----:B------:R-:W-:Y:S01]  /*04a0*/  ELECT P0, URZ, PT ;  /* 0x00000000003f782f */ /* 0x000fe20003800000 */
[----:B-1----:R-:W-:Y:S02]  /*04b0*/  ULEA UR6, UR5, UR4, 0x18 ;  /* 0x0000000405067291 */ /* 0x002fe4000f8ec03f */
[----:B------:R-:W-:-:S04]  /*04c0*/  UIADD3 UR4, -UR7, 0x100000, URZ ;  /* 0x0010000007047890 */ /* 0x000fc8000fffe13f */
[----:B------:R-:W-:Y:S02]  /*04d0*/  USHF.L.U32 UR5, UR4, 0xb, URZ ;  /* 0x0000000b04057899 */ /* 0x000fe4000800063f */
[----:B------:R-:W-:Y:S01]  /*04e0*/  USHF.L.U32 UR4, UR4, 0x1, URZ ;  /* 0x0000000104047899 */ /* 0x000fe2000800063f */
[----:B------:R-:W1:Y:S11]  /*04f0*/  FENCE.VIEW.ASYNC.S ;  /* 0x00000000000073c6 */ /* 0x000e760000000000 */
[----:B-1----:R1:W0:Y:S01]  /*0500*/  SYNCS.EXCH.64 URZ, [UR6+0x16870], UR4 ;  /* 0x01687004063f75b2 */ /* 0x0022220008000100 */
[----:B------:R1:W0:Y:S01]  /*0510*/  SYNCS.EXCH.64 URZ, [UR6+0x16880], UR4 ;  /* 0x01688004063f75b2 */ /* 0x0002220008000100 */
[----:B------:R1:W0:Y:S01]  /*0520*/  SYNCS.EXCH.64 URZ, [UR6+0x16878], UR4 ;  /* 0x01687804063f75b2 */ /* 0x0002220008000100 */
[----:B------:R1:W0:Y:S01]  /*0530*/  SYNCS.EXCH.64 URZ, [UR6+0x16888], UR4 ;  /* 0x01688804063f75b2 */ /* 0x0002220008000100 */
[----:B------:R-:W-:Y:S01]  /*0540*/  NOP ;  /* 0x0000000000007918 */ /* 0x000fe20000000000 */
.L_x_2:
        /* <DEDUP_REMOVED lines=22> */
.L_x_3:
[----:B------:R-:W5:Y:S01]  /*06b0*/  SHFL.IDX PT, R2, R0, RZ, 0x1f ;  /* 0x00001fff00027589 */ /* 0x000f6200000e0000 */
[----:B------:R-:W-:Y:S01]  /*06c0*/  R2UR UR9, R3 ;  /* 0x00000000030972ca */ /* 0x000fe200000e0000 */
        /* <DEDUP_REMOVED lines=21> */
.L_x_4:
[----:B------:R-:W-:Y:S01]  /*0820*/  UISETP.NE.AND UP0, UPT, UR9, URZ, UPT ;  /* 0x0000003f0900728c */ /* 0x000fe2000bf05270 */
[----:B------:R-:W-:Y:S01]  /*0830*/  NOP ;  /* 0x0000000000007918 */ /* 0x000fe20000000000 */
[----:B------:R-:W-:Y:S01]  /*0840*/  UMOV UR39, 0x1 ;  /* 0x0000000100277882 */ /* 0x000fe20000000000 */
[----:B------:R-:W-:Y:S01]  /*0850*/  ULDC.64 UR50, c[0x0][0x208] ;  /* 0x0000820000327ab9 */ /* 0x000fe20000000a00 */
[----:B------:R-:W-:Y:S01]  /*0860*/  USEL UR39, UR39, 0x2, !UP0 ;  /* 0x0000000227277887 */ /* 0x000fe2000c000000 */
[----:B0-234-:R-:W-:Y:S01]  /*0870*/  BAR.SYNC.DEFER_BLOCKING 0x0 ;  /* 0x0000000000007b1d */ /* 0x01dfe20000010000 */
[----:B------:R-:W-:-:S13]  /*0880*/  PLOP3.LUT P0, PT, PT, PT, UP0, 0x80, 0x0 ;  /* 0x000000000000781c */ /* 0x000fda0003f0f008 */
[----:B------:R-:W-:Y:S05]  /*0890*/  @!P0 BRA `(.L_x_5) ;  /* 0x00000068005c8947 */ /* 0x000fea0003800000 */
.L_x_6:
[----:B------:R-:W-:-:S08]  /*08a0*/  NOP ;  /* 0x0000000000007918 */ /* 0x000fd00000000000 */
[----:B------:R-:W0:Y:S02]  /*08b0*/  USETMAXREG.TRY_ALLOC.CTAPOOL UP0, 0xa0 ;  /* 0x000000a0000079c8 */ /* 0x000e240008000600 */
[----:B0-----:R-:W-:-:S13]  /*08c0*/  PLOP3.LUT P0, PT, PT, PT, UP0, 0x80, 0x0 ;  /* 0x000000000000781c */ /* 0x001fda0003f0f008 */
[----:B------:R-:W-:Y:S05]  /*08d0*/  @!P0 BRA `(.L_x_6) ;  /* 0xfffffffc00f08947 */ /* 0x000fea000383ffff */
[----:B------:R-:W0:Y:S01]  /*08e0*/  S2R R2, SR_TID.X ;  /* 0x0000000000027919 */ /* 0x000e220000002100 */
[----:B------:R-:W2:Y:S08]  /*08f0*/  S2UR UR46, SR_CTAID.X ;  /* 0x00000000002e79c3 */ /* 0x000eb00000002500 */
[----:B------:R-:W-:Y:S06]  /*0900*/  BAR.ARV 0x8, 0x200 ;  /* 0x0208000000007b1d */ /* 0x000fec0000002000 */
[----:B0-----:R-:W-:-:S04]  /*0910*/  LOP3.LUT R0, R2, 0xffffff80, RZ, 0xc0, !PT ;  /* 0xffffff8002007812 */ /* 0x001fc800078ec0ff */
[----:B------:R-:W-:Y:S02]  /*0920*/  ISETP.NE.AND P0, PT, R0, 0x80, PT ;  /* 0x000000800000780c */ /* 0x000fe40003f05270 */
[----:B------:R-:W2:Y:S11]  /*0930*/  LDC R0, c[0x0][0xc34] ;  /* 0x00030d00ff007b82 */ /* 0x000eb60000000800 */
[----:B------:R-:W-:Y:S06]  /*0940*/  @!P0 BAR.ARV 0x9, 0x100 ;  /* 0x0244000000008b1d */ /* 0x000fec0000002000 */
[----:B--2---:R-:W-:-:S13]  /*0950*/  ISETP.LE.AND P0, PT, R0, UR46, PT ;  /* 0x0000002e00007c0c */ /* 0x004fda000bf03270 */
[----:B-1----:R-:W-:Y:S05]  /*0960*/  @P0 EXIT ;  /* 0x000000000000094d */ /* 0x002fea0003800000 */
[----:B------:R-:W-:Y:S01]  /*0970*/  VIADD R2, R2, 0xffffff80 ;  /* 0xffffff8002027836 */ /* 0x000fe20000000000 */
[----:B------:R-:W-:Y:S01]  /*0980*/  ULOP3.LUT UR40, UR39, 0x1, URZ, 0xfc, !UPT ;  /* 0x0000000127287892 */ /* 0x000fe2000f8efc3f */
[----:B------:R-:W-:Y:S01]  /*0990*/  IMAD.MOV.U32 R153, RZ, RZ, -0x2 ;  /* 0xfffffffeff997424 */ /* 0x000fe200078e00ff */
[----:B------:R-:W-:Y:S01]  /*09a0*/  UMOV UR36, URZ ;  /* 0x0000003f00247c82 */ /* 0x000fe20008000000 */
[----:B------:R-:W-:Y:S01]  /*09b0*/  UMOV UR37, URZ ;  /* 0x0000003f00257c82 */ /* 0x000fe20008000000 */
[----:B------:R-:W-:Y:S01]  /*09c0*/  SHF.R.S32.HI R3, RZ, 0x1f, R2 ;  /* 0x0000001fff037819 */ /* 0x000fe20000011402 */
[----:B------:R-:W-:-:S03]  /*09d0*/  UMOV UR38, URZ ;  /* 0x0000003f00267c82 */ /* 0x000fc60008000000 */
[CC--:B------:R-:W-:Y:S02]  /*09e0*/  LEA.HI R19, R3.reuse, R2.reuse, RZ, 0x7 ;  /* 0x0000000203137211 */ /* 0x0c0fe400078f38ff */
[-C--:B------:R-:W-:Y:S02]  /*09f0*/  LEA.HI R7, R3, R2.reuse, RZ, 0x2 ;  /* 0x0000000203077211 */ /* 0x080fe400078f10ff */
[----:B------:R-:W-:Y:S02]  /*0a00*/  LOP3.LUT R17, R19, 0xffffff80, RZ, 0xc0, !PT ;  /* 0xffffff8013117812 */ /* 0x000fe400078ec0ff */
[CC--:B------:R-:W-:Y:S02]  /*0a10*/  LEA.HI R0, R3.reuse, R2.reuse, RZ, 0x4 ;  /* 0x0000000203007211 */ /* 0x0c0fe400078f20ff */
[----:B------:R-:W-:Y:S01]  /*0a20*/  LEA.HI R5, R3, R2, RZ, 0x5 ;  /* 0x0000000203057211 */ /* 0x000fe200078f28ff */
[----:B------:R-:W-:Y:S01]  /*0a30*/  IMAD.IADD R17, R2, 0x1, -R17 ;  /* 0x0000000102117824 */ /* 0x000fe200078e0a11 */
[----:B------:R-:W-:-:S02]  /*0a40*/  LOP3.LUT R11, R7, 0xfffffffc, RZ, 0xc0, !PT ;  /* 0xfffffffc070b7812 */ /* 0x000fc400078ec0ff */
[----:B------:R-:W-:Y:S01]  /*0a50*/  SHF.R.S32.HI R7, RZ, 0x4, R0 ;  /* 0x00000004ff077819 */ /* 0x000fe20000011400 */
[----:B------:R-:W-:Y:S01]  /*0a60*/  IMAD.SHL.U32 R6, R5, 0x20, RZ ;  /* 0x0000002005067824 */ /* 0x000fe200078e00ff */
[----:B------:R-:W-:Y:S01]  /*0a70*/  SHF.R.S32.HI R4, RZ, 0x1f, R17 ;  /* 0x0000001fff047819 */ /* 0x000fe20000011411 */
[----:B------:R-:W-:Y:S01]  /*0a80*/  IMAD.IADD R11, R2, 0x1, -R11 ;  /* 0x00000001020b7824 */ /* 0x000fe200078e0a0b */
[----:B------:R-:W-:Y:S02]  /*0a90*/  LEA.HI R16, R3, R2, RZ, 0x3 ;  /* 0x0000000203107211 */ /* 0x000fe400078f18ff */
[----:B------:R-:W-:Y:S02]  /*0aa0*/  LEA.HI R3, R4, R17, RZ, 0x2 ;  /* 0x0000001104037211 */ /* 0x000fe400078f10ff */
[C---:B------:R-:W-:Y:S02]  /*0ab0*/  LOP3.LUT R5, R0.reuse, 0x3fffff0, RZ, 0xc0, !PT ;  /* 0x03fffff000057812 */ /* 0x040fe400078ec0ff */
[----:B------:R-:W-:-:S02]  /*0ac0*/  LEA.HI R0, R0, R7, RZ, 0x1 ;  /* 0x0000000700007211 */ /* 0x000fc400078f08ff */
[--C-:B------:R-:W-:Y:S02]  /*0ad0*/  SHF.R.S32.HI R8, RZ, 0x2, R3.reuse ;  /* 0x00000002ff087819 */ /* 0x100fe40000011403 */
[----:B------:R-:W-:Y:S02]  /*0ae0*/  SHF.R.S32.HI R9, RZ, 0x1f, R3 ;  /* 0x0000001fff097819 */ /* 0x000fe40000011403 */
[----:B------:R-:W-:Y:S02]  /*0af0*/  LOP3.LUT R0, R0, 0x1ffffffe, RZ, 0xc0, !PT ;  /* 0x1ffffffe00007812 */ /* 0x000fe400078ec0ff */
[----:B------:R-:W-:Y:S02]  /*0b00*/  SHF.R.S32.HI R19, RZ, 0x7, R19 ;  /* 0x00000007ff137819 */ /* 0x000fe40000011413 */
[----:B------:R-:W-:Y:S01]  /*0b10*/  LOP3.LUT R6, R6, 0xfffffc00, RZ, 0xc0, !PT ;  /* 0xfffffc0006067812 */ /* 0x000fe200078ec0ff */
[----:B------:R-:W-:Y:S01]  /*0b20*/  IMAD.IADD R152, R7, 0x1, -R0 ;  /* 0x0000000107987824 */ /* 0x000fe200078e0a00 */
[----:B------:R-:W-:Y:S01]  /*0b30*/  IADD3 R5, R2, -R5, RZ ;  /* 0x8000000502057210 */ /* 0x000fe20007ffe0ff */
[----:B------:R-:W-:Y:S01]  /*0b40*/  IMAD.HI R0, R19, 0x55555556, RZ ;  /* 0x5555555613007827 */ /* 0x000fe200078e02ff */
[----:B------:R-:W-:-:S02]  /*0b50*/  LEA.HI R9, R9, R8, RZ, 0x3 ;  /* 0x0000000809097211 */ /* 0x000fc400078f18ff */
[----:B------:R-:W-:Y:S01]  /*0b60*/  LEA.HI R7, R11, R11, RZ, 0x1 ;  /* 0x0000000b0b077211 */ /* 0x000fe200078f08ff */
[----:B------:R-:W-:Y:S01]  /*0b70*/  IMAD R5, R5, 0x40, R6 ;  /* 0x0000004005057824 */ /* 0x000fe200078e0206 */
[----:B------:R-:W-:Y:S02]  /*0b80*/  LOP3.LUT R9, R9, 0xfffffff8, RZ, 0xc0, !PT ;  /* 0xfffffff809097812 */ /* 0x000fe400078ec0ff */
[----:B------:R-:W-:Y:S01]  /*0b90*/  LEA.HI R6, R4, R17, RZ, 0x5 ;  /* 0x0000001104067211 */ /* 0x000fe200078f28ff */
[----:B------:R-:W-:Y:S01]  /*0ba0*/  IMAD R152, R152, 0x8, R5 ;  /* 0x0000000898987824 */ /* 0x000fe200078e0205 */
[----:B------:R-:W-:Y:S02]  /*0bb0*/  IADD3 R9, R8, -R9, RZ ;  /* 0x8000000908097210 */ /* 0x000fe40007ffe0ff */
[----:B------:R-:W-:Y:S02]  /*0bc0*/  LEA.HI R0, R0, R0, RZ, 0x1 ;  /* 0x0000000000007211 */ /* 0x000fe400078f08ff */
[----:B------:R-:W-:-:S02]  /*0bd0*/  SHF.R.S32.HI R6, RZ, 0x5, R6 ;  /* 0x00000005ff067819 */ /* 0x000fc40000011406 */
[----:B------:R-:W-:Y:S01]  /*0be0*/  LOP3.LUT R4, R3, 0x7ffffffc, RZ, 0xc0, !PT ;  /* 0x7ffffffc03047812 */ /* 0x000fe200078ec0ff */
[----:B------:R-:W-:Y:S01]  /*0bf0*/  IMAD R0, R0, -0x3, R19 ;  /* 0xfffffffd00007824 */ /* 0x000fe200078e0213 */
[----:B------:R-:W-:Y:S01]  /*0c00*/  LOP3.LUT R8, R7, 0x1ffffffe, RZ, 0xc0, !PT ;  /* 0x1ffffffe07087812 */ /* 0x000fe200078ec0ff */
[----:B------:R-:W-:Y:S01]  /*0c10*/  IMAD R9, R6, 0x10, R9 ;  /* 0x0000001006097824 */ /* 0x000fe200078e0209 */
[----:B------:R-:W-:Y:S01]  /*0c20*/  LOP3.LUT R13, R16, 0xfffffff8, RZ, 0xc0, !PT ;  /* 0xfffffff8100d7812 */ /* 0x000fe200078ec0ff */
[----:B------:R-:W-:Y:S01]  /*0c30*/  IMAD.IADD R4, R17, 0x1, -R4 ;  /* 0x0000000111047824 */ /* 0x000fe200078e0a04 */
[----:B------:R-:W-:Y:S01]  /*0c40*/  IADD3 R23, R11, -R8, RZ ;  /* 0x800000080b177210 */ /* 0x000fe20007ffe0ff */
[----:B------:R-:W-:Y:S01]  /*0c50*/  IMAD R22, R0, 0x40, R9 ;  /* 0x0000004000167824 */ /* 0x000fe200078e0209 */
[----:B------:R-:W-:Y:S01]  /*0c60*/  SHF.R.S32.HI R16, RZ, 0x3, R16 ;  /* 0x00000003ff107819 */ /* 0x000fe20000011410 */
[----:B------:R-:W-:Y:S02]  /*0c70*/  IMAD.IADD R2, R2, 0x1, -R13 ;  /* 0x0000000102027824 */ /* 0x000fe400078e0a0d */
[----:B------:R-:W-:-:S02]  /*0c80*/  IMAD R153, R4, R153, 0x80 ;  /* 0x0000008004997424 */ /* 0x000fc400078e0299 */
[----:B------:R-:W-:-:S07]  /*0c90*/  IMAD R23, R23, 0x8, R22 ;  /* 0x0000000817177824 */ /* 0x000fce00078e0216 */
.L_x_31:
[----:B0-----:R-:W0:Y:S01]  /*0ca0*/  SHFL.IDX PT, R0, R19, RZ, 0x1f ;  /* 0x00001fff13007589 */ /* 0x001e2200000e0000 */
[----:B------:R-:W1:Y:S01]  /*0cb0*/  S2UR UR41, SR_CgaCtaId ;  /* 0x00000000002979c3 */ /* 0x000e620000008800 */
[----:B------:R-:W-:Y:S01]  /*0cc0*/  ULDC UR4, c[0x0][0xc38] ;  /* 0x00030e0000047ab9 */ /* 0x000fe20000000800 */
[----:B------:R-:W-:Y:S01]  /*0cd0*/  ULDC.64 UR6, c[0x0][0x418] ;  /* 0x0001060000067ab9 */ /* 0x000fe20000000a00 */
[----:B------:R-:W-:Y:S02]  /*0ce0*/  UISETP.NE.AND UP2, UPT, UR4, 0x1, UPT ;  /* 0x000000010400788c */ /* 0x000fe4000bf45270 */
[----:B------:R-:W-:Y:S01]  /*0cf0*/  UISETP.NE.U32.AND UP0, UPT, UR6, URZ, UPT ;  /* 0x0000003f0600728c */ /* 0x000fe2000bf05070 */
[----:B------:R-:W-:Y:S01]  /*0d00*/  ULDC UR4, c[0x0][0xc44] ;  /* 0x0003110000047ab9 */ /* 0x000fe20000000800 */
[----:B------:R-:W-:Y:S01]  /*0d10*/  UMOV UR43, UR46 ;  /* 0x0000002e002b7c82 */ /* 0x000fe20008000000 */
[----:B------:R-:W-:Y:S01]  /*0d20*/  UISETP.NE.AND UP1, UPT, UR4, 0x1, UPT ;  /* 0x000000010400788c */ /* 0x000fe2000bf25270 */
[----:B------:R-:W-:Y:S01]  /*0d30*/  UMOV UR44, 0x400 ;  /* 0x00000400002c7882 */ /* 0x000fe20000000000 */
[----:B------:R-:W-:-:S04]  /*0d40*/  UISETP.NE.AND.EX UP0, UPT, UR7, URZ, UPT, UP0 ;  /* 0x0000003f0700728c */ /* 0x000fc8000bf05300 */
[----:B------:R-:W-:Y:S01]  /*0d50*/  @UP2 ULDC UR4, c[0x0][0xc3c] ;  /* 0x00030f0000042ab9 */ /* 0x000fe20000000800 */
[----:B------:R-:W-:Y:S01]  /*0d60*/  @UP2 ULDC UR6, c[0x0][0xc40] ;  /* 0x0003100000062ab9 */ /* 0x000fe20000000800 */
[----:B------:R-:W-:Y:S01]  /*0d70*/  UIMAD.WIDE.U32 UR4, UR46, UR4, URZ ;  /* 0x000000042e0472a5 */ /* 0x000fe2000f8e003f */
[----:B------:R-:W-:-:S03]  /*0d80*/  ULDC UR48, c[0x0][0x424] ;  /* 0x0001090000307ab9 */ /* 0x000fc60000000800 */
[----:B------:R-:W-:Y:S01]  /*0d90*/  @UP2 USHF.R.U32.HI UR43, URZ, UR6, UR5 ;  /* 0x000000063f2b2299 */ /* 0x000fe20008011605 */
[----:B------:R-:W-:Y:S01]  /*0da0*/  @UP1 ULDC.64 UR8, c[0x0][0xc48] ;  /* 0x0003120000081ab9 */ /* 0x000fe20000000a00 */
[----:B0-----:R-:W-:Y:S01]  /*0db0*/  R2UR UR42, R0 ;  /* 0x00000000002a72ca */ /* 0x001fe200000e0000 */
[----:B-1----:R-:W-:Y:S02]  /*0dc0*/  ULEA UR44, UR41, UR44, 0x18 ;  /* 0x0000002c292c7291 */ /* 0x002fe4000f8ec03f */
[----:B------:R-:W-:Y:S02]  /*0dd0*/  UIMAD.WIDE.U32 UR4, UR43, UR8, URZ ;  /* 0x000000082b0472a5 */ /* 0x000fe4000f8e003f */
[----:B------:R-:W-:Y:S02]  /*0de0*/  UIADD3 UR8, UR44, 0x8400, URZ ;  /* 0x000084002c087890 */ /* 0x000fe4000fffe03f */
[----:B------:R-:W-:Y:S02]  /*0df0*/  USEL UR48, UR48, 0x1, UP0 ;  /* 0x0000000130307887 */ /* 0x000fe40008000000 */
[----:B------:R-:W-:Y:S01]  /*0e00*/  ULOP3.LUT UP0, URZ, UR8, 0x3ff, URZ, 0xc0, !UPT ;  /* 0x000003ff083f7892 */ /* 0x000fe2000f80c03f */
[----:B------:R-:W-:Y:S01]  /*0e10*/  ULDC UR4, c[0x0][0x2f0] ;  /* 0x0000bc0000047ab9 */ /* 0x000fe20000000800 */
[----:B------:R-:W-:-:S02]  /*0e20*/  UMOV UR45, UR43 ;  /* 0x0000002b002d7c82 */ /* 0x000fc40008000000 */
[----:B------:R-:W-:Y:S02]  /*0e30*/  UIMAD.WIDE UR6, UR42, 0x55555556, URZ ;  /* 0x555555562a0678a5 */ /* 0x000fe4000f8e023f */
[----:B------:R-:W-:Y:S01]  /*0e40*/  UIMAD UR48, UR48, UR4, URZ ;  /* 0x00000004303072a4 */ /* 0x000fe2000f8e023f */
[----:B------:R-:W-:Y:S01]  /*0e50*/  PLOP3.LUT P0, PT, PT, PT, UP0, 0x80, 0x0 ;  /* 0x000000000000781c */ /* 0x000fe20003f0f008 */
[----:B------:R-:W-:Y:S02]  /*0e60*/  ULEA.HI UR7, UR7, UR7, URZ, 0x1 ;  /* 0x0000000707077291 */ /* 0x000fe4000f8f083f */
[----:B------:R-:W-:Y:S02]  /*0e70*/  UIADD3 UR4, UR48, 0x7f, URZ ;  /* 0x0000007f30047890 */ /* 0x000fe4000fffe03f */
[----:B------:R-:W-:Y:S02]  /*0e80*/  UIMAD UR7, UR7, -0x3, UR42 ;  /* 0xfffffffd070778a4 */ /* 0x000fe4000f8e022a */
[----:B------:R-:W-:-:S02]  /*0e90*/  @UP1 USHF.R.U32.HI UR45, URZ, UR9, UR5 ;  /* 0x000000093f2d1299 */ /* 0x000fc40008011605 */
[----:B------:R-:W-:Y:S02]  /*0ea0*/  USHF.R.S32.HI UR5, URZ, 0x1f, UR4 ;  /* 0x0000001f3f057899 */ /* 0x000fe40008011404 */
[----:B------:R-:W-:Y:S02]  /*0eb0*/  ULEA UR7, UR7, UR8, 0xd ;  /* 0x0000000807077291 */ /* 0x000fe4000f8e683f */
[----:B------:R-:W-:Y:S02]  /*0ec0*/  ULEA.HI UR5, UR5, UR4, URZ, 0x7 ;  /* 0x0000000405057291 */ /* 0x000fe4000f8f383f */
[----:B------:R-:W-:Y:S02]  /*0ed0*/  USHF.R.U32.HI UR7, URZ, 0x4, UR7 ;  /* 0x000000043f077899 */ /* 0x000fe40008011607 */
[----:B------:R-:W-:Y:S02]  /*0ee0*/  USHF.R.S32.HI UR47, URZ, 0x7, UR5 ;  /* 0x000000073f2f7899 */ /* 0x000fe40008011405 */
[----:B------:R-:W-:Y:S01]  /*0ef0*/  ULOP3.LUT UR49, UR7, 0x3fff, URZ, 0xc0, !UPT ;  /* 0x00003fff07317892 */ /* 0x000fe2000f8ec03f */
[----:B------:R-:W-:Y:S11]  /*0f00*/  @!P0 BRA `(.L_x_7) ;  /* 0x0000000000408947 */ /* 0x000ff60003800000 */
[----:B------:R-:W-:Y:S01]  /*0f10*/  MOV R0, 0x0 ;  /* 0x0000000000007802 */ /* 0x000fe20000000f00 */
[----:B------:R-:W-:Y:S01]  /*0f20*/  ULDC.64 UR4, c[0x4][0x88] ;  /* 0x0100220000047ab9 */ /* 0x000fe20000000a00 */
[----:B------:R-:W-:Y:S01]  /*0f30*/  ULDC.64 UR6, c[0x4][0x28] ;  /* 0x01000a0000067ab9 */ /* 0x000fe20000000a00 */
[----:B------:R-:W-:Y:S01]  /*0f40*/  IMAD.U32 R4, RZ, RZ, UR4 ;  /* 0x00000004ff047e24 */ /* 0x000fe2000f8e00ff */
[----:B------:R0:W1:Y:S01]  /*0f50*/  LDC.64 R14, c[0x4][R0] ;  /* 0x01000000000e7b82 */ /* 0x0000620000000a00 */
[----:B------:R-:W-:Y:S01]  /*0f60*/  IMAD.U32 R5, RZ, RZ, UR5 ;  /* 0x00000005ff057e24 */ /* 0x000fe2000f8e00ff */
[----:B------:R-:W-:Y:S01]  /*0f70*/  ULDC.64 UR4, c[0x4][0x90] ;  /* 0x0100240000047ab9 */ /* 0x000fe20000000a00 */
[----:B------:R-:W-:Y:S01]  /*0f80*/  IMAD.U32 R10, RZ, RZ, UR6 ;  /* 0x00000006ff0a7e24 */ /* 0x000fe2000f8e00ff */
[----:B------:R-:W-:Y:S01]  /*0f90*/  MOV R6, UR4 ;  /* 0x0000000400067c02 */ /* 0x000fe20008000f00 */
[----:B------:R-:W-:Y:S01]  /*0fa0*/  IMAD.U32 R7, RZ, RZ, UR5 ;  /* 0x00000005ff077e24 */ /* 0x000fe2000f8e00ff */
[----:B------:R-:W-:Y:S01]  /*0fb0*/  MOV R12, 0x1 ;  /* 0x00000001000c7802 */ /* 0x000fe20000000f00 */
[----:B------:R-:W-:-:S02]  /*0fc0*/  IMAD.U32 R11, RZ, RZ, UR7 ;  /* 0x00000007ff0b7e24 */ /* 0x000fc4000f8e00ff */
[----:B------:R-:W-:Y:S02]  /*0fd0*/  IMAD.MOV.U32 R8, RZ, RZ, 0x70 ;  /* 0x00000070ff087424 */ /* 0x000fe400078e00ff */
[----:B0-----:R-:W-:-:S07]  /*0fe0*/  IMAD.MOV.U32 R13, RZ, RZ, RZ ;  /* 0x000000ffff0d7224 */ /* 0x001fce00078e00ff */
[----:B------:R-:W-:-:S07]  /*0ff0*/  LEPC R20, `(.L_x_7) ;  /* 0x000000001014794e */ /* 0x000fce0000000000 */
[----:B-1----:R-:W-:Y:S05]  /*1000*/  CALL.ABS.NOINC R14 ;  /* 0x000000000e007343 */ /* 0x002fea0003c00000 */
.L_x_7:
[----:B------:R-:W-:Y:S01]  /*1010*/  ULOP3.LUT UR4, UR36, 0x1, URZ, 0xc0, !UPT ;  /* 0x0000000124047892 */ /* 0x000fe2000f8ec03f */
[----:B------:R-:W-:-:S05]  /*1020*/  IMAD.U32 R3, RZ, RZ, UR40 ;  /* 0x00000028ff037e24 */ /* 0x000fca000f8e00ff */
[----:B------:R-:W-:Y:S01]  /*1030*/  IMAD.U32 R0, RZ, RZ, UR4 ;  /* 0x00000004ff007e24 */ /* 0x000fe2000f8e00ff */
[----:B------:R-:W-:-:S04]  /*1040*/  ISETP.NE.AND P0, PT, R3, 0x3, PT ;  /* 0x000000030300780c */ /* 0x000fc80003f05270 */
[----:B------:R-:W-:-:S04]  /*1050*/  SHF.L.U32 R0, R0, 0x1f, RZ ;  /* 0x0000001f00007819 */ /* 0x000fc800000006ff */
[----:B------:R-:W0:Y:S02]  /*1060*/  SYNCS.PHASECHK.TRANS64.TRYWAIT P1, [UR44+0x16800], R0 ;  /* 0x01680000ff0075a7 */ /* 0x000e24000802016c */
[----:B0-----:R-:W-:Y:S05]  /*1070*/  @!P1 BRA `(.L_x_8) ;  /* 0x0000009c009c9947 */ /* 0x001fea0003800000 */
.L_x_81:
[----:B------:R-:W-:Y:S05]  /*1080*/  @!P0 BRA `(.L_x_9) ;  /* 0x0000000000048947 */ /* 0x000fea0003800000 */
[----:B------:R-:W-:Y:S01]  /*1090*/  BPT.TRAP 0x1 ;  /* 0x000000040000795c */ /* 0x000fe20000300000 */
.L_x_9:
[----:B0-----:R-:W-:Y:S01]  /*10a0*/  IMAD.U32 R0, RZ, RZ, UR38 ;  /* 0x00000026ff007e24 */ /* 0x001fe2000f8e00ff */
[----:B------:R-:W-:-:S04]  /*10b0*/  MOV R3, UR37 ;  /* 0x0000002500037c02 */ /* 0x000fc80008000f00 */
[----:B------:R-:W-:Y:S02]  /*10c0*/  LEA R0, R0, UR44, 0x3 ;  /* 0x0000002c00007c11 */ /* 0x000fe4000f8e18ff */
[----:B------:R-:W-:-:S04]  /*10d0*/  SHF.L.U32 R3, R3, 0x1f, RZ ;  /* 0x0000001f03037819 */ /* 0x000fc800000006ff */
[----:B------:R0:W1:Y:S01]  /*10e0*/  SYNCS.PHASECHK.TRANS64.TRYWAIT P1, [R0+URZ+0x16830], R3 ;  /* 0x01683003000075a7 */ /* 0x000062000802017f */
[----:B------:R-:W-:Y:S05]  /*10f0*/  @!P0 BRA `(.L_x_10) ;  /* 0x0000000000048947 */ /* 0x000fea0003800000 */
[----:B------:R-:W-:Y:S01]  /*1100*/  BPT.TRAP 0x1 ;  /* 0x000000040000795c */ /* 0x000fe20000300000 */
.L_x_10:
[----:B------:R-:W-:Y:S01]  /*1110*/  IMAD.MOV.U32 R119, RZ, RZ, RZ ;  /* 0x000000ffff777224 */ /* 0x000fe200078e00ff */
[----:B-1----:R-:W-:Y:S06]  /*1120*/  @P1 BRA `(.L_x_11) ;  /* 0x0000000000081947 */ /* 0x002fec0003800000 */
[----:B------:R-:W1:Y:S02]  /*1130*/  SYNCS.PHASECHK.TRANS64.TRYWAIT P1, [R0+URZ+0x16830], R3 ;  /* 0x01683003000075a7 */ /* 0x000e64000802017f */
[----:B-1----:R-:W-:Y:S05]  /*1140*/  @!P1 BRA `(.L_x_12) ;  /* 0x0000009c00809947 */ /* 0x002fea0003800000 */
.L_x_11:
[----:B------:R-:W-:Y:S05]  /*1150*/  WARPSYNC.ALL ;  /* 0x0000000000007948 */ /* 0x000fea0003800000 */
[----:B------:R-:W-:Y:S01]  /*1160*/  UIADD3 UR4, UR44, 0xe400, URZ ;  /* 0x0000e4002c047890 */ /* 0x000fe2000fffe03f */
[----:B------:R-:W-:Y:S01]  /*1170*/  WARPGROUP.ARRIVE ;  /* 0x00000000000079c5 */ /* 0x000fe20000000000 */
[----:B------:R-:W-:Y:S02]  /*1180*/  ULOP3.LUT UR16, UR49, 0x10000, URZ, 0xfc, !UPT ;  /* 0x0001000031107892 */ /* 0x000fe4000f8efc3f */
[----:B------:R-:W-:Y:S01]  /*1190*/  USHF.R.U32.HI UR4, URZ, 0x4, UR4 ;  /* 0x000000043f047899 */ /* 0x000fe20008011604 */
[----:B------:R-:W-:Y:S01]  /*11a0*/  UMOV UR17, 0x40000040 ;  /* 0x4000004000117882 */ /* 0x000fe20000000000 */
[----:B------:R-:W-:-:S02]  /*11b0*/  UMOV UR19, 0x40000040 ;  /* 0x4000004000137882 */ /* 0x000fc40000000000 */
[----:B------:R-:W-:Y:S01]  /*11c0*/  ULOP3.LUT UR4, UR4, 0x3fff, URZ, 0xc0, !UPT ;  /* 0x00003fff04047892 */ /* 0x000fe2000f8ec03f */
[----:B------:R-:W-:Y:S01]  /*11d0*/  UMOV UR5, 0x40000040 ;  /* 0x4000004000057882 */ /* 0x000fe20000000000 */
[----:B------:R-:W-:Y:S02]  /*11e0*/  UMOV UR7, 0x40000040 ;  /* 0x4000004000077882 */ /* 0x000fe40000000000 */
[----:B------:R-:W-:Y:S02]  /*11f0*/  ULOP3.LUT UR20, UR4, 0x10000, URZ, 0xfc, !UPT ;  /* 0x0001000004147892 */ /* 0x000fe4000f8efc3f */
[----:B------:R-:W-:Y:S02]  /*1200*/  UIADD3 UR4, UR16, 0x2, URZ ;  /* 0x0000000210047890 */ /* 0x000fe4000fffe03f */
[----:B------:R-:W-:Y:S02]  /*1210*/  ULEA UR18, UR38, UR20, 0xa ;  /* 0x0000001426127291 */ /* 0x000fe4000f8e503f */
[----:B------:R-:W-:-:S02]  /*1220*/  UIADD3 UR8, UR16, 0x4, URZ ;  /* 0x0000000410087890 */ /* 0x000fc4000fffe03f */
[----:B------:R-:W-:Y:S02]  /*1230*/  UIADD3 UR6, UR18, 0x2, URZ ;  /* 0x0000000212067890 */ /* 0x000fe4000fffe03f */
[----:B------:R-:W-:Y:S01]  /*1240*/  UIADD3 UR10, UR18, 0x4, URZ ;  /* 0x00000004120a7890 */ /* 0x000fe2000fffe03f */
[----:B------:R-:W-:Y:S02]  /*1250*/  UMOV UR9, 0x40000040 ;  /* 0x4000004000097882 */ /* 0x000fe40000000000 */
[----:B------:R-:W-:Y:S01]  /*1260*/  HGMMA.64x128x16.F32 R24, gdesc[UR16], RZ, !UPT, gsb0 ;  /* 0x01e00000101879f0 */ /* 0x000fe2000c0008ff */
[----:B------:R-:W-:Y:S01]  /*1270*/  UMOV UR11, 0x40000040 ;  /* 0x40000040000b7882 */ /* 0x000fe20000000000 */
[----:B------:R-:W-:Y:S02]  /*1280*/  UIADD3 UR12, UR16, 0x6, URZ ;  /* 0x00000006100c7890 */ /* 0x000fe4000fffe03f */
[----:B------:R-:W-:Y:S01]  /*1290*/  UIADD3 UR14, UR18, 0x6, URZ ;  /* 0x00000006120e7890 */ /* 0x000fe2000fffe03f */
[----:B------:R-:W-:Y:S01]  /*12a0*/  UMOV UR13, 0x40000040 ;  /* 0x40000040000d7882 */ /* 0x000fe20000000000 */
[----:B------:R-:W-:Y:S01]  /*12b0*/  UMOV UR15, 0x40000040 ;  /* 0x40000040000f7882 */ /* 0x000fe20000000000 */
[----:B------:R-:W-:-:S02]  /*12c0*/  WARPGROUP.DEPBAR.LE gsb0, 0x0 ;  /* 0x00008000000079c5 */ /* 0x000fc40000010000 */
[----:B------:R-:W-:-:S06]  /*12d0*/  WARPGROUP.ARRIVE ;  /* 0x00000000000079c5 */ /* 0x000fcc0000000000 */
[----:B------:R-:W-:Y:S03]  /*12e0*/  HGMMA.64x128x16.F32 R24, gdesc[UR4], R24, gsb0 ;  /* 0x01e00000041879f0 */ /* 0x000fe60008000818 */
[----:B------:R-:W-:Y:S02]  /*12f0*/  WARPGROUP.DEPBAR.LE gsb0, 0x0 ;  /* 0x00008000000079c5 */ /* 0x000fe40000010000 */
[----:B------:R-:W-:-:S07]  /*1300*/  WARPGROUP.ARRIVE ;  /* 0x00000000000079c5 */ /* 0x000fce0000000000 */
[----:B------:R-:W-:Y:S03]  /*1310*/  HGMMA.64x128x16.F32 R24, gdesc[UR8], R24, gsb0 ;  /* 0x01e00000081879f0 */ /* 0x000fe60008000818 */
[----:B------:R-:W-:Y:S02]  /*1320*/  WARPGROUP.DEPBAR.LE gsb0, 0x0 ;  /* 0x00008000000079c5 */ /* 0x000fe40000010000 */
[----:B------:R-:W-:-:S07]  /*1330*/  WARPGROUP.ARRIVE ;  /* 0x00000000000079c5 */ /* 0x000fce0000000000 */
[----:B------:R-:W-:Y:S03]  /*1340*/  HGMMA.64x128x16.F32 R24, gdesc[UR12], R24, gsb0 ;  /* 0x01e000000c1879f0 */ /* 0x000fe60008000818 */
[----:B------:R-:W-:Y:S02]  /*1350*/  WARPGROUP.DEPBAR.LE gsb0, 0x0 ;  /* 0x00008000000079c5 */ /* 0x000fe40000010000 */
[----:B------:R-:W-:Y:S05]  /*1360*/  @!P0 BRA `(.L_x_13) ;  /* 0x0000000000048947 */ /* 0x000fea0003800000 */
[----:B------:R-:W-:Y:S01]  /*1370*/  BPT.TRAP 0x1 ;  /* 0x000000040000795c */ /* 0x000fe20000300000 */
.L_x_13:
[----:B------:R-:W-:Y:S01]  /*1380*/  ULDC UR6, c[0x0][0x9d8] ;  /* 0x0002760000067ab9 */ /* 0x000fe20000000800 */
[----:B------:R-:W-:Y:S01]  /*1390*/  ULDC UR7, c[0x0][0x988] ;  /* 0x0002620000077ab9 */ /* 0x000fe20000000800 */
[----:B------:R-:W-:Y:S01]  /*13a0*/  FMUL.FTZ R5, R24, UR6 ;  /* 0x0000000618057c20 */ /* 0x000fe20008410000 */
[----:B------:R-:W-:Y:S01]  /*13b0*/  FMUL.FTZ R6, R25, UR6 ;  /* 0x0000000619067c20 */ /* 0x000fe20008410000 */
[----:B------:R-:W-:Y:S01]  /*13c0*/  FMUL.FTZ R10, R28, UR6 ;  /* 0x000000061c0a7c20 */ /* 0x000fe20008410000 */
[----:B------:R-:W-:Y:S01]  /*13d0*/  FMUL.FTZ R14, R32, UR6 ;  /* 0x00000006200e7c20 */ /* 0x000fe20008410000 */
[----:B------:R-:W-:Y:S01]  /*13e0*/  FMUL.FTZ R15, R33, UR6 ;  /* 0x00000006210f7c20 */ /* 0x000fe20008410000 */
[----:B------:R-:W-:Y:S01]  /*13f0*/  FMUL.FTZ R12, R29, UR6 ;  /* 0x000000061d0c7c20 */ /* 0x000fe20008410000 */
[----:B------:R-:W2:Y:S01]  /*1400*/  MUFU.TANH R5, R5 ;  /* 0x0000000500057308 */ /* 0x000ea20000002400 */
[----:B------:R-:W-:Y:S01]  /*1410*/  FMUL.FTZ R33, R47, UR6 ;  /* 0x000000062f217c20 */ /* 0x000fe20008410000 */
[----:B------:R-:W-:Y:S01]  /*1420*/  FMUL.FTZ R32, R49, UR6 ;  /* 0x0000000631207c20 */ /* 0x000fe20008410000 */
[----:B------:R-:W-:Y:S01]  /*1430*/  FMUL.FTZ R47, R62, UR6 ;  /* 0x000000063e2f7c20 */ /* 0x000fe20008410000 */
[----:B------:R-:W-:Y:S01]  /*1440*/  FMUL.FTZ R49, R63, UR6 ;  /* 0x000000063f317c20 */ /* 0x000fe20008410000 */
[----:B------:R-:W-:-:S02]  /*1450*/  VIADD R62, R153, UR48 ;  /* 0x00000030993e7c36 */ /* 0x000fc40008000000 */
[----:B01----:R-:W-:Y:S01]  /*1460*/  FMUL.FTZ R3, R26, UR6 ;  /* 0x000000061a037c20 */ /* 0x003fe20008410000 */
[----:B------:R-:W-:Y:S01]  /*1470*/  IMAD.U32 R63, RZ, RZ, UR47 ;  /* 0x0000002fff3f7e24 */ /* 0x000fe2000f8e00ff */
[----:B------:R-:W0:Y:S01]  /*1480*/  MUFU.TANH R6, R6 ;  /* 0x0000000600067308 */ /* 0x000e220000002400 */
[----:B------:R-:W-:Y:S01]  /*1490*/  FMUL.FTZ R4, R27, UR6 ;  /* 0x000000061b047c20 */ /* 0x000fe20008410000 */
[----:B------:R-:W-:Y:S01]  /*14a0*/  FMUL.FTZ R24, R36, UR6 ;  /* 0x0000000624187c20 */ /* 0x000fe20008410000 */
[----:B------:R-:W-:Y:S02]  /*14b0*/  IMAD R62, R63, -0x80, R62 ;  /* 0xffffff803f3e7824 */ /* 0x000fe400078e023e */
[----:B------:R-:W-:Y:S01]  /*14c0*/  FMUL.FTZ R8, R31, UR6 ;  /* 0x000000061f087c20 */ /* 0x000fe20008410000 */
[----:B------:R-:W-:Y:S01]  /*14d0*/  FMUL.FTZ R31, R44, UR6 ;  /* 0x000000062c1f7c20 */ /* 0x000fe20008410000 */
[----:B------:R-:W-:Y:S01]  /*14e0*/  FMUL.FTZ R7, R30, UR6 ;  /* 0x000000061e077c20 */ /* 0x000fe20008410000 */
[----:B------:R-:W-:Y:S01]  /*14f0*/  FMUL.FTZ R11, R35, UR6 ;  /* 0x00000006230b7c20 */ /* 0x000fe20008410000 */
[----:B------:R-:W1:Y:S01]  /*1500*/  MUFU.TANH R10, R10 ;  /* 0x0000000a000a7308 */ /* 0x000e620000002400 */
[C---:B------:R-:W-:Y:S01]  /*1510*/  ISETP.GT.AND P2, PT, R62.reuse, RZ, PT ;  /* 0x000000ff3e00720c */ /* 0x040fe20003f44270 */
[----:B------:R-:W-:Y:S01]  /*1520*/  FMUL.FTZ R20, R37, UR6 ;  /* 0x0000000625147c20 */ /* 0x000fe20008410000 */
[C---:B------:R-:W-:Y:S01]  /*1530*/  ISETP.GT.AND P1, PT, R62.reuse, 0x1, PT ;  /* 0x000000013e00780c */ /* 0x040fe20003f24270 */
[----:B------:R-:W-:Y:S01]  /*1540*/  FMUL.FTZ R27, R43, UR6 ;  /* 0x000000062b1b7c20 */ /* 0x000fe20008410000 */
[----:B------:R-:W-:Y:S01]  /*1550*/  ISETP.GT.AND P6, PT, R62, 0x8, PT ;  /* 0x000000083e00780c */ /* 0x000fe20003fc4270 */
[----:B------:R-:W-:Y:S01]  /*1560*/  FMUL.FTZ R35, R50, UR6 ;  /* 0x0000000632237c20 */ /* 0x000fe20008410000 */
[----:B--2---:R-:W-:Y:S01]  /*1570*/  FSEL R44, R5, -INF , P2 ;  /* 0xff800000052c7808 */ /* 0x004fe20001000000 */
[----:B------:R-:W2:Y:S01]  /*1580*/  MUFU.TANH R12, R12 ;  /* 0x0000000c000c7308 */ /* 0x000ea20000002400 */
[----:B0-----:R-:W-:Y:S01]  /*1590*/  FSEL R63, R6, -INF , P1 ;  /* 0xff800000063f7808 */ /* 0x001fe20000800000 */
[----:B------:R-:W-:Y:S01]  /*15a0*/  FMUL.FTZ R43, R58, UR6 ;  /* 0x000000063a2b7c20 */ /* 0x000fe20008410000 */
[----:B------:R-:W-:Y:S01]  /*15b0*/  FMUL.FTZ R50, R65, UR6 ;  /* 0x0000000641327c20 */ /* 0x000fe20008410000 */
[----:B------:R-:W-:Y:S01]  /*15c0*/  FMUL.FTZ R58, R72, UR6 ;  /* 0x00000006483a7c20 */ /* 0x000fe20008410000 */
[----:B------:R-:W-:Y:S01]  /*15d0*/  ISETP.GT.AND P5, PT, R62, 0x9, PT ;  /* 0x000000093e00780c */ /* 0x000fe20003fa4270 */
[----:B------:R-:W-:Y:S01]  /*15e0*/  FMUL.FTZ R28, R40, UR6 ;  /* 0x00000006281c7c20 */ /* 0x000fe20008410000 */
[----:B------:R-:W-:Y:S01]  /*15f0*/  FMNMX.FTZ R72, R44, R63, !PT ;  /* 0x0000003f2c487209 */ /* 0x000fe20007810000 */
[----:B------:R-:W0:Y:S01]  /*1600*/  MUFU.TANH R14, R14 ;  /* 0x0000000e000e7308 */ /* 0x000e220000002400 */
[----:B-1----:R-:W-:Y:S01]  /*1610*/  FSEL R65, R10, -INF , P6 ;  /* 0xff8000000a417808 */ /* 0x002fe20003000000 */
[----:B------:R-:W-:Y:S01]  /*1620*/  FMUL.FTZ R36, R53, UR6 ;  /* 0x0000000635247c20 */ /* 0x000fe20008410000 */
[----:B------:R-:W-:Y:S01]  /*1630*/  FMUL.FTZ R53, R67, UR6 ;  /* 0x0000000643357c20 */ /* 0x000fe20008410000 */
[----:B------:R-:W-:Y:S01]  /*1640*/  FMUL.FTZ R9, R34, UR6 ;  /* 0x0000000622097c20 */ /* 0x000fe20008410000 */
[----:B------:R-:W-:Y:S01]  /*1650*/  ISETP.GT.AND P4, PT, R62, 0x10, PT ;  /* 0x000000103e00780c */ /* 0x000fe20003f84270 */
[----:B------:R-:W-:Y:S01]  /*1660*/  FMUL.FTZ R26, R41, UR6 ;  /* 0x00000006291a7c20 */ /* 0x000fe20008410000 */
[----:B------:R-:W-:Y:S01]  /*1670*/  FMNMX.FTZ R72, R65, R72, !PT ;  /* 0x0000004841487209 */ /* 0x000fe20007810000 */
[----:B------:R-:W1:Y:S01]  /*1680*/  MUFU.TANH R3, R3 ;  /* 0x0000000300037308 */ /* 0x000e620000002400 */
[----:B--2---:R-:W-:Y:S01]  /*1690*/  FSEL R67, R12, -INF , P5 ;  /* 0xff8000000c437808 */ /* 0x004fe20002800000 */
[----:B------:R-:W-:Y:S01]  /*16a0*/  FMUL.FTZ R34, R48, UR6 ;  /* 0x0000000630227c20 */ /* 0x000fe20008410000 */
[----:B------:R-:W-:Y:S01]  /*16b0*/  FMUL.FTZ R48, R60, UR6 ;  /* 0x000000063c307c20 */ /* 0x000fe20008410000 */
[----:B------:R-:W-:Y:S01]  /*16c0*/  FMUL.FTZ R60, R73, UR6 ;  /* 0x00000006493c7c20 */ /* 0x000fe20008410000 */
[----:B------:R-:W-:Y:S01]  /*16d0*/  ISETP.GT.AND P3, PT, R62, 0x11, PT ;  /* 0x000000113e00780c */ /* 0x000fe20003f64270 */
[----:B------:R-:W-:Y:S01]  /*16e0*/  FMUL.FTZ R25, R42, UR6 ;  /* 0x000000062a197c20 */ /* 0x000fe20008410000 */
[----:B------:R-:W-:Y:S01]  /*16f0*/  FMNMX.FTZ R72, R67, R72, !PT ;  /* 0x0000004843487209 */ /* 0x000fe20007810000 */
[----:B------:R-:W2:Y:S01]  /*1700*/  MUFU.TANH R15, R15 ;  /* 0x0000000f000f7308 */ /* 0x000ea20000002400 */
[----:B0-----:R-:W-:Y:S01]  /*1710*/  FSEL R73, R14, -INF , P4 ;  /* 0xff8000000e497808 */ /* 0x001fe20002000000 */
[----:B------:R-:W-:Y:S01]  /*1720*/  FMUL.FTZ R42, R56, UR6 ;  /* 0x00000006382a7c20 */ /* 0x000fe20008410000 */
[----:B------:R-:W-:Y:S01]  /*1730*/  FMUL.FTZ R56, R69, UR6 ;  /* 0x0000000645387c20 */ /* 0x000fe20008410000 */
[----:B------:R-:W-:Y:S01]  /*1740*/  FMUL.FTZ R13, R38, UR6 ;  /* 0x00000006260d7c20 */ /* 0x000fe20008410000 */
[----:B------:R-:W-:Y:S01]  /*1750*/  FMNMX.FTZ R72, R73, R72, !PT ;  /* 0x0000004849487209 */ /* 0x000fe20007810000 */
[----:B------:R-:W-:Y:S01]  /*1760*/  FMUL.FTZ R30, R45, UR6 ;  /* 0x000000062d1e7c20 */ /* 0x000fe20008410000 */
[----:B------:R-:W-:Y:S01]  /*1770*/  FMUL.FTZ R40, R57, UR6 ;  /* 0x0000000639287c20 */ /* 0x000fe20008410000 */
[----:B------:R-:W0:Y:S01]  /*1780*/  MUFU.TANH R4, R4 ;  /* 0x0000000400047308 */ /* 0x000e220000002400 */
[----:B-1----:R-:W-:Y:S01]  /*1790*/  FSEL R3, R3, -INF , P2 ;  /* 0xff80000003037808 */ /* 0x002fe20001000000 */
[----:B------:R-:W-:Y:S01]  /*17a0*/  FMUL.FTZ R57, R71, UR6 ;  /* 0x0000000647397c20 */ /* 0x000fe20008410000 */
[----:B------:R-:W-:Y:S01]  /*17b0*/  ISETP.GT.AND P2, PT, R62, 0x18, PT ;  /* 0x000000183e00780c */ /* 0x000fe20003f44270 */
[----:B------:R-:W-:Y:S01]  /*17c0*/  FMUL.FTZ R21, R39, UR6 ;  /* 0x0000000627157c20 */ /* 0x000fe20008410000 */
[----:B------:R-:W-:Y:S01]  /*17d0*/  FMUL.FTZ R29, R46, UR6 ;  /* 0x000000062e1d7c20 */ /* 0x000fe20008410000 */
[----:B------:R-:W-:Y:S01]  /*17e0*/  FMUL.FTZ R46, R61, UR6 ;  /* 0x000000063d2e7c20 */ /* 0x000fe20008410000 */
[----:B------:R-:W-:Y:S01]  /*17f0*/  FMUL.FTZ R61, R75, UR6 ;  /* 0x000000064b3d7c20 */ /* 0x000fe20008410000 */
[----:B------:R-:W1:Y:S01]  /*1800*/  MUFU.TANH R24, R24 ;  /* 0x0000001800187308 */ /* 0x000e620000002400 */
[----:B--2---:R-:W-:Y:S01]  /*1810*/  FSEL R69, R15, -INF , P3 ;  /* 0xff8000000f457808 */ /* 0x004fe20001800000 */
[----:B------:R-:W-:Y:S01]  /*1820*/  FMUL.FTZ R39, R54, UR6 ;  /* 0x0000000636277c20 */ /* 0x000fe20008410000 */
[----:B------:R-:W-:Y:S01]  /*1830*/  FMUL.FTZ R54, R68, UR6 ;  /* 0x0000000644367c20 */ /* 0x000fe20008410000 */
[----:B------:R-:W-:Y:S01]  /*1840*/  FMUL.FTZ R68, R77, UR6 ;  /* 0x000000064d447c20 */ /* 0x000fe20008410000 */
[----:B------:R-:W-:Y:S01]  /*1850*/  FMNMX.FTZ R72, R69, R72, !PT ;  /* 0x0000004845487209 */ /* 0x000fe20007810000 */
[----:B------:R-:W-:Y:S01]  /*1860*/  FMUL.FTZ R38, R52, UR6 ;  /* 0x0000000634267c20 */ /* 0x000fe20008410000 */
[----:B------:R-:W-:Y:S01]  /*1870*/  FMUL.FTZ R41, R55, UR6 ;  /* 0x0000000637297c20 */ /* 0x000fe20008410000 */
[----:B------:R-:W2:Y:S01]  /*1880*/  MUFU.TANH R7, R7 ;  /* 0x0000000700077308 */ /* 0x000ea20000002400 */
[----:B0-----:R-:W-:Y:S01]  /*1890*/  FSEL R4, R4, -INF , P1 ;  /* 0xff80000004047808 */ /* 0x001fe20000800000 */
[----:B------:R-:W-:Y:S01]  /*18a0*/  FMUL.FTZ R55, R70, UR6 ;  /* 0x0000000646377c20 */ /* 0x000fe20008410000 */
[----:B------:R-:W-:Y:S01]  /*18b0*/  ISETP.GT.AND P1, PT, R62, 0x19, PT ;  /* 0x000000193e00780c */ /* 0x000fe20003f24270 */
[----:B------:R-:W-:Y:S01]  /*18c0*/  FMUL.FTZ R70, R81, UR6 ;  /* 0x0000000651467c20 */ /* 0x000fe20008410000 */
[----:B------:R-:W-:Y:S01]  /*18d0*/  FMUL.FTZ R10, R85, UR6 ;  /* 0x00000006550a7c20 */ /* 0x000fe20008410000 */
[----:B------:R-:W-:Y:S01]  /*18e0*/  FMUL.FTZ R37, R51, UR6 ;  /* 0x0000000633257c20 */ /* 0x000fe20008410000 */
[----:B------:R-:W-:Y:S01]  /*18f0*/  FMUL.FTZ R52, R64, UR6 ;  /* 0x0000000640347c20 */ /* 0x000fe20008410000 */
[----:B------:R-:W0:Y:S01]  /*1900*/  MUFU.TANH R20, R20 ;  /* 0x0000001400147308 */ /* 0x000e220000002400 */
[----:B-1----:R-:W-:Y:S01]  /*1910*/  FSEL R71, R24, -INF , P2 ;  /* 0xff80000018477808 */ /* 0x002fe20001000000 */
[----:B------:R-:W-:Y:S01]  /*1920*/  FMUL.FTZ R45, R59, UR6 ;  /* 0x000000063b2d7c20 */ /* 0x000fe20008410000 */
[----:B------:R-:W-:Y:S01]  /*1930*/  FMUL.FTZ R51, R66, UR6 ;  /* 0x0000000642337c20 */ /* 0x000fe20008410000 */
[----:B------:R-:W-:Y:S01]  /*1940*/  FMUL.FTZ R64, R76, UR6 ;  /* 0x000000064c407c20 */ /* 0x000fe20008410000 */
[----:B------:R-:W-:Y:S01]  /*1950*/  FMNMX.FTZ R72, R71, R72, !PT ;  /* 0x0000004847487209 */ /* 0x000fe20007810000 */
[----:B------:R-:W-:Y:S01]  /*1960*/  FMUL.FTZ R66, R80, UR6 ;  /* 0x0000000650427c20 */ /* 0x000fe20008410000 */
[----:B------:R-:W-:Y:S01]  /*1970*/  FMUL.FTZ R59, R74, UR6 ;  /* 0x000000064a3b7c20 */ /* 0x000fe20008410000 */
[----:B------:R-:W1:Y:S01]  /*1980*/  MUFU.TANH R8, R8 ;  /* 0x0000000800087308 */ /* 0x000e620000002400 */
[----:B--2---:R-:W-:Y:S01]  /*1990*/  FSEL R5, R7, -INF , P6 ;  /* 0xff80000007057808 */ /* 0x004fe20003000000 */
[----:B------:R-:W-:Y:S01]  /*19a0*/  FMUL.FTZ R84, R84, UR6 ;  /* 0x0000000654547c20 */ /* 0x000fe20008410000 */
[----:B------:R-:W-:Y:S01]  /*19b0*/  ISETP.GT.AND P6, PT, R62, 0x20, PT ;  /* 0x000000203e00780c */ /* 0x000fe20003fc4270 */
[----:B------:R-:W-:Y:S01]  /*19c0*/  FMUL.FTZ R78, R78, UR6 ;  /* 0x000000064e4e7c20 */ /* 0x000fe20008410000 */
[----:B------:R-:W-:Y:S01]  /*19d0*/  FMUL.FTZ R79, R79, UR6 ;  /* 0x000000064f4f7c20 */ /* 0x000fe20008410000 */
[----:B------:R-:W-:Y:S01]  /*19e0*/  FMUL.FTZ R82, R82, UR6 ;  /* 0x0000000652527c20 */ /* 0x000fe20008410000 */
[----:B------:R-:W-:Y:S01]  /*19f0*/  IMAD.U32 R14, RZ, RZ, UR7 ;  /* 0x00000007ff0e7e24 */ /* 0x000fe2000f8e00ff */
[----:B------:R-:W2:Y:S01]  /*1a00*/  MUFU.TANH R28, R28 ;  /* 0x0000001c001c7308 */ /* 0x000ea20000002400 */
[----:B0-----:R-:W-:Y:S01]  /*1a10*/  FSEL R75, R20, -INF , P1 ;  /* 0xff800000144b7808 */ /* 0x001fe20000800000 */
[----:B------:R-:W-:Y:S01]  /*1a20*/  FMUL.FTZ R83, R83, UR6 ;  /* 0x0000000653537c20 */ /* 0x000fe20008410000 */
[----:B------:R-:W-:Y:S01]  /*1a30*/  FMNMX.FTZ R20, R3, R4, !PT ;  /* 0x0000000403147209 */ /* 0x000fe20007810000 */
[----:B------:R-:W-:Y:S01]  /*1a40*/  FMUL.FTZ R86, R86, UR6 ;  /* 0x0000000656567c20 */ /* 0x000fe20008410000 */
[----:B------:R-:W-:Y:S01]  /*1a50*/  FMNMX.FTZ R72, R75, R72, !PT ;  /* 0x000000484b487209 */ /* 0x000fe20007810000 */
[----:B------:R-:W-:Y:S01]  /*1a60*/  FMUL.FTZ R87, R87, UR6 ;  /* 0x0000000657577c20 */ /* 0x000fe20008410000 */
[----:B------:R-:W-:Y:S01]  /*1a70*/  FMNMX.FTZ R20, R5, R20, !PT ;  /* 0x0000001405147209 */ /* 0x000fe20007810000 */
[----:B------:R-:W0:Y:S01]  /*1a80*/  MUFU.TANH R9, R9 ;  /* 0x0000000900097308 */ /* 0x000e220000002400 */
[----:B-1----:R-:W-:Y:S01]  /*1a90*/  FSEL R7, R8, -INF , P5 ;  /* 0xff80000008077808 */ /* 0x002fe20002800000 */
[----:B------:R-:W-:Y:S01]  /*1aa0*/  UISETP.GE.AND UP0, UPT, UR48, 0x81, UPT ;  /* 0x000000813000788c */ /* 0x000fe2000bf06270 */
[----:B------:R-:W-:Y:S01]  /*1ab0*/  ISETP.GT.AND P5, PT, R62, 0x21, PT ;  /* 0x000000213e00780c */ /* 0x000fe20003fa4270 */
[--C-:B------:R-:W-:Y:S01]  /*1ac0*/  IMAD.MOV.U32 R116, RZ, RZ, R119.reuse ;  /* 0x000000ffff747224 */ /* 0x100fe200078e0077 */
[----:B------:R-:W-:Y:S01]  /*1ad0*/  FMNMX.FTZ R20, R7, R20, !PT ;  /* 0x0000001407147209 */ /* 0x000fe20007810000 */
[--C-:B------:R-:W-:Y:S01]  /*1ae0*/  IMAD.MOV.U32 R114, RZ, RZ, R119.reuse ;  /* 0x000000ffff727224 */ /* 0x100fe200078e0077 */
[----:B------:R-:W-:Y:S01]  /*1af0*/  P2R R88, PR, RZ, 0x1 ;  /* 0x00000001ff587803 */ /* 0x000fe20000000000 */
[----:B------:R-:W1:Y:S01]  /*1b00*/  MUFU.TANH R26, R26 ;  /* 0x0000001a001a7308 */ /* 0x000e620000002400 */
[----:B--2---:R-:W-:Y:S01]  /*1b10*/  FSEL R77, R28, -INF , P6 ;  /* 0xff8000001c4d7808 */ /* 0x004fe20003000000 */
[--C-:B------:R-:W-:Y:S01]  /*1b20*/  IMAD.MOV.U32 R112, RZ, RZ, R119.reuse ;  /* 0x000000ffff707224 */ /* 0x100fe200078e0077 */
[----:B------:R-:W-:Y:S01]  /*1b30*/  R2UR UR6, R0 ;  /* 0x00000000000672ca */ /* 0x000fe200000e0000 */
[--C-:B------:R-:W-:Y:S01]  /*1b40*/  IMAD.MOV.U32 R110, RZ, RZ, R119.reuse ;  /* 0x000000ffff6e7224 */ /* 0x100fe200078e0077 */
[----:B------:R-:W-:Y:S01]  /*1b50*/  FMNMX.FTZ R72, R77, R72, !PT ;  /* 0x000000484d487209 */ /* 0x000fe20007810000 */
[--C-:B------:R-:W-:Y:S01]  /*1b60*/  IMAD.MOV.U32 R106, RZ, RZ, R119.reuse ;  /* 0x000000ffff6a7224 */ /* 0x100fe200078e0077 */
[-C--:B------:R-:W-:Y:S01]  /*1b70*/  MOV R118, R119.reuse ;  /* 0x0000007700767202 */ /* 0x080fe20000000f00 */
[----:B------:R-:W2:Y:S01]  /*1b80*/  MUFU.TANH R11, R11 ;  /* 0x0000000b000b7308 */ /* 0x000ea20000002400 */
[----:B0-----:R-:W-:Y:S01]  /*1b90*/  FSEL R9, R9, -INF , P4 ;  /* 0xff80000009097808 */ /* 0x001fe20002000000 */
[--C-:B------:R-:W-:Y:S01]  /*1ba0*/  IMAD.MOV.U32 R102, RZ, RZ, R119.reuse ;  /* 0x000000ffff667224 */ /* 0x100fe200078e0077 */
[----:B------:R-:W-:Y:S01]  /*1bb0*/  ISETP.GT.AND P4, PT, R62, 0x28, PT ;  /* 0x000000283e00780c */ /* 0x000fe20003f84270 */
[--C-:B------:R-:W-:Y:S01]  /*1bc0*/  IMAD.MOV.U32 R98, RZ, RZ, R119.reuse ;  /* 0x000000ffff627224 */ /* 0x100fe200078e0077 */
[----:B------:R-:W-:Y:S01]  /*1bd0*/  FMNMX.FTZ R20, R9, R20, !PT ;  /* 0x0000001409147209 */ /* 0x000fe20007810000 */
[--C-:B------:R-:W-:Y:S01]  /*1be0*/  IMAD.MOV.U32 R94, RZ, RZ, R119.reuse ;  /* 0x000000ffff5e7224 */ /* 0x100fe200078e0077 */
[-C--:B------:R-:W-:Y:S01]  /*1bf0*/  MOV R108, R119.reuse ;  /* 0x00000077006c7202 */ /* 0x080fe20000000f00 */
[----:B------:R-:W0:Y:S01]  /*1c00*/  MUFU.TANH R31, R31 ;  /* 0x0000001f001f7308 */ /* 0x000e220000002400 */
[----:B-1----:R-:W-:Y:S01]  /*1c10*/  FSEL R81, R26, -INF , P5 ;  /* 0xff8000001a517808 */ /* 0x002fe20002800000 */
[----:B------:R-:W-:Y:S01]  /*1c20*/  UIADD3 UR6, UR6, 0x16840, URZ ;  /* 0x0001684006067890 */ /* 0x000fe2000fffe03f */
[-C--:B------:R-:W-:Y:S01]  /*1c30*/  MOV R104, R119.reuse ;  /* 0x0000007700687202 */ /* 0x080fe20000000f00 */
[----:B------:R-:W-:Y:S01]  /*1c40*/  IMAD.MOV.U32 R90, RZ, RZ, R119 ;  /* 0x000000ffff5a7224 */ /* 0x000fe200078e0077 */
[----:B------:R-:W-:Y:S01]  /*1c50*/  FMNMX.FTZ R72, R81, R72, !PT ;  /* 0x0000004851487209 */ /* 0x000fe20007810000 */
[----:B------:R-:W-:Y:S01]  /*1c60*/  UPRMT UR6, UR41, 0x654, UR6 ;  /* 0x0000065429067896 */ /* 0x000fe20008000006 */
[----:B------:R-:W-:Y:S01]  /*1c70*/  MOV R100, R119 ;  /* 0x0000007700647202 */ /* 0x000fe20000000f00 */
[----:B------:R-:W1:Y:S01]  /*1c80*/  MUFU.TANH R13, R13 ;  /* 0x0000000d000d7308 */ /* 0x000e620000002400 */
[----:B--2---:R-:W-:-:S02]  /*1c90*/  FSEL R11, R11, -INF , P3 ;  /* 0xff8000000b0b7808 */ /* 0x004fc40001800000 */
[----:B------:R-:W-:Y:S02]  /*1ca0*/  ISETP.GT.AND P3, PT, R62, 0x29, PT ;  /* 0x000000293e00780c */ /* 0x000fe40003f64270 */
[----:B------:R-:W-:Y:S02]  /*1cb0*/  FMNMX.FTZ R20, R11, R20, !PT ;  /* 0x000000140b147209 */ /* 0x000fe40007810000 */
[----:B------:R-:W-:Y:S01]  /*1cc0*/  SYNCS.ARRIVE.TRANS64.RED.A1T0 RZ, [UR6], RZ ;  /* 0x000000ffffff79a7 */ /* 0x000fe20008100406 */
[----:B------:R-:W2:Y:S01]  /*1cd0*/  MUFU.TANH R30, R30 ;  /* 0x0000001e001e7308 */ /* 0x000ea20000002400 */
[----:B0-----:R-:W-:Y:S02]  /*1ce0*/  FSEL R31, R31, -INF , P4 ;  /* 0xff8000001f1f7808 */ /* 0x001fe40002000000 */
[----:B------:R-:W-:Y:S02]  /*1cf0*/  MOV R96, R119 ;  /* 0x0000007700607202 */ /* 0x000fe40000000f00 */
[----:B------:R-:W-:-:S02]  /*1d00*/  FMNMX.FTZ R72, R31, R72, !PT ;  /* 0x000000481f487209 */ /* 0x000fc40007810000 */
[----:B------:R-:W-:Y:S01]  /*1d10*/  MOV R92, R119 ;  /* 0x00000077005c7202 */ /* 0x000fe20000000f00 */
[----:B------:R-:W0:Y:S01]  /*1d20*/  MUFU.TANH R21, R21 ;  /* 0x0000001500157308 */ /* 0x000e220000002400 */
[----:B-1----:R-:W-:Y:S02]  /*1d30*/  FSEL R13, R13, -INF , P2 ;  /* 0xff8000000d0d7808 */ /* 0x002fe40001000000 */
[----:B------:R-:W-:Y:S02]  /*1d40*/  ISETP.GT.AND P2, PT, R62, 0x30, PT ;  /* 0x000000303e00780c */ /* 0x000fe40003f44270 */
[----:B------:R-:W-:-:S03]  /*1d50*/  FMNMX.FTZ R20, R13, R20, !PT ;  /* 0x000000140d147209 */ /* 0x000fc60007810000 */
[----:B------:R-:W1:Y:S01]  /*1d60*/  MUFU.TANH R34, R34 ;  /* 0x0000002200227308 */ /* 0x000e620000002400 */
[----:B--2---:R-:W-:-:S04]  /*1d70*/  FSEL R85, R30, -INF , P3 ;  /* 0xff8000001e557808 */ /* 0x004fc80001800000 */
[----:B------:R-:W-:-:S03]  /*1d80*/  FMNMX.FTZ R72, R85, R72, !PT ;  /* 0x0000004855487209 */ /* 0x000fc60007810000 */
[----:B------:R-:W2:Y:S01]  /*1d90*/  MUFU.TANH R25, R25 ;  /* 0x0000001900197308 */ /* 0x000ea20000002400 */
[----:B0-----:R-:W-:Y:S02]  /*1da0*/  FSEL R21, R21, -INF , P1 ;  /* 0xff80000015157808 */ /* 0x001fe40000800000 */
[----:B------:R-:W-:Y:S02]  /*1db0*/  ISETP.GT.AND P1, PT, R62, 0x31, PT ;  /* 0x000000313e00780c */ /* 0x000fe40003f24270 */
[----:B------:R-:W-:-:S03]  /*1dc0*/  FMNMX.FTZ R20, R21, R20, !PT ;  /* 0x0000001415147209 */ /* 0x000fc60007810000 */
[----:B------:R-:W0:Y:S01]  /*1dd0*/  MUFU.TANH R32, R32 ;  /* 0x0000002000207308 */ /* 0x000e220000002400 */
[----:B-1----:R-:W-:-:S04]  /*1de0*/  FSEL R89, R34, -INF , P2 ;  /* 0xff80000022597808 */ /* 0x002fc80001000000 */
[----:B------:R-:W-:-:S03]  /*1df0*/  FMNMX.FTZ R72, R89, R72, !PT ;  /* 0x0000004859487209 */ /* 0x000fc60007810000 */
[----:B------:R-:W1:Y:S01]  /*1e00*/  MUFU.TANH R27, R27 ;  /* 0x0000001b001b7308 */ /* 0x000e620000002400 */
[----:B--2---:R-:W-:Y:S02]  /*1e10*/  FSEL R25, R25, -INF , P6 ;  /* 0xff80000019197808 */ /* 0x004fe40003000000 */
[----:B------:R-:W-:Y:S02]  /*1e20*/  ISETP.GT.AND P6, PT, R62, 0x38, PT ;  /* 0x000000383e00780c */ /* 0x000fe40003fc4270 */
[----:B------:R-:W-:-:S03]  /*1e30*/  FMNMX.FTZ R20, R25, R20, !PT ;  /* 0x0000001419147209 */ /* 0x000fc60007810000 */
[----:B------:R-:W2:Y:S01]  /*1e40*/  MUFU.TANH R38, R38 ;  /* 0x0000002600267308 */ /* 0x000ea20000002400 */
[----:B0-----:R-:W-:-:S04]  /*1e50*/  FSEL R91, R32, -INF , P1 ;  /* 0xff800000205b7808 */ /* 0x001fc80000800000 */
[----:B------:R-:W-:-:S03]  /*1e60*/  FMNMX.FTZ R72, R91, R72, !PT ;  /* 0x000000485b487209 */ /* 0x000fc60007810000 */
        /* <DEDUP_REMOVED lines=119> */
[----:B------:R0:W-:Y:S01]  /*25e0*/  MUFU.TANH R8, R79 ;  /* 0x0000004f00087308 */ /* 0x0001e20000002400 */
[----:B--2---:R-:W-:-:S04]  /*25f0*/  FSEL R129, R10, -INF , P1 ;  /* 0xff8000000a817808 */ /* 0x004fc80000800000 */
[----:B------:R-:W-:-:S03]  /*2600*/  FMNMX.FTZ R72, R129, R72, !PT ;  /* 0x0000004881487209 */ /* 0x000fc60007810000 */
[----:B------:R-:W1:Y:S01]  /*2610*/  MUFU.TANH R82, R82 ;  /* 0x0000005200527308 */ /* 0x000e620000002400 */
[----:B0-----:R-:W-:Y:S01]  /*2620*/  FSEL R79, R78, -INF , P6 ;  /* 0xff8000004e4f7808 */ /* 0x001fe20003000000 */
[----:B------:R-:W0:Y:S03]  /*2630*/  SHFL.BFLY PT, R15, R72, 0x2, 0x1f ;  /* 0x0c401f00480f7f89 */ /* 0x000e2600000e0000 */
[----:B------:R-:W-:-:S03]  /*2640*/  FMNMX.FTZ R20, R79, R20, !PT ;  /* 0x000000144f147209 */ /* 0x000fc60007810000 */
[----:B------:R-:W-:Y:S08]  /*2650*/  MUFU.TANH R86, R86 ;  /* 0x0000005600567308 */ /* 0x000ff00000002400 */
[----:B------:R-:W-:Y:S01]  /*2660*/  MUFU.TANH R12, R87 ;  /* 0x00000057000c7308 */ /* 0x000fe20000002400 */
[----:B0-----:R-:W-:-:S05]  /*2670*/  FMNMX.FTZ R10, R72, R15, !PT ;  /* 0x0000000f480a7209 */ /* 0x001fca0007810000 */
[----:B------:R-:W0:Y:S02]  /*2680*/  SHFL.BFLY PT, R15, R10, 0x1, 0x1f ;  /* 0x0c201f000a0f7f89 */ /* 0x000e2400000e0000 */
[----:B0-----:R-:W-:Y:S02]  /*2690*/  FMNMX.FTZ R15, R10, R15, !PT ;  /* 0x0000000f0a0f7209 */ /* 0x001fe40007810000 */
[----:B------:R1:W0:Y:S02]  /*26a0*/  MUFU.TANH R10, R83 ;  /* 0x00000053000a7308 */ /* 0x0002240000002400 */
[C---:B------:R-:W-:Y:S01]  /*26b0*/  FSETP.NEU.FTZ.AND P0, PT, R15.reuse, -INF , PT ;  /* 0xff8000000f00780b */ /* 0x040fe20003f1d000 */
[----:B------:R-:W-:-:S05]  /*26c0*/  FMUL.FTZ R6, R15, R14 ;  /* 0x0000000e0f067220 */ /* 0x000fca0000410000 */
[----:B------:R-:W-:Y:S02]  /*26d0*/  FSEL R6, R6, RZ, P0 ;  /* 0x000000ff06067208 */ /* 0x000fe40000000000 */
[----:B-1----:R-:W-:Y:S02]  /*26e0*/  FSEL R83, R82, -INF , P4 ;  /* 0xff80000052537808 */ /* 0x002fe40002000000 */
[----:B------:R-:W-:Y:S01]  /*26f0*/  ISETP.NE.AND P0, PT, R88, RZ, PT ;  /* 0x000000ff5800720c */ /* 0x000fe20003f05270 */
[-CC-:B------:R-:W-:Y:S01]  /*2700*/  FFMA.FTZ R126, R71, R14.reuse, -R6.reuse ;  /* 0x0000000e477e7223 */ /* 0x180fe20000010806 */
[-CC-:B------:R-:W-:Y:S01]  /*2710*/  FFMA.FTZ R71, R81, R14.reuse, -R6.reuse ;  /* 0x0000000e51477223 */ /* 0x180fe20000010806 */
[----:B------:R-:W-:Y:S01]  /*2720*/  FSEL R81, R8, -INF , P5 ;  /* 0xff80000008517808 */ /* 0x000fe20002800000 */
[-CC-:B------:R-:W-:Y:S01]  /*2730*/  FFMA.FTZ R132, R89, R14.reuse, -R6.reuse ;  /* 0x0000000e59847223 */ /* 0x180fe20000010806 */
[----:B0-----:R-:W-:Y:S01]  /*2740*/  FSEL R87, R10, -INF , P3 ;  /* 0xff8000000a577808 */ /* 0x001fe20001800000 */
[--C-:B------:R-:W-:Y:S01]  /*2750*/  FFMA.FTZ R134, R93, R14, -R6.reuse ;  /* 0x0000000e5d867223 */ /* 0x100fe20000010806 */
[----:B------:R-:W-:Y:S01]  /*2760*/  FMNMX.FTZ R20, R81, R20, !PT ;  /* 0x0000001451147209 */ /* 0x000fe20007810000 */
[-CC-:B------:R-:W-:Y:S01]  /*2770*/  FFMA.FTZ R130, R31, R14.reuse, -R6.reuse ;  /* 0x0000000e1f827223 */ /* 0x180fe20000010806 */
[----:B------:R-:W-:Y:S01]  /*2780*/  FSEL R89, R86, -INF , P2 ;  /* 0xff80000056597808 */ /* 0x000fe20001000000 */
[--C-:B------:R-:W-:Y:S01]  /*2790*/  FFMA.FTZ R120, R44, R14, -R6.reuse ;  /* 0x0000000e2c787223 */ /* 0x100fe20000010806 */
[----:B------:R-:W-:Y:S01]  /*27a0*/  FMNMX.FTZ R20, R83, R20, !PT ;  /* 0x0000001453147209 */ /* 0x000fe20007810000 */
[-CC-:B------:R-:W-:Y:S01]  /*27b0*/  FFMA.FTZ R63, R63, R14.reuse, -R6.reuse ;  /* 0x0000000e3f3f7223 */ /* 0x180fe20000010806 */
[----:B------:R-:W-:Y:S01]  /*27c0*/  FSEL R93, R12, -INF , P1 ;  /* 0xff8000000c5d7808 */ /* 0x000fe20000800000 */
[--C-:B------:R-:W-:Y:S01]  /*27d0*/  FFMA.FTZ R122, R65, R14, -R6.reuse ;  /* 0x0000000e417a7223 */ /* 0x100fe20000010806 */
[----:B------:R-:W-:Y:S01]  /*27e0*/  FMNMX.FTZ R20, R87, R20, !PT ;  /* 0x0000001457147209 */ /* 0x000fe20007810000 */
[----:B------:R-:W-:Y:S01]  /*27f0*/  MUFU.EX2 R120, R120 ;  /* 0x0000007800787308 */ /* 0x000fe20000000800 */
[-CC-:B------:R-:W-:Y:S01]  /*2800*/  FFMA.FTZ R65, R67, R14.reuse, -R6.reuse ;  /* 0x0000000e43417223 */ /* 0x180fe20000010806 */
[--C-:B------:R-:W-:Y:S01]  /*2810*/  FFMA.FTZ R124, R73, R14, -R6.reuse ;  /* 0x0000000e497c7223 */ /* 0x100fe20000010806 */
[----:B------:R-:W-:Y:S01]  /*2820*/  FMNMX.FTZ R20, R89, R20, !PT ;  /* 0x0000001459147209 */ /* 0x000fe20007810000 */
[-CC-:B------:R-:W-:Y:S01]  /*2830*/  FFMA.FTZ R138, R101, R14.reuse, -R6.reuse ;  /* 0x0000000e658a7223 */ /* 0x180fe20000010806 */
[-CC-:B------:R-:W-:Y:S01]  /*2840*/  FFMA.FTZ R67, R69, R14.reuse, -R6.reuse ;  /* 0x0000000e45437223 */ /* 0x180fe20000010806 */
[--C-:B------:R-:W-:Y:S01]  /*2850*/  FFMA.FTZ R101, R121, R14, -R6.reuse ;  /* 0x0000000e79657223 */ /* 0x100fe20000010806 */
[----:B------:R-:W-:Y:S01]  /*2860*/  FMNMX.FTZ R20, R93, R20, !PT ;  /* 0x000000145d147209 */ /* 0x000fe20007810000 */
[----:B------:R-:W0:Y:S01]  /*2870*/  MUFU.EX2 R63, R63 ;  /* 0x0000003f003f7308 */ /* 0x000e220000000800 */
[-CC-:B------:R-:W-:Y:S01]  /*2880*/  FFMA.FTZ R148, R123, R14.reuse, -R6.reuse ;  /* 0x0000000e7b947223 */ /* 0x180fe20000010806 */
[-CC-:B------:R-:W-:Y:S01]  /*2890*/  FFMA.FTZ R69, R75, R14.reuse, -R6.reuse ;  /* 0x0000000e4b457223 */ /* 0x180fe20000010806 */
[-CC-:B------:R-:W-:Y:S01]  /*28a0*/  FFMA.FTZ R128, R77, R14.reuse, -R6.reuse ;  /* 0x0000000e4d807223 */ /* 0x180fe20000010806 */
[----:B------:R-:W1:Y:S01]  /*28b0*/  SHFL.BFLY PT, R31, R20, 0x2, 0x1f ;  /* 0x0c401f00141f7f89 */ /* 0x000e6200000e0000 */
[-CC-:B------:R-:W-:Y:S01]  /*28c0*/  FFMA.FTZ R73, R85, R14.reuse, -R6.reuse ;  /* 0x0000000e55497223 */ /* 0x180fe20000010806 */
[-CC-:B------:R-:W-:Y:S01]  /*28d0*/  FFMA.FTZ R75, R91, R14.reuse, -R6.reuse ;  /* 0x0000000e5b4b7223 */ /* 0x180fe20000010806 */
[-CC-:B------:R-:W-:Y:S01]  /*28e0*/  FFMA.FTZ R77, R99, R14.reuse, -R6.reuse ;  /* 0x0000000e634d7223 */ /* 0x180fe20000010806 */
[----:B------:R-:W2:Y:S01]  /*28f0*/  MUFU.EX2 R122, R122 ;  /* 0x0000007a007a7308 */ /* 0x000ea20000000800 */
[-CC-:B------:R-:W-:Y:S01]  /*2900*/  FFMA.FTZ R136, R97, R14.reuse, -R6.reuse ;  /* 0x0000000e61887223 */ /* 0x180fe20000010806 */
[-CC-:B------:R-:W-:Y:S01]  /*2910*/  FFMA.FTZ R85, R95, R14.reuse, -R6.reuse ;  /* 0x0000000e5f557223 */ /* 0x180fe20000010806 */
[-CC-:B------:R-:W-:Y:S01]  /*2920*/  FFMA.FTZ R91, R103, R14.reuse, -R6.reuse ;  /* 0x0000000e675b7223 */ /* 0x180fe20000010806 */
[-CC-:B------:R-:W-:Y:S01]  /*2930*/  FFMA.FTZ R140, R105, R14.reuse, -R6.reuse ;  /* 0x0000000e698c7223 */ /* 0x180fe20000010806 */
[-CC-:B------:R-:W-:Y:S01]  /*2940*/  FFMA.FTZ R95, R107, R14.reuse, -R6.reuse ;  /* 0x0000000e6b5f7223 */ /* 0x180fe20000010806 */
[-CC-:B------:R-:W-:Y:S01]  /*2950*/  FFMA.FTZ R142, R109, R14.reuse, -R6.reuse ;  /* 0x0000000e6d8e7223 */ /* 0x180fe20000010806 */
[-CC-:B------:R-:W-:Y:S01]  /*2960*/  FFMA.FTZ R97, R111, R14.reuse, -R6.reuse ;  /* 0x0000000e6f617223 */ /* 0x180fe20000010806 */
[----:B------:R-:W3:Y:S01]  /*2970*/  MUFU.EX2 R65, R65 ;  /* 0x0000004100417308 */ /* 0x000ee20000000800 */
[-CC-:B------:R-:W-:Y:S01]  /*2980*/  FFMA.FTZ R144, R113, R14.reuse, -R6.reuse ;  /* 0x0000000e71907223 */ /* 0x180fe20000010806 */
[-CC-:B------:R-:W-:Y:S01]  /*2990*/  FFMA.FTZ R99, R115, R14.reuse, -R6.reuse ;  /* 0x0000000e73637223 */ /* 0x180fe20000010806 */
[-CC-:B------:R-:W-:Y:S01]  /*29a0*/  FFMA.FTZ R146, R117, R14.reuse, -R6.reuse ;  /* 0x0000000e75927223 */ /* 0x180fe20000010806 */
[-CC-:B------:R-:W-:Y:S01]  /*29b0*/  FFMA.FTZ R103, R125, R14.reuse, -R6.reuse ;  /* 0x0000000e7d677223 */ /* 0x180fe20000010806 */
[-CC-:B------:R-:W-:Y:S01]  /*29c0*/  FFMA.FTZ R150, R127, R14.reuse, -R6.reuse ;  /* 0x0000000e7f967223 */ /* 0x180fe20000010806 */
[----:B------:R-:W-:Y:S01]  /*29d0*/  FFMA.FTZ R105, R129, R14, -R6 ;  /* 0x0000000e81697223 */ /* 0x000fe20000010806 */
[--C-:B------:R-:W-:Y:S01]  /*29e0*/  IMAD.MOV.U32 R117, RZ, RZ, R119.reuse ;  /* 0x000000ffff757224 */ /* 0x100fe200078e0077 */
[----:B------:R-:W4:Y:S01]  /*29f0*/  MUFU.EX2 R124, R124 ;  /* 0x0000007c007c7308 */ /* 0x000f220000000800 */
[--C-:B------:R-:W-:Y:S01]  /*2a00*/  IMAD.MOV.U32 R115, RZ, RZ, R119.reuse ;  /* 0x000000ffff737224 */ /* 0x100fe200078e0077 */
[----:B------:R-:W-:Y:S01]  /*2a10*/  MOV R113, R119 ;  /* 0x0000007700717202 */ /* 0x000fe20000000f00 */
[--C-:B------:R-:W-:Y:S01]  /*2a20*/  IMAD.MOV.U32 R111, RZ, RZ, R119.reuse ;  /* 0x000000ffff6f7224 */ /* 0x100fe200078e0077 */
[----:B-1----:R-:W-:Y:S01]  /*2a30*/  FMNMX.FTZ R8, R20, R31, !PT ;  /* 0x0000001f14087209 */ /* 0x002fe20007810000 */
[--C-:B------:R-:W-:Y:S01]  /*2a40*/  IMAD.MOV.U32 R109, RZ, RZ, R119.reuse ;  /* 0x000000ffff6d7224 */ /* 0x100fe200078e0077 */
[----:B------:R-:W-:Y:S01]  /*2a50*/  MOV R88, R119 ;  /* 0x0000007700587202 */ /* 0x000fe20000000f00 */
[----:B------:R-:W-:Y:S01]  /*2a60*/  IMAD.MOV.U32 R107, RZ, RZ, R119 ;  /* 0x000000ffff6b7224 */ /* 0x000fe200078e0077 */
[----:B------:R-:W1:Y:S01]  /*2a70*/  MUFU.EX2 R67, R67 ;  /* 0x0000004300437308 */ /* 0x000e620000000800 */
[----:B------:R-:W5:Y:S07]  /*2a80*/  SHFL.BFLY PT, R31, R8, 0x1, 0x1f ;  /* 0x0c201f00081f7f89 */ /* 0x000f6e00000e0000 */
[----:B------:R-:W1:Y:S08]  /*2a90*/  MUFU.EX2 R126, R126 ;  /* 0x0000007e007e7308 */ /* 0x000e700000000800 */
[----:B------:R-:W1:Y:S08]  /*2aa0*/  MUFU.EX2 R69, R69 ;  /* 0x0000004500457308 */ /* 0x000e700000000800 */
[----:B------:R-:W-:Y:S01]  /*2ab0*/  MUFU.EX2 R128, R128 ;  /* 0x0000008000807308 */ /* 0x000fe20000000800 */
[----:B-----5:R-:W-:-:S04]  /*2ac0*/  FMNMX.FTZ R31, R8, R31, !PT ;  /* 0x0000001f081f7209 */ /* 0x020fc80007810000 */
[C---:B------:R-:W-:Y:S01]  /*2ad0*/  FSETP.NEU.FTZ.AND P1, PT, R31.reuse, -INF , PT ;  /* 0xff8000001f00780b */ /* 0x040fe20003f3d000 */
[----:B------:R-:W-:Y:S02]  /*2ae0*/  FMUL.FTZ R26, R31, R14 ;  /* 0x0000000e1f1a7220 */ /* 0x000fe40000410000 */
[----:B------:R-:W-:Y:S03]  /*2af0*/  MUFU.EX2 R71, R71 ;  /* 0x0000004700477308 */ /* 0x000fe60000000800 */
[----:B------:R-:W-:Y:S02]  /*2b00*/  FSEL R26, R26, RZ, P1 ;  /* 0x000000ff1a1a7208 */ /* 0x000fe40000800000 */
[----:B------:R-:W-:-:S03]  /*2b10*/  PLOP3.LUT P1, PT, PT, PT, UP0, 0x80, 0x0 ;  /* 0x000000000000781c */ /* 0x000fc60003f2f008 */
[-CC-:B------:R-:W-:Y:S01]  /*2b20*/  FFMA.FTZ R121, R3, R14.reuse, -R26.reuse ;  /* 0x0000000e03797223 */ /* 0x180fe2000001081a */
[-CC-:B------:R-:W-:Y:S01]  /*2b30*/  FFMA.FTZ R4, R4, R14.reuse, -R26.reuse ;  /* 0x0000000e04047223 */ /* 0x180fe2000001081a */
[-CC-:B------:R-:W-:Y:S01]  /*2b40*/  FFMA.FTZ R123, R5, R14.reuse, -R26.reuse ;  /* 0x0000000e057b7223 */ /* 0x180fe2000001081a */
[----:B0-----:R-:W-:Y:S01]  /*2b50*/  FADD.FTZ R3, R120, R63 ;  /* 0x0000003f78037221 */ /* 0x001fe20000010000 */
[-CC-:B------:R-:W-:Y:S01]  /*2b60*/  FFMA.FTZ R6, R7, R14.reuse, -R26.reuse ;  /* 0x0000000e07067223 */ /* 0x180fe2000001081a */
[-CC-:B------:R-:W-:Y:S01]  /*2b70*/  FFMA.FTZ R125, R9, R14.reuse, -R26.reuse ;  /* 0x0000000e097d7223 */ /* 0x180fe2000001081a */
[----:B------:R-:W-:Y:S01]  /*2b80*/  MUFU.EX2 R121, R121 ;  /* 0x0000007900797308 */ /* 0x000fe20000000800 */
[----:B--2---:R-:W-:Y:S01]  /*2b90*/  FADD.FTZ R30, R122, R3 ;  /* 0x000000037a1e7221 */ /* 0x004fe20000010000 */
[-CC-:B------:R-:W-:Y:S01]  /*2ba0*/  FFMA.FTZ R8, R11, R14.reuse, -R26.reuse ;  /* 0x0000000e0b087223 */ /* 0x180fe2000001081a */
[-CC-:B------:R-:W-:Y:S01]  /*2bb0*/  FFMA.FTZ R127, R13, R14.reuse, -R26.reuse ;  /* 0x0000000e0d7f7223 */ /* 0x180fe2000001081a */
[-C--:B------:R-:W-:Y:S01]  /*2bc0*/  FFMA.FTZ R10, R21, R14.reuse, -R26 ;  /* 0x0000000e150a7223 */ /* 0x080fe2000001081a */
[----:B---3--:R-:W-:Y:S01]  /*2bd0*/  FADD.FTZ R3, R65, R30 ;  /* 0x0000001e41037221 */ /* 0x008fe20000010000 */
[-CC-:B------:R-:W-:Y:S01]  /*2be0*/  FFMA.FTZ R129, R25, R14.reuse, -R26.reuse ;  /* 0x0000000e19817223 */ /* 0x180fe2000001081a */
[-CC-:B------:R-:W-:Y:S01]  /*2bf0*/  FFMA.FTZ R12, R27, R14.reuse, -R26.reuse ;  /* 0x0000000e1b0c7223 */ /* 0x180fe2000001081a */
[----:B------:R-:W0:Y:S01]  /*2c00*/  MUFU.EX2 R4, R4 ;  /* 0x0000000400047308 */ /* 0x000e220000000800 */
[----:B----4-:R-:W-:Y:S01]  /*2c10*/  FADD.FTZ R32, R124, R3 ;  /* 0x000000037c207221 */ /* 0x010fe20000010000 */
[-CC-:B------:R-:W-:Y:S01]  /*2c20*/  FFMA.FTZ R131, R29, R14.reuse, -R26.reuse ;  /* 0x0000000e1d837223 */ /* 0x180fe2000001081a */
[-CC-:B------:R-:W-:Y:S01]  /*2c30*/  FFMA.FTZ R20, R33, R14.reuse, -R26.reuse ;  /* 0x0000000e21147223 */ /* 0x180fe2000001081a */
[-C--:B------:R-:W-:Y:S01]  /*2c40*/  FFMA.FTZ R133, R35, R14.reuse, -R26 ;  /* 0x0000000e23857223 */ /* 0x080fe2000001081a */
[----:B-1----:R-:W-:Y:S01]  /*2c50*/  FADD.FTZ R3, R67, R32 ;  /* 0x0000002043037221 */ /* 0x002fe20000010000 */
[-CC-:B------:R-:W-:Y:S01]  /*2c60*/  FFMA.FTZ R24, R37, R14.reuse, -R26.reuse ;  /* 0x0000000e25187223 */ /* 0x180fe2000001081a */
[-CC-:B------:R-:W-:Y:S01]  /*2c70*/  FFMA.FTZ R135, R39, R14.reuse, -R26.reuse ;  /* 0x0000000e27877223 */ /* 0x180fe2000001081a */
[----:B------:R-:W1:Y:S01]  /*2c80*/  MUFU.EX2 R123, R123 ;  /* 0x0000007b007b7308 */ /* 0x000e620000000800 */
[----:B------:R-:W-:Y:S01]  /*2c90*/  FADD.FTZ R32, R126, R3 ;  /* 0x000000037e207221 */ /* 0x000fe20000010000 */
[-CC-:B------:R-:W-:Y:S01]  /*2ca0*/  FFMA.FTZ R28, R41, R14.reuse, -R26.reuse ;  /* 0x0000000e291c7223 */ /* 0x180fe2000001081a */
[-CC-:B------:R-:W-:Y:S01]  /*2cb0*/  FFMA.FTZ R137, R43, R14.reuse, -R26.reuse ;  /* 0x0000000e2b897223 */ /* 0x180fe2000001081a */
[-C--:B------:R-:W-:Y:S01]  /*2cc0*/  FFMA.FTZ R30, R45, R14.reuse, -R26 ;  /* 0x0000000e2d1e7223 */ /* 0x080fe2000001081a */
[----:B------:R-:W-:Y:S01]  /*2cd0*/  FADD.FTZ R5, R69, R32 ;  /* 0x0000002045057221 */ /* 0x000fe20000010000 */
[-CC-:B------:R-:W-:Y:S01]  /*2ce0*/  FFMA.FTZ R139, R47, R14.reuse, -R26.reuse ;  /* 0x0000000e2f8b7223 */ /* 0x180fe2000001081a */
[-C--:B------:R-:W-:Y:S01]  /*2cf0*/  FFMA.FTZ R32, R49, R14.reuse, -R26 ;  /* 0x0000000e31207223 */ /* 0x080fe2000001081a */
[----:B------:R-:W2:Y:S01]  /*2d00*/  MUFU.EX2 R6, R6 ;  /* 0x0000000600067308 */ /* 0x000ea20000000800 */
[----:B0-----:R-:W-:Y:S01]  /*2d10*/  FADD.FTZ R34, R121, R4 ;  /* 0x0000000479227221 */ /* 0x001fe20000010000 */
[----:B------:R-:W-:Y:S01]  /*2d20*/  FADD.FTZ R36, R128, R5 ;  /* 0x0000000580247221 */ /* 0x000fe20000010000 */
[-CC-:B------:R-:W-:Y:S01]  /*2d30*/  FFMA.FTZ R141, R51, R14.reuse, -R26.reuse ;  /* 0x0000000e338d7223 */ /* 0x180fe2000001081a */
[-CC-:B------:R-:W-:Y:S01]  /*2d40*/  FFMA.FTZ R143, R55, R14.reuse, -R26.reuse ;  /* 0x0000000e378f7223 */ /* 0x180fe2000001081a */
[-C--:B------:R-:W-:Y:S01]  /*2d50*/  FFMA.FTZ R57, R57, R14.reuse, -R26 ;  /* 0x0000000e39397223 */ /* 0x080fe2000001081a */
[----:B------:R-:W-:Y:S01]  /*2d60*/  FADD.FTZ R5, R71, R36 ;  /* 0x0000002447057221 */ /* 0x000fe20000010000 */
[-C--:B------:R-:W-:Y:S01]  /*2d70*/  FFMA.FTZ R59, R59, R14.reuse, -R26 ;  /* 0x0000000e3b3b7223 */ /* 0x080fe2000001081a */
[----:B------:R-:W0:Y:S01]  /*2d80*/  MUFU.EX2 R125, R125 ;  /* 0x0000007d007d7308 */ /* 0x000e220000000800 */
[----:B-1----:R-:W-:Y:S01]  /*2d90*/  FADD.FTZ R3, R123, R34 ;  /* 0x000000227b037221 */ /* 0x002fe20000010000 */
[-CC-:B------:R-:W-:Y:S01]  /*2da0*/  FFMA.FTZ R61, R61, R14.reuse, -R26.reuse ;  /* 0x0000000e3d3d7223 */ /* 0x180fe2000001081a */
[-CC-:B------:R-:W-:Y:S01]  /*2db0*/  FFMA.FTZ R79, R79, R14.reuse, -R26.reuse ;  /* 0x0000000e4f4f7223 */ /* 0x180fe2000001081a */
[-CC-:B------:R-:W-:Y:S01]  /*2dc0*/  FFMA.FTZ R81, R81, R14.reuse, -R26.reuse ;  /* 0x0000000e51517223 */ /* 0x180fe2000001081a */
[-CC-:B------:R-:W-:Y:S01]  /*2dd0*/  FFMA.FTZ R83, R83, R14.reuse, -R26.reuse ;  /* 0x0000000e53537223 */ /* 0x180fe2000001081a */
[-CC-:B------:R-:W-:Y:S01]  /*2de0*/  FFMA.FTZ R87, R87, R14.reuse, -R26.reuse ;  /* 0x0000000e57577223 */ /* 0x180fe2000001081a */
[-CC-:B------:R-:W-:Y:S01]  /*2df0*/  FFMA.FTZ R89, R89, R14.reuse, -R26.reuse ;  /* 0x0000000e59597223 */ /* 0x180fe2000001081a */
[----:B------:R-:W1:Y:S01]  /*2e00*/  MUFU.EX2 R8, R8 ;  /* 0x0000000800087308 */ /* 0x000e620000000800 */
[----:B--2---:R-:W-:Y:S01]  /*2e10*/  FADD.FTZ R34, R6, R3 ;  /* 0x0000000306227221 */ /* 0x004fe20000010000 */
[----:B------:R-:W-:Y:S01]  /*2e20*/  FFMA.FTZ R93, R93, R14, -R26 ;  /* 0x0000000e5d5d7223 */ /* 0x000fe2000001081a */
[----:B------:R-:W-:-:S02]  /*2e30*/  F2FP.F16.F32.PACK_AB R121, R4, R121 ;  /* 0x000000790479723e */ /* 0x000fc400000000ff */
[----:B------:R-:W-:Y:S02]  /*2e40*/  F2FP.F16.F32.PACK_AB R123, R6, R123 ;  /* 0x0000007b067b723e */ /* 0x000fe400000000ff */
[----:B------:R-:W-:Y:S01]  /*2e50*/  F2FP.F16.F32.PACK_AB R120, R63, R120 ;  /* 0x000000783f78723e */ /* 0x000fe200000000ff */
[----:B------:R-:W2:Y:S01]  /*2e60*/  MUFU.EX2 R130, R130 ;  /* 0x0000008200827308 */ /* 0x000ea20000000800 */
[----:B0-----:R-:W-:Y:S01]  /*2e70*/  FADD.FTZ R3, R125, R34 ;  /* 0x000000227d037221 */ /* 0x001fe20000010000 */
[----:B------:R-:W-:Y:S02]  /*2e80*/  F2FP.F16.F32.PACK_AB R122, R65, R122 ;  /* 0x0000007a417a723e */ /* 0x000fe400000000ff */
[----:B------:R-:W-:Y:S02]  /*2e90*/  F2FP.F16.F32.PACK_AB R124, R67, R124 ;  /* 0x0000007c437c723e */ /* 0x000fe400000000ff */
[----:B------:R-:W-:Y:S02]  /*2ea0*/  F2FP.F16.F32.PACK_AB R126, R69, R126 ;  /* 0x0000007e457e723e */ /* 0x000fe400000000ff */
[----:B------:R-:W0:Y:S01]  /*2eb0*/  MUFU.EX2 R127, R127 ;  /* 0x0000007f007f7308 */ /* 0x000e220000000800 */
[----:B-1----:R-:W-:Y:S01]  /*2ec0*/  FADD.FTZ R36, R8, R3 ;  /* 0x0000000308247221 */ /* 0x002fe20000010000 */
[----:B------:R-:W-:-:S02]  /*2ed0*/  F2FP.F16.F32.PACK_AB R128, R71, R128 ;  /* 0x000000804780723e */ /* 0x000fc400000000ff */
[----:B------:R-:W-:-:S04]  /*2ee0*/  F2FP.F16.F32.PACK_AB R125, R8, R125 ;  /* 0x0000007d087d723e */ /* 0x000fc800000000ff */
[----:B------:R-:W1:Y:S01]  /*2ef0*/  MUFU.EX2 R73, R73 ;  /* 0x0000004900497308 */ /* 0x000e620000000800 */
[----:B--2---:R-:W-:-:S07]  /*2f00*/  FADD.FTZ R34, R130, R5 ;  /* 0x0000000582227221 */ /* 0x004fce0000010000 */
[----:B------:R-:W2:Y:S01]  /*2f10*/  MUFU.EX2 R10, R10 ;  /* 0x0000000a000a7308 */ /* 0x000ea20000000800 */
[----:B0-----:R-:W-:-:S07]  /*2f20*/  FADD.FTZ R3, R127, R36 ;  /* 0x000000247f037221 */ /* 0x001fce0000010000 */
[----:B------:R-:W0:Y:S01]  /*2f30*/  MUFU.EX2 R132, R132 ;  /* 0x0000008400847308 */ /* 0x000e220000000800 */
[----:B-1----:R-:W-:Y:S01]  /*2f40*/  FADD.FTZ R5, R73, R34 ;  /* 0x0000002249057221 */ /* 0x002fe20000010000 */
[----:B------:R-:W-:Y:S01]  /*2f50*/  FFMA.FTZ R34, R53, R14, -R26 ;  /* 0x0000000e35227223 */ /* 0x000fe2000001081a */
[----:B------:R-:W-:-:S05]  /*2f60*/  F2FP.F16.F32.PACK_AB R130, R73, R130 ;  /* 0x000000824982723e */ /* 0x000fca00000000ff */
[----:B------:R-:W1:Y:S01]  /*2f70*/  MUFU.EX2 R129, R129 ;  /* 0x0000008100817308 */ /* 0x000e620000000800 */
[C---:B--2---:R-:W-:Y:S01]  /*2f80*/  FADD.FTZ R36, R10.reuse, R3 ;  /* 0x000000030a247221 */ /* 0x044fe20000010000 */
[----:B------:R-:W-:-:S06]  /*2f90*/  F2FP.F16.F32.PACK_AB R127, R10, R127 ;  /* 0x0000007f0a7f723e */ /* 0x000fcc00000000ff */
[----:B------:R-:W2:Y:S01]  /*2fa0*/  MUFU.EX2 R75, R75 ;  /* 0x0000004b004b7308 */ /* 0x000ea20000000800 */
[----:B0-----:R-:W-:-:S07]  /*2fb0*/  FADD.FTZ R38, R132, R5 ;  /* 0x0000000584267221 */ /* 0x001fce0000010000 */
[----:B------:R-:W0:Y:S01]  /*2fc0*/  MUFU.EX2 R12, R12 ;  /* 0x0000000c000c7308 */ /* 0x000e220000000800 */
[----:B-1----:R-:W-:-:S07]  /*2fd0*/  FADD.FTZ R3, R129, R36 ;  /* 0x0000002481037221 */ /* 0x002fce0000010000 */
[----:B------:R-:W1:Y:S01]  /*2fe0*/  MUFU.EX2 R134, R134 ;  /* 0x0000008600867308 */ /* 0x000e620000000800 */
[C---:B--2---:R-:W-:Y:S01]  /*2ff0*/  FADD.FTZ R5, R75.reuse, R38 ;  /* 0x000000264b057221 */ /* 0x044fe20000010000 */
[----:B------:R-:W-:-:S06]  /*3000*/  F2FP.F16.F32.PACK_AB R132, R75, R132 ;  /* 0x000000844b84723e */ /* 0x000fcc00000000ff */
[----:B------:R-:W2:Y:S01]  /*3010*/  MUFU.EX2 R131, R131 ;  /* 0x0000008300837308 */ /* 0x000ea20000000800 */
[C---:B0-----:R-:W-:Y:S01]  /*3020*/  FADD.FTZ R0, R12.reuse, R3 ;  /* 0x000000030c007221 */ /* 0x041fe20000010000 */
[----:B------:R-:W-:-:S06]  /*3030*/  F2FP.F16.F32.PACK_AB R129, R12, R129 ;  /* 0x000000810c81723e */ /* 0x000fcc00000000ff */
[----:B------:R-:W0:Y:S01]  /*3040*/  MUFU.EX2 R77, R77 ;  /* 0x0000004d004d7308 */ /* 0x000e220000000800 */
[----:B-1----:R-:W-:-:S07]  /*3050*/  FADD.FTZ R36, R134, R5 ;  /* 0x0000000586247221 */ /* 0x002fce0000010000 */
[----:B------:R-:W1:Y:S01]  /*3060*/  MUFU.EX2 R20, R20 ;  /* 0x0000001400147308 */ /* 0x000e620000000800 */
[----:B--2---:R-:W-:-:S07]  /*3070*/  FADD.FTZ R3, R131, R0 ;  /* 0x0000000083037221 */ /* 0x004fce0000010000 */
[----:B------:R-:W2:Y:S01]  /*3080*/  MUFU.EX2 R136, R136 ;  /* 0x0000008800887308 */ /* 0x000ea20000000800 */
[C---:B0-----:R-:W-:Y:S01]  /*3090*/  FADD.FTZ R5, R77.reuse, R36 ;  /* 0x000000244d057221 */ /* 0x041fe20000010000 */
[----:B------:R-:W-:-:S06]  /*30a0*/  F2FP.F16.F32.PACK_AB R134, R77, R134 ;  /* 0x000000864d86723e */ /* 0x000fcc00000000ff */
[----:B------:R-:W0:Y:S01]  /*30b0*/  MUFU.EX2 R133, R133 ;  /* 0x0000008500857308 */ /* 0x000e220000000800 */
[C---:B-1----:R-:W-:Y:S01]  /*30c0*/  FADD.FTZ R36, R20.reuse, R3 ;  /* 0x0000000314247221 */ /* 0x042fe20000010000 */
[----:B------:R-:W-:-:S06]  /*30d0*/  F2FP.F16.F32.PACK_AB R131, R20, R131 ;  /* 0x000000831483723e */ /* 0x000fcc00000000ff */
[----:B------:R-:W1:Y:S01]  /*30e0*/  MUFU.EX2 R85, R85 ;  /* 0x0000005500557308 */ /* 0x000e620000000800 */
[----:B--2---:R-:W-:-:S07]  /*30f0*/  FADD.FTZ R38, R136, R5 ;  /* 0x0000000588267221 */ /* 0x004fce0000010000 */
[----:B------:R-:W2:Y:S01]  /*3100*/  MUFU.EX2 R24, R24 ;  /* 0x0000001800187308 */ /* 0x000ea20000000800 */
[----:B0-----:R-:W-:-:S07]  /*3110*/  FADD.FTZ R3, R133, R36 ;  /* 0x0000002485037221 */ /* 0x001fce0000010000 */
[----:B------:R-:W0:Y:S01]  /*3120*/  MUFU.EX2 R138, R138 ;  /* 0x0000008a008a7308 */ /* 0x000e220000000800 */
[C---:B-1----:R-:W-:Y:S01]  /*3130*/  FADD.FTZ R5, R85.reuse, R38 ;  /* 0x0000002655057221 */ /* 0x042fe20000010000 */
[----:B------:R-:W-:-:S06]  /*3140*/  F2FP.F16.F32.PACK_AB R136, R85, R136 ;  /* 0x000000885588723e */ /* 0x000fcc00000000ff */
        /* <DEDUP_REMOVED lines=9> */
[----:B------:R-:W-:Y:S01]  /*31e0*/  F2FP.F16.F32.PACK_AB R138, R91, R138 ;  /* 0x0000008a5b8a723e */ /* 0x000fe200000000ff */
[----:B------:R-:W-:-:S05]  /*31f0*/  IMAD.MOV.U32 R91, RZ, RZ, R119 ;  /* 0x000000ffff5b7224 */ /* 0x000fca00078e0077 */
        /* <DEDUP_REMOVED lines=9> */
[----:B------:R-:W-:Y:S01]  /*3290*/  F2FP.F16.F32.PACK_AB R140, R95, R140 ;  /* 0x0000008c5f8c723e */ /* 0x000fe200000000ff */
[----:B------:R-:W-:-:S05]  /*32a0*/  IMAD.MOV.U32 R95, RZ, RZ, R119 ;  /* 0x000000ffff5f7224 */ /* 0x000fca00078e0077 */
        /* <DEDUP_REMOVED lines=9> */
[----:B------:R-:W-:Y:S01]  /*3340*/  F2FP.F16.F32.PACK_AB R142, R97, R142 ;  /* 0x0000008e618e723e */ /* 0x000fe200000000ff */
[----:B------:R-:W-:-:S05]  /*3350*/  IMAD.MOV.U32 R97, RZ, RZ, R119 ;  /* 0x000000ffff617224 */ /* 0x000fca00078e0077 */
        /* <DEDUP_REMOVED lines=44> */
[----:B0-----:R-:W-:-:S07]  /*3620*/  FADD.FTZ R5, R83, R6 ;  /* 0x0000000653057221 */ /* 0x001fce0000010000 */
[----:B------:R-:W0:Y:S01]  /*3630*/  MUFU.EX2 R105, R105 ;  /* 0x0000006900697308 */ /* 0x000e220000000800 */
[C---:B-1----:R-:W-:Y:S01]  /*3640*/  FADD.FTZ R6, R38.reuse, R5 ;  /* 0x0000000526067221 */ /* 0x042fe20000010000 */
[----:B------:R-:W-:-:S06]  /*3650*/  F2FP.F16.F32.PACK_AB R149, R38, R83 ;  /* 0x000000532695723e */ /* 0x000fcc00000000ff */
[----:B------:R1:W3:Y:S01]  /*3660*/  MUFU.EX2 R4, R93 ;  /* 0x0000005d00047308 */ /* 0x0002e20000000800 */
[----:B--2---:R-:W-:Y:S01]  /*3670*/  FADD.FTZ R5, R89, R6 ;  /* 0x0000000659057221 */ /* 0x004fe20000010000 */
[C---:B0-----:R-:W-:Y:S01]  /*3680*/  FADD.FTZ R3, R105.reuse, R42 ;  /* 0x0000002a69037221 */ /* 0x041fe20000010000 */
[----:B------:R-:W-:Y:S01]  /*3690*/  F2FP.F16.F32.PACK_AB R150, R105, R150 ;  /* 0x000000966996723e */ /* 0x000fe200000000ff */
[--C-:B------:R-:W-:Y:S02]  /*36a0*/  IMAD.MOV.U32 R105, RZ, RZ, R119.reuse ;  /* 0x000000ffff697224 */ /* 0x100fe400078e0077 */
[----:B-1----:R-:W-:Y:S01]  /*36b0*/  IMAD.MOV.U32 R93, RZ, RZ, R119 ;  /* 0x000000ffff5d7224 */ /* 0x002fe200078e0077 */
[C---:B---3--:R-:W-:Y:S01]  /*36c0*/  F2FP.F16.F32.PACK_AB R151, R4.reuse, R89 ;  /* 0x000000590497723e */ /* 0x048fe200000000ff */
[----:B------:R-:W-:Y:S01]  /*36d0*/  FADD.FTZ R5, R4, R5 ;  /* 0x0000000504057221 */ /* 0x000fe20000010000 */
[----:B------:R-:W-:Y:S01]  /*36e0*/  IMAD.MOV.U32 R89, RZ, RZ, R119 ;  /* 0x000000ffff597224 */ /* 0x000fe200078e0077 */
[----:B------:R-:W-:Y:S06]  /*36f0*/  @!P1 BRA `(.L_x_14) ;  /* 0x0000002400909947 */ /* 0x000fec0003800000 */
[----:B------:R-:W-:Y:S01]  /*3700*/  IMAD.MOV.U32 R4, RZ, RZ, R31 ;  /* 0x000000ffff047224 */ /* 0x000fe200078e001f */
[----:B------:R-:W-:Y:S01]  /*3710*/  CS2R R118, SRZ ;  /* 0x0000000000767805 */ /* 0x000fe2000001ff00 */
[----:B------:R-:W-:Y:S01]  /*3720*/  IMAD.MOV.U32 R0, RZ, RZ, R15 ;  /* 0x000000ffff007224 */ /* 0x000fe200078e000f */
[----:B------:R-:W-:Y:S02]  /*3730*/  CS2R R116, SRZ ;  /* 0x0000000000747805 */ /* 0x000fe4000001ff00 */
[----:B------:R-:W-:Y:S02]  /*3740*/  CS2R R114, SRZ ;  /* 0x0000000000727805 */ /* 0x000fe4000001ff00 */
[----:B------:R-:W-:Y:S02]  /*3750*/  CS2R R112, SRZ ;  /* 0x0000000000707805 */ /* 0x000fe4000001ff00 */
[----:B------:R-:W-:Y:S02]  /*3760*/  CS2R R110, SRZ ;  /* 0x00000000006e7805 */ /* 0x000fe4000001ff00 */
[----:B------:R-:W-:-:S02]  /*3770*/  CS2R R108, SRZ ;  /* 0x00000000006c7805 */ /* 0x000fc4000001ff00 */
[----:B------:R-:W-:Y:S02]  /*3780*/  CS2R R106, SRZ ;  /* 0x00000000006a7805 */ /* 0x000fe4000001ff00 */
        /* <DEDUP_REMOVED lines=8> */
[----:B------:R-:W-:Y:S01]  /*3810*/  CS2R R88, SRZ ;  /* 0x0000000000587805 */ /* 0x000fe2000001ff00 */
[----:B------:R-:W-:Y:S01]  /*3820*/  UIADD3 UR47, UR47, -0x2, URZ ;  /* 0xfffffffe2f2f7890 */ /* 0x000fe2000fffe03f */
[----:B------:R-:W-:Y:S01]  /*3830*/  UMOV UR22, UR37 ;  /* 0x0000002500167c82 */ /* 0x000fe20008000000 */
[----:B------:R-:W-:Y:S01]  /*3840*/  UMOV UR21, UR38 ;  /* 0x0000002600157c82 */ /* 0x000fe20008000000 */
[----:B------:R-:W-:-:S09]  /*3850*/  ULDC UR23, c[0x0][0x9d8] ;  /* 0x0002760000177ab9 */ /* 0x000fd20000000800 */
.L_x_25:
[----:B------:R-:W-:Y:S01]  /*3860*/  ISETP.NE.AND P2, PT, RZ, UR42, PT ;  /* 0x0000002aff007c0c */ /* 0x000fe2000bf45270 */
[----:B------:R-:W-:-:S04]  /*3870*/  UISETP.NE.AND UP0, UPT, UR21, 0x1, UPT ;  /* 0x000000011500788c */ /* 0x000fc8000bf05270 */
[----:B------:R-:W-:-:S04]  /*3880*/  USEL UR37, URZ, 0x1, UP0 ;  /* 0x000000013f257887 */ /* 0x000fc80008000000 */
[----:B------:R-:W-:-:S04]  /*3890*/  ULOP3.LUT UR37, UR22, UR37, URZ, 0x3c, !UPT ;  /* 0x0000002516257292 */ /* 0x000fc8000f8e3c3f */
[----:B------:R-:W-:Y:S08]  /*38a0*/  @P2 BRA `(.L_x_15) ;  /* 0x0000000000382947 */ /* 0x000ff00003800000 */
[----:B------:R-:W-:Y:S05]  /*38b0*/  @!P0 BRA `(.L_x_16) ;  /* 0x0000000000048947 */ /* 0x000fea0003800000 */
[----:B------:R-:W-:Y:S01]  /*38c0*/  BPT.TRAP 0x1 ;  /* 0x000000040000795c */ /* 0x000fe20000300000 */
.L_x_16:
[----:B------:R-:W-:Y:S01]  /*38d0*/  UIADD3 UR6, UR21, 0x1, URZ ;  /* 0x0000000115067890 */ /* 0x000fe2000fffe03f */
[----:B------:R-:W-:-:S03]  /*38e0*/  IMAD.U32 R6, RZ, RZ, UR37 ;  /* 0x00000025ff067e24 */ /* 0x000fc6000f8e00ff */
[----:B------:R-:W-:Y:S02]  /*38f0*/  UISETP.NE.AND UP0, UPT, UR6, 0x2, UPT ;  /* 0x000000020600788c */ /* 0x000fe4000bf05270 */
[----:B------:R-:W-:Y:S02]  /*3900*/  SHF.L.U32 R6, R6, 0x1f, RZ ;  /* 0x0000001f06067819 */ /* 0x000fe400000006ff */
[----:B------:R-:W-:-:S04]  /*3910*/  USEL UR6, UR6, URZ, UP0 ;  /* 0x0000003f06067287 */ /* 0x000fc80008000000 */
[----:B------:R-:W-:-:S09]  /*3920*/  ULEA UR6, UR6, UR44, 0x3 ;  /* 0x0000002c06067291 */ /* 0x000fd2000f8e183f */
[----:B------:R0:W1:Y:S01]  /*3930*/  SYNCS.PHASECHK.TRANS64.TRYWAIT P1, [UR6+0x16830], R6 ;  /* 0x01683006ff0075a7 */ /* 0x0000620008020146 */
[----:B------:R-:W-:Y:S05]  /*3940*/  @!P0 BRA `(.L_x_17) ;  /* 0x0000000000048947 */ /* 0x000fea0003800000 */
[----:B------:R-:W-:Y:S01]  /*3950*/  BPT.TRAP 0x1 ;  /* 0x000000040000795c */ /* 0x000fe20000300000 */
.L_x_17:
[----:B-1----:R-:W-:Y:S05]  /*3960*/  @P1 BRA `(.L_x_15) ;  /* 0x0000000000081947 */ /* 0x002fea0003800000 */
[----:B------:R-:W1:Y:S02]  /*3970*/  SYNCS.PHASECHK.TRANS64.TRYWAIT P1, [UR6+0x16830], R6 ;  /* 0x01683006ff0075a7 */ /* 0x000e640008020146 */
[----:B-1----:R-:W-:Y:S05]  /*3980*/  @!P1 BRA `(.L_x_18) ;  /* 0x0000007400849947 */ /* 0x002fea0003800000 */
.L_x_15:
[----:B01----:R-:W-:Y:S01]  /*3990*/  IADD3 R6, R18, 0x8, RZ ;  /* 0x0000000812067810 */ /* 0x003fe20007ffe0ff */
[----:B------:R-:W-:Y:S01]  /*39a0*/  UIADD3 UR38, UR21, 0x1, URZ ;  /* 0x0000000115267890 */ /* 0x000fe2000fffe03f */
[----:B------:R-:W-:Y:S01]  /*39b0*/  UMOV UR19, 0x40000040 ;  /* 0x4000004000137882 */ /* 0x000fe20000000000 */
[----:B------:R-:W-:Y:S02]  /*39c0*/  UMOV UR7, 0x40000040 ;  /* 0x4000004000077882 */ /* 0x000fe40000000000 */
[----:B------:R0:W-:Y:S01]  /*39d0*/  BAR.SYNC.DEFER_BLOCKING R6, 0x100 ;  /* 0x000400060000751d */ /* 0x0001e20000010000 */
[----:B------:R-:W-:-:S04]  /*39e0*/  UISETP.NE.AND UP0, UPT, UR38, 0x2, UPT ;  /* 0x000000022600788c */ /* 0x000fc8000bf05270 */
[----:B------:R-:W-:Y:S01]  /*39f0*/  USEL UR38, UR38, URZ, UP0 ;  /* 0x0000003f26267287 */ /* 0x000fe20008000000 */
[----:B------:R-:W-:Y:S01]  /*3a00*/  UMOV UR11, 0x40000040 ;  /* 0x40000040000b7882 */ /* 0x000fe20000000000 */
[----:B------:R-:W-:Y:S02]  /*3a10*/  UMOV UR15, 0x40000040 ;  /* 0x40000040000f7882 */ /* 0x000fe40000000000 */
[----:B------:R-:W-:-:S04]  /*3a20*/  ULEA UR18, UR38, UR20, 0xa ;  /* 0x0000001426127291 */ /* 0x000fc8000f8e503f */
[----:B------:R-:W-:Y:S02]  /*3a30*/  UIADD3 UR6, UR18, 0x2, URZ ;  /* 0x0000000212067890 */ /* 0x000fe4000fffe03f */
[----:B------:R-:W-:Y:S02]  /*3a40*/  UIADD3 UR10, UR18, 0x4, URZ ;  /* 0x00000004120a7890 */ /* 0x000fe4000fffe03f */
[----:B------:R-:W-:Y:S01]  /*3a50*/  UIADD3 UR14, UR18, 0x6, URZ ;  /* 0x00000006120e7890 */ /* 0x000fe2000fffe03f */
[----:B------:R-:W-:-:S06]  /*3a60*/  WARPGROUP.ARRIVE ;  /* 0x00000000000079c5 */ /* 0x000fcc0000000000 */
[----:B------:R-:W-:Y:S03]  /*3a70*/  HGMMA.64x128x16.F32 R24, gdesc[UR16], RZ, !UPT, gsb0 ;  /* 0x01e00000101879f0 */ /* 0x000fe6000c0008ff */
[----:B------:R-:W-:Y:S02]  /*3a80*/  WARPGROUP.DEPBAR.LE gsb0, 0x0 ;  /* 0x00008000000079c5 */ /* 0x000fe40000010000 */
[----:B------:R-:W-:-:S07]  /*3a90*/  WARPGROUP.ARRIVE ;  /* 0x00000000000079c5 */ /* 0x000fce0000000000 */
        /* <DEDUP_REMOVED lines=8> */
[----:B0-----:R-:W-:Y:S05]  /*3b20*/  @P2 BRA `(.L_x_19) ;  /* 0x00000000002c2947 */ /* 0x001fea0003800000 */
[----:B------:R-:W-:Y:S05]  /*3b30*/  @!P0 BRA `(.L_x_20) ;  /* 0x0000000000048947 */ /* 0x000fea0003800000 */
[----:B------:R-:W-:Y:S01]  /*3b40*/  BPT.TRAP 0x1 ;  /* 0x000000040000795c */ /* 0x000fe20000300000 */
.L_x_20:
[----:B------:R-:W-:Y:S01]  /*3b50*/  ULEA UR6, UR21, UR44, 0x3 ;  /* 0x0000002c15067291 */ /* 0x000fe2000f8e183f */
[----:B------:R-:W-:-:S05]  /*3b60*/  IMAD.U32 R6, RZ, RZ, UR22 ;  /* 0x00000016ff067e24 */ /* 0x000fca000f8e00ff */
[----:B------:R-:W-:-:S04]  /*3b70*/  SHF.L.U32 R6, R6, 0x1f, RZ ;  /* 0x0000001f06067819 */ /* 0x000fc800000006ff */
[----:B------:R0:W1:Y:S01]  /*3b80*/  SYNCS.PHASECHK.TRANS64.TRYWAIT P1, [UR6+0x16850], R6 ;  /* 0x01685006ff0075a7 */ /* 0x0000620008020146 */
[----:B------:R-:W-:Y:S05]  /*3b90*/  @!P0 BRA `(.L_x_21) ;  /* 0x0000000000048947 */ /* 0x000fea0003800000 */
[----:B------:R-:W-:Y:S01]  /*3ba0*/  BPT.TRAP 0x1 ;  /* 0x000000040000795c */ /* 0x000fe20000300000 */
.L_x_21:
[----:B-1----:R-:W-:Y:S05]  /*3bb0*/  @P1 BRA `(.L_x_19) ;  /* 0x0000000000081947 */ /* 0x002fea0003800000 */
[----:B------:R-:W1:Y:S02]  /*3bc0*/  SYNCS.PHASECHK.TRANS64.TRYWAIT P1, [UR6+0x16850], R6 ;  /* 0x01685006ff0075a7 */ /* 0x000e640008020146 */
[----:B-1----:R-:W-:Y:S05]  /*3bd0*/  @!P1 BRA `(.L_x_22) ;  /* 0x0000007400089947 */ /* 0x002fea0003800000 */
.L_x_19:
[----:B------:R-:W-:Y:S01]  /*3be0*/  UIADD3 UR6, UR44, 0x400, URZ ;  /* 0x000004002c067890 */ /* 0x000fe2000fffe03f */
[----:B------:R-:W-:Y:S01]  /*3bf0*/  WARPGROUP.ARRIVE ;  /* 0x00000000000079c5 */ /* 0x000fe20000000000 */
[----:B------:R-:W-:-:S05]  /*3c00*/  UMOV UR7, 0x40000040 ;  /* 0x4000004000077882 */ /* 0x000fca0000000000 */
[----:B-1----:R-:W1:Y:S01]  /*3c10*/  S2R R7, SR_TID.X ;  /* 0x0000000000077919 */ /* 0x002e620000002100 */
[----:B------:R-:W-:Y:S01]  /*3c20*/  USHF.R.U32.HI UR6, URZ, 0x4, UR6 ;  /* 0x000000043f067899 */ /* 0x000fe20008011606 */
[----:B0-----:R-:W-:-:S03]  /*3c30*/  VIADD R6, R18, 0x9 ;  /* 0x0000000912067836 */ /* 0x001fc60000000000 */
[----:B------:R-:W-:-:S04]  /*3c40*/  ULOP3.LUT UR6, UR6, 0x3fff, URZ, 0xc0, !UPT ;  /* 0x00003fff06067892 */ /* 0x000fc8000f8ec03f */
[----:B------:R-:W-:-:S07]  /*3c50*/  ULEA UR10, UR21, UR6, 0xa ;  /* 0x00000006150a7291 */ /* 0x000fce000f8e503f */
[----:B------:R-:W-:Y:S02]  /*3c60*/  UMOV UR6, UR10 ;  /* 0x0000000a00067c82 */ /* 0x000fe40008000000 */
[----:B------:R-:W-:Y:S01]  /*3c70*/  HGMMA.64x64x16.F32 R88, R120, gdesc[UR4].tnspB, R88, gsb0 ;  /* 0x40e0000478587df0 */ /* 0x000fe20008000858 */
[----:B------:R-:W-:Y:S01]  /*3c80*/  UIADD3 UR6, UR10, 0x80, URZ ;  /* 0x000000800a067890 */ /* 0x000fe2000fffe03f */
[----:B------:R-:W-:Y:S01]  /*3c90*/  UMOV UR7, 0x40000040 ;  /* 0x4000004000077882 */ /* 0x000fe20000000000 */
[----:B-1----:R-:W-:-:S04]  /*3ca0*/  ISETP.GE.U32.AND P1, PT, R7, 0x180, PT ;  /* 0x000001800700780c */ /* 0x002fc80003f26070 */
[----:B------:R-:W-:Y:S01]  /*3cb0*/  SEL R6, R6, 0x9, !P1 ;  /* 0x0000000906067807 */ /* 0x000fe20004800000 */
[----:B------:R-:W-:Y:S02]  /*3cc0*/  WARPGROUP.DEPBAR.LE gsb0, 0x0 ;  /* 0x00008000000079c5 */ /* 0x000fe40000010000 */
[----:B------:R-:W-:-:S06]  /*3cd0*/  WARPGROUP.ARRIVE ;  /* 0x00000000000079c5 */ /* 0x000fcc0000000000 */
[----:B------:R-:W-:Y:S01]  /*3ce0*/  HGMMA.64x64x16.F32 R88, R124, gdesc[UR4].tnspB, R88, gsb0 ;  /* 0x40e000047c587df0 */ /* 0x000fe20008000858 */
[----:B------:R-:W-:Y:S01]  /*3cf0*/  UIADD3 UR6, UR10, 0x100, URZ ;  /* 0x000001000a067890 */ /* 0x000fe2000fffe03f */
[----:B------:R-:W-:Y:S01]  /*3d00*/  UMOV UR7, 0x40000040 ;  /* 0x4000004000077882 */ /* 0x000fe20000000000 */
        /* <DEDUP_REMOVED lines=27> */
[----:B------:R-:W-:Y:S03]  /*3ec0*/  HGMMA.64x64x16.F32 R88, R148, gdesc[UR4].tnspB, R88, gsb0 ;  /* 0x40e0000494587df0 */ /* 0x000fe60008000858 */
[----:B------:R-:W-:Y:S02]  /*3ed0*/  WARPGROUP.DEPBAR.LE gsb0, 0x0 ;  /* 0x00008000000079c5 */ /* 0x000fe40000010000 */
[----:B------:R0:W-:Y:S06]  /*3ee0*/  BAR.ARV R6, 0x100 ;  /* 0x000400060000751d */ /* 0x0001ec0000002000 */
[----:B------:R-:W-:Y:S05]  /*3ef0*/  @!P0 BRA `(.L_x_23) ;  /* 0x0000000000048947 */ /* 0x000fea0003800000 */
[----:B------:R-:W-:Y:S01]  /*3f00*/  BPT.TRAP 0x1 ;  /* 0x000000040000795c */ /* 0x000fe20000300000 */
.L_x_23:
[----:B------:R-:W-:Y:S01]  /*3f10*/  FMUL.FTZ R7, R24, UR23 ;  /* 0x0000001718077c20 */ /* 0x000fe20008410000 */
[----:B0-----:R-:W-:Y:S01]  /*3f20*/  FMUL.FTZ R6, R25, UR23 ;  /* 0x0000001719067c20 */ /* 0x001fe20008410000 */
[----:B------:R-:W-:Y:S01]  /*3f30*/  FMUL.FTZ R9, R26, UR23 ;  /* 0x000000171a097c20 */ /* 0x000fe20008410000 */
[----:B------:R-:W-:Y:S01]  /*3f40*/  FMUL.FTZ R10, R28, UR23 ;  /* 0x000000171c0a7c20 */ /* 0x000fe20008410000 */
[----:B------:R-:W-:Y:S01]  /*3f50*/  FMUL.FTZ R8, R27, UR23 ;  /* 0x000000171b087c20 */ /* 0x000fe20008410000 */
[----:B------:R-:W-:Y:S01]  /*3f60*/  FMUL.FTZ R11, R29, UR23 ;  /* 0x000000171d0b7c20 */ /* 0x000fe20008410000 */
[----:B------:R-:W0:Y:S01]  /*3f70*/  MUFU.TANH R7, R7 ;  /* 0x0000000700077308 */ /* 0x000e220000002400 */
[----:B------:R-:W-:Y:S01]  /*3f80*/  FMUL.FTZ R12, R30, UR23 ;  /* 0x000000171e0c7c20 */ /* 0x000fe20008410000 */
[----:B------:R-:W-:Y:S01]  /*3f90*/  FMUL.FTZ R21, R32, UR23 ;  /* 0x0000001720157c20 */ /* 0x000fe20008410000 */
[----:B------:R-:W-:Y:S01]  /*3fa0*/  FMUL.FTZ R13, R31, UR23 ;  /* 0x000000171f0d7c20 */ /* 0x000fe20008410000 */
[----:B------:R-:W-:Y:S01]  /*3fb0*/  FMUL.FTZ R25, R33, UR23 ;  /* 0x0000001721197c20 */ /* 0x000fe20008410000 */
[----:B------:R-:W-:Y:S01]  /*3fc0*/  FMUL.FTZ R27, R34, UR23 ;  /* 0x00000017221b7c20 */ /* 0x000fe20008410000 */
[----:B------:R-:W-:Y:S01]  /*3fd0*/  FMUL.FTZ R121, R36, UR23 ;  /* 0x0000001724797c20 */ /* 0x000fe20008410000 */
[----:B------:R-:W-:Y:S01]  /*3fe0*/  FMUL.FTZ R29, R35, UR23 ;  /* 0x00000017231d7c20 */ /* 0x000fe20008410000 */
[----:B------:R-:W1:Y:S01]  /*3ff0*/  MUFU.TANH R6, R6 ;  /* 0x0000000600067308 */ /* 0x000e620000002400 */
[----:B------:R-:W-:Y:S01]  /*4000*/  FMUL.FTZ R123, R37, UR23 ;  /* 0x00000017257b7c20 */ /* 0x000fe20008410000 */
[----:B------:R-:W-:Y:S01]  /*4010*/  FMUL.FTZ R33, R38, UR23 ;  /* 0x0000001726217c20 */ /* 0x000fe20008410000 */
[----:B------:R-:W-:Y:S01]  /*4020*/  FMUL.FTZ R125, R40, UR23 ;  /* 0x00000017287d7c20 */ /* 0x000fe20008410000 */
[----:B------:R-:W-:Y:S01]  /*4030*/  FMUL.FTZ R35, R39, UR23 ;  /* 0x0000001727237c20 */ /* 0x000fe20008410000 */
[----:B------:R-:W-:Y:S01]  /*4040*/  FMUL.FTZ R127, R41, UR23 ;  /* 0x00000017297f7c20 */ /* 0x000fe20008410000 */
[----:B------:R-:W-:Y:S01]  /*4050*/  FMUL.FTZ R37, R42, UR23 ;  /* 0x000000172a257c20 */ /* 0x000fe20008410000 */
[----:B------:R-:W-:Y:S01]  /*4060*/  FMUL.FTZ R129, R44, UR23 ;  /* 0x000000172c817c20 */ /* 0x000fe20008410000 */
[----:B------:R-:W2:Y:S01]  /*4070*/  MUFU.TANH R9, R9 ;  /* 0x0000000900097308 */ /* 0x000ea20000002400 */
[----:B0-----:R-:W-:Y:S01]  /*4080*/  FMNMX.FTZ R15, R7, R0, !PT ;  /* 0x00000000070f7209 */ /* 0x001fe20007810000 */
[----:B------:R-:W-:Y:S01]  /*4090*/  FMUL.FTZ R39, R43, UR23 ;  /* 0x000000172b277c20 */ /* 0x000fe20008410000 */
[----:B------:R-:W-:Y:S01]  /*40a0*/  FMUL.FTZ R131, R45, UR23 ;  /* 0x000000172d837c20 */ /* 0x000fe20008410000 */
[----:B------:R-:W-:Y:S01]  /*40b0*/  FMUL.FTZ R41, R46, UR23 ;  /* 0x000000172e297c20 */ /* 0x000fe20008410000 */
[----:B------:R-:W-:Y:S01]  /*40c0*/  FMUL.FTZ R133, R48, UR23 ;  /* 0x0000001730857c20 */ /* 0x000fe20008410000 */
[----:B------:R-:W-:Y:S01]  /*40d0*/  FMUL.FTZ R43, R47, UR23 ;  /* 0x000000172f2b7c20 */ /* 0x000fe20008410000 */
[----:B------:R-:W-:Y:S01]  /*40e0*/  FMUL.FTZ R135, R49, UR23 ;  /* 0x0000001731877c20 */ /* 0x000fe20008410000 */
[----:B------:R-:W0:Y:S01]  /*40f0*/  MUFU.TANH R10, R10 ;  /* 0x0000000a000a7308 */ /* 0x000e220000002400 */
[----:B-1----:R-:W-:Y:S01]  /*4100*/  FMNMX.FTZ R15, R6, R15, !PT ;  /* 0x0000000f060f7209 */ /* 0x002fe20007810000 */
[----:B------:R-:W-:Y:S01]  /*4110*/  FMUL.FTZ R45, R50, UR23 ;  /* 0x00000017322d7c20 */ /* 0x000fe20008410000 */
[----:B------:R-:W-:Y:S01]  /*4120*/  FMUL.FTZ R137, R52, UR23 ;  /* 0x0000001734897c20 */ /* 0x000fe20008410000 */
[----:B------:R-:W-:Y:S01]  /*4130*/  FMUL.FTZ R47, R51, UR23 ;  /* 0x00000017332f7c20 */ /* 0x000fe20008410000 */
[----:B------:R-:W-:Y:S01]  /*4140*/  FMUL.FTZ R139, R53, UR23 ;  /* 0x00000017358b7c20 */ /* 0x000fe20008410000 */
[----:B------:R-:W-:Y:S01]  /*4150*/  FMUL.FTZ R49, R54, UR23 ;  /* 0x0000001736317c20 */ /* 0x000fe20008410000 */
[----:B------:R-:W-:Y:S01]  /*4160*/  FMUL.FTZ R141, R56, UR23 ;  /* 0x00000017388d7c20 */ /* 0x000fe20008410000 */
[----:B------:R-:W1:Y:S01]  /*4170*/  MUFU.TANH R8, R8 ;  /* 0x0000000800087308 */ /* 0x000e620000002400 */
[----:B--2---:R-:W-:Y:S01]  /*4180*/  FMNMX.FTZ R31, R9, R4, !PT ;  /* 0x00000004091f7209 */ /* 0x004fe20007810000 */
        /* <DEDUP_REMOVED lines=32> */
[----:B------:R-:W-:-:S04]  /*4390*/  ULEA UR6, UR38, UR44, 0x3 ;  /* 0x0000002c26067291 */ /* 0x000fc8000f8e183f */
[----:B------:R-:W-:Y:S02]  /*43a0*/  UIADD3 UR6, UR6, 0x16840, URZ ;  /* 0x0001684006067890 */ /* 0x000fe4000fffe03f */
[----:B------:R-:W0:Y:S01]  /*43b0*/  MUFU.TANH R25, R25 ;  /* 0x0000001900197308 */ /* 0x000e220000002400 */
[----:B-1----:R-:W-:Y:S01]  /*43c0*/  FMNMX.FTZ R14, R21, R14, !PT ;  /* 0x0000000e150e7209 */ /* 0x002fe20007810000 */
[----:B------:R-:W-:-:S06]  /*43d0*/  UPRMT UR6, UR41, 0x654, UR6 ;  /* 0x0000065429067896 */ /* 0x000fcc0008000006 */
[----:B------:R-:W1:Y:S01]  /*43e0*/  MUFU.TANH R27, R27 ;  /* 0x0000001b001b7308 */ /* 0x000e620000002400 */
[----:B--2---:R-:W-:Y:S01]  /*43f0*/  FMNMX.FTZ R32, R13, R30, !PT ;  /* 0x0000001e0d207209 */ /* 0x004fe20007810000 */
[----:B------:R-:W-:Y:S01]  /*4400*/  FMUL.FTZ R30, R76, UR23 ;  /* 0x000000174c1e7c20 */ /* 0x000fe20008410000 */
[----:B------:R-:W-:Y:S05]  /*4410*/  SYNCS.ARRIVE.TRANS64.RED.A1T0 RZ, [UR6], RZ ;  /* 0x000000ffffff79a7 */ /* 0x000fea0008100406 */
[----:B------:R-:W2:Y:S01]  /*4420*/  MUFU.TANH R121, R121 ;  /* 0x0000007900797308 */ /* 0x000ea20000002400 */
[----:B0-----:R-:W-:-:S07]  /*4430*/  FMNMX.FTZ R14, R25, R14, !PT ;  /* 0x0000000e190e7209 */ /* 0x001fce0007810000 */
[----:B------:R-:W0:Y:S01]  /*4440*/  MUFU.TANH R29, R29 ;  /* 0x0000001d001d7308 */ /* 0x000e220000002400 */
[----:B-1----:R-:W-:-:S07]  /*4450*/  FMNMX.FTZ R32, R27, R32, !PT ;  /* 0x000000201b207209 */ /* 0x002fce0007810000 */
[----:B------:R-:W1:Y:S01]  /*4460*/  MUFU.TANH R123, R123 ;  /* 0x0000007b007b7308 */ /* 0x000e620000002400 */
[----:B--2---:R-:W-:-:S07]  /*4470*/  FMNMX.FTZ R14, R121, R14, !PT ;  /* 0x0000000e790e7209 */ /* 0x004fce0007810000 */
[----:B------:R-:W2:Y:S01]  /*4480*/  MUFU.TANH R33, R33 ;  /* 0x0000002100217308 */ /* 0x000ea20000002400 */
[----:B0-----:R-:W-:Y:S01]  /*4490*/  FMNMX.FTZ R34, R29, R32, !PT ;  /* 0x000000201d227209 */ /* 0x001fe20007810000 */
[----:B------:R-:W-:Y:S01]  /*44a0*/  FMUL.FTZ R32, R77, UR23 ;  /* 0x000000174d207c20 */ /* 0x000fe20008410000 */
[----:B------:R-:W-:-:S05]  /*44b0*/  FMUL.FTZ R77, R82, UR23 ;  /* 0x00000017524d7c20 */ /* 0x000fca0008410000 */
[----:B------:R-:W0:Y:S01]  /*44c0*/  MUFU.TANH R125, R125 ;  /* 0x0000007d007d7308 */ /* 0x000e220000002400 */
[----:B-1----:R-:W-:-:S07]  /*44d0*/  FMNMX.FTZ R14, R123, R14, !PT ;  /* 0x0000000e7b0e7209 */ /* 0x002fce0007810000 */
[----:B------:R-:W1:Y:S01]  /*44e0*/  MUFU.TANH R35, R35 ;  /* 0x0000002300237308 */ /* 0x000e620000002400 */
[----:B--2---:R-:W-:-:S07]  /*44f0*/  FMNMX.FTZ R34, R33, R34, !PT ;  /* 0x0000002221227209 */ /* 0x004fce0007810000 */
[----:B------:R-:W2:Y:S01]  /*4500*/  MUFU.TANH R127, R127 ;  /* 0x0000007f007f7308 */ /* 0x000ea20000002400 */
[----:B0-----:R-:W-:-:S07]  /*4510*/  FMNMX.FTZ R14, R125, R14, !PT ;  /* 0x0000000e7d0e7209 */ /* 0x001fce0007810000 */
        /* <DEDUP_REMOVED lines=18> */
[----:B------:R-:W-:-:S06]  /*4640*/  FMUL.FTZ R34, R80, UR23 ;  /* 0x0000001750227c20 */ /* 0x000fcc0008410000 */
[----:B------:R-:W0:Y:S01]  /*4650*/  MUFU.TANH R137, R137 ;  /* 0x0000008900897308 */ /* 0x000e220000002400 */
[----:B-1----:R-:W-:-:S07]  /*4660*/  FMNMX.FTZ R14, R135, R14, !PT ;  /* 0x0000000e870e7209 */ /* 0x002fce0007810000 */
[----:B------:R-:W1:Y:S01]  /*4670*/  MUFU.TANH R47, R47 ;  /* 0x0000002f002f7308 */ /* 0x000e620000002400 */
[----:B--2---:R-:W-:-:S07]  /*4680*/  FMNMX.FTZ R36, R45, R36, !PT ;  /* 0x000000242d247209 */ /* 0x004fce0007810000 */
[----:B------:R-:W2:Y:S01]  /*4690*/  MUFU.TANH R139, R139 ;  /* 0x0000008b008b7308 */ /* 0x000ea20000002400 */
[----:B0-----:R-:W-:-:S07]  /*46a0*/  FMNMX.FTZ R14, R137, R14, !PT ;  /* 0x0000000e890e7209 */ /* 0x001fce0007810000 */
[----:B------:R-:W0:Y:S01]  /*46b0*/  MUFU.TANH R49, R49 ;  /* 0x0000003100317308 */ /* 0x000e220000002400 */
[----:B-1----:R-:W-:Y:S01]  /*46c0*/  FMNMX.FTZ R38, R47, R36, !PT ;  /* 0x000000242f267209 */ /* 0x002fe20007810000 */
[----:B------:R-:W-:Y:S01]  /*46d0*/  FMUL.FTZ R36, R81, UR23 ;  /* 0x0000001751247c20 */ /* 0x000fe20008410000 */
[----:B------:R-:W-:-:S05]  /*46e0*/  FMUL.FTZ R81, R86, UR23 ;  /* 0x0000001756517c20 */ /* 0x000fca0008410000 */
        /* <DEDUP_REMOVED lines=24> */
[----:B------:R-:W-:-:S06]  /*4870*/  FMUL.FTZ R38, R84, UR23 ;  /* 0x0000001754267c20 */ /* 0x000fcc0008410000 */
[----:B------:R-:W1:Y:S01]  /*4880*/  MUFU.TANH R20, R20 ;  /* 0x0000001400147308 */ /* 0x000e620000002400 */
[----:B--2---:R-:W-:-:S07]  /*4890*/  FMNMX.FTZ R15, R151, R14, !PT ;  /* 0x0000000e970f7209 */ /* 0x004fce0007810000 */
[----:B------:R-:W2:Y:S01]  /*48a0*/  MUFU.TANH R63, R63 ;  /* 0x0000003f003f7308 */ /* 0x000ea20000002400 */
[----:B0-----:R-:W-:-:S07]  /*48b0*/  FMNMX.FTZ R40, R61, R40, !PT ;  /* 0x000000283d287209 */ /* 0x001fce0007810000 */
[----:B------:R-:W0:Y:S01]  /*48c0*/  MUFU.TANH R24, R24 ;  /* 0x0000001800187308 */ /* 0x000e220000002400 */
[----:B-1----:R-:W-:-:S07]  /*48d0*/  FMNMX.FTZ R15, R20, R15, !PT ;  /* 0x0000000f140f7209 */ /* 0x002fce0007810000 */
[----:B------:R-:W1:Y:S01]  /*48e0*/  MUFU.TANH R65, R65 ;  /* 0x0000004100417308 */ /* 0x000e620000002400 */
[----:B--2---:R-:W-:Y:S01]  /*48f0*/  FMNMX.FTZ R14, R63, R40, !PT ;  /* 0x000000283f0e7209 */ /* 0x004fe20007810000 */
[----:B------:R-:W-:-:S06]  /*4900*/  FMUL.FTZ R40, R85, UR23 ;  /* 0x0000001755287c20 */ /* 0x000fcc0008410000 */
        /* <DEDUP_REMOVED lines=33> */
[----:B-1----:R-:W-:-:S05]  /*4b20*/  FMNMX.FTZ R42, R40, R15, !PT ;  /* 0x0000000f282a7209 */ /* 0x002fca0007810000 */
[----:B------:R-:W1:Y:S01]  /*4b30*/  SHFL.BFLY PT, R15, R42, 0x2, 0x1f ;  /* 0x0c401f002a0f7f89 */ /* 0x000e6200000e0000 */
[----:B--2---:R-:W-:-:S04]  /*4b40*/  FMNMX.FTZ R14, R81, R14, !PT ;  /* 0x0000000e510e7209 */ /* 0x004fc80007810000 */
[----:B0-----:R-:W-:Y:S02]  /*4b50*/  FMNMX.FTZ R44, R83, R14, !PT ;  /* 0x0000000e532c7209 */ /* 0x001fe40007810000 */
[----:B------:R-:W0:Y:S03]  /*4b60*/  LDC R14, c[0x0][0x988] ;  /* 0x00026200ff0e7b82 */ /* 0x000e260000000800 */
[----:B------:R-:W2:Y:S01]  /*4b70*/  SHFL.BFLY PT, R31, R44, 0x2, 0x1f ;  /* 0x0c401f002c1f7f89 */ /* 0x000ea200000e0000 */
[----:B-1----:R-:W-:-:S05]  /*4b80*/  FMNMX.FTZ R46, R42, R15, !PT ;  /* 0x0000000f2a2e7209 */ /* 0x002fca0007810000 */
[----:B------:R-:W1:Y:S01]  /*4b90*/  SHFL.BFLY PT, R15, R46, 0x1, 0x1f ;  /* 0x0c201f002e0f7f89 */ /* 0x000e6200000e0000 */
[----:B--2---:R-:W-:-:S05]  /*4ba0*/  FMNMX.FTZ R48, R44, R31, !PT ;  /* 0x0000001f2c307209 */ /* 0x004fca0007810000 */
[----:B------:R-:W2:Y:S01]  /*4bb0*/  SHFL.BFLY PT, R31, R48, 0x1, 0x1f ;  /* 0x0c201f00301f7f89 */ /* 0x000ea200000e0000 */
[----:B-1----:R-:W-:-:S05]  /*4bc0*/  FMNMX.FTZ R15, R46, R15, !PT ;  /* 0x0000000f2e0f7209 */ /* 0x002fca0007810000 */
[C---:B0-----:R-:W-:Y:S01]  /*4bd0*/  FMUL.FTZ R42, R15.reuse, R14 ;  /* 0x0000000e0f2a7220 */ /* 0x041fe20000410000 */
[----:B------:R-:W-:-:S03]  /*4be0*/  FADD.FTZ R85, -R15, R0 ;  /* 0x000000000f557221 */ /* 0x000fc60000010100 */
[-CC-:B------:R-:W-:Y:S01]  /*4bf0*/  FFMA.FTZ R142, R20, R14.reuse, -R42.reuse ;  /* 0x0000000e148e7223 */ /* 0x180fe2000001082a */
[-CC-:B------:R-:W-:Y:S01]  /*4c00*/  FFMA.FTZ R7, R7, R14.reuse, -R42.reuse ;  /* 0x0000000e07077223 */ /* 0x180fe2000001082a */
[-CC-:B------:R-:W-:Y:S01]  /*4c10*/  FFMA.FTZ R126, R121, R14.reuse, -R42.reuse ;  /* 0x0000000e797e7223 */ /* 0x180fe2000001082a */
[-C--:B------:R-:W-:Y:S01]  /*4c20*/  FMUL.FTZ R85, R85, R14.reuse ;  /* 0x0000000e55557220 */ /* 0x080fe20000410000 */
[-CC-:B------:R-:W-:Y:S01]  /*4c30*/  FFMA.FTZ R120, R6, R14.reuse, -R42.reuse ;  /* 0x0000000e06787223 */ /* 0x180fe2000001082a */
[-CC-:B------:R-:W-:Y:S01]  /*4c40*/  FFMA.FTZ R122, R10, R14.reuse, -R42.reuse ;  /* 0x0000000e0a7a7223 */ /* 0x180fe2000001082a */
[-CC-:B------:R-:W-:Y:S01]  /*4c50*/  FFMA.FTZ R157, R123, R14.reuse, -R42.reuse ;  /* 0x0000000e7b9d7223 */ /* 0x180fe2000001082a */
[----:B--2---:R-:W-:Y:S01]  /*4c60*/  FMNMX.FTZ R31, R48, R31, !PT ;  /* 0x0000001f301f7209 */ /* 0x004fe20007810000 */
[----:B------:R-:W-:Y:S01]  /*4c70*/  MUFU.EX2 R7, R7 ;  /* 0x0000000700077308 */ /* 0x000fe20000000800 */
[-CC-:B------:R-:W-:Y:S01]  /*4c80*/  FFMA.FTZ R10, R11, R14.reuse, -R42.reuse ;  /* 0x0000000e0b0a7223 */ /* 0x180fe2000001082a */
[-CC-:B------:R-:W-:Y:S01]  /*4c90*/  FFMA.FTZ R124, R21, R14.reuse, -R42.reuse ;  /* 0x0000000e157c7223 */ /* 0x180fe2000001082a */
[-C--:B------:R-:W-:Y:S01]  /*4ca0*/  FFMA.FTZ R128, R125, R14.reuse, -R42 ;  /* 0x0000000e7d807223 */ /* 0x080fe2000001082a */
[C---:B------:R-:W-:Y:S01]  /*4cb0*/  FADD.FTZ R87, -R31.reuse, R4 ;  /* 0x000000041f577221 */ /* 0x040fe20000010100 */
[-C--:B------:R-:W-:Y:S01]  /*4cc0*/  FMUL.FTZ R20, R31, R14.reuse ;  /* 0x0000000e1f147220 */ /* 0x080fe20000410000 */
[-CC-:B------:R-:W-:Y:S01]  /*4cd0*/  FFMA.FTZ R6, R25, R14.reuse, -R42.reuse ;  /* 0x0000000e19067223 */ /* 0x180fe2000001082a */
[-C--:B------:R-:W-:Y:S01]  /*4ce0*/  FFMA.FTZ R155, R127, R14.reuse, -R42 ;  /* 0x0000000e7f9b7223 */ /* 0x080fe2000001082a */
[-C--:B------:R-:W-:Y:S01]  /*4cf0*/  FMUL.FTZ R0, R87, R14.reuse ;  /* 0x0000000e57007220 */ /* 0x080fe20000410000 */
[-CC-:B------:R-:W-:Y:S01]  /*4d00*/  FFMA.FTZ R121, R9, R14.reuse, -R20.reuse ;  /* 0x0000000e09797223 */ /* 0x180fe20000010814 */
[-CC-:B------:R-:W-:Y:S01]  /*4d10*/  FFMA.FTZ R8, R8, R14.reuse, -R20.reuse ;  /* 0x0000000e08087223 */ /* 0x180fe20000010814 */
[----:B------:R0:W1:Y:S01]  /*4d20*/  MUFU.EX2 R4, R85 ;  /* 0x0000005500047308 */ /* 0x0000620000000800 */
[-CC-:B------:R-:W-:Y:S01]  /*4d30*/  FFMA.FTZ R123, R12, R14.reuse, -R20.reuse ;  /* 0x0000000e0c7b7223 */ /* 0x180fe20000010814 */
[-CC-:B------:R-:W-:Y:S01]  /*4d40*/  FFMA.FTZ R12, R13, R14.reuse, -R20.reuse ;  /* 0x0000000e0d0c7223 */ /* 0x180fe20000010814 */
[-CC-:B------:R-:W-:Y:S01]  /*4d50*/  FFMA.FTZ R125, R27, R14.reuse, -R20.reuse ;  /* 0x0000000e1b7d7223 */ /* 0x180fe20000010814 */
[-C--:B------:R-:W-:Y:S01]  /*4d60*/  FFMA.FTZ R127, R33, R14.reuse, -R20 ;  /* 0x0000000e217f7223 */ /* 0x080fe20000010814 */
[-CC-:B------:R-:W-:Y:S01]  /*4d70*/  FFMA.FTZ R87, R151, R14.reuse, -R42.reuse ;  /* 0x0000000e97577223 */ /* 0x180fe2000001082a */
[-CC-:B------:R-:W-:Y:S01]  /*4d80*/  FFMA.FTZ R151, R40, R14.reuse, -R42.reuse ;  /* 0x0000000e28977223 */ /* 0x180fe2000001082a */
[-CC-:B------:R-:W-:Y:S01]  /*4d90*/  FFMA.FTZ R144, R26, R14.reuse, -R42.reuse ;  /* 0x0000000e1a907223 */ /* 0x180fe2000001082a */
[----:B------:R-:W-:Y:S01]  /*4da0*/  MUFU.EX2 R0, R0 ;  /* 0x0000000000007308 */ /* 0x000fe20000000800 */
[-C--:B0-----:R-:W-:Y:S01]  /*4db0*/  FFMA.FTZ R85, R24, R14.reuse, -R42 ;  /* 0x0000000e18557223 */ /* 0x081fe2000001082a */
[-CC-:B------:R-:W-:Y:S01]  /*4dc0*/  FFMA.FTZ R24, R29, R14.reuse, -R20.reuse ;  /* 0x0000000e1d187223 */ /* 0x180fe20000010814 */
[-C--:B------:R-:W-:Y:S01]  /*4dd0*/  FFMA.FTZ R26, R35, R14.reuse, -R20 ;  /* 0x0000000e231a7223 */ /* 0x080fe20000010814 */
[-C--:B------:R-:W-:Y:S01]  /*4de0*/  FFMA.FTZ R130, R129, R14.reuse, -R42 ;  /* 0x0000000e81827223 */ /* 0x080fe2000001082a */
[-C--:B------:R-:W-:Y:S01]  /*4df0*/  FFMA.FTZ R129, R37, R14.reuse, -R20 ;  /* 0x0000000e25817223 */ /* 0x080fe20000010814 */
[-C--:B------:R-:W-:Y:S01]  /*4e00*/  FFMA.FTZ R25, R28, R14.reuse, -R42 ;  /* 0x0000000e1c197223 */ /* 0x080fe2000001082a */
[-C--:B------:R-:W-:Y:S01]  /*4e10*/  FFMA.FTZ R28, R39, R14.reuse, -R20 ;  /* 0x0000000e271c7223 */ /* 0x080fe20000010814 */
[----:B------:R-:W0:Y:S01]  /*4e20*/  MUFU.EX2 R121, R121 ;  /* 0x0000007900797308 */ /* 0x000e220000000800 */
[----:B-1----:R-:W-:Y:S01]  /*4e30*/  FFMA.FTZ R3, R4, R3, R7 ;  /* 0x0000000304037223 */ /* 0x002fe20000010007 */
[-CC-:B------:R-:W-:Y:S01]  /*4e40*/  FFMA.FTZ R132, R133, R14.reuse, -R42.reuse ;  /* 0x0000000e85847223 */ /* 0x180fe2000001082a */
[-C--:B------:R-:W-:Y:S01]  /*4e50*/  FFMA.FTZ R133, R135, R14.reuse, -R42 ;  /* 0x0000000e87857223 */ /* 0x080fe2000001082a */
[-C--:B------:R-:W-:Y:S01]  /*4e60*/  FFMA.FTZ R9, R41, R14.reuse, -R20 ;  /* 0x0000000e29097223 */ /* 0x080fe20000010814 */
[-CC-:B------:R-:W-:Y:S01]  /*4e70*/  FFMA.FTZ R134, R137, R14.reuse, -R42.reuse ;  /* 0x0000000e89867223 */ /* 0x180fe2000001082a */
[-CC-:B------:R-:W-:Y:S01]  /*4e80*/  FFMA.FTZ R135, R139, R14.reuse, -R42.reuse ;  /* 0x0000000e8b877223 */ /* 0x180fe2000001082a */
[-CC-:B------:R-:W-:Y:S01]  /*4e90*/  FFMA.FTZ R131, R131, R14.reuse, -R42.reuse ;  /* 0x0000000e83837223 */ /* 0x180fe2000001082a */
[----:B------:R-:W1:Y:S01]  /*4ea0*/  MUFU.EX2 R120, R120 ;  /* 0x0000007800787308 */ /* 0x000e620000000800 */
[-CC-:B------:R-:W-:Y:S01]  /*4eb0*/  FFMA.FTZ R136, R141, R14.reuse, -R42.reuse ;  /* 0x0000000e8d887223 */ /* 0x180fe2000001082a */
[-CC-:B------:R-:W-:Y:S01]  /*4ec0*/  FFMA.FTZ R137, R143, R14.reuse, -R42.reuse ;  /* 0x0000000e8f897223 */ /* 0x180fe2000001082a */
[-CC-:B------:R-:W-:Y:S01]  /*4ed0*/  FFMA.FTZ R138, R145, R14.reuse, -R42.reuse ;  /* 0x0000000e918a7223 */ /* 0x180fe2000001082a */
[-CC-:B------:R-:W-:Y:S01]  /*4ee0*/  FFMA.FTZ R139, R147, R14.reuse, -R42.reuse ;  /* 0x0000000e938b7223 */ /* 0x180fe2000001082a */
[-CC-:B------:R-:W-:Y:S01]  /*4ef0*/  FFMA.FTZ R140, R149, R14.reuse, -R42.reuse ;  /* 0x0000000e958c7223 */ /* 0x180fe2000001082a */
[-CC-:B------:R-:W-:Y:S01]  /*4f00*/  FFMA.FTZ R146, R30, R14.reuse, -R42.reuse ;  /* 0x0000000e1e927223 */ /* 0x180fe2000001082a */
[-CC-:B------:R-:W-:Y:S01]  /*4f10*/  FFMA.FTZ R21, R32, R14.reuse, -R42.reuse ;  /* 0x0000000e20157223 */ /* 0x180fe2000001082a */
[----:B------:R-:W2:Y:S01]  /*4f20*/  MUFU.EX2 R8, R8 ;  /* 0x0000000800087308 */ /* 0x000ea20000000800 */
[----:B0-----:R-:W-:Y:S01]  /*4f30*/  FFMA.FTZ R5, R0, R5, R121 ;  /* 0x0000000500057223 */ /* 0x001fe20000010079 */
[-CC-:B------:R-:W-:Y:S01]  /*4f40*/  FFMA.FTZ R148, R34, R14.reuse, -R42.reuse ;  /* 0x0000000e22947223 */ /* 0x180fe2000001082a */
[-CC-:B------:R-:W-:Y:S01]  /*4f50*/  FFMA.FTZ R11, R36, R14.reuse, -R42.reuse ;  /* 0x0000000e240b7223 */ /* 0x180fe2000001082a */
[-C--:B------:R-:W-:Y:S01]  /*4f60*/  FFMA.FTZ R150, R38, R14.reuse, -R42 ;  /* 0x0000000e26967223 */ /* 0x080fe2000001082a */
[-CC-:B------:R-:W-:Y:S01]  /*4f70*/  FFMA.FTZ R30, R43, R14.reuse, -R20.reuse ;  /* 0x0000000e2b1e7223 */ /* 0x180fe20000010814 */
[-CC-:B------:R-:W-:Y:S01]  /*4f80*/  FFMA.FTZ R13, R45, R14.reuse, -R20.reuse ;  /* 0x0000000e2d0d7223 */ /* 0x180fe20000010814 */
[-CC-:B------:R-:W-:Y:S01]  /*4f90*/  FFMA.FTZ R32, R47, R14.reuse, -R20.reuse ;  /* 0x0000000e2f207223 */ /* 0x180fe20000010814 */
        /* <DEDUP_REMOVED lines=10> */
[-CC-:B------:R-:W-:Y:S01]  /*5040*/  FFMA.FTZ R141, R61, R14.reuse, -R20.reuse ;  /* 0x0000000e3d8d7223 */ /* 0x180fe20000010814 */
[-CC-:B------:R-:W-:Y:S01]  /*5050*/  FFMA.FTZ R143, R65, R14.reuse, -R20.reuse ;  /* 0x0000000e418f7223 */ /* 0x180fe20000010814 */
[-CC-:B------:R-:W-:Y:S01]  /*5060*/  FFMA.FTZ R145, R69, R14.reuse, -R20.reuse ;  /* 0x0000000e45917223 */ /* 0x180fe20000010814 */
[-CC-:B------:R-:W-:Y:S01]  /*5070*/  FFMA.FTZ R147, R73, R14.reuse, -R20.reuse ;  /* 0x0000000e49937223 */ /* 0x180fe20000010814 */
[-CC-:B------:R-:W-:Y:S01]  /*5080*/  FFMA.FTZ R149, R77, R14.reuse, -R20.reuse ;  /* 0x0000000e4d957223 */ /* 0x180fe20000010814 */
[----:B------:R-:W-:Y:S01]  /*5090*/  FFMA.FTZ R35, R81, R14, -R20 ;  /* 0x0000000e51237223 */ /* 0x000fe20000010814 */
[----:B------:R-:W2:Y:S01]  /*50a0*/  MUFU.EX2 R10, R10 ;  /* 0x0000000a000a7308 */ /* 0x000ea20000000800 */
[----:B0-----:R-:W-:-:S07]  /*50b0*/  FADD.FTZ R3, R122, R3 ;  /* 0x000000037a037221 */ /* 0x001fce0000010000 */
[----:B------:R-:W0:Y:S01]  /*50c0*/  MUFU.EX2 R12, R12 ;  /* 0x0000000c000c7308 */ /* 0x000e220000000800 */
[----:B-1----:R-:W-:-:S07]  /*50d0*/  FADD.FTZ R5, R123, R40 ;  /* 0x000000287b057221 */ /* 0x002fce0000010000 */
[----:B------:R-:W1:Y:S01]  /*50e0*/  MUFU.EX2 R124, R124 ;  /* 0x0000007c007c7308 */ /* 0x000e620000000800 */
[----:B--2---:R-:W-:-:S07]  /*50f0*/  FADD.FTZ R3, R10, R3 ;  /* 0x000000030a037221 */ /* 0x004fce0000010000 */
[----:B------:R-:W2:Y:S01]  /*5100*/  MUFU.EX2 R125, R125 ;  /* 0x0000007d007d7308 */ /* 0x000ea20000000800 */
[----:B0-----:R-:W-:-:S07]  /*5110*/  FADD.FTZ R40, R12, R5 ;  /* 0x000000050c287221 */ /* 0x001fce0000010000 */
[----:B------:R-:W0:Y:S01]  /*5120*/  MUFU.EX2 R6, R6 ;  /* 0x0000000600067308 */ /* 0x000e220000000800 */
[----:B-1----:R-:W-:-:S07]  /*5130*/  FADD.FTZ R3, R124, R3 ;  /* 0x000000037c037221 */ /* 0x002fce0000010000 */
[----:B------:R-:W1:Y:S01]  /*5140*/  MUFU.EX2 R24, R24 ;  /* 0x0000001800187308 */ /* 0x000e620000000800 */
[----:B--2---:R-:W-:Y:S01]  /*5150*/  FADD.FTZ R5, R125, R40 ;  /* 0x000000287d057221 */ /* 0x004fe20000010000 */
[----:B------:R-:W-:-:S06]  /*5160*/  FFMA.FTZ R40, R63, R14, -R20 ;  /* 0x0000000e3f287223 */ /* 0x000fcc0000010814 */
        /* <DEDUP_REMOVED lines=15> */
[----:B-1----:R-:W-:Y:S01]  /*5260*/  FADD.FTZ R3, R129, R42 ;  /* 0x0000002a81037221 */ /* 0x002fe20000010000 */
[----:B------:R-:W-:-:S06]  /*5270*/  FFMA.FTZ R42, R67, R14, -R20 ;  /* 0x0000000e432a7223 */ /* 0x000fcc0000010814 */
        /* <DEDUP_REMOVED lines=15> */
[----:B0-----:R-:W-:Y:S01]  /*5370*/  FADD.FTZ R3, R13, R44 ;  /* 0x0000002c0d037221 */ /* 0x001fe20000010000 */
[----:B------:R-:W-:-:S06]  /*5380*/  FFMA.FTZ R44, R71, R14, -R20 ;  /* 0x0000000e472c7223 */ /* 0x000fcc0000010814 */
        /* <DEDUP_REMOVED lines=33> */
[-CC-:B------:R-:W-:Y:S01]  /*55a0*/  FFMA.FTZ R48, R79, R14.reuse, -R20.reuse ;  /* 0x0000000e4f307223 */ /* 0x180fe20000010814 */
[----:B------:R-:W-:-:S05]  /*55b0*/  FFMA.FTZ R20, R83, R14, -R20 ;  /* 0x0000000e53147223 */ /* 0x000fca0000010814 */
        /* <DEDUP_REMOVED lines=40> */
[----:B-1----:R-:W-:-:S03]  /*5840*/  FADD.FTZ R3, R151, R52 ;  /* 0x0000003497037221 */ /* 0x002fc60000010000 */
[----:B--2---:R-:W-:Y:S01]  /*5850*/  FADD.FTZ R5, R20, R50 ;  /* 0x0000003214057221 */ /* 0x004fe20000010000 */
[----:B------:R-:W-:Y:S06]  /*5860*/  @!P0 BRA `(.L_x_24) ;  /* 0x0000000000048947 */ /* 0x000fec0003800000 */
[----:B------:R-:W-:Y:S01]  /*5870*/  BPT.TRAP 0x1 ;  /* 0x000000040000795c */ /* 0x000fe20000300000 */
.L_x_24:
[----:B------:R-:W-:Y:S01]  /*5880*/  ULEA UR6, UR21, UR44, 0x3 ;  /* 0x0000002c15067291 */ /* 0x000fe2000f8e183f */
[----:B------:R-:W-:Y:S01]  /*5890*/  ISETP.LT.AND P1, PT, RZ, UR47, PT ;  /* 0x0000002fff007c0c */ /* 0x000fe2000bf21270 */
[----:B------:R-:W-:Y:S01]  /*58a0*/  UIADD3 UR7, UR47, -0x1, URZ ;  /* 0xffffffff2f077890 */ /* 0x000fe2000fffe03f */
[----:B------:R-:W-:Y:S01]  /*58b0*/  F2FP.F16.F32.PACK_AB R130, R131, R130 ;  /* 0x000000828382723e */ /* 0x000fe200000000ff */
[----:B------:R-:W-:Y:S01]  /*58c0*/  UIADD3 UR6, UR6, 0x16860, URZ ;  /* 0x0001686006067890 */ /* 0x000fe2000fffe03f */
[----:B------:R-:W-:Y:S01]  /*58d0*/  F2FP.F16.F32.PACK_AB R132, R133, R132 ;  /* 0x000000848584723e */ /* 0x000fe200000000ff */
[----:B------:R-:W-:Y:S01]  /*58e0*/  UMOV UR22, UR37 ;  /* 0x0000002500167c82 */ /* 0x000fe20008000000 */
[----:B------:R-:W-:Y:S01]  /*58f0*/  UMOV UR21, UR38 ;  /* 0x0000002600157c82 */ /* 0x000fe20008000000 */
[----:B------:R-:W-:Y:S01]  /*5900*/  UPRMT UR6, UR41, 0x654, UR6 ;  /* 0x0000065429067896 */ /* 0x000fe20008000006 */
[----:B------:R-:W-:Y:S01]  /*5910*/  F2FP.F16.F32.PACK_AB R134, R135, R134 ;  /* 0x000000868786723e */ /* 0x000fe200000000ff */
[----:B------:R-:W-:Y:S01]  /*5920*/  UMOV UR47, UR7 ;  /* 0x00000007002f7c82 */ /* 0x000fe20008000000 */
[----:B------:R-:W-:Y:S01]  /*5930*/  F2FP.F16.F32.PACK_AB R136, R137, R136 ;  /* 0x000000888988723e */ /* 0x000fe200000000ff */
[----:B------:R-:W-:Y:S01]  /*5940*/  FMUL.FTZ R88, R88, R4 ;  /* 0x0000000458587220 */ /* 0x000fe20000410000 */
[----:B------:R-:W-:Y:S01]  /*5950*/  F2FP.F16.F32.PACK_AB R138, R139, R138 ;  /* 0x0000008a8b8a723e */ /* 0x000fe200000000ff */
[----:B------:R-:W-:Y:S01]  /*5960*/  FMUL.FTZ R89, R89, R4 ;  /* 0x0000000459597220 */ /* 0x000fe20000410000 */
[----:B------:R-:W-:Y:S01]  /*5970*/  F2FP.F16.F32.PACK_AB R150, R151, R150 ;  /* 0x000000969796723e */ /* 0x000fe200000000ff */
[-C--:B------:R-:W-:Y:S01]  /*5980*/  FMUL.FTZ R92, R92, R4.reuse ;  /* 0x000000045c5c7220 */ /* 0x080fe20000410000 */
[----:B------:R-:W-:Y:S01]  /*5990*/  SYNCS.ARRIVE.TRANS64.RED.A1T0 RZ, [UR6], RZ ;  /* 0x000000ffffff79a7 */ /* 0x000fe20008100406 */
[-C--:B------:R-:W-:Y:S01]  /*59a0*/  FMUL.FTZ R93, R93, R4.reuse ;  /* 0x000000045d5d7220 */ /* 0x080fe20000410000 */
        /* <DEDUP_REMOVED lines=11> */
[----:B------:R-:W-:Y:S01]  /*5a60*/  FMUL.FTZ R117, R117, R4 ;  /* 0x0000000475757220 */ /* 0x000fe20000410000 */
        /* <DEDUP_REMOVED lines=16> */
[----:B------:R-:W-:Y:S01]  /*5b70*/  F2FP.F16.F32.PACK_AB R120, R120, R7 ;  /* 0x000000077878723e */ /* 0x000fe200000000ff */
[----:B------:R-:W-:Y:S01]  /*5b80*/  IMAD.MOV.U32 R4, RZ, RZ, R31 ;  /* 0x000000ffff047224 */ /* 0x000fe200078e001f */
[----:B------:R-:W-:-:S02]  /*5b90*/  F2FP.F16.F32.PACK_AB R121, R8, R121 ;  /* 0x000000790879723e */ /* 0x000fc400000000ff */
[----:B------:R-:W-:Y:S02]  /*5ba0*/  F2FP.F16.F32.PACK_AB R122, R10, R122 ;  /* 0x0000007a0a7a723e */ /* 0x000fe400000000ff */
[----:B------:R-:W-:Y:S02]  /*5bb0*/  F2FP.F16.F32.PACK_AB R123, R12, R123 ;  /* 0x0000007b0c7b723e */ /* 0x000fe400000000ff */
[----:B------:R-:W-:Y:S02]  /*5bc0*/  F2FP.F16.F32.PACK_AB R124, R6, R124 ;  /* 0x0000007c067c723e */ /* 0x000fe400000000ff */
[----:B------:R-:W-:Y:S02]  /*5bd0*/  F2FP.F16.F32.PACK_AB R125, R24, R125 ;  /* 0x0000007d187d723e */ /* 0x000fe400000000ff */
[----:B------:R-:W-:Y:S02]  /*5be0*/  F2FP.F16.F32.PACK_AB R126, R157, R126 ;  /* 0x0000007e9d7e723e */ /* 0x000fe400000000ff */
        /* <DEDUP_REMOVED lines=19> */
[----:B------:R-:W-:Y:S01]  /*5d20*/  MOV R0, R15 ;  /* 0x0000000f00007202 */ /* 0x000fe20000000f00 */
[----:B------:R-:W-:Y:S06]  /*5d30*/  @P1 BRA `(.L_x_25) ;  /* 0xffffffd800c81947 */ /* 0x000fec000383ffff */
.L_x_14:
[----:B------:R-:W-:Y:S06]  /*5d40*/  BAR.ARV 0x8, 0x200 ;  /* 0x0208000000007b1d */ /* 0x000fec0000002000 */
[----:B------:R-:W-:Y:S05]  /*5d50*/  @!P0 BRA `(.L_x_26) ;  /* 0x0000000000048947 */ /* 0x000fea0003800000 */
[----:B------:R-:W-:Y:S01]  /*5d60*/  BPT.TRAP 0x1 ;  /* 0x000000040000795c */ /* 0x000fe20000300000 */
.L_x_26:
[----:B------:R-:W-:Y:S01]  /*5d70*/  ULEA UR4, UR38, UR44, 0x3 ;  /* 0x0000002c26047291 */ /* 0x000fe2000f8e183f */
[----:B------:R-:W-:-:S05]  /*5d80*/  IMAD.U32 R0, RZ, RZ, UR37 ;  /* 0x00000025ff007e24 */ /* 0x000fca000f8e00ff */
[----:B------:R-:W-:-:S04]  /*5d90*/  SHF.L.U32 R0, R0, 0x1f, RZ ;  /* 0x0000001f00007819 */ /* 0x000fc800000006ff */
[----:B------:R0:W1:Y:S01]  /*5da0*/  SYNCS.PHASECHK.TRANS64.TRYWAIT P1, [UR4+0x16850], R0 ;  /* 0x01685000ff0075a7 */ /* 0x0000620008020144 */
[----:B------:R-:W-:Y:S05]  /*5db0*/  @!P0 BRA `(.L_x_27) ;  /* 0x0000000000048947 */ /* 0x000fea0003800000 */
[----:B------:R-:W-:Y:S01]  /*5dc0*/  BPT.TRAP 0x1 ;  /* 0x000000040000795c */ /* 0x000fe20000300000 */
.L_x_27:
[----:B-1----:R-:W-:Y:S05]  /*5dd0*/  @P1 BRA `(.L_x_28) ;  /* 0x0000000000081947 */ /* 0x002fea0003800000 */
[----:B------:R-:W1:Y:S02]  /*5de0*/  SYNCS.PHASECHK.TRANS64.TRYWAIT P1, [UR4+0x16850], R0 ;  /* 0x01685000ff0075a7 */ /* 0x000e640008020144 */
[----:B-1----:R-:W-:Y:S05]  /*5df0*/  @!P1 BRA `(.L_x_29) ;  /* 0x0000005000989947 */ /* 0x002fea0003800000 */
.L_x_28:
[----:B------:R-:W-:Y:S01]  /*5e00*/  UIADD3 UR5, UR44, 0x400, URZ ;  /* 0x000004002c057890 */ /* 0x000fe2000fffe03f */
[----:B------:R-:W-:Y:S01]  /*5e10*/  WARPGROUP.ARRIVE ;  /* 0x00000000000079c5 */ /* 0x000fe20000000000 */
[----:B------:R-:W-:Y:S01]  /*5e20*/  UMOV UR7, 0x40000040 ;  /* 0x4000004000077882 */ /* 0x000fe20000000000 */
[----:B------:R-:W-:Y:S01]  /*5e30*/  UMOV UR11, 0x40000040 ;  /* 0x40000040000b7882 */ /* 0x000fe20000000000 */
[----:B------:R-:W-:Y:S01]  /*5e40*/  USHF.R.U32.HI UR5, URZ, 0x4, UR5 ;  /* 0x000000043f057899 */ /* 0x000fe20008011605 */
[----:B01----:R-:W0:Y:S01]  /*5e50*/  SHFL.BFLY PT, R0, R3, 0x2, 0x1f ;  /* 0x0c401f0003007f89 */ /* 0x003e2200000e0000 */
[----:B------:R-:W-:Y:S01]  /*5e60*/  IMAD.MOV.U32 R37, RZ, RZ, RZ ;  /* 0x000000ffff257224 */ /* 0x000fe200078e00ff */
[----:B------:R-:W-:Y:S01]  /*5e70*/  MOV R44, 0xff800000 ;  /* 0xff800000002c7802 */ /* 0x000fe20000000f00 */
[----:B------:R-:W-:Y:S01]  /*5e80*/  ULOP3.LUT UR5, UR5, 0x3fff, URZ, 0xc0, !UPT ;  /* 0x00003fff05057892 */ /* 0x000fe2000f8ec03f */
[----:B------:R-:W1:Y:S03]  /*5e90*/  SHFL.BFLY PT, R4, R5, 0x2, 0x1f ;  /* 0x0c401f0005047f89 */ /* 0x000e6600000e0000 */
[----:B------:R-:W-:-:S04]  /*5ea0*/  ULEA UR6, UR38, UR5, 0xa ;  /* 0x0000000526067291 */ /* 0x000fc8000f8e503f */
[----:B------:R-:W-:-:S05]  /*5eb0*/  UIADD3 UR8, UR6, 0x80, URZ ;  /* 0x0000008006087890 */ /* 0x000fca000fffe03f */
[----:B------:R-:W-:Y:S01]  /*5ec0*/  HGMMA.64x64x16.F32 R88, R120, gdesc[UR4].tnspB, R88, gsb0 ;  /* 0x40e0000478587df0 */ /* 0x000fe20008000858 */
[----:B------:R-:W-:Y:S01]  /*5ed0*/  UMOV UR7, 0x40000040 ;  /* 0x4000004000077882 */ /* 0x000fe20000000000 */
[----:B------:R-:W-:Y:S01]  /*5ee0*/  UMOV UR10, UR8 ;  /* 0x00000008000a7c82 */ /* 0x000fe20008000000 */
[----:B------:R-:W-:Y:S01]  /*5ef0*/  UIADD3 UR8, UR6, 0x100, URZ ;  /* 0x0000010006087890 */ /* 0x000fe2000fffe03f */
[----:B0-----:R-:W-:Y:S01]  /*5f00*/  FADD.FTZ R0, R0, R3 ;  /* 0x0000000300007221 */ /* 0x001fe20000010000 */
[----:B-1----:R-:W-:-:S04]  /*5f10*/  FADD.FTZ R4, R4, R5 ;  /* 0x0000000504047221 */ /* 0x002fc80000010000 */
[----:B------:R-:W0:Y:S01]  /*5f20*/  SHFL.BFLY PT, R7, R0, 0x1, 0x1f ;  /* 0x0c201f0000077f89 */ /* 0x000e2200000e0000 */
[----:B------:R-:W-:-:S03]  /*5f30*/  IMAD.MOV.U32 R5, RZ, RZ, RZ ;  /* 0x000000ffff057224 */ /* 0x000fc600078e00ff */
[----:B------:R-:W1:Y:S01]  /*5f40*/  SHFL.BFLY PT, R9, R4, 0x1, 0x1f ;  /* 0x0c201f0004097f89 */ /* 0x000e6200000e0000 */
[----:B0-----:R-:W-:Y:S01]  /*5f50*/  FADD.FTZ R7, R0, R7 ;  /* 0x0000000700077221 */ /* 0x001fe20000010000 */
[----:B------:R-:W-:Y:S02]  /*5f60*/  IMAD.MOV.U32 R0, RZ, RZ, -0x800000 ;  /* 0xff800000ff007424 */ /* 0x000fe400078e00ff */
[----:B-1----:R-:W-:Y:S02]  /*5f70*/  FADD.FTZ R9, R4, R9 ;  /* 0x0000000904097221 */ /* 0x002fe40000010000 */
[----:B------:R-:W-:-:S03]  /*5f80*/  FSETP.NE.FTZ.AND P1, PT, R7, RZ, PT ;  /* 0x000000ff0700720b */ /* 0x000fc60003f35000 */
[----:B------:R-:W-:-:S10]  /*5f90*/  FSETP.NE.FTZ.AND P2, PT, R9, RZ, PT ;  /* 0x000000ff0900720b */ /* 0x000fd40003f55000 */
[----:B------:R-:W0:Y:S01]  /*5fa0*/  @P1 MUFU.LG2 R3, R7 ;  /* 0x0000000700031308 */ /* 0x000e220000000c00 */
[C---:B------:R-:W-:Y:S02]  /*5fb0*/  @P1 FMUL.FTZ R4, R14.reuse, 0.69314718246459960938 ;  /* 0x3f3172180e041820 */ /* 0x040fe40000410000 */
[----:B------:R-:W-:-:S05]  /*5fc0*/  @P2 FMUL.FTZ R11, R14, 0.69314718246459960938 ;  /* 0x3f3172180e0b2820 */ /* 0x000fca0000410000 */
[----:B------:R-:W1:Y:S08]  /*5fd0*/  @P2 MUFU.LG2 R6, R9 ;  /* 0x0000000900062308 */ /* 0x000e700000000c00 */
[----:B------:R2:W3:Y:S01]  /*5fe0*/  @P1 MUFU.RCP R37, R7 ;  /* 0x0000000700251308 */ /* 0x0004e20000001000 */
[----:B0-----:R-:W-:-:S04]  /*5ff0*/  @P1 FMUL.FTZ R3, R3, 0.69314718246459960938 ;  /* 0x3f31721803031820 */ /* 0x001fc80000410000 */
[----:B------:R-:W-:Y:S01]  /*6000*/  @P1 FFMA.FTZ R44, R4, R15, R3 ;  /* 0x0000000f042c1223 */ /* 0x000fe20000010003 */
[----:B------:R-:W-:Y:S02]  /*6010*/  WARPGROUP.DEPBAR.LE gsb0, 0x0 ;  /* 0x00008000000079c5 */ /* 0x000fe40000010000 */
[----:B------:R-:W-:Y:S01]  /*6020*/  WARPGROUP.ARRIVE ;  /* 0x00000000000079c5 */ /* 0x000fe20000000000 */
[----:B------:R2:W0:Y:S01]  /*6030*/  @P2 MUFU.RCP R5, R9 ;  /* 0x0000000900052308 */ /* 0x0004220000001000 */
[----:B-1----:R-:W-:-:S04]  /*6040*/  @P2 FMUL.FTZ R6, R6, 0.69314718246459960938 ;  /* 0x3f31721806062820 */ /* 0x002fc80000410000 */
[----:B------:R-:W-:Y:S01]  /*6050*/  HGMMA.64x64x16.F32 R88, R124, gdesc[UR8].tnspB, R88, gsb0 ;  /* 0x40e000087c587df0 */ /* 0x000fe20008000858 */
[----:B------:R-:W-:Y:S01]  /*6060*/  UMOV UR10, UR8 ;  /* 0x00000008000a7c82 */ /* 0x000fe20008000000 */
[----:B------:R-:W-:Y:S01]  /*6070*/  UMOV UR11, 0x40000040 ;  /* 0x40000040000b7882 */ /* 0x000fe20000000000 */
[----:B------:R-:W-:Y:S01]  /*6080*/  UIADD3 UR8, UR6, 0x180, URZ ;  /* 0x0000018006087890 */ /* 0x000fe2000fffe03f */
[----:B------:R-:W-:Y:S01]  /*6090*/  @P2 FFMA.FTZ R0, R11, R31, R6 ;  /* 0x0000001f0b002223 */ /* 0x000fe20000010006 */
[----:B------:R-:W-:Y:S02]  /*60a0*/  WARPGROUP.DEPBAR.LE gsb0, 0x0 ;  /* 0x00008000000079c5 */ /* 0x000fe40000010000 */
[----:B------:R-:W-:-:S06]  /*60b0*/  WARPGROUP.ARRIVE ;  /* 0x00000000000079c5 */ /* 0x000fcc0000000000 */
[----:B------:R-:W-:Y:S01]  /*60c0*/  HGMMA.64x64x16.F32 R88, R128, gdesc[UR8].tnspB, R88, gsb0 ;  /* 0x40e0000880587df0 */ /* 0x000fe20008000858 */
[----:B------:R-:W-:Y:S01]  /*60d0*/  UMOV UR10, UR8 ;  /* 0x00000008000a7c82 */ /* 0x000fe20008000000 */
[----:B------:R-:W-:Y:S01]  /*60e0*/  UMOV UR11, 0x40000040 ;  /* 0x40000040000b7882 */ /* 0x000fe20000000000 */
[----:B------:R-:W-:Y:S01]  /*60f0*/  UIADD3 UR8, UR6, 0x200, URZ ;  /* 0x0000020006087890 */ /* 0x000fe2000fffe03f */
        /* <DEDUP_REMOVED lines=11> */
[----:B------:R-:W-:Y:S02]  /*61b0*/  UIADD3 UR8, UR6, 0x300, URZ ;  /* 0x0000030006087890 */ /* 0x000fe4000fffe03f */
[----:B------:R-:W-:Y:S01]  /*61c0*/  UIADD3 UR6, UR6, 0x380, URZ ;  /* 0x0000038006067890 */ /* 0x000fe2000fffe03f */
[----:B------:R-:W-:Y:S02]  /*61d0*/  WARPGROUP.DEPBAR.LE gsb0, 0x0 ;  /* 0x00008000000079c5 */ /* 0x000fe40000010000 */
[----:B------:R-:W-:-:S06]  /*61e0*/  WARPGROUP.ARRIVE ;  /* 0x00000000000079c5 */ /* 0x000fcc0000000000 */
[----:B------:R-:W-:Y:S01]  /*61f0*/  HGMMA.64x64x16.F32 R88, R140, gdesc[UR8].tnspB, R88, gsb0 ;  /* 0x40e000088c587df0 */ /* 0x000fe20008000858 */
[----:B------:R-:W-:Y:S01]  /*6200*/  UMOV UR10, UR8 ;  /* 0x00000008000a7c82 */ /* 0x000fe20008000000 */
[----:B------:R-:W-:Y:S01]  /*6210*/  UMOV UR11, 0x40000040 ;  /* 0x40000040000b7882 */ /* 0x000fe20000000000 */
[----:B------:R-:W-:Y:S02]  /*6220*/  WARPGROUP.DEPBAR.LE gsb0, 0x0 ;  /* 0x00008000000079c5 */ /* 0x000fe40000010000 */
[----:B------:R-:W-:-:S06]  /*6230*/  WARPGROUP.ARRIVE ;  /* 0x00000000000079c5 */ /* 0x000fcc0000000000 */
[----:B------:R-:W-:Y:S03]  /*6240*/  HGMMA.64x64x16.F32 R88, R144, gdesc[UR8].tnspB, R88, gsb0 ;  /* 0x40e0000890587df0 */ /* 0x000fe60008000858 */
[----:B------:R-:W-:Y:S02]  /*6250*/  WARPGROUP.DEPBAR.LE gsb0, 0x0 ;  /* 0x00008000000079c5 */ /* 0x000fe40000010000 */
[----:B------:R-:W-:-:S06]  /*6260*/  WARPGROUP.ARRIVE ;  /* 0x00000000000079c5 */ /* 0x000fcc0000000000 */
[----:B------:R-:W-:Y:S03]  /*6270*/  HGMMA.64x64x16.F32 R88, R148, gdesc[UR4].tnspB, R88, gsb0 ;  /* 0x40e0000494587df0 */ /* 0x000fe60008000858 */
[----:B------:R-:W-:Y:S02]  /*6280*/  WARPGROUP.DEPBAR.LE gsb0, 0x0 ;  /* 0x00008000000079c5 */ /* 0x000fe40000010000 */
[----:B0-23--:R-:W-:Y:S05]  /*6290*/  @!P0 BRA `(.L_x_30) ;  /* 0x0000000000048947 */ /* 0x00dfea0003800000 */
[----:B------:R-:W-:Y:S01]  /*62a0*/  BPT.TRAP 0x1 ;  /* 0x000000040000795c */ /* 0x000fe20000300000 */
.L_x_30:
[----:B------:R-:W0:Y:S01]  /*62b0*/  LDC R45, c[0x0][0xbe8] ;  /* 0x0002fa00ff2d7b82 */ /* 0x000e220000000800 */
[----:B------:R-:W-:Y:S01]  /*62c0*/  ULDC UR10, c[0x0][0xc44] ;  /* 0x00031100000a7ab9 */ /* 0x000fe20000000800 */
[----:B------:R-:W-:Y:S01]  /*62d0*/  IMAD R47, RZ, RZ, -UR43 ;  /* 0x8000002bff2f7e24 */ /* 0x000fe2000f8e02ff */
[----:B------:R-:W-:Y:S01]  /*62e0*/  ULDC.64 UR8, c[0x0][0xb90] ;  /* 0x0002e40000087ab9 */ /* 0x000fe20000000a00 */
[----:B------:R-:W-:Y:S01]  /*62f0*/  IMAD.SHL.U32 R3, R2, 0x8, RZ ;  /* 0x0000000802037824 */ /* 0x000fe200078e00ff */
[----:B------:R-:W-:Y:S01]  /*6300*/  UIADD3 UR4, UR4, 0x16860, URZ ;  /* 0x0001686004047890 */ /* 0x000fe2000fffe03f */
[-C--:B------:R-:W-:Y:S01]  /*6310*/  FMUL.FTZ R46, R91, R5.reuse ;  /* 0x000000055b2e7220 */ /* 0x080fe20000410000 */
[-C--:B------:R-:W-:Y:S01]  /*6320*/  FMUL.FTZ R51, R90, R5.reuse ;  /* 0x000000055a337220 */ /* 0x080fe20000410000 */
[----:B------:R-:W1:Y:S01]  /*6330*/  S2UR UR5, SR_SWINHI ;  /* 0x00000000000579c3 */ /* 0x000e620000002f00 */
[----:B------:R-:W-:Y:S01]  /*6340*/  IMAD R7, R16, 0x40, R3 ;  /* 0x0000004010077824 */ /* 0x000fe200078e0203 */
[----:B------:R-:W-:Y:S01]  /*6350*/  UPRMT UR4, UR41, 0x654, UR4 ;  /* 0x0000065429047896 */ /* 0x000fe20008000004 */
[-C--:B------:R-:W-:Y:S01]  /*6360*/  FMUL.FTZ R50, R95, R5.reuse ;  /* 0x000000055f327220 */ /* 0x080fe20000410000 */
[-C--:B------:R-:W-:Y:S01]  /*6370*/  FMUL.FTZ R53, R94, R5.reuse ;  /* 0x000000055e357220 */ /* 0x080fe20000410000 */
[-C--:B------:R-:W-:Y:S01]  /*6380*/  FMUL.FTZ R52, R99, R5.reuse ;  /* 0x0000000563347220 */ /* 0x080fe20000410000 */
[-C--:B------:R-:W-:Y:S01]  /*6390*/  FMUL.FTZ R55, R98, R5.reuse ;  /* 0x0000000562377220 */ /* 0x080fe20000410000 */
[-C--:B------:R-:W-:Y:S01]  /*63a0*/  FMUL.FTZ R54, R103, R5.reuse ;  /* 0x0000000567367220 */ /* 0x080fe20000410000 */
[----:B------:R-:W2:Y:S01]  /*63b0*/  LDC R24, c[0x0][0xc38] ;  /* 0x00030e00ff187b82 */ /* 0x000ea20000000800 */
[-C--:B------:R-:W-:Y:S01]  /*63c0*/  FMUL.FTZ R57, R102, R5.reuse ;  /* 0x0000000566397220 */ /* 0x080fe20000410000 */
[-C--:B------:R-:W-:Y:S01]  /*63d0*/  FMUL.FTZ R56, R107, R5.reuse ;  /* 0x000000056b387220 */ /* 0x080fe20000410000 */
[-C--:B------:R-:W-:Y:S01]  /*63e0*/  FMUL.FTZ R59, R106, R5.reuse ;  /* 0x000000056a3b7220 */ /* 0x080fe20000410000 */
[-C--:B------:R-:W-:Y:S01]  /*63f0*/  FMUL.FTZ R58, R111, R5.reuse ;  /* 0x000000056f3a7220 */ /* 0x080fe20000410000 */
[-C--:B------:R-:W-:Y:S01]  /*6400*/  FMUL.FTZ R61, R110, R5.reuse ;  /* 0x000000056e3d7220 */ /* 0x080fe20000410000 */
[-C--:B------:R-:W-:Y:S01]  /*6410*/  FMUL.FTZ R60, R115, R5.reuse ;  /* 0x00000005733c7220 */ /* 0x080fe20000410000 */
[-C--:B------:R-:W-:Y:S01]  /*6420*/  FMUL.FTZ R63, R114, R5.reuse ;  /* 0x00000005723f7220 */ /* 0x080fe20000410000 */
[----:B0-----:R-:W-:Y:S01]  /*6430*/  ISETP.NE.AND P1, PT, R45, 0x1, PT ;  /* 0x000000012d00780c */ /* 0x001fe20003f25270 */
[----:B------:R-:W0:Y:S01]  /*6440*/  LDC.64 R38, c[0x0][0xb98] ;  /* 0x0002e600ff267b82 */ /* 0x000e220000000a00 */
[-C--:B------:R-:W-:Y:S01]  /*6450*/  FMUL.FTZ R62, R119, R5.reuse ;  /* 0x00000005773e7220 */ /* 0x080fe20000410000 */
[----:B------:R-:W-:Y:S01]  /*6460*/  FMUL.FTZ R65, R118, R5 ;  /* 0x0000000576417220 */ /* 0x000fe20000410000 */
[-C--:B------:R-:W-:Y:S01]  /*6470*/  FMUL.FTZ R40, R89, R37.reuse ;  /* 0x0000002559287220 */ /* 0x080fe20000410000 */
[-C--:B------:R-:W-:Y:S01]  /*6480*/  FMUL.FTZ R43, R88, R37.reuse ;  /* 0x00000025582b7220 */ /* 0x080fe20000410000 */
[-C--:B------:R-:W-:Y:S01]  /*6490*/  FMUL.FTZ R41, R93, R37.reuse ;  /* 0x000000255d297220 */ /* 0x080fe20000410000 */
[-C--:B------:R-:W-:Y:S01]  /*64a0*/  FMUL.FTZ R42, R92, R37.reuse ;  /* 0x000000255c2a7220 */ /* 0x080fe20000410000 */
[----:B------:R-:W-:Y:S01]  /*64b0*/  UMOV UR6, UR44 ;  /* 0x0000002c00067c82 */ /* 0x000fe20008000000 */
[----:B-1----:R-:W-:Y:S01]  /*64c0*/  UMOV UR7, UR5 ;  /* 0x0000000500077c82 */ /* 0x002fe20008000000 */
[----:B------:R-:W-:Y:S01]  /*64d0*/  UIADD3 UR5, -UR45, URZ, URZ ;  /* 0x0000003f2d057290 */ /* 0x000fe2000fffe13f */
[----:B------:R-:W-:Y:S01]  /*64e0*/  MOV R29, UR7 ;  /* 0x00000007001d7c02 */ /* 0x000fe20008000f00 */
[----:B------:R-:W-:Y:S01]  /*64f0*/  IMAD.U32 R28, RZ, RZ, UR6 ;  /* 0x00000006ff1c7e24 */ /* 0x000fe2000f8e00ff */
[----:B------:R-:W-:Y:S01]  /*6500*/  SYNCS.ARRIVE.TRANS64.RED.A1T0 RZ, [UR4], RZ ;  /* 0x000000ffffff79a7 */ /* 0x000fe20008100404 */
[----:B------:R-:W-:Y:S01]  /*6510*/  UIMAD UR10, UR10, UR5, UR43 ;  /* 0x000000050a0a72a4 */ /* 0x000fe2000f8e022b */
[----:B------:R-:W-:Y:S01]  /*6520*/  FMUL.FTZ R12, R101, R37 ;  /* 0x00000025650c7220 */ /* 0x000fe20000410000 */
[----:B------:R-:W-:-:S04]  /*6530*/  IMAD.WIDE R10, R152, 0x2, R28 ;  /* 0x00000002980a7825 */ /* 0x000fc800078e021c */
[-C--:B------:R-:W-:Y:S01]  /*6540*/  FMUL.FTZ R35, R100, R37.reuse ;  /* 0x0000002564237220 */ /* 0x080fe20000410000 */
[----:B------:R-:W-:Y:S01]  /*6550*/  USHF.R.S32.HI UR11, URZ, 0x1f, UR10 ;  /* 0x0000001f3f0b7899 */ /* 0x000fe2000801140a */
[----:B------:R-:W-:Y:S01]  /*6560*/  FMUL.FTZ R15, R97, R37 ;  /* 0x00000025610f7220 */ /* 0x000fe20000410000 */
[----:B--2---:R-:W-:Y:S01]  /*6570*/  IMAD R47, R24, R47, UR46 ;  /* 0x0000002e182f7e24 */ /* 0x004fe2000f8e022f */
[----:B------:R-:W1:Y:S01]  /*6580*/  @P1 LDC R20, c[0x0][0xbec] ;  /* 0x0002fb00ff141b82 */ /* 0x000e620000000800 */
[----:B------:R-:W-:Y:S01]  /*6590*/  IADD3 R27, P0, R10, 0x60, RZ ;  /* 0x000000600a1b7810 */ /* 0x000fe20007f1e0ff */
[----:B------:R-:W-:Y:S01]  /*65a0*/  UIMAD UR5, UR11, UR8, URZ ;  /* 0x000000080b0572a4 */ /* 0x000fe2000f8e023f */
[----:B------:R-:W-:Y:S01]  /*65b0*/  IMAD R73, R47, 0xc0, R23 ;  /* 0x000000c02f497824 */ /* 0x000fe200078e0217 */
[----:B------:R-:W-:Y:S01]  /*65c0*/  UIMAD.WIDE.U32 UR6, UR10, UR8, URZ ;  /* 0x000000080a0672a5 */ /* 0x000fe2000f8e003f */
[----:B------:R-:W-:Y:S01]  /*65d0*/  LOP3.LUT R6, R27, 0x380, RZ, 0xc0, !PT ;  /* 0x000003801b067812 */ /* 0x000fe200078ec0ff */
[----:B------:R-:W-:Y:S01]  /*65e0*/  UIMAD UR5, UR10, UR9, UR5 ;  /* 0x000000090a0572a4 */ /* 0x000fe2000f8e0205 */
[----:B------:R-:W-:Y:S01]  /*65f0*/  IMAD.WIDE R28, R7, 0x2, R28 ;  /* 0x00000002071c7825 */ /* 0x000fe200078e021c */
[----:B------:R-:W2:Y:S01]  /*6600*/  @P1 LDC R69, c[0x0][0xbf0] ;  /* 0x0002fc00ff451b82 */ /* 0x000ea20000000800 */
[----:B------:R-:W-:Y:S01]  /*6610*/  SHF.R.U64 R6, R6, 0x3, RZ ;  /* 0x0000000306067819 */ /* 0x000fe200000012ff */
[----:B------:R-:W-:Y:S01]  /*6620*/  UIADD3 UR5, UR7, UR5, URZ ;  /* 0x0000000507057290 */ /* 0x000fe2000fffe03f */
[----:B------:R-:W-:Y:S01]  /*6630*/  IADD3 R25, P2, R10, 0x40, RZ ;  /* 0x000000400a197810 */ /* 0x000fe20007f5e0ff */
[----:B------:R-:W-:Y:S01]  /*6640*/  IMAD.X R9, RZ, RZ, R11, P0 ;  /* 0x000000ffff097224 */ /* 0x000fe200000e060b */
[----:B------:R-:W-:Y:S01]  /*6650*/  LOP3.LUT R8, R6, R27, RZ, 0x3c, !PT ;  /* 0x0000001b06087212 */ /* 0x000fe200078e3cff */
[----:B------:R-:W-:Y:S01]  /*6660*/  IMAD.MOV.U32 R67, RZ, RZ, R73 ;  /* 0x000000ffff437224 */ /* 0x000fe200078e0049 */
[----:B------:R-:W-:Y:S01]  /*6670*/  IADD3 R27, P0, R28, 0x1800, RZ ;  /* 0x000018001c1b7810 */ /* 0x000fe20007f1e0ff */
[----:B------:R-:W-:Y:S01]  /*6680*/  IMAD.U32 R49, RZ, RZ, UR7 ;  /* 0x00000007ff317e24 */ /* 0x000fe2000f8e00ff */
[----:B------:R-:W-:Y:S01]  /*6690*/  LOP3.LUT R4, R25, 0x380, RZ, 0xc0, !PT ;  /* 0x0000038019047812 */ /* 0x000fe200078ec0ff */
[----:B------:R-:W-:Y:S01]  /*66a0*/  USHF.R.S32.HI UR7, URZ, 0x1f, UR45 ;  /* 0x0000001f3f077899 */ /* 0x000fe2000801142d */
[----:B------:R-:W-:Y:S01]  /*66b0*/  MOV R49, UR5 ;  /* 0x0000000500317c02 */ /* 0x000fe20008000f00 */
[----:B------:R-:W-:Y:S01]  /*66c0*/  IMAD.U32 R48, RZ, RZ, UR6 ;  /* 0x00000006ff307e24 */ /* 0x000fe2000f8e00ff */
[----:B------:R-:W-:Y:S01]  /*66d0*/  LOP3.LUT R26, R27, 0x380, RZ, 0xc0, !PT ;  /* 0x000003801b1a7812 */ /* 0x000fe200078ec0ff */
[----:B------:R-:W-:Y:S01]  /*66e0*/  IMAD.X R7, RZ, RZ, R11, P2 ;  /* 0x000000ffff077224 */ /* 0x000fe200010e060b */
[----:B------:R-:W-:Y:S01]  /*66f0*/  SHF.R.U64 R4, R4, 0x3, RZ ;  /* 0x0000000304047819 */ /* 0x000fe200000012ff */
[----:B-1----:R-:W-:Y:S01]  /*6700*/  @P1 IMAD.HI.U32 R20, R73, R20, RZ ;  /* 0x0000001449141227 */ /* 0x002fe200078e00ff */
[----:B------:R-:W-:Y:S01]  /*6710*/  IADD3 R21, P3, R10, 0x20, RZ ;  /* 0x000000200a157810 */ /* 0x000fe20007f7e0ff */
[----:B------:R-:W-:Y:S01]  /*6720*/  ULDC.64 UR8, c[0x0][0xb88] ;  /* 0x0002e20000087ab9 */ /* 0x000fe20000000a00 */
[----:B------:R-:W-:Y:S01]  /*6730*/  SHF.R.U64 R26, R26, 0x3, RZ ;  /* 0x000000031a1a7819 */ /* 0x000fe200000012ff */
[----:B0-----:R-:W-:Y:S01]  /*6740*/  IMAD.WIDE.U32 R48, R38, UR45, R48 ;  /* 0x0000002d26307c25 */ /* 0x001fe2000f8e0030 */
[----:B------:R-:W-:Y:S01]  /*6750*/  LOP3.LUT R6, R4, R25, RZ, 0x3c, !PT ;  /* 0x0000001904067212 */ /* 0x000fe200078e3cff */
[----:B------:R-:W-:Y:S01]  /*6760*/  ULDC UR5, c[0x0][0xa88] ;  /* 0x0002a20000057ab9 */ /* 0x000fe20000000800 */
[----:B------:R-:W-:Y:S01]  /*6770*/  LOP3.LUT R4, R21, 0x380, RZ, 0xc0, !PT ;  /* 0x0000038015047812 */ /* 0x000fe200078ec0ff */
[----:B------:R-:W-:Y:S01]  /*6780*/  IMAD R64, R38, UR7, RZ ;  /* 0x0000000726407c24 */ /* 0x000fe2000f8e02ff */
[----:B--2---:R-:W-:Y:S01]  /*6790*/  @P1 SHF.R.U32.HI R67, RZ, R69, R20 ;  /* 0x00000045ff431219 */ /* 0x004fe20000011614 */
[----:B------:R-:W-:Y:S01]  /*67a0*/  FMUL.FTZ R36, R96, R37 ;  /* 0x0000002560247220 */ /* 0x000fe20000410000 */
[----:B------:R-:W-:Y:S01]  /*67b0*/  LOP3.LUT R5, R10, 0x380, RZ, 0xc0, !PT ;  /* 0x000003800a057812 */ /* 0x000fe200078ec0ff */
[----:B------:R-:W-:Y:S01]  /*67c0*/  IMAD R64, R39, UR45, R64 ;  /* 0x0000002d27407c24 */ /* 0x000fe2000f8e0240 */
[----:B------:R-:W-:Y:S01]  /*67d0*/  LOP3.LUT R26, R26, R27, RZ, 0x3c, !PT ;  /* 0x0000001b1a1a7212 */ /* 0x000fe200078e3cff */
[----:B------:R-:W-:Y:S01]  /*67e0*/  IMAD.MOV R66, RZ, RZ, -R67 ;  /* 0x000000ffff427224 */ /* 0x000fe200078e0a43 */
[----:B------:R-:W-:Y:S01]  /*67f0*/  SHF.R.U64 R4, R4, 0x3, RZ ;  /* 0x0000000304047819 */ /* 0x000fe200000012ff */
[----:B------:R-:W-:Y:S01]  /*6800*/  IMAD.X R27, RZ, RZ, R29, P0 ;  /* 0x000000ffff1b7224 */ /* 0x000fe200000e061d */
[----:B------:R-:W-:Y:S01]  /*6810*/  IADD3 R38, P0, R67, R48, RZ ;  /* 0x0000003043267210 */ /* 0x000fe20007f1e0ff */
[----:B------:R-:W-:Y:S01]  /*6820*/  IMAD R69, R45, R66, R73 ;  /* 0x000000422d457224 */ /* 0x000fe200078e0249 */
[----:B------:R-:W-:Y:S01]  /*6830*/  SHF.R.U64 R5, R5, 0x3, RZ ;  /* 0x0000000305057819 */ /* 0x000fe200000012ff */
[-C--:B------:R-:W-:Y:S01]  /*6840*/  FMUL.FTZ R13, R105, R37.reuse ;  /* 0x00000025690d7220 */ /* 0x080fe20000410000 */
[----:B------:R-:W-:Y:S01]  /*6850*/  SHF.R.S32.HI R39, RZ, 0x1f, R67 ;  /* 0x0000001fff277819 */ /* 0x000fe20000011443 */
[-C--:B------:R-:W-:Y:S01]  /*6860*/  FMUL.FTZ R34, R104, R37.reuse ;  /* 0x0000002568227220 */ /* 0x080fe20000410000 */
[----:B------:R-:W-:Y:S01]  /*6870*/  SHF.R.S32.HI R48, RZ, 0x1f, R69 ;  /* 0x0000001fff307819 */ /* 0x000fe20000011445 */
[-C--:B------:R-:W-:Y:S01]  /*6880*/  FMUL.FTZ R14, R109, R37.reuse ;  /* 0x000000256d0e7220 */ /* 0x080fe20000410000 */
[----:B------:R-:W-:Y:S01]  /*6890*/  IADD3 R25, P2, R28, 0x3000, RZ ;  /* 0x000030001c197810 */ /* 0x000fe20007f5e0ff */
[----:B------:R-:W-:Y:S01]  /*68a0*/  FMUL.FTZ R33, R108, R37 ;  /* 0x000000256c217220 */ /* 0x000fe20000410000 */
[----:B------:R-:W-:Y:S01]  /*68b0*/  LOP3.LUT R4, R4, R21, RZ, 0x3c, !PT ;  /* 0x0000001504047212 */ /* 0x000fe200078e3cff */
[----:B------:R-:W-:Y:S01]  /*68c0*/  IMAD R48, R48, UR8, RZ ;  /* 0x0000000830307c24 */ /* 0x000fe2000f8e02ff */
[----:B------:R-:W-:Y:S01]  /*68d0*/  LOP3.LUT R10, R5, R10, RZ, 0x3c, !PT ;  /* 0x0000000a050a7212 */ /* 0x000fe200078e3cff */
[-C--:B------:R-:W-:Y:S01]  /*68e0*/  FMUL.FTZ R31, R113, R37.reuse ;  /* 0x00000025711f7220 */ /* 0x080fe20000410000 */
[----:B------:R-:W-:Y:S01]  /*68f0*/  LOP3.LUT R21, R28, 0x380, RZ, 0xc0, !PT ;  /* 0x000003801c157812 */ /* 0x000fe200078ec0ff */
[----:B------:R-:W-:Y:S01]  /*6900*/  FMUL.FTZ R32, R112, R37 ;  /* 0x0000002570207220 */ /* 0x000fe20000410000 */
[----:B------:R-:W-:Y:S01]  /*6910*/  IADD3.X R39, R39, R49, R64, P0, !PT ;  /* 0x0000003127277210 */ /* 0x000fe200007fe440 */
[----:B------:R-:W-:Y:S01]  /*6920*/  IMAD R64, R45, UR5, RZ ;  /* 0x000000052d407c24 */ /* 0x000fe2000f8e02ff */
[----:B------:R-:W-:Y:S01]  /*6930*/  LOP3.LUT R24, R25, 0x380, RZ, 0xc0, !PT ;  /* 0x0000038019187812 */ /* 0x000fe200078ec0ff */
[----:B------:R-:W-:Y:S01]  /*6940*/  FMUL.FTZ R30, R117, R37 ;  /* 0x00000025751e7220 */ /* 0x000fe20000410000 */
[----:B------:R-:W-:Y:S01]  /*6950*/  IADD3.X R5, RZ, R11, RZ, P3, !PT ;  /* 0x0000000bff057210 */ /* 0x000fe20001ffe4ff */
[----:B------:R-:W-:Y:S01]  /*6960*/  FMUL.FTZ R37, R116, R37 ;  /* 0x0000002574257220 */ /* 0x000fe20000410000 */
[----:B------:R-:W-:-:S02]  /*6970*/  SHF.R.U64 R21, R21, 0x3, RZ ;  /* 0x0000000315157819 */ /* 0x000fc400000012ff */
[----:B------:R-:W-:Y:S01]  /*6980*/  MOV R70, R10 ;  /* 0x0000000a00467202 */ /* 0x000fe20000000f00 */
[C---:B------:R-:W-:Y:S01]  /*6990*/  IMAD R11, R69.reuse, UR9, R48 ;  /* 0x00000009450b7c24 */ /* 0x040fe2000f8e0230 */
[----:B------:R-:W-:Y:S01]  /*69a0*/  MOV R67, R6 ;  /* 0x0000000600437202 */ /* 0x000fe20000000f00 */
[----:B------:R-:W-:Y:S01]  /*69b0*/  IMAD.WIDE.U32 R6, R69, UR8, R38 ;  /* 0x0000000845067c25 */ /* 0x000fe2000f8e0026 */
[----:B------:R-:W-:Y:S01]  /*69c0*/  IADD3 R71, P3, R28, 0x4800, RZ ;  /* 0x000048001c477810 */ /* 0x000fe20007f7e0ff */
[----:B------:R-:W-:Y:S01]  /*69d0*/  ULDC.64 UR8, c[0x0][0xb50] ;  /* 0x0002d40000087ab9 */ /* 0x000fe20000000a00 */
[----:B------:R-:W-:Y:S01]  /*69e0*/  SHF.R.U64 R24, R24, 0x3, RZ ;  /* 0x0000000318187819 */ /* 0x000fe200000012ff */
[----:B------:R-:W-:Y:S01]  /*69f0*/  IMAD R39, R47, 0xc0, R22 ;  /* 0x000000c02f277824 */ /* 0x000fe200078e0216 */
[----:B------:R-:W-:Y:S01]  /*6a00*/  LOP3.LUT R28, R21, R28, RZ, 0x3c, !PT ;  /* 0x0000001c151c7212 */ /* 0x000fe200078e3cff */
[----:B------:R-:W-:Y:S01]  /*6a10*/  IMAD.IADD R7, R7, 0x1, R11 ;  /* 0x0000000107077824 */ /* 0x000fe200078e020b */
[----:B------:R-:W-:-:S02]  /*6a20*/  IADD3.X R21, RZ, R29, RZ, P3, !PT ;  /* 0x0000001dff157210 */ /* 0x000fc40001ffe4ff */
[----:B------:R-:W-:Y:S01]  /*6a30*/  MOV R66, R8 ;  /* 0x0000000800427202 */ /* 0x000fe20000000f00 */
[----:B------:R-:W-:Y:S01]  /*6a40*/  VIADD R9, R39, 0x8 ;  /* 0x0000000827097836 */ /* 0x000fe20000000000 */
[----:B------:R-:W-:Y:S02]  /*6a50*/  LOP3.LUT P0, RZ, R17, 0x3, RZ, 0xc0, !PT ;  /* 0x0000000311ff7812 */ /* 0x000fe4000780c0ff */
[----:B------:R-:W-:Y:S02]  /*6a60*/  LEA R38, P3, R6, UR8, 0x2 ;  /* 0x0000000806267c11 */ /* 0x000fe4000f8610ff */
[----:B------:R-:W-:Y:S01]  /*6a70*/  LOP3.LUT R24, R24, R25, RZ, 0x3c, !PT ;  /* 0x0000001918187212 */ /* 0x000fe200078e3cff */
[----:B------:R-:W-:Y:S01]  /*6a80*/  IMAD.X R25, RZ, RZ, R29, P2 ;  /* 0x000000ffff197224 */ /* 0x000fe200010e061d */
[----:B------:R-:W-:Y:S01]  /*6a90*/  ISETP.GE.OR P2, PT, R39, R64, P0 ;  /* 0x000000402700720c */ /* 0x000fe20000746670 */
[----:B------:R-:W-:Y:S01]  /*6aa0*/  SHFL.IDX PT, R48, R38, RZ, 0x1c1f ;  /* 0x001c1fff26307589 */ /* 0x000fe200000e0000 */
[----:B------:R-:W-:-:S02]  /*6ab0*/  MOV R68, R4 ;  /* 0x0000000400447202 */ /* 0x000fc40000000f00 */
[----:B------:R-:W-:Y:S01]  /*6ac0*/  LEA.HI.X R39, R6, UR9, R7, 0x2, P3 ;  /* 0x0000000906277c11 */ /* 0x000fe200098f1407 */
[----:B------:R-:W-:Y:S01]  /*6ad0*/  ULDC.64 UR8, c[0x0][0xae8] ;  /* 0x0002ba0000087ab9 */ /* 0x000fe20000000a00 */
[----:B------:R-:W-:Y:S02]  /*6ae0*/  ISETP.GE.OR P0, PT, R9, R64, P0 ;  /* 0x000000400900720c */ /* 0x000fe40000706670 */
[----:B------:R-:W-:Y:S01]  /*6af0*/  F2FP.F16.F32.PACK_AB R4, R40, R43 ;  /* 0x0000002b2804723e */ /* 0x000fe200000000ff */
[----:B------:R-:W0:Y:S01]  /*6b00*/  SHFL.IDX PT, R49, R39, RZ, 0x1c1f ;  /* 0x001c1fff27317589 */ /* 0x000e2200000e0000 */
[----:B------:R-:W-:Y:S02]  /*6b10*/  F2FP.F16.F32.PACK_AB R5, R46, R51 ;  /* 0x000000332e05723e */ /* 0x000fe400000000ff */
[----:B------:R-:W-:Y:S01]  /*6b20*/  F2FP.F16.F32.PACK_AB R6, R41, R42 ;  /* 0x0000002a2906723e */ /* 0x000fe200000000ff */
[----:B------:R-:W-:Y:S01]  /*6b30*/  BAR.SYNC.DEFER_BLOCKING 0x1, 0x180 ;  /* 0x0046000000007b1d */ /* 0x000fe20000010000 */
[----:B------:R-:W-:-:S02]  /*6b40*/  F2FP.F16.F32.PACK_AB R7, R50, R53 ;  /* 0x000000353207723e */ /* 0x000fc400000000ff */
[----:B------:R-:W-:Y:S02]  /*6b50*/  F2FP.F16.F32.PACK_AB R10, R12, R35 ;  /* 0x000000230c0a723e */ /* 0x000fe400000000ff */
[----:B------:R-:W-:Y:S02]  /*6b60*/  F2FP.F16.F32.PACK_AB R8, R15, R36 ;  /* 0x000000240f08723e */ /* 0x000fe400000000ff */
[----:B------:R-:W-:Y:S01]  /*6b70*/  F2FP.F16.F32.PACK_AB R9, R52, R55 ;  /* 0x000000373409723e */ /* 0x000fe200000000ff */
[----:B------:R-:W-:Y:S01]  /*6b80*/  SHFL.IDX PT, R50, R38, 0x1, 0x1c1f ;  /* 0x003c1f0026327f89 */ /* 0x000fe200000e0000 */
[----:B------:R-:W-:Y:S02]  /*6b90*/  F2FP.F16.F32.PACK_AB R11, R54, R57 ;  /* 0x00000039360b723e */ /* 0x000fe400000000ff */
[----:B------:R-:W-:Y:S01]  /*6ba0*/  F2FP.F16.F32.PACK_AB R12, R13, R34 ;  /* 0x000000220d0c723e */ /* 0x000fe200000000ff */
[----:B------:R-:W1:Y:S01]  /*6bb0*/  SHFL.IDX PT, R51, R39, 0x1, 0x1c1f ;  /* 0x003c1f0027337f89 */ /* 0x000e6200000e0000 */
[----:B------:R-:W-:-:S02]  /*6bc0*/  F2FP.F16.F32.PACK_AB R13, R56, R59 ;  /* 0x0000003b380d723e */ /* 0x000fc400000000ff */
[----:B------:R-:W-:Y:S02]  /*6bd0*/  F2FP.F16.F32.PACK_AB R14, R14, R33 ;  /* 0x000000210e0e723e */ /* 0x000fe400000000ff */
[----:B------:R-:W-:Y:S02]  /*6be0*/  F2FP.F16.F32.PACK_AB R15, R58, R61 ;  /* 0x0000003d3a0f723e */ /* 0x000fe400000000ff */
[----:B------:R-:W-:Y:S02]  /*6bf0*/  F2FP.F16.F32.PACK_AB R52, R31, R32 ;  /* 0x000000201f34723e */ /* 0x000fe400000000ff */
[----:B------:R-:W-:Y:S02]  /*6c00*/  F2FP.F16.F32.PACK_AB R53, R60, R63 ;  /* 0x0000003f3c35723e */ /* 0x000fe400000000ff */
[----:B------:R-:W-:Y:S01]  /*6c10*/  F2FP.F16.F32.PACK_AB R54, R30, R37 ;  /* 0x000000251e36723e */ /* 0x000fe200000000ff */
[----:B------:R2:W-:Y:S01]  /*6c20*/  STSM.16.M88.4 [R70], R4 ;  /* 0x0000000446007844 */ /* 0x0005e20000000200 */
[----:B------:R-:W-:-:S02]  /*6c30*/  F2FP.F16.F32.PACK_AB R55, R62, R65 ;  /* 0x000000413e37723e */ /* 0x000fc400000000ff */
[----:B------:R-:W-:Y:S01]  /*6c40*/  LOP3.LUT R20, R71, 0x380, RZ, 0xc0, !PT ;  /* 0x0000038047147812 */ /* 0x000fe200078ec0ff */
[----:B------:R3:W-:Y:S03]  /*6c50*/  STSM.16.M88.4 [R68], R8 ;  /* 0x0000000844007844 */ /* 0x0007e60000000200 */
[----:B------:R-:W-:Y:S01]  /*6c60*/  SHF.R.U64 R20, R20, 0x3, RZ ;  /* 0x0000000314147819 */ /* 0x000fe200000012ff */
[----:B------:R-:W-:Y:S03]  /*6c70*/  STSM.16.M88.4 [R67], R12 ;  /* 0x0000000c43007844 */ /* 0x000fe60000000200 */
[----:B------:R-:W-:Y:S01]  /*6c80*/  LOP3.LUT R20, R20, R71, RZ, 0x3c, !PT ;  /* 0x0000004714147212 */ /* 0x000fe200078e3cff */
[----:B------:R-:W-:Y:S01]  /*6c90*/  STSM.16.M88.4 [R66], R52 ;  /* 0x0000003442007844 */ /* 0x000fe20000000200 */
[----:B------:R-:W-:Y:S08]  /*6ca0*/  BAR.SYNC.DEFER_BLOCKING 0x1, 0x180 ;  /* 0x0046000000007b1d */ /* 0x000ff00000010000 */
[----:B--2---:R-:W2:Y:S08]  /*6cb0*/  @P1 LDC R5, c[0x0][0xbec] ;  /* 0x0002fb00ff051b82 */ /* 0x004eb00000000800 */
[----:B---3--:R-:W3:Y:S01]  /*6cc0*/  @P1 LDC R9, c[0x0][0xbf0] ;  /* 0x0002fc00ff091b82 */ /* 0x008ee20000000800 */
[----:B------:R-:W-:Y:S01]  /*6cd0*/  IMAD R4, R2, 0x30, R16 ;  /* 0x0000003002047824 */ /* 0x000fe200078e0210 */
[----:B------:R-:W-:-:S06]  /*6ce0*/  UIMAD UR6, UR11, UR8, URZ ;  /* 0x000000080b0672a4 */ /* 0x000fcc000f8e023f */
[----:B------:R-:W4:Y:S01]  /*6cf0*/  LDC.64 R6, c[0x0][0xae0] ;  /* 0x0002b800ff067b82 */ /* 0x000f220000000a00 */
[----:B0-----:R-:W-:Y:S04]  /*6d00*/  @!P2 ST.E desc[UR50][R48.64], R44 ;  /* 0x0000002c3000a985 */ /* 0x001fe8000c101932 */
[----:B-1----:R2:W-:Y:S04]  /*6d10*/  @!P0 ST.E desc[UR50][R50.64], R0 ;  /* 0x0000000032008985 */ /* 0x0025e8000c101932 */
[----:B------:R-:W5:Y:S04]  /*6d20*/  LD.E.128 R28, desc[UR50][R28.64] ;  /* 0x000000321c1c7980 */ /* 0x000f68000c101d00 */
[----:B------:R-:W5:Y:S04]  /*6d30*/  LD.E.128 R32, desc[UR50][R26.64] ;  /* 0x000000321a207980 */ /* 0x000f68000c101d00 */
[----:B------:R-:W5:Y:S04]  /*6d40*/  LD.E.128 R36, desc[UR50][R24.64] ;  /* 0x0000003218247980 */ /* 0x000f68000c101d00 */
[----:B------:R0:W5:Y:S01]  /*6d50*/  LD.E.128 R40, desc[UR50][R20.64] ;  /* 0x0000003214287980 */ /* 0x000162000c101d00 */
[C---:B------:R-:W-:Y:S01]  /*6d60*/  IMAD R8, R47.reuse, 0xc0, R4 ;  /* 0x000000c02f087824 */ /* 0x040fe200078e0204 */
[----:B------:R-:W-:Y:S01]  /*6d70*/  UIMAD.WIDE.U32 UR4, UR10, UR8, URZ ;  /* 0x000000080a0472a5 */ /* 0x000fe2000f8e003f */
[----:B------:R-:W-:Y:S01]  /*6d80*/  IMAD R47, R47, 0xc0, R16 ;  /* 0x000000c02f2f7824 */ /* 0x000fe200078e0210 */
[----:B------:R-:W-:Y:S01]  /*6d90*/  UIMAD UR6, UR10, UR9, UR6 ;  /* 0x000000090a0672a4 */ /* 0x000fe2000f8e0206 */
[----:B--2---:R-:W-:Y:S01]  /*6da0*/  @P1 IMAD.HI.U32 R0, R8, R5, RZ ;  /* 0x0000000508001227 */ /* 0x004fe200078e00ff */
[----:B------:R-:W-:Y:S01]  /*6db0*/  MOV R4, R8 ;  /* 0x0000000800047202 */ /* 0x000fe20000000f00 */
[----:B------:R-:W-:Y:S01]  /*6dc0*/  ULDC.64 UR8, c[0x0][0xaf0] ;  /* 0x0002bc0000087ab9 */ /* 0x000fe20000000a00 */
[----:B------:R-:W-:Y:S01]  /*6dd0*/  UIADD3 UR5, UR5, UR6, URZ ;  /* 0x0000000605057290 */ /* 0x000fe2000fffe03f */
[----:B------:R-:W-:Y:S01]  /*6de0*/  @!PT LDS RZ, [RZ] ;  /* 0x00000000fffff984 */ /* 0x000fe20000000800 */
[----:B------:R-:W-:Y:S01]  /*6df0*/  @!PT LDS RZ, [RZ] ;  /* 0x00000000fffff984 */ /* 0x000fe20000000800 */
[----:B------:R-:W-:Y:S01]  /*6e00*/  @!PT LDS RZ, [RZ] ;  /* 0x00000000fffff984 */ /* 0x000fe20000000800 */
[----:B------:R-:W-:Y:S01]  /*6e10*/  @!PT LDS RZ, [RZ] ;  /* 0x00000000fffff984 */ /* 0x000fe20000000800 */
[----:B------:R1:W-:Y:S06]  /*6e20*/  MEMBAR.ALL.CTA ;  /* 0x0000000000007992 */ /* 0x0003ec0000008000 */
[----:B-1----:R-:W1:Y:S01]  /*6e30*/  FENCE.VIEW.ASYNC.S ;  /* 0x00000000000073c6 */ /* 0x002e620000000000 */
[----:B---3--:R-:W-:Y:S01]  /*6e40*/  @P1 SHF.R.U32.HI R4, RZ, R9, R0 ;  /* 0x00000009ff041219 */ /* 0x008fe20000011600 */
[----:B------:R-:W-:Y:S01]  /*6e50*/  UIMAD UR6, UR7, UR8, URZ ;  /* 0x00000008070672a4 */ /* 0x000fe2000f8e023f */
[C---:B------:R-:W-:Y:S01]  /*6e60*/  IADD3 R13, R47.reuse, 0x30, RZ ;  /* 0x000000302f0d7810 */ /* 0x040fe20007ffe0ff */
[----:B------:R-:W-:Y:S01]  /*6e70*/  UIMAD.WIDE.U32 UR4, UR45, UR8, UR4 ;  /* 0x000000082d0472a5 */ /* 0x000fe2000f8e0004 */
[--C-:B------:R-:W-:Y:S01]  /*6e80*/  SHF.R.S32.HI R5, RZ, 0x1f, R4.reuse ;  /* 0x0000001fff057819 */ /* 0x100fe20000011404 */
[----:B------:R-:W-:Y:S01]  /*6e90*/  UIMAD UR6, UR45, UR9, UR6 ;  /* 0x000000092d0672a4 */ /* 0x000fe2000f8e0206 */
[----:B------:R-:W-:Y:S01]  /*6ea0*/  IMAD.MOV R0, RZ, RZ, -R4 ;  /* 0x000000ffff007224 */ /* 0x000fe200078e0a04 */
[----:B------:R-:W-:Y:S01]  /*6eb0*/  UIADD3 UR44, UR44, 0x16820, URZ ;  /* 0x000168202c2c7890 */ /* 0x000fe2000fffe03f */
[----:B------:R-:W-:Y:S01]  /*6ec0*/  VIADD R15, R47, 0x60 ;  /* 0x000000602f0f7836 */ /* 0x000fe20000000000 */
[----:B------:R-:W-:Y:S01]  /*6ed0*/  UIADD3 UR5, UR5, UR6, URZ ;  /* 0x0000000605057290 */ /* 0x000fe2000fffe03f */
[----:B------:R-:W-:Y:S01]  /*6ee0*/  IMAD R45, R45, R0, R8 ;  /* 0x000000002d2d7224 */ /* 0x000fe200078e0208 */
[----:B------:R-:W-:Y:S01]  /*6ef0*/  UPRMT UR44, URZ, 0x654, UR44 ;  /* 0x000006543f2c7896 */ /* 0x000fe2000800002c */
[-C--:B----4-:R-:W-:Y:S01]  /*6f00*/  IMAD R5, R5, R6.reuse, RZ ;  /* 0x0000000605057224 */ /* 0x090fe200078e02ff */
[----:B------:R-:W-:Y:S01]  /*6f10*/  UIADD3 UR38, UR38, 0x1, URZ ;  /* 0x0000000126267890 */ /* 0x000fe2000fffe03f */
[----:B0-----:R-:W-:Y:S01]  /*6f20*/  VIADD R21, R47, 0x90 ;  /* 0x000000902f157836 */ /* 0x001fe20000000000 */
[----:B------:R-:W-:Y:S01]  /*6f30*/  SHF.R.S32.HI R0, RZ, 0x1f, R45 ;  /* 0x0000001fff007819 */ /* 0x000fe2000001142d */
[C---:B------:R-:W-:Y:S01]  /*6f40*/  IMAD R7, R4.reuse, R7, R5 ;  /* 0x0000000704077224 */ /* 0x040fe200078e0205 */
[----:B------:R-:W-:Y:S01]  /*6f50*/  UISETP.NE.AND UP0, UPT, UR38, 0x2, UPT ;  /* 0x000000022600788c */ /* 0x000fe2000bf05270 */
[----:B------:R-:W-:Y:S01]  /*6f60*/  IMAD.WIDE.U32 R4, R4, R6, UR4 ;  /* 0x0000000404047e25 */ /* 0x000fe2000f8e0006 */
[----:B------:R-:W-:Y:S01]  /*6f70*/  ULDC.64 UR4, c[0x0][0xad8] ;  /* 0x0002b60000047ab9 */ /* 0x000fe20000000a00 */
[----:B------:R-:W-:-:S02]  /*6f80*/  UIADD3 UR36, UR36, 0x1, URZ ;  /* 0x0000000124247890 */ /* 0x000fc4000fffe03f */
[----:B------:R-:W-:Y:S01]  /*6f90*/  IMAD.IADD R5, R5, 0x1, R7 ;  /* 0x0000000105057824 */ /* 0x000fe200078e0207 */
[----:B-1----:R-:W-:Y:S01]  /*6fa0*/  SYNCS.ARRIVE.TRANS64.RED.A1T0 RZ, [UR44], RZ ;  /* 0x000000ffffff79a7 */ /* 0x002fe2000810042c */
[----:B------:R-:W-:Y:S01]  /*6fb0*/  IMAD R0, R0, UR4, RZ ;  /* 0x0000000400007c24 */ /* 0x000fe2000f8e02ff */
[----:B------:R-:W-:Y:S01]  /*6fc0*/  USEL UR38, UR38, URZ, UP0 ;  /* 0x0000003f26267287 */ /* 0x000fe20008000000 */
[----:B------:R-:W-:-:S04]  /*6fd0*/  IMAD.WIDE.U32 R4, R45, UR4, R4 ;  /* 0x000000042d047c25 */ /* 0x000fc8000f8e0004 */
[----:B------:R-:W-:Y:S01]  /*6fe0*/  IMAD R7, R45, UR5, R0 ;  /* 0x000000052d077c24 */ /* 0x000fe2000f8e0200 */
[----:B------:R-:W-:Y:S02]  /*6ff0*/  ULDC.64 UR4, c[0x0][0xa80] ;  /* 0x0002a00000047ab9 */ /* 0x000fe40000000a00 */
[----:B------:R-:W-:Y:S01]  /*7000*/  LEA R0, P0, R4, UR4, 0x1 ;  /* 0x0000000404007c11 */ /* 0x000fe2000f8008ff */
[----:B------:R-:W-:Y:S01]  /*7010*/  IMAD.IADD R5, R5, 0x1, R7 ;  /* 0x0000000105057824 */ /* 0x000fe200078e0207 */
[----:B------:R-:W-:-:S03]  /*7020*/  ULDC UR4, c[0x0][0xac8] ;  /* 0x0002b20000047ab9 */ /* 0x000fc60000000800 */
[----:B------:R-:W-:Y:S01]  /*7030*/  SHFL.IDX PT, R6, R0, 0x1, 0x181f ;  /* 0x00381f0000067f89 */ /* 0x000fe200000e0000 */
[----:B------:R-:W-:Y:S02]  /*7040*/  LEA.HI.X R12, R4, UR5, R5, 0x1, P0 ;  /* 0x00000005040c7c11 */ /* 0x000fe400080f0c05 */
[----:B------:R-:W-:Y:S01]  /*7050*/  ISETP.GE.AND P0, PT, R3, UR4, PT ;  /* 0x0000000403007c0c */ /* 0x000fe2000bf06270 */
[----:B------:R-:W-:Y:S01]  /*7060*/  SHFL.IDX PT, R4, R0, RZ, 0x181f ;  /* 0x00181fff00047589 */ /* 0x000fe200000e0000 */
[----:B------:R-:W-:Y:S02]  /*7070*/  ULDC UR4, c[0x0][0xc] ;  /* 0x0000030000047ab9 */ /* 0x000fe40000000800 */
[-C--:B------:R-:W-:Y:S01]  /*7080*/  ISETP.GE.OR P1, PT, R47, R64.reuse, P0 ;  /* 0x000000402f00720c */ /* 0x080fe20000726670 */
[----:B------:R-:W0:Y:S01]  /*7090*/  SHFL.IDX PT, R5, R12, RZ, 0x181f ;  /* 0x00181fff0c057589 */ /* 0x000e2200000e0000 */
[-C--:B------:R-:W-:Y:S01]  /*70a0*/  ISETP.GE.OR P2, PT, R13, R64.reuse, P0 ;  /* 0x000000400d00720c */ /* 0x080fe20000746670 */
[----:B------:R-:W-:Y:S01]  /*70b0*/  UIADD3 UR46, UR4, UR46, URZ ;  /* 0x0000002e042e7290 */ /* 0x000fe2000fffe03f */
[-C--:B------:R-:W-:Y:S01]  /*70c0*/  ISETP.GE.OR P3, PT, R15, R64.reuse, P0 ;  /* 0x000000400f00720c */ /* 0x080fe20000766670 */
[----:B------:R-:W1:Y:S01]  /*70d0*/  SHFL.IDX PT, R7, R12, 0x1, 0x181f ;  /* 0x00381f000c077f89 */ /* 0x000e6200000e0000 */
[----:B------:R-:W-:Y:S01]  /*70e0*/  ISETP.GE.OR P0, PT, R21, R64, P0 ;  /* 0x000000401500720c */ /* 0x000fe20000706670 */
[----:B------:R-:W-:-:S02]  /*70f0*/  USEL UR4, URZ, 0x1, UP0 ;  /* 0x000000013f047887 */ /* 0x000fc40008000000 */
[----:B------:R-:W-:Y:S02]  /*7100*/  SHFL.IDX PT, R8, R0, 0x2, 0x181f ;  /* 0x00581f0000087f89 */ /* 0x000fe400000e0000 */
[----:B------:R-:W-:Y:S02]  /*7110*/  ULOP3.LUT UR37, UR37, UR4, URZ, 0x3c, !UPT ;  /* 0x0000000425257292 */ /* 0x000fe4000f8e3c3f */
[----:B------:R-:W2:Y:S04]  /*7120*/  SHFL.IDX PT, R9, R12, 0x2, 0x181f ;  /* 0x00581f000c097f89 */ /* 0x000ea800000e0000 */
[----:B------:R3:W-:Y:S04]  /*7130*/  SHFL.IDX PT, R10, R0, 0x3, 0x181f ;  /* 0x00781f00000a7f89 */ /* 0x0007e800000e0000 */
[----:B------:R-:W4:Y:S01]  /*7140*/  SHFL.IDX PT, R11, R12, 0x3, 0x181f ;  /* 0x00781f000c0b7f89 */ /* 0x000f2200000e0000 */
[----:B---3--:R-:W3:Y:S01]  /*7150*/  LDC R0, c[0x0][0xc34] ;  /* 0x00030d00ff007b82 */ /* 0x008ee20000000800 */
[----:B0-----:R-:W-:-:S04]  /*7160*/  @!P1 IMAD.WIDE R4, R3, 0x2, R4 ;  /* 0x0000000203049825 */ /* 0x001fc800078e0204 */
[----:B-1----:R-:W-:-:S04]  /*7170*/  @!P2 IMAD.WIDE R6, R3, 0x2, R6 ;  /* 0x000000020306a825 */ /* 0x002fc800078e0206 */
[----:B--2---:R-:W-:-:S04]  /*7180*/  @!P3 IMAD.WIDE R8, R3, 0x2, R8 ;  /* 0x000000020308b825 */ /* 0x004fc800078e0208 */
[----:B----4-:R-:W-:Y:S01]  /*7190*/  @!P0 IMAD.WIDE R10, R3, 0x2, R10 ;  /* 0x00000002030a8825 */ /* 0x010fe200078e020a */
[----:B-----5:R0:W-:Y:S04]  /*71a0*/  @!P1 ST.E.128 desc[UR50][R4.64], R28 ;  /* 0x0000001c04009985 */ /* 0x0201e8000c101d32 */
[----:B------:R0:W-:Y:S04]  /*71b0*/  @!P2 ST.E.128 desc[UR50][R6.64], R32 ;  /* 0x000000200600a985 */ /* 0x0001e8000c101d32 */
[----:B------:R0:W-:Y:S04]  /*71c0*/  @!P3 ST.E.128 desc[UR50][R8.64], R36 ;  /* 0x000000240800b985 */ /* 0x0001e8000c101d32 */
[----:B------:R0:W-:Y:S01]  /*71d0*/  @!P0 ST.E.128 desc[UR50][R10.64], R40 ;  /* 0x000000280a008985 */ /* 0x0001e2000c101d32 */
[----:B---3--:R-:W-:-:S13]  /*71e0*/  ISETP.LE.AND P0, PT, R0, UR46, PT ;  /* 0x0000002e00007c0c */ /* 0x008fda000bf03270 */
[----:B------:R-:W-:Y:S05]  /*71f0*/  @!P0 BRA `(.L_x_31) ;  /* 0xffffff9800a88947 */ /* 0x000fea000383ffff */
[----:B------:R-:W-:Y:S05]  /*7200*/  EXIT ;  /* 0x000000000000794d */ /* 0x000fea0003800000 */
.L_x_5:
[----:B------:R-:W-:-:S08]  /*7210*/  NOP ;  /* 0x0000000000007918 */ /* 0x000fd00000000000 */
[----:B------:R-:W0:-:S00]  /*7220*/  USETMAXREG.DEALLOC.CTAPOOL 0x20 ;  /* 0x00000020000079c8 */ /* 0x000e0000080e0500 */
[----:B------:R-:W2:Y:S01]  /*7230*/  S2UR UR10, SR_CTAID.X ;  /* 0x00000000000a79c3 */ /* 0x000ea20000002500 */
[----:B0-----:R-:W-:Y:S01]  /*7240*/  IMAD.MOV.U32 R0, RZ, RZ, 0x1 ;  /* 0x00000001ff007424 */ /* 0x001fe200078e00ff */
[----:B------:R-:W-:Y:S01]  /*7250*/  MOV R22, RZ ;  /* 0x000000ff00167202 */ /* 0x000fe20000000f00 */
[----:B------:R-:W-:-:S05]  /*7260*/  IMAD.MOV.U32 R24, RZ, RZ, 0x1 ;  /* 0x00000001ff187424 */ /* 0x000fca00078e00ff */
[----:B------:R-:W2:Y:S02]  /*7270*/  LDC R2, c[0x0][0xc34] ;  /* 0x00030d00ff027b82 */ /* 0x000ea40000000800 */
[----:B--2---:R-:W-:-:S13]  /*7280*/  ISETP.LE.AND P0, PT, R2, UR10, PT ;  /* 0x0000000a02007c0c */ /* 0x004fda000bf03270 */
[----:B------:R-:W-:Y:S05]  /*7290*/  @P0 BRA `(.L_x_32) ;  /* 0x0000003800400947 */ /* 0x000fea0003800000 */
[----:B------:R-:W0:Y:S01]  /*72a0*/  S2R R3, SR_TID.X ;  /* 0x0000000000037919 */ /* 0x000e220000002100 */
[----:B-1----:R-:W-:Y:S01]  /*72b0*/  ULDC.64 UR4, c[0x0][0x418] ;  /* 0x0001060000047ab9 */ /* 0x002fe20000000a00 */
[----:B------:R-:W-:Y:S01]  /*72c0*/  ULDC.64 UR6, c[0x0][0x2f0] ;  /* 0x0000bc0000067ab9 */ /* 0x000fe20000000a00 */
[----:B------:R-:W-:Y:S01]  /*72d0*/  UISETP.NE.U32.AND UP0, UPT, UR4, URZ, UPT ;  /* 0x0000003f0400728c */ /* 0x000fe2000bf05070 */
[----:B------:R-:W1:Y:S01]  /*72e0*/  S2UR UR8, SR_CgaCtaId ;  /* 0x00000000000879c3 */ /* 0x000e620000008800 */
[----:B------:R-:W-:Y:S01]  /*72f0*/  LOP3.LUT R25, R25, 0xfffffffe, RZ, 0xc0, !PT ;  /* 0xfffffffe19197812 */ /* 0x000fe200078ec0ff */
[----:B------:R-:W-:Y:S01]  /*7300*/  ULDC UR4, c[0x0][0x424] ;  /* 0x0001090000047ab9 */ /* 0x000fe20000000800 */
[----:B------:R-:W-:Y:S01]  /*7310*/  UISETP.NE.AND.EX UP0, UPT, UR5, URZ, UPT, UP0 ;  /* 0x0000003f0500728c */ /* 0x000fe2000bf05300 */
[----:B------:R-:W-:Y:S01]  /*7320*/  IMAD.MOV.U32 R24, RZ, RZ, 0x1 ;  /* 0x00000001ff187424 */ /* 0x000fe200078e00ff */
[----:B------:R-:W-:Y:S01]  /*7330*/  ULDC UR9, c[0x0][0x2b8] ;  /* 0x0000ae0000097ab9 */ /* 0x000fe20000000800 */
[----:B------:R-:W-:Y:S01]  /*7340*/  ULDC UR37, c[0x0][0x448] ;  /* 0x0001120000257ab9 */ /* 0x000fe20000000800 */
[----:B------:R-:W-:Y:S01]  /*7350*/  USEL UR4, UR4, 0x1, UP0 ;  /* 0x0000000104047887 */ /* 0x000fe20008000000 */
[----:B------:R-:W-:Y:S01]  /*7360*/  IMAD.MOV.U32 R22, RZ, RZ, RZ ;  /* 0x000000ffff167224 */ /* 0x000fe200078e00ff */
[----:B------:R-:W-:Y:S01]  /*7370*/  UMOV UR38, 0x400 ;  /* 0x0000040000267882 */ /* 0x000fe20000000000 */
[----:B------:R-:W-:-:S02]  /*7380*/  ULOP3.LUT UR41, UR39, 0x2, URZ, 0xfc, !UPT ;  /* 0x0000000227297892 */ /* 0x000fc4000f8efc3f */
[----:B------:R-:W-:Y:S01]  /*7390*/  UIMAD UR36, UR4, UR6, URZ ;  /* 0x00000006042472a4 */ /* 0x000fe2000f8e023f */
[----:B------:R-:W-:Y:S02]  /*73a0*/  ULDC UR43, c[0x0][0xc] ;  /* 0x00000300002b7ab9 */ /* 0x000fe40000000800 */
[----:B------:R-:W-:Y:S01]  /*73b0*/  ULDC UR4, c[0x0][0x288] ;  /* 0x0000a20000047ab9 */ /* 0x000fe20000000800 */
[----:B------:R-:W-:Y:S02]  /*73c0*/  UIADD3 UR5, UR36, 0x7f, URZ ;  /* 0x0000007f24057890 */ /* 0x000fe4000fffe03f */
[----:B------:R-:W-:Y:S02]  /*73d0*/  UIMAD UR37, UR37, UR4, URZ ;  /* 0x00000004252572a4 */ /* 0x000fe4000f8e023f */
[----:B------:R-:W-:-:S04]  /*73e0*/  USHF.R.S32.HI UR6, URZ, 0x1f, UR5 ;  /* 0x0000001f3f067899 */ /* 0x000fc80008011405 */
[----:B------:R-:W-:Y:S02]  /*73f0*/  ULEA.HI UR6, UR6, UR5, URZ, 0x7 ;  /* 0x0000000506067291 */ /* 0x000fe4000f8f383f */
[----:B-1----:R-:W-:Y:S01]  /*7400*/  ULEA UR38, UR8, UR38, 0x18 ;  /* 0x0000002608267291 */ /* 0x002fe2000f8ec03f */
[C---:B0-----:R-:W-:Y:S01]  /*7410*/  IMAD.SHL.U32 R29, R3.reuse, 0x8, RZ ;  /* 0x00000008031d7824 */ /* 0x041fe200078e00ff */
[----:B------:R-:W-:Y:S01]  /*7420*/  ULEA.HI.SX32 UR42, UR6, 0xffffffff, 0x19 ;  /* 0xffffffff062a7891 */ /* 0x000fe2000f8fca3f */
[----:B------:R-:W-:Y:S01]  /*7430*/  IMAD.SHL.U32 R2, R3, 0x10, RZ ;  /* 0x0000001003027824 */ /* 0x000fe200078e00ff */
[----:B------:R-:W-:Y:S02]  /*7440*/  ULEA.HI.SX32 UR40, UR6, 0xfffffffe, 0x19 ;  /* 0xfffffffe06287891 */ /* 0x000fe4000f8fca3f */
[C---:B------:R-:W-:Y:S01]  /*7450*/  LOP3.LUT R4, R29.reuse, 0x38, RZ, 0xc0, !PT ;  /* 0x000000381d047812 */ /* 0x040fe200078ec0ff */
[----:B------:R-:W-:Y:S01]  /*7460*/  USHF.L.U32 UR4, UR42, 0x7, URZ ;  /* 0x000000072a047899 */ /* 0x000fe2000800063f */
[----:B------:R-:W-:-:S02]  /*7470*/  LOP3.LUT R0, R29, 0x1f8, RZ, 0xc0, !PT ;  /* 0x000001f81d007812 */ /* 0x000fc400078ec0ff */
[----:B------:R-:W-:Y:S02]  /*7480*/  ISETP.GE.AND P1, PT, R4, UR7, PT ;  /* 0x0000000704007c0c */ /* 0x000fe4000bf26270 */
[----:B------:R-:W-:Y:S02]  /*7490*/  LOP3.LUT R0, R0, 0x38, R3, 0x78, !PT ;  /* 0x0000003800007812 */ /* 0x000fe400078e7803 */
[----:B------:R-:W-:Y:S02]  /*74a0*/  ISETP.GE.AND P0, PT, R4, UR7, PT ;  /* 0x0000000704007c0c */ /* 0x000fe4000bf06270 */
[----:B------:R-:W-:Y:S02]  /*74b0*/  LOP3.LUT R29, R0, 0x200, R29, 0xf8, !PT ;  /* 0x00000200001d7812 */ /* 0x000fe400078ef81d */
[----:B------:R-:W-:Y:S02]  /*74c0*/  SHF.R.U32.HI R0, RZ, 0x3, R3 ;  /* 0x00000003ff007819 */ /* 0x000fe40000011603 */
[----:B------:R-:W-:-:S02]  /*74d0*/  MOV R3, UR10 ;  /* 0x0000000a00037c02 */ /* 0x000fc40008000f00 */
[----:B------:R-:W-:Y:S02]  /*74e0*/  LOP3.LUT R2, R2, 0x70, RZ, 0xc0, !PT ;  /* 0x0000007002027812 */ /* 0x000fe400078ec0ff */
[----:B------:R-:W-:Y:S01]  /*74f0*/  @P1 LOP3.LUT R25, R25, 0x1, RZ, 0xfc, !PT ;  /* 0x0000000119191812 */ /* 0x000fe200078efcff */
[----:B------:R0:W-:Y:S03]  /*7500*/  STL [R1+0x8], R3 ;  /* 0x0000080301007387 */ /* 0x0001e60000100800 */
[----:B------:R-:W-:Y:S01]  /*7510*/  LOP3.LUT R25, R25, 0xfffffffd, RZ, 0xc0, !PT ;  /* 0xfffffffd19197812 */ /* 0x000fe200078ec0ff */
[----:B------:R1:W-:Y:S03]  /*7520*/  STL [R1+0xc], RZ ;  /* 0x00000cff01007387 */ /* 0x0003e60000100800 */
[----:B------:R-:W-:-:S02]  /*7530*/  @P0 LOP3.LUT R25, R25, 0x2, RZ, 0xfc, !PT ;  /* 0x0000000219190812 */ /* 0x000fc400078efcff */
[----:B------:R-:W-:Y:S02]  /*7540*/  ISETP.GE.AND P0, PT, R4, UR9, PT ;  /* 0x0000000904007c0c */ /* 0x000fe4000bf06270 */
[----:B0-----:R-:W-:Y:S01]  /*7550*/  LOP3.LUT R3, R0, 0xf, RZ, 0xc0, !PT ;  /* 0x0000000f00037812 */ /* 0x001fe200078ec0ff */
[----:B------:R-:W-:Y:S01]  /*7560*/  IMAD.U32 R0, RZ, RZ, UR4 ;  /* 0x00000004ff007e24 */ /* 0x000fe2000f8e00ff */
[----:B------:R-:W-:Y:S02]  /*7570*/  LOP3.LUT R25, R25, 0xffffffef, RZ, 0xc0, !PT ;  /* 0xffffffef19197812 */ /* 0x000fe400078ec0ff */
[----:B------:R-:W-:Y:S02]  /*7580*/  LOP3.LUT R5, R3, R2, RZ, 0xfc, !PT ;  /* 0x0000000203057212 */ /* 0x000fe400078efcff */
[----:B------:R-:W-:Y:S02]  /*7590*/  LEA R4, R29, UR38, 0x1 ;  /* 0x000000261d047c11 */ /* 0x000fe4000f8e08ff */
[----:B------:R-:W-:-:S02]  /*75a0*/  LOP3.LUT R2, R3, UR4, R2, 0xfe, !PT ;  /* 0x0000000403027c12 */ /* 0x000fc4000f8efe02 */
[----:B------:R-:W-:Y:S02]  /*75b0*/  IADD3 R0, -R3, UR36, -R0 ;  /* 0x0000002403007c10 */ /* 0x000fe4000fffe900 */
[----:B-1----:R-:W-:-:S07]  /*75c0*/  @P0 LOP3.LUT R25, R25, 0x10, RZ, 0xfc, !PT ;  /* 0x0000001019190812 */ /* 0x002fce00078efcff */
.L_x_67:
[----:B------:R-:W2:Y:S01]  /*75d0*/  LDL R6, [R1+0x8] ;  /* 0x0000080001067983 */ /* 0x000ea20000100800 */
[----:B------:R-:W0:Y:S01]  /*75e0*/  LDC R0, c[0x0][0xc38] ;  /* 0x00030e00ff007b82 */ /* 0x000e220000000800 */
[----:B------:R-:W-:Y:S05]  /*75f0*/  YIELD ;  /* 0x0000000000007946 */ /* 0x000fea0003800000 */
[----:B------:R-:W-:Y:S01]  /*7600*/  ULDC.64 UR4, c[0x0][0xa28] ;  /* 0x00028a0000047ab9 */ /* 0x000fe20000000a00 */
[----:B------:R-:W-:Y:S01]  /*7610*/  IMAD.MOV.U32 R17, RZ, RZ, RZ ;  /* 0x000000ffff117224 */ /* 0x000fe200078e00ff */
[----:B------:R-:W1:Y:S01]  /*7620*/  LDC R2, c[0x0][0xc44] ;  /* 0x00031100ff027b82 */ /* 0x000e620000000800 */
[----:B------:R-:W-:-:S04]  /*7630*/  ISETP.NE.U32.AND P0, PT, RZ, UR4, PT ;  /* 0x00000004ff007c0c */ /* 0x000fc8000bf05070 */
[----:B------:R-:W-:Y:S02]  /*7640*/  ISETP.NE.AND.EX P0, PT, RZ, UR5, PT, P0 ;  /* 0x00000005ff007c0c */ /* 0x000fe4000bf05300 */
[----:B0-----:R-:W-:Y:S02]  /*7650*/  ISETP.NE.AND P1, PT, R0, 0x1, PT ;  /* 0x000000010000780c */ /* 0x001fe40003f25270 */
[----:B-1----:R-:W-:-:S09]  /*7660*/  ISETP.NE.AND P2, PT, R2, 0x1, PT ;  /* 0x000000010200780c */ /* 0x002fd20003f45270 */
[----:B------:R-:W0:Y:S08]  /*7670*/  @P0 LDC.64 R2, c[0x0][0xa28] ;  /* 0x00028a00ff020b82 */ /* 0x000e300000000a00 */
[----:B------:R-:W2:Y:S08]  /*7680*/  @P1 LDC R0, c[0x0][0xc3c] ;  /* 0x00030f00ff001b82 */ /* 0x000eb00000000800 */
[----:B------:R-:W1:Y:S08]  /*7690*/  @P1 LDC R7, c[0x0][0xc40] ;  /* 0x00031000ff071b82 */ /* 0x000e700000000800 */
[----:B------:R-:W3:Y:S01]  /*76a0*/  @P2 LDC.64 R4, c[0x0][0xc48] ;  /* 0x00031200ff042b82 */ /* 0x000ee20000000a00 */
[----:B--2---:R-:W-:Y:S01]  /*76b0*/  @P1 IMAD.HI.U32 R0, R6, R0, RZ ;  /* 0x0000000006001227 */ /* 0x004fe200078e00ff */
[----:B------:R-:W-:-:S04]  /*76c0*/  MOV R23, R6 ;  /* 0x0000000600177202 */ /* 0x000fc80000000f00 */
[----:B-1----:R-:W-:-:S05]  /*76d0*/  @P1 SHF.R.U32.HI R23, RZ, R7, R0 ;  /* 0x00000007ff171219 */ /* 0x002fca0000011600 */
[----:B---3--:R-:W-:-:S04]  /*76e0*/  @P2 IMAD.HI.U32 R4, R23, R4, RZ ;  /* 0x0000000417042227 */ /* 0x008fc800078e00ff */
[----:B------:R-:W-:Y:S01]  /*76f0*/  IMAD.MOV.U32 R18, RZ, RZ, R23 ;  /* 0x000000ffff127224 */ /* 0x000fe200078e0017 */
[----:B------:R-:W-:-:S05]  /*7700*/  @P2 SHF.R.U32.HI R18, RZ, R5, R4 ;  /* 0x00000005ff122219 */ /* 0x000fca0000011604 */
[----:B0-----:R-:W-:-:S05]  /*7710*/  @P0 IMAD.WIDE R2, R18, 0x4, R2 ;  /* 0x0000000412020825 */ /* 0x001fca00078e0202 */
[----:B------:R-:W2:Y:S01]  /*7720*/  @P0 LDG.E R17, desc[UR50][R2.64] ;  /* 0x0000003202110981 */ /* 0x000ea2000c1e1900 */
[----:B------:R-:W-:-:S04]  /*7730*/  UIADD3 UR4, UR38, 0xe400, URZ ;  /* 0x0000e40026047890 */ /* 0x000fc8000fffe03f */
[----:B------:R-:W-:-:S06]  /*7740*/  ULOP3.LUT UP0, URZ, UR4, 0x3ff, URZ, 0xc0, !UPT ;  /* 0x000003ff043f7892 */ /* 0x000fcc000f80c03f */
[----:B------:R-:W-:Y:S01]  /*7750*/  PLOP3.LUT P0, PT, PT, PT, UP0, 0x80, 0x0 ;  /* 0x000000000000781c */ /* 0x000fe20003f0f008 */
[----:B--2---:R0:W-:-:S12]  /*7760*/  STL [R1+0x4], R17 ;  /* 0x0000041101007387 */ /* 0x0041d80000100800 */
[----:B------:R-:W-:Y:S05]  /*7770*/  @!P0 BRA `(.L_x_33) ;  /* 0x0000000000408947 */ /* 0x000fea0003800000 */
[----:B------:R-:W-:Y:S01]  /*7780*/  MOV R2, 0x0 ;  /* 0x0000000000027802 */ /* 0x000fe20000000f00 */
[----:B------:R-:W-:Y:S01]  /*7790*/  ULDC.64 UR6, c[0x4][0x88] ;  /* 0x0100220000067ab9 */ /* 0x000fe20000000a00 */
[----:B------:R-:W-:Y:S01]  /*77a0*/  ULDC.64 UR8, c[0x4][0x90] ;  /* 0x0100240000087ab9 */ /* 0x000fe20000000a00 */
[----:B------:R-:W-:Y:S01]  /*77b0*/  ULDC.64 UR4, c[0x4][0x8] ;  /* 0x0100020000047ab9 */ /* 0x000fe20000000a00 */
[----:B------:R-:W-:Y:S01]  /*77c0*/  IMAD.U32 R4, RZ, RZ, UR6 ;  /* 0x00000006ff047e24 */ /* 0x000fe2000f8e00ff */
[----:B------:R-:W-:Y:S01]  /*77d0*/  MOV R5, UR7 ;  /* 0x0000000700057c02 */ /* 0x000fe20008000f00 */
[----:B------:R-:W1:Y:S01]  /*77e0*/  LDC.64 R2, c[0x4][R2] ;  /* 0x0100000002027b82 */ /* 0x000e620000000a00 */
[----:B------:R-:W-:Y:S01]  /*77f0*/  IMAD.U32 R6, RZ, RZ, UR8 ;  /* 0x00000008ff067e24 */ /* 0x000fe2000f8e00ff */
[----:B------:R-:W-:Y:S01]  /*7800*/  MOV R11, UR5 ;  /* 0x00000005000b7c02 */ /* 0x000fe20008000f00 */
[----:B------:R-:W-:Y:S02]  /*7810*/  IMAD.U32 R7, RZ, RZ, UR9 ;  /* 0x00000009ff077e24 */ /* 0x000fe4000f8e00ff */
[----:B------:R-:W-:-:S02]  /*7820*/  IMAD.U32 R10, RZ, RZ, UR4 ;  /* 0x00000004ff0a7e24 */ /* 0x000fc4000f8e00ff */
[----:B------:R-:W-:Y:S02]  /*7830*/  IMAD.MOV.U32 R8, RZ, RZ, 0x70 ;  /* 0x00000070ff087424 */ /* 0x000fe400078e00ff */
[----:B------:R-:W-:Y:S02]  /*7840*/  IMAD.MOV.U32 R12, RZ, RZ, 0x1 ;  /* 0x00000001ff0c7424 */ /* 0x000fe400078e00ff */
[----:B------:R-:W-:-:S07]  /*7850*/  IMAD.MOV.U32 R13, RZ, RZ, RZ ;  /* 0x000000ffff0d7224 */ /* 0x000fce00078e00ff */
[----:B------:R-:W-:-:S07]  /*7860*/  LEPC R20, `(.L_x_33) ;  /* 0x000000001014794e */ /* 0x000fce0000000000 */
[----:B01----:R-:W-:Y:S05]  /*7870*/  CALL.ABS.NOINC R2 ;  /* 0x0000000002007343 */ /* 0x003fea0003c00000 */
.L_x_33:
[----:B------:R-:W-:-:S04]  /*7880*/  UIADD3 UR4, UR38, 0x400, URZ ;  /* 0x0000040026047890 */ /* 0x000fc8000fffe03f */
[----:B------:R-:W-:-:S06]  /*7890*/  ULOP3.LUT UP0, URZ, UR4, 0x3ff, URZ, 0xc0, !UPT ;  /* 0x000003ff043f7892 */ /* 0x000fcc000f80c03f */
[----:B------:R-:W-:-:S13]  /*78a0*/  PLOP3.LUT P0, PT, PT, PT, UP0, 0x80, 0x0 ;  /* 0x000000000000781c */ /* 0x000fda0003f0f008 */
[----:B------:R-:W-:Y:S05]  /*78b0*/  @!P0 BRA `(.L_x_34) ;  /* 0x00000000007c8947 */ /* 0x000fea0003800000 */
[----:B------:R-:W-:Y:S01]  /*78c0*/  MOV R16, 0x0 ;  /* 0x0000000000107802 */ /* 0x000fe20000000f00 */
[----:B------:R-:W-:Y:S01]  /*78d0*/  ULDC.64 UR6, c[0x4][0x88] ;  /* 0x0100220000067ab9 */ /* 0x000fe20000000a00 */
[----:B------:R-:W-:Y:S01]  /*78e0*/  ULDC.64 UR8, c[0x4][0x90] ;  /* 0x0100240000087ab9 */ /* 0x000fe20000000a00 */
[----:B------:R-:W-:Y:S01]  /*78f0*/  ULDC.64 UR4, c[0x4][0x10] ;  /* 0x0100040000047ab9 */ /* 0x000fe20000000a00 */
[----:B------:R1:W2:Y:S01]  /*7900*/  LDC.64 R2, c[0x4][R16] ;  /* 0x0100000010027b82 */ /* 0x0002a20000000a00 */
[----:B------:R-:W-:Y:S01]  /*7910*/  MOV R4, UR6 ;  /* 0x0000000600047c02 */ /* 0x000fe20008000f00 */
[----:B------:R-:W-:Y:S01]  /*7920*/  IMAD.U32 R5, RZ, RZ, UR7 ;  /* 0x00000007ff057e24 */ /* 0x000fe2000f8e00ff */
[----:B------:R-:W-:Y:S01]  /*7930*/  MOV R10, UR4 ;  /* 0x00000004000a7c02 */ /* 0x000fe20008000f00 */
[----:B------:R-:W-:Y:S01]  /*7940*/  IMAD.U32 R6, RZ, RZ, UR8 ;  /* 0x00000008ff067e24 */ /* 0x000fe2000f8e00ff */
[----:B------:R-:W-:Y:S01]  /*7950*/  MOV R13, RZ ;  /* 0x000000ff000d7202 */ /* 0x000fe20000000f00 */
[----:B------:R-:W-:-:S02]  /*7960*/  IMAD.U32 R7, RZ, RZ, UR9 ;  /* 0x00000009ff077e24 */ /* 0x000fc4000f8e00ff */
[----:B------:R-:W-:Y:S02]  /*7970*/  IMAD.U32 R11, RZ, RZ, UR5 ;  /* 0x00000005ff0b7e24 */ /* 0x000fe4000f8e00ff */
[----:B------:R-:W-:Y:S02]  /*7980*/  IMAD.MOV.U32 R8, RZ, RZ, 0x70 ;  /* 0x00000070ff087424 */ /* 0x000fe400078e00ff */
[----:B-1----:R-:W-:-:S07]  /*7990*/  IMAD.MOV.U32 R12, RZ, RZ, 0x1 ;  /* 0x00000001ff0c7424 */ /* 0x002fce00078e00ff */
[----:B------:R-:W-:-:S07]  /*79a0*/  LEPC R20, `(.L_x_35) ;  /* 0x000000001014794e */ /* 0x000fce0000000000 */
[----:B0-2---:R-:W-:Y:S05]  /*79b0*/  CALL.ABS.NOINC R2 ;  /* 0x0000000002007343 */ /* 0x005fea0003c00000 */
.L_x_35:
[----:B------:R0:W1:Y:S01]  /*79c0*/  LDC.64 R2, c[0x4][R16] ;  /* 0x0100000010027b82 */ /* 0x0000620000000a00 */
[----:B------:R-:W-:Y:S01]  /*79d0*/  ULDC.64 UR6, c[0x4][0x88] ;  /* 0x0100220000067ab9 */ /* 0x000fe20000000a00 */
[----:B------:R-:W-:Y:S01]  /*79e0*/  ULDC.64 UR8, c[0x4][0x90] ;  /* 0x0100240000087ab9 */ /* 0x000fe20000000a00 */
[----:B------:R-:W-:Y:S01]  /*79f0*/  ULDC.64 UR4, c[0x4][0x18] ;  /* 0x0100060000047ab9 */ /* 0x000fe20000000a00 */
[----:B------:R-:W-:Y:S01]  /*7a00*/  IMAD.U32 R4, RZ, RZ, UR6 ;  /* 0x00000006ff047e24 */ /* 0x000fe2000f8e00ff */
[----:B------:R-:W-:Y:S01]  /*7a10*/  MOV R7, UR9 ;  /* 0x0000000900077c02 */ /* 0x000fe20008000f00 */
[----:B------:R-:W-:Y:S01]  /*7a20*/  IMAD.U32 R5, RZ, RZ, UR7 ;  /* 0x00000007ff057e24 */ /* 0x000fe2000f8e00ff */
[----:B------:R-:W-:Y:S01]  /*7a30*/  MOV R12, 0x1 ;  /* 0x00000001000c7802 */ /* 0x000fe20000000f00 */
[----:B------:R-:W-:Y:S02]  /*7a40*/  IMAD.U32 R6, RZ, RZ, UR8 ;  /* 0x00000008ff067e24 */ /* 0x000fe4000f8e00ff */
[----:B------:R-:W-:-:S02]  /*7a50*/  IMAD.U32 R10, RZ, RZ, UR4 ;  /* 0x00000004ff0a7e24 */ /* 0x000fc4000f8e00ff */
[----:B------:R-:W-:Y:S02]  /*7a60*/  IMAD.U32 R11, RZ, RZ, UR5 ;  /* 0x00000005ff0b7e24 */ /* 0x000fe4000f8e00ff */
[----:B------:R-:W-:Y:S02]  /*7a70*/  IMAD.MOV.U32 R8, RZ, RZ, 0x70 ;  /* 0x00000070ff087424 */ /* 0x000fe400078e00ff */
[----:B0-----:R-:W-:-:S07]  /*7a80*/  IMAD.MOV.U32 R13, RZ, RZ, RZ ;  /* 0x000000ffff0d7224 */ /* 0x001fce00078e00ff */
[----:B------:R-:W-:-:S07]  /*7a90*/  LEPC R20, `(.L_x_34) ;  /* 0x000000001014794e */ /* 0x000fce0000000000 */
[----:B-1----:R-:W-:Y:S05]  /*7aa0*/  CALL.ABS.NOINC R2 ;  /* 0x0000000002007343 */ /* 0x002fea0003c00000 */
.L_x_34:
[----:B------:R-:W-:Y:S01]  /*7ab0*/  ULDC.64 UR4, c[0x0][0x9f8] ;  /* 0x00027e0000047ab9 */ /* 0x000fe20000000a00 */
[----:B------:R-:W-:Y:S01]  /*7ac0*/  IMAD.MOV.U32 R28, RZ, RZ, R18 ;  /* 0x000000ffff1c7224 */ /* 0x000fe200078e0012 */
[----:B------:R-:W-:Y:S01]  /*7ad0*/  ISETP.NE.U32.AND P0, PT, RZ, UR4, PT ;  /* 0x00000004ff007c0c */ /* 0x000fe2000bf05070 */
[----:B------:R-:W1:Y:S01]  /*7ae0*/  LDC R9, c[0x0][0x430] ;  /* 0x00010c00ff097b82 */ /* 0x000e620000000800 */
[----:B------:R-:W2:Y:S01]  /*7af0*/  S2R R19, SR_TID.X ;  /* 0x0000000000137919 */ /* 0x000ea20000002100 */
[----:B------:R-:W-:Y:S01]  /*7b00*/  USHF.L.U32 UR44, UR42, 0x7, URZ ;  /* 0x000000072a2c7899 */ /* 0x000fe2000800063f */
[----:B------:R-:W-:Y:S01]  /*7b10*/  ISETP.NE.AND.EX P0, PT, RZ, UR5, PT, P0 ;  /* 0x00000005ff007c0c */ /* 0x000fe2000bf05300 */
[----:B------:R-:W-:-:S12]  /*7b20*/  ULDC UR4, c[0x0][0xc44] ;  /* 0x0003110000047ab9 */ /* 0x000fd80000000800 */
[----:B------:R-:W3:Y:S02]  /*7b30*/  @P0 LDC.64 R2, c[0x0][0x9f8] ;  /* 0x00027e00ff020b82 */ /* 0x000ee40000000a00 */
[----:B---3--:R-:W-:-:S05]  /*7b40*/  @P0 IMAD.WIDE R2, R18, 0x4, R2 ;  /* 0x0000000412020825 */ /* 0x008fca00078e0202 */
[----:B------:R3:W4:Y:S01]  /*7b50*/  @P0 LDG.E R28, desc[UR50][R2.64] ;  /* 0x00000032021c0981 */ /* 0x000722000c1e1900 */
[----:B-1----:R-:W-:Y:S02]  /*7b60*/  ISETP.NE.AND P1, PT, R9, 0x1, PT ;  /* 0x000000010900780c */ /* 0x002fe40003f25270 */
[----:B--2---:R-:W-:Y:S01]  /*7b70*/  SHF.R.U32.HI R16, RZ, 0x3, R19 ;  /* 0x00000003ff107819 */ /* 0x004fe20000011613 */
[----:B------:R-:W-:Y:S01]  /*7b80*/  IMAD.SHL.U32 R19, R19, 0x10, RZ ;  /* 0x0000001013137824 */ /* 0x000fe200078e00ff */
[----:B------:R-:W-:Y:S02]  /*7b90*/  LOP3.LUT R25, R25, 0xfffffff7, RZ, 0xc0, !PT ;  /* 0xfffffff719197812 */ /* 0x000fe400078ec0ff */
[----:B------:R-:W-:Y:S02]  /*7ba0*/  LOP3.LUT R16, R16, 0xf, RZ, 0xc0, !PT ;  /* 0x0000000f10107812 */ /* 0x000fe400078ec0ff */
[----:B------:R-:W-:-:S04]  /*7bb0*/  LOP3.LUT R19, R19, 0x70, RZ, 0xc0, !PT ;  /* 0x0000007013137812 */ /* 0x000fc800078ec0ff */
[----:B------:R-:W-:Y:S01]  /*7bc0*/  LOP3.LUT R16, R16, UR44, R19, 0xfe, !PT ;  /* 0x0000002c10107c12 */ /* 0x000fe2000f8efe13 */
[----:B------:R-:W1:Y:S01]  /*7bd0*/  @P1 LDC R5, c[0x0][0x434] ;  /* 0x00010d00ff051b82 */ /* 0x000e620000000800 */
[----:B------:R-:W-:Y:S02]  /*7be0*/  @P1 LOP3.LUT R25, R25, 0x8, RZ, 0xfc, !PT ;  /* 0x0000000819191812 */ /* 0x000fe400078efcff */
[C---:B------:R-:W-:Y:S02]  /*7bf0*/  ISETP.GE.AND P0, PT, R16.reuse, UR36, PT ;  /* 0x0000002410007c0c */ /* 0x040fe4000bf06270 */
[----:B------:R-:W-:-:S03]  /*7c00*/  IADD3 R0, R16, R17, RZ ;  /* 0x0000001110007210 */ /* 0x000fc60007ffe0ff */
[----:B------:R-:W2:Y:S02]  /*7c10*/  @P1 LDC R7, c[0x0][0x438] ;  /* 0x00010e00ff071b82 */ /* 0x000ea40000000800 */
[----:B------:R-:W-:Y:S02]  /*7c20*/  IMAD.MOV.U32 R8, RZ, RZ, R0 ;  /* 0x000000ffff087224 */ /* 0x000fe400078e0000 */
[----:B-1----:R-:W-:-:S05]  /*7c30*/  @P1 IMAD.HI.U32 R4, R0, R5, RZ ;  /* 0x0000000500041227 */ /* 0x002fca00078e00ff */
[----:B--2---:R-:W-:Y:S02]  /*7c40*/  @P1 SHF.R.U32.HI R8, RZ, R7, R4 ;  /* 0x00000007ff081219 */ /* 0x004fe40000011604 */
[----:B------:R-:W1:Y:S02]  /*7c50*/  @!P0 LDC.64 R4, c[0x0][0x428] ;  /* 0x00010a00ff048b82 */ /* 0x000e640000000a00 */
[--C-:B---3--:R-:W-:Y:S01]  /*7c60*/  @!P0 SHF.R.S32.HI R3, RZ, 0x1f, R8.reuse ;  /* 0x0000001fff038819 */ /* 0x108fe20000011408 */
[----:B------:R-:W-:-:S05]  /*7c70*/  @!P0 IMAD.MOV.U32 R2, RZ, RZ, R8 ;  /* 0x000000ffff028224 */ /* 0x000fca00078e0008 */
[----:B------:R-:W2:Y:S01]  /*7c80*/  @!P0 LDC.64 R6, c[0x0][0x418] ;  /* 0x00010600ff068b82 */ /* 0x000ea20000000a00 */
[----:B----4-:R-:W-:Y:S01]  /*7c90*/  SHF.R.S32.HI R10, RZ, 0x1f, R28 ;  /* 0x0000001fff0a7819 */ /* 0x010fe2000001141c */
[----:B-1----:R-:W-:-:S04]  /*7ca0*/  @!P0 IMAD.WIDE.U32 R2, R28, R4, R2 ;  /* 0x000000041c028225 */ /* 0x002fc800078e0002 */
[----:B------:R-:W-:Y:S01]  /*7cb0*/  @!P0 IMAD R4, R10, R4, RZ ;  /* 0x000000040a048224 */ /* 0x000fe200078e02ff */
[----:B--2---:R-:W-:Y:S01]  /*7cc0*/  @!P0 LEA R6, P1, R2, R6, 0x2 ;  /* 0x0000000602068211 */ /* 0x004fe200078210ff */
[----:B------:R1:W-:Y:S02]  /*7cd0*/  STL [R1], R10 ;  /* 0x0000000a01007387 */ /* 0x0003e40000100800 */
[----:B------:R-:W-:Y:S01]  /*7ce0*/  @!P0 IMAD R5, R28, R5, R4 ;  /* 0x000000051c058224 */ /* 0x000fe200078e0204 */
[----:B------:R-:W-:-:S03]  /*7cf0*/  MOV R4, RZ ;  /* 0x000000ff00047202 */ /* 0x000fc60000000f00 */
[----:B------:R-:W-:-:S05]  /*7d00*/  @!P0 IMAD.IADD R3, R3, 0x1, R5 ;  /* 0x0000000103038824 */ /* 0x000fca00078e0205 */
[----:B------:R-:W-:-:S05]  /*7d10*/  @!P0 LEA.HI.X R7, R2, R7, R3, 0x2, P1 ;  /* 0x0000000702078211 */ /* 0x000fca00008f1403 */
[----:B------:R1:W5:Y:S01]  /*7d20*/  @!P0 LDG.E R4, desc[UR50][R6.64] ;  /* 0x0000003206048981 */ /* 0x000362000c1e1900 */
[----:B------:R-:W-:Y:S01]  /*7d30*/  IMAD.U32 R2, RZ, RZ, UR41 ;  /* 0x00000029ff027e24 */ /* 0x000fe2000f8e00ff */
[----:B------:R-:W-:Y:S01]  /*7d40*/  UMOV UR5, 0xffffffff ;  /* 0xffffffff00057882 */ /* 0x000fe20000000000 */
[----:B------:R-:W-:Y:S01]  /*7d50*/  IMAD.MOV R5, RZ, RZ, -R8 ;  /* 0x000000ffff057224 */ /* 0x000fe200078e0a08 */
[----:B------:R-:W-:Y:S02]  /*7d60*/  LOP3.LUT R25, R25, 0xfffffffb, RZ, 0xc0, !PT ;  /* 0xfffffffb19197812 */ /* 0x000fe400078ec0ff */
[----:B------:R-:W-:Y:S01]  /*7d70*/  ISETP.NE.AND P2, PT, R2, 0x3, PT ;  /* 0x000000030200780c */ /* 0x000fe20003f45270 */
[----:B------:R-:W-:Y:S02]  /*7d80*/  IMAD R5, R9, R5, R0 ;  /* 0x0000000509057224 */ /* 0x000fe400078e0200 */
[----:B------:R-:W-:-:S04]  /*7d90*/  IMAD.MOV R0, RZ, RZ, -R18 ;  /* 0x000000ffff007224 */ /* 0x000fc800078e0a12 */
[----:B------:R-:W-:-:S06]  /*7da0*/  IMAD R19, R0, UR4, R23 ;  /* 0x0000000400137c24 */ /* 0x000fcc000f8e0217 */
[----:B------:R-:W-:Y:S01]  /*7db0*/  @P2 LOP3.LUT R25, R25, 0x4, RZ, 0xfc, !PT ;  /* 0x0000000419192812 */ /* 0x000fe200078efcff */
[----:B-1----:R-:W-:Y:S06]  /*7dc0*/  BRA.DIV UR5, `(.L_x_36) ;  /* 0x0000003205bc7947 */ /* 0x002fec000b800000 */
.L_x_84:
[----:B------:R-:W-:Y:S01]  /*7dd0*/  SHF.R.S32.HI R27, RZ, 0x1f, R19 ;  /* 0x0000001fff1b7819 */ /* 0x000fe20000011413 */
[----:B------:R-:W-:Y:S06]  /*7de0*/  @!P2 BRA `(.L_x_37) ;  /* 0x000000000004a947 */ /* 0x000fec0003800000 */
[----:B------:R-:W-:Y:S01]  /*7df0*/  BPT.TRAP 0x1 ;  /* 0x000000040000795c */ /* 0x000fe20000300000 */
.L_x_37:
[----:B------:R-:W-:Y:S01]  /*7e00*/  SHF.R.S32.HI R7, RZ, 0x1f, R5 ;  /* 0x0000001fff077819 */ /* 0x000fe20000011405 */
[----:B------:R-:W-:Y:S01]  /*7e10*/  ULDC.64 UR4, c[0x0][0x328] ;  /* 0x0000ca0000047ab9 */ /* 0x000fe20000000a00 */
[----:B-----5:R-:W-:Y:S01]  /*7e20*/  SHF.R.S32.HI R6, RZ, 0x1f, R4 ;  /* 0x0000001fff067819 */ /* 0x020fe20000011404 */
[----:B------:R-:W-:Y:S01]  /*7e30*/  IMAD.WIDE.U32 R2, R5, UR4, RZ ;  /* 0x0000000405027c25 */ /* 0x000fe2000f8e00ff */
[----:B------:R-:W-:Y:S03]  /*7e40*/  BSSY B0, `(.L_x_38) ;  /* 0x0000015000007945 */ /* 0x000fe60003800000 */
[----:B------:R-:W-:-:S04]  /*7e50*/  IMAD R0, R7, UR4, RZ ;  /* 0x0000000407007c24 */ /* 0x000fc8000f8e02ff */
[----:B------:R-:W-:Y:S01]  /*7e60*/  IMAD R9, R5, UR5, R0 ;  /* 0x0000000505097c24 */ /* 0x000fe2000f8e0200 */
[----:B------:R-:W-:Y:S02]  /*7e70*/  ULDC.64 UR4, c[0x0][0x338] ;  /* 0x0000ce0000047ab9 */ /* 0x000fe40000000a00 */
[----:B------:R-:W-:Y:S02]  /*7e80*/  IMAD R0, R6, UR4, RZ ;  /* 0x0000000406007c24 */ /* 0x000fe4000f8e02ff */
[----:B------:R-:W-:Y:S02]  /*7e90*/  IADD3 R3, R3, R9, RZ ;  /* 0x0000000903037210 */ /* 0x000fe40007ffe0ff */
[C---:B------:R-:W-:Y:S02]  /*7ea0*/  IMAD R0, R4.reuse, UR5, R0 ;  /* 0x0000000504007c24 */ /* 0x040fe4000f8e0200 */
[----:B------:R-:W-:Y:S01]  /*7eb0*/  IMAD.WIDE.U32 R2, R4, UR4, R2 ;  /* 0x0000000404027c25 */ /* 0x000fe2000f8e0002 */
[----:B------:R-:W-:-:S03]  /*7ec0*/  ULDC.64 UR4, c[0x0][0x330] ;  /* 0x0000cc0000047ab9 */ /* 0x000fc60000000a00 */
[----:B------:R-:W-:Y:S02]  /*7ed0*/  IMAD.IADD R3, R3, 0x1, R0 ;  /* 0x0000000103037824 */ /* 0x000fe400078e0200 */
[----:B------:R-:W-:Y:S02]  /*7ee0*/  IMAD R0, R27, UR4, RZ ;  /* 0x000000041b007c24 */ /* 0x000fe4000f8e02ff */
[----:B------:R-:W-:-:S04]  /*7ef0*/  IMAD.WIDE.U32 R2, R19, UR4, R2 ;  /* 0x0000000413027c25 */ /* 0x000fc8000f8e0002 */
[----:B------:R-:W-:Y:S01]  /*7f00*/  IMAD R0, R19, UR5, R0 ;  /* 0x0000000513007c24 */ /* 0x000fe2000f8e0200 */
[----:B------:R-:W-:Y:S02]  /*7f10*/  ULDC.64 UR4, c[0x0][0x318] ;  /* 0x0000c60000047ab9 */ /* 0x000fe40000000a00 */
[----:B------:R-:W-:Y:S01]  /*7f20*/  LEA R16, P0, R2, UR4, 0x1 ;  /* 0x0000000402107c11 */ /* 0x000fe2000f8008ff */
[----:B------:R-:W-:-:S05]  /*7f30*/  IMAD.IADD R0, R3, 0x1, R0 ;  /* 0x0000000103007824 */ /* 0x000fca00078e0200 */
[----:B0-----:R-:W-:Y:S02]  /*7f40*/  LEA.HI.X R17, R2, UR5, R0, 0x1, P0 ;  /* 0x0000000502117c11 */ /* 0x001fe400080f0c00 */
[----:B------:R-:W-:Y:S02]  /*7f50*/  LEA R0, R22, UR38, 0x3 ;  /* 0x0000002616007c11 */ /* 0x000fe4000f8e18ff */
[----:B------:R-:W-:-:S04]  /*7f60*/  SHF.L.U32 R2, R24, 0x1f, RZ ;  /* 0x0000001f18027819 */ /* 0x000fc800000006ff */
[----:B------:R-:W0:Y:S02]  /*7f70*/  SYNCS.PHASECHK.TRANS64.TRYWAIT P0, [R0+URZ+0x16840], R2 ;  /* 0x01684002000075a7 */ /* 0x000e24000800017f */
[----:B0-----:R-:W-:Y:S05]  /*7f80*/  @!P0 BRA `(.L_x_39) ;  /* 0x0000003000808947 */ /* 0x001fea0003800000 */
.L_x_85:
[----:B------:R-:W-:Y:S05]  /*7f90*/  BSYNC B0 ;  /* 0x0000000000007941 */ /* 0x000fea0003800000 */
.L_x_38:
[----:B------:R-:W1:Y:S01]  /*7fa0*/  S2R R9, SR_TID.X ;  /* 0x0000000000097919 */ /* 0x000e620000002100 */
[----:B------:R-:W-:Y:S01]  /*7fb0*/  ULDC.64 UR4, c[0x0][0x300] ;  /* 0x0000c00000047ab9 */ /* 0x000fe20000000a00 */
[----:B------:R-:W-:Y:S01]  /*7fc0*/  USHF.L.U32 UR6, UR42, 0x7, URZ ;  /* 0x000000072a067899 */ /* 0x000fe2000800063f */
[----:B------:R-:W-:Y:S01]  /*7fd0*/  IMAD R7, R7, UR4, RZ ;  /* 0x0000000407077c24 */ /* 0x000fe2000f8e02ff */
[----:B------:R-:W-:Y:S01]  /*7fe0*/  LOP3.LUT P2, RZ, R25, 0x1, RZ, 0xc0, !PT ;  /* 0x0000000119ff7812 */ /* 0x000fe2000784c0ff */
[----:B0-----:R-:W-:-:S04]  /*7ff0*/  IMAD.WIDE.U32 R2, R5, UR4, RZ ;  /* 0x0000000405027c25 */ /* 0x001fc8000f8e00ff */
[----:B------:R-:W-:Y:S01]  /*8000*/  IMAD R7, R5, UR5, R7 ;  /* 0x0000000505077c24 */ /* 0x000fe2000f8e0207 */
[----:B------:R-:W-:Y:S02]  /*8010*/  ULDC.64 UR4, c[0x0][0x310] ;  /* 0x0000c40000047ab9 */ /* 0x000fe40000000a00 */
[----:B------:R-:W-:Y:S02]  /*8020*/  IMAD R6, R6, UR4, RZ ;  /* 0x0000000406067c24 */ /* 0x000fe4000f8e02ff */
[----:B------:R-:W-:Y:S02]  /*8030*/  IMAD.IADD R3, R3, 0x1, R7 ;  /* 0x0000000103037824 */ /* 0x000fe400078e0207 */
[C---:B------:R-:W-:Y:S02]  /*8040*/  IMAD R5, R4.reuse, UR5, R6 ;  /* 0x0000000504057c24 */ /* 0x040fe4000f8e0206 */
[----:B------:R-:W-:Y:S01]  /*8050*/  IMAD.WIDE.U32 R2, R4, UR4, R2 ;  /* 0x0000000404027c25 */ /* 0x000fe2000f8e0002 */
[----:B------:R-:W-:-:S03]  /*8060*/  ULDC.64 UR4, c[0x0][0x308] ;  /* 0x0000c20000047ab9 */ /* 0x000fc60000000a00 */
[----:B------:R-:W-:Y:S01]  /*8070*/  IMAD R4, R27, UR4, RZ ;  /* 0x000000041b047c24 */ /* 0x000fe2000f8e02ff */
[----:B------:R-:W-:Y:S01]  /*8080*/  IADD3 R3, R3, R5, RZ ;  /* 0x0000000503037210 */ /* 0x000fe20007ffe0ff */
[----:B------:R-:W-:Y:S02]  /*8090*/  IMAD R6, R22, 0x2000, R29 ;  /* 0x0000200016067824 */ /* 0x000fe400078e021d */
[C---:B------:R-:W-:Y:S02]  /*80a0*/  IMAD R4, R19.reuse, UR5, R4 ;  /* 0x0000000513047c24 */ /* 0x040fe4000f8e0204 */
[----:B------:R-:W-:Y:S01]  /*80b0*/  IMAD.WIDE.U32 R2, R19, UR4, R2 ;  /* 0x0000000413027c25 */ /* 0x000fe2000f8e0002 */
[----:B------:R-:W-:-:S03]  /*80c0*/  ULDC.64 UR4, c[0x0][0x2e8] ;  /* 0x0000ba0000047ab9 */ /* 0x000fc60000000a00 */
[----:B------:R-:W-:Y:S01]  /*80d0*/  IMAD.IADD R5, R3, 0x1, R4 ;  /* 0x0000000103057824 */ /* 0x000fe200078e0204 */
[----:B-1----:R-:W-:Y:S01]  /*80e0*/  SHF.R.U32.HI R10, RZ, 0x3, R9 ;  /* 0x00000003ff0a7819 */ /* 0x002fe20000011609 */
[----:B------:R-:W-:Y:S01]  /*80f0*/  IMAD.SHL.U32 R8, R9, 0x8, RZ ;  /* 0x0000000809087824 */ /* 0x000fe200078e00ff */
[----:B------:R-:W-:Y:S01]  /*8100*/  LEA R4, P0, R2, UR4, 0x1 ;  /* 0x0000000402047c11 */ /* 0x000fe2000f8008ff */
[----:B------:R-:W-:Y:S01]  /*8110*/  UMOV UR4, 0xffffffff ;  /* 0xffffffff00047882 */ /* 0x000fe20000000000 */
[----:B------:R-:W-:Y:S02]  /*8120*/  LOP3.LUT R10, R10, 0xf, RZ, 0xc0, !PT ;  /* 0x0000000f0a0a7812 */ /* 0x000fe400078ec0ff */
[----:B------:R-:W-:Y:S02]  /*8130*/  MOV R9, UR6 ;  /* 0x0000000600097c02 */ /* 0x000fe40008000f00 */
[----:B------:R-:W-:Y:S02]  /*8140*/  LEA.HI.X R5, R2, UR5, R5, 0x1, P0 ;  /* 0x0000000502057c11 */ /* 0x000fe400080f0c05 */
[----:B------:R-:W-:-:S02]  /*8150*/  LOP3.LUT R8, R8, 0x38, RZ, 0xc0, !PT ;  /* 0x0000003808087812 */ /* 0x000fc400078ec0ff */
[----:B------:R-:W-:Y:S01]  /*8160*/  IADD3 R9, -R10, UR36, -R9 ;  /* 0x000000240a097c10 */ /* 0x000fe2000fffe909 */
[----:B------:R-:W-:Y:S06]  /*8170*/  BRA.DIV UR4, `(.L_x_40) ;  /* 0x0000003204187947 */ /* 0x000fec000b800000 */
[----:B------:R-:W0:Y:S01]  /*8180*/  SHFL.IDX PT, R3, R4, RZ, 0x181f ;  /* 0x00181fff04037589 */ /* 0x000e2200000e0000 */
[----:B------:R-:W-:-:S03]  /*8190*/  ISETP.GE.AND P1, PT, R9, 0x1, PT ;  /* 0x000000010900780c */ /* 0x000fc60003f26270 */
[----:B------:R-:W1:Y:S04]  /*81a0*/  SHFL.IDX PT, R2, R5, RZ, 0x181f ;  /* 0x00181fff05027589 */ /* 0x000e6800000e0000 */
[----:B------:R-:W-:Y:S06]  /*81b0*/  SHFL.IDX PT, R14, R4, 0x7, 0x181f ;  /* 0x00f81f00040e7f89 */ /* 0x000fec00000e0000 */
[----:B------:R-:W-:-:S02]  /*81c0*/  @P1 LEA R7, R6, UR38, 0x1 ;  /* 0x0000002606071c11 */ /* 0x000fc4000f8e08ff */
[----:B0-----:R-:W-:-:S05]  /*81d0*/  @P1 LEA R3, P0, R8, R3, 0x1 ;  /* 0x0000000308031211 */ /* 0x001fca00078008ff */
[----:B-1----:R-:W-:-:S05]  /*81e0*/  @P1 IMAD.X R2, RZ, RZ, R2, P0 ;  /* 0x000000ffff021224 */ /* 0x002fca00000e0602 */
[----:B------:R-:W-:-:S04]  /*81f0*/  @P1 LOP3.LUT R3, R3, R2, RZ, 0x3c, !PT ;  /* 0x0000000203031212 */ /* 0x000fc800078e3cff */
[----:B------:R-:W-:-:S04]  /*8200*/  @P1 LOP3.LUT R2, R3, R2, RZ, 0x3c, !PT ;  /* 0x0000000203021212 */ /* 0x000fc800078e3cff */
[----:B------:R-:W-:-:S05]  /*8210*/  @P1 LOP3.LUT R3, R3, R2, RZ, 0x3c, !PT ;  /* 0x0000000203031212 */ /* 0x000fca00078e3cff */
[----:B------:R0:W-:Y:S01]  /*8220*/  @P1 LDGSTS.E.BYPASS.LTC128B.128 [R7+0xe400], desc[UR50][R2.64], !P2 ;  /* 0x0e40000002071fae */ /* 0x0001e2000d101d72 */
[----:B------:R-:W-:-:S03]  /*8230*/  ISETP.GE.AND P1, PT, R9, 0x11, PT ;  /* 0x000000110900780c */ /* 0x000fc60003f26270 */
[----:B0-----:R-:W0:Y:S10]  /*8240*/  SHFL.IDX PT, R3, R4, 0x1, 0x181f ;  /* 0x00381f0004037f89 */ /* 0x001e3400000e0000 */
[----:B------:R-:W-:Y:S01]  /*8250*/  @P1 LEA R7, R6, UR38, 0x1 ;  /* 0x0000002606071c11 */ /* 0x000fe2000f8e08ff */
[----:B------:R-:W1:Y:S01]  /*8260*/  SHFL.IDX PT, R2, R5, 0x1, 0x181f ;  /* 0x00381f0005027f89 */ /* 0x000e6200000e0000 */
        /* <DEDUP_REMOVED lines=20> */
[----:B0-----:R-:W-:-:S04]  /*83b0*/  @P1 LEA R3, P0, R8, R3, 0x1 ;  /* 0x0000000308031211 */ /* 0x001fc800078008ff */
[----:B-1----:R-:W-:-:S04]  /*83c0*/  @P1 IADD3.X R2, RZ, R2, RZ, P0, !PT ;  /* 0x00000002ff021210 */ /* 0x002fc800007fe4ff */
        /* <DEDUP_REMOVED lines=27> */
[----:B------:R-:W1:Y:S04]  /*8580*/  SHFL.IDX PT, R2, R5, 0x6, 0x181f ;  /* 0x00d81f0005027f89 */ /* 0x000e6800000e0000 */
[----:B------:R-:W2:Y:S01]  /*8590*/  SHFL.IDX PT, R5, R5, 0x7, 0x181f ;  /* 0x00f81f0005057f89 */ /* 0x000ea200000e0000 */
[----:B0-----:R-:W-:-:S05]  /*85a0*/  @P1 LEA R3, P0, R8, R3, 0x1 ;  /* 0x0000000308031211 */ /* 0x001fca00078008ff */
[----:B-1----:R-:W-:-:S05]  /*85b0*/  @P1 IMAD.X R2, RZ, RZ, R2, P0 ;  /* 0x000000ffff021224 */ /* 0x002fca00000e0602 */
[----:B------:R-:W-:-:S04]  /*85c0*/  @P1 LOP3.LUT R3, R3, R2, RZ, 0x3c, !PT ;  /* 0x0000000203031212 */ /* 0x000fc800078e3cff */
[----:B------:R-:W-:-:S04]  /*85d0*/  @P1 LOP3.LUT R2, R3, R2, RZ, 0x3c, !PT ;  /* 0x0000000203021212 */ /* 0x000fc800078e3cff */
[----:B------:R-:W-:-:S05]  /*85e0*/  @P1 LOP3.LUT R3, R3, R2, RZ, 0x3c, !PT ;  /* 0x0000000203031212 */ /* 0x000fca00078e3cff */
[----:B--2---:R0:W-:Y:S02]  /*85f0*/  @P1 LDGSTS.E.BYPASS.LTC128B.128 [R7+0x11400], desc[UR50][R2.64], !P2 ;  /* 0x1140000002071fae */ /* 0x0041e4000d101d72 */
.L_x_103:
[----:B------:R-:W-:-:S13]  /*8600*/  ISETP.GE.AND P0, PT, R9, 0x71, PT ;  /* 0x000000710900780c */ /* 0x000fda0003f06270 */
[----:B0-----:R-:W-:-:S04]  /*8610*/  @P0 LEA R2, P1, R8, R14, 0x1 ;  /* 0x0000000e08020211 */ /* 0x001fc800078208ff */
[----:B------:R-:W-:Y:S02]  /*8620*/  @P0 IADD3.X R3, RZ, R5, RZ, P1, !PT ;  /* 0x00000005ff030210 */ /* 0x000fe40000ffe4ff */
[----:B------:R-:W-:-:S05]  /*8630*/  @P0 LEA R5, R6, UR38, 0x1 ;  /* 0x0000002606050c11 */ /* 0x000fca000f8e08ff */
[----:B------:R-:W-:Y:S01]  /*8640*/  @!PT LDS RZ, [RZ] ;  /* 0x00000000fffff984 */ /* 0x000fe20000000800 */
[----:B------:R-:W-:Y:S01]  /*8650*/  @!PT LDS RZ, [RZ] ;  /* 0x00000000fffff984 */ /* 0x000fe20000000800 */
[----:B------:R-:W-:Y:S01]  /*8660*/  @!PT LDS RZ, [RZ] ;  /* 0x00000000fffff984 */ /* 0x000fe20000000800 */
[----:B------:R0:W-:Y:S01]  /*8670*/  @P0 LDGSTS.E.BYPASS.LTC128B.128 [R5+0x11c00], desc[UR50][R2.64], !P2 ;  /* 0x11c0000002050fae */ /* 0x0001e2000d101d72 */
[----:B------:R-:W-:Y:S01]  /*8680*/  PLOP3.LUT P0, PT, PT, PT, PT, 0x80, 0x0 ;  /* 0x000000000000781c */ /* 0x000fe20003f0f070 */
[----:B------:R-:W-:-:S12]  /*8690*/  NOP ;  /* 0x0000000000007918 */ /* 0x000fd80000000000 */
.L_x_41:
[----:B------:R-:W-:Y:S02]  /*86a0*/  PLOP3.LUT P1, PT, P1, P0, PT, 0xa2, 0x0 ;  /* 0x000000000000781c */ /* 0x000fe40000f21472 */
[----:B------:R-:W-:-:S08]  /*86b0*/  @P0 R2UR P1, UR4, R0 ;  /* 0x00000000000402ca */ /* 0x000fd00000020000 */
[----:B------:R-:W-:-:S05]  /*86c0*/  @P0 PLOP3.LUT P0, PT, P1, PT, PT, 0x80, 0x0 ;  /* 0x000000000000081c */ /* 0x000fca0000f0f070 */
[----:B------:R-:W-:Y:S01]  /*86d0*/  @!P1 SYNCS.ARRIVE.TRANS64.RED.A0T1 RZ, [UR4+0x16830], RZ ;  /* 0x016830ffffff99a7 */ /* 0x000fe20008200404 */
[----:B------:R-:W-:Y:S07]  /*86e0*/  @!P1 ARRIVES.LDGSTSBAR.64.TRANSCNT [UR4+0x16830] ;  /* 0x01683000ff0099b0 */ /* 0x000fee0008000a84 */
[----:B------:R-:W-:Y:S05]  /*86f0*/  @P0 BRA.U.ANY `(.L_x_41) ;  /* 0xfffffffd00e80947 */ /* 0x000fea000393ffff */
[----:B------:R-:W-:Y:S01]  /*8700*/  NOP ;  /* 0x0000000000007918 */ /* 0x000fe20000000000 */
[----:B0-----:R-:W-:-:S05]  /*8710*/  IMAD.U32 R2, RZ, RZ, UR41 ;  /* 0x00000029ff027e24 */ /* 0x001fca000f8e00ff */
[----:B------:R-:W-:-:S13]  /*8720*/  ISETP.NE.AND P2, PT, R2, 0x3, PT ;  /* 0x000000030200780c */ /* 0x000fda0003f45270 */
[----:B------:R-:W-:Y:S05]  /*8730*/  @!P2 BRA `(.L_x_42) ;  /* 0x000000000004a947 */ /* 0x000fea0003800000 */
[----:B------:R-:W-:Y:S01]  /*8740*/  BPT.TRAP 0x1 ;  /* 0x000000040000795c */ /* 0x000fe20000300000 */
.L_x_42:
[----:B------:R0:W-:Y:S02]  /*8750*/  SYNCS.ARRIVE.TRANS64.A1T0 RZ, [R0+URZ+0x16830], RZ ;  /* 0x016830ff00ff79a7 */ /* 0x0001e4000810003f */
[----:B------:R-:W-:Y:S05]  /*8760*/  WARPSYNC.ALL ;  /* 0x0000000000007948 */ /* 0x000fea0003800000 */
[----:B------:R-:W-:-:S04]  /*8770*/  UIADD3 UR4, UR38, 0x8400, URZ ;  /* 0x0000840026047890 */ /* 0x000fc8000fffe03f */
[----:B------:R-:W-:Y:S01]  /*8780*/  ULOP3.LUT UP0, URZ, UR4, 0x3ff, URZ, 0xc0, !UPT ;  /* 0x000003ff043f7892 */ /* 0x000fe2000f80c03f */
[----:B------:R-:W-:Y:S05]  /*8790*/  BAR.SYNC.DEFER_BLOCKING 0x8, 0x200 ;  /* 0x0208000000007b1d */ /* 0x000fea0000010000 */
[----:B------:R-:W-:-:S13]  /*87a0*/  PLOP3.LUT P0, PT, PT, PT, UP0, 0x80, 0x0 ;  /* 0x000000000000781c */ /* 0x000fda0003f0f008 */
        /* <DEDUP_REMOVED lines=9> */
[----:B------:R-:W-:Y:S01]  /*8840*/  MOV R8, 0x70 ;  /* 0x0000007000087802 */ /* 0x000fe20000000f00 */
[----:B------:R-:W-:Y:S02]  /*8850*/  IMAD.U32 R7, RZ, RZ, UR9 ;  /* 0x00000009ff077e24 */ /* 0x000fe4000f8e00ff */
[----:B------:R-:W-:-:S02]  /*8860*/  IMAD.U32 R10, RZ, RZ, UR4 ;  /* 0x00000004ff0a7e24 */ /* 0x000fc4000f8e00ff */
[----:B------:R-:W-:Y:S02]  /*8870*/  IMAD.U32 R11, RZ, RZ, UR5 ;  /* 0x00000005ff0b7e24 */ /* 0x000fe4000f8e00ff */
[----:B------:R-:W-:Y:S02]  /*8880*/  IMAD.MOV.U32 R12, RZ, RZ, 0x1 ;  /* 0x00000001ff0c7424 */ /* 0x000fe400078e00ff */
[----:B------:R-:W-:-:S07]  /*8890*/  IMAD.MOV.U32 R13, RZ, RZ, RZ ;  /* 0x000000ffff0d7224 */ /* 0x000fce00078e00ff */
[----:B------:R-:W-:-:S07]  /*88a0*/  LEPC R20, `(.L_x_43) ;  /* 0x000000001014794e */ /* 0x000fce0000000000 */
[----:B01----:R-:W-:Y:S05]  /*88b0*/  CALL.ABS.NOINC R2 ;  /* 0x0000000002007343 */ /* 0x003fea0003c00000 */
.L_x_43:
[----:B------:R-:W2:Y:S01]  /*88c0*/  LDL R21, [R1+0x8] ;  /* 0x0000080001157983 */ /* 0x000ea20000100800 */
[----:B------:R-:W1:Y:S01]  /*88d0*/  LDC R10, c[0x0][0x448] ;  /* 0x00011200ff0a7b82 */ /* 0x000e620000000800 */
[----:B------:R-:W-:Y:S01]  /*88e0*/  ULDC.64 UR4, c[0x0][0x2d8] ;  /* 0x0000b60000047ab9 */ /* 0x000fe20000000a00 */
[----:B0-----:R-:W-:Y:S01]  /*88f0*/  SHF.R.S32.HI R0, RZ, 0x1f, R18 ;  /* 0x0000001fff007819 */ /* 0x001fe20000011412 */
[----:B------:R-:W0:Y:S01]  /*8900*/  S2R R26, SR_TID.X ;  /* 0x00000000001a7919 */ /* 0x000e220000002100 */
[----:B------:R-:W-:Y:S01]  /*8910*/  IMAD R4, R27, UR4, RZ ;  /* 0x000000041b047c24 */ /* 0x000fe2000f8e02ff */
[----:B------:R-:W-:Y:S01]  /*8920*/  ULDC.64 UR6, c[0x0][0x2c8] ;  /* 0x0000b20000067ab9 */ /* 0x000fe20000000a00 */
[----:B------:R-:W-:Y:S01]  /*8930*/  IMAD.WIDE.U32 R2, R19, UR4, RZ ;  /* 0x0000000413027c25 */ /* 0x000fe2000f8e00ff */
[----:B------:R-:W-:Y:S01]  /*8940*/  ULDC.64 UR8, c[0x0][0x280] ;  /* 0x0000a00000087ab9 */ /* 0x000fe20000000a00 */
[----:B------:R-:W3:Y:S01]  /*8950*/  S2R R11, SR_TID.X ;  /* 0x00000000000b7919 */ /* 0x000ee20000002100 */
[----:B------:R-:W-:Y:S01]  /*8960*/  LOP3.LUT P5, RZ, R25, 0x10, RZ, 0xc0, !PT ;  /* 0x0000001019ff7812 */ /* 0x000fe200078ac0ff */
[----:B------:R-:W-:Y:S01]  /*8970*/  IMAD R4, R19, UR5, R4 ;  /* 0x0000000513047c24 */ /* 0x000fe2000f8e0204 */
[----:B------:R-:W-:Y:S01]  /*8980*/  ULDC.64 UR4, c[0x0][0x2e0] ;  /* 0x0000b80000047ab9 */ /* 0x000fe20000000a00 */
[----:B------:R-:W-:-:S02]  /*8990*/  IMAD.MOV R6, RZ, RZ, -R23 ;  /* 0x000000ffff067224 */ /* 0x000fc400078e0a17 */
[----:B------:R-:W-:Y:S02]  /*89a0*/  IMAD.IADD R3, R3, 0x1, R4 ;  /* 0x0000000103037824 */ /* 0x000fe400078e0204 */
[----:B------:R-:W-:Y:S02]  /*89b0*/  IMAD R0, R0, UR4, RZ ;  /* 0x0000000400007c24 */ /* 0x000fe4000f8e02ff */
[----:B------:R-:W-:Y:S01]  /*89c0*/  IMAD.WIDE.U32 R2, R18, UR4, R2 ;  /* 0x0000000412027c25 */ /* 0x000fe2000f8e0002 */
[----:B------:R-:W-:-:S03]  /*89d0*/  ULDC UR4, c[0x0][0xc38] ;  /* 0x00030e0000047ab9 */ /* 0x000fc60000000800 */
[----:B------:R-:W-:Y:S01]  /*89e0*/  IMAD R0, R18, UR5, R0 ;  /* 0x0000000512007c24 */ /* 0x000fe2000f8e0200 */
[----:B------:R-:W-:Y:S02]  /*89f0*/  LEA R18, R29, UR38, 0x1 ;  /* 0x000000261d127c11 */ /* 0x000fe4000f8e08ff */
[----:B-1----:R-:W-:Y:S01]  /*8a00*/  ISETP.NE.AND P0, PT, R10, 0x1, PT ;  /* 0x000000010a00780c */ /* 0x002fe20003f05270 */
[----:B------:R-:W-:Y:S01]  /*8a10*/  IMAD.IADD R3, R3, 0x1, R0 ;  /* 0x0000000103037824 */ /* 0x000fe200078e0200 */
[----:B0-----:R-:W-:Y:S02]  /*8a20*/  SHF.R.U32.HI R20, RZ, 0x3, R26 ;  /* 0x00000003ff147819 */ /* 0x001fe4000001161a */
[----:B------:R-:W-:-:S09]  /*8a30*/  SHF.L.U32 R26, R26, 0x4, RZ ;  /* 0x000000041a1a7819 */ /* 0x000fd200000006ff */
[----:B------:R-:W0:Y:S01]  /*8a40*/  @P0 LDC R4, c[0x0][0x44c] ;  /* 0x00011300ff040b82 */ /* 0x000e220000000800 */
[----:B------:R-:W-:Y:S02]  /*8a50*/  LOP3.LUT R20, R20, 0xf, RZ, 0xc0, !PT ;  /* 0x0000000f14147812 */ /* 0x000fe400078ec0ff */
[----:B------:R-:W-:-:S04]  /*8a60*/  LOP3.LUT R26, R26, 0x70, RZ, 0xc0, !PT ;  /* 0x000000701a1a7812 */ /* 0x000fc800078ec0ff */
[----:B------:R-:W-:Y:S01]  /*8a70*/  LOP3.LUT R20, R20, R26, RZ, 0xfc, !PT ;  /* 0x0000001a14147212 */ /* 0x000fe200078efcff */
[----:B------:R-:W1:Y:S01]  /*8a80*/  @P0 LDC R5, c[0x0][0x450] ;  /* 0x00011400ff050b82 */ /* 0x000e620000000800 */
[----:B--2---:R-:W-:Y:S01]  /*8a90*/  IMAD R0, R6, UR4, R21 ;  /* 0x0000000406007c24 */ /* 0x004fe2000f8e0215 */
[----:B------:R-:W-:Y:S01]  /*8aa0*/  ULDC.64 UR4, c[0x0][0x2d0] ;  /* 0x0000b40000047ab9 */ /* 0x000fe20000000a00 */
[----:B---3--:R-:W-:Y:S02]  /*8ab0*/  SHF.R.U32.HI R21, RZ, 0x3, R11 ;  /* 0x00000003ff157819 */ /* 0x008fe4000001160b */
[----:B------:R-:W-:Y:S01]  /*8ac0*/  IMAD R6, R0, 0xc0, R20 ;  /* 0x000000c000067824 */ /* 0x000fe200078e0214 */
[----:B------:R-:W-:Y:S02]  /*8ad0*/  SHF.L.U32 R20, R11, 0x3, RZ ;  /* 0x000000030b147819 */ /* 0x000fe400000006ff */
[----:B------:R-:W-:Y:S01]  /*8ae0*/  LOP3.LUT R21, R21, 0xf, RZ, 0xc0, !PT ;  /* 0x0000000f15157812 */ /* 0x000fe200078ec0ff */
[----:B0-----:R-:W-:Y:S01]  /*8af0*/  @P0 IMAD.HI.U32 R7, R6, R4, RZ ;  /* 0x0000000406070227 */ /* 0x001fe200078e00ff */
[----:B------:R-:W-:-:S03]  /*8b00*/  LOP3.LUT R20, R20, 0x38, RZ, 0xc0, !PT ;  /* 0x0000003814147812 */ /* 0x000fc600078ec0ff */
[----:B------:R-:W-:Y:S01]  /*8b10*/  IMAD.MOV.U32 R4, RZ, RZ, R6 ;  /* 0x000000ffff047224 */ /* 0x000fe200078e0006 */
[----:B-1----:R-:W-:-:S04]  /*8b20*/  @P0 SHF.R.U32.HI R4, RZ, R5, R7 ;  /* 0x00000005ff040219 */ /* 0x002fc80000011607 */
[----:B------:R-:W-:Y:S02]  /*8b30*/  SHF.R.S32.HI R5, RZ, 0x1f, R4 ;  /* 0x0000001fff057819 */ /* 0x000fe40000011404 */
[----:B------:R-:W-:-:S03]  /*8b40*/  IADD3 R7, -R4, RZ, RZ ;  /* 0x000000ff04077210 */ /* 0x000fc60007ffe1ff */
[----:B------:R-:W-:Y:S02]  /*8b50*/  IMAD R5, R5, UR4, RZ ;  /* 0x0000000405057c24 */ /* 0x000fe4000f8e02ff */
[----:B------:R-:W-:Y:S02]  /*8b60*/  IMAD R7, R10, R7, R6 ;  /* 0x000000070a077224 */ /* 0x000fe400078e0206 */
[C---:B------:R-:W-:Y:S02]  /*8b70*/  IMAD R8, R4.reuse, UR5, R5 ;  /* 0x0000000504087c24 */ /* 0x040fe4000f8e0205 */
[----:B------:R-:W-:-:S04]  /*8b80*/  IMAD.WIDE.U32 R4, R4, UR4, R2 ;  /* 0x0000000404047c25 */ /* 0x000fc8000f8e0002 */
[----:B------:R-:W-:Y:S01]  /*8b90*/  IMAD.IADD R5, R5, 0x1, R8 ;  /* 0x0000000105057824 */ /* 0x000fe200078e0208 */
[----:B------:R-:W-:Y:S01]  /*8ba0*/  SHF.R.S32.HI R8, RZ, 0x1f, R7 ;  /* 0x0000001fff087819 */ /* 0x000fe20000011407 */
[----:B------:R-:W-:Y:S02]  /*8bb0*/  VIADD R6, R6, 0x80 ;  /* 0x0000008006067836 */ /* 0x000fe40000000000 */
[----:B------:R-:W-:-:S04]  /*8bc0*/  IMAD.WIDE.U32 R4, R7, UR6, R4 ;  /* 0x0000000607047c25 */ /* 0x000fc8000f8e0004 */
[----:B------:R-:W-:-:S04]  /*8bd0*/  IMAD R8, R8, UR6, RZ ;  /* 0x0000000608087c24 */ /* 0x000fc8000f8e02ff */
[----:B------:R-:W-:Y:S02]  /*8be0*/  IMAD R7, R7, UR7, R8 ;  /* 0x0000000707077c24 */ /* 0x000fe4000f8e0208 */
[----:B------:R-:W0:Y:S02]  /*8bf0*/  @P0 LDC R8, c[0x0][0x450] ;  /* 0x00011400ff080b82 */ /* 0x000e240000000800 */
[----:B------:R-:W-:Y:S01]  /*8c00*/  IMAD.IADD R7, R5, 0x1, R7 ;  /* 0x0000000105077824 */ /* 0x000fe200078e0207 */
[----:B------:R-:W-:-:S04]  /*8c10*/  LEA R5, P1, R4, UR8, 0x1 ;  /* 0x0000000804057c11 */ /* 0x000fc8000f8208ff */
[----:B------:R-:W-:Y:S02]  /*8c20*/  LEA.HI.X R4, R4, UR9, R7, 0x1, P1 ;  /* 0x0000000904047c11 */ /* 0x000fe400088f0c07 */
[----:B------:R-:W1:Y:S02]  /*8c30*/  @P0 LDC R7, c[0x0][0x44c] ;  /* 0x00011300ff070b82 */ /* 0x000e640000000800 */
[----:B-1----:R-:W-:Y:S01]  /*8c40*/  @P0 IMAD.HI.U32 R9, R6, R7, RZ ;  /* 0x0000000706090227 */ /* 0x002fe200078e00ff */
[----:B------:R-:W-:-:S04]  /*8c50*/  MOV R7, R6 ;  /* 0x0000000600077202 */ /* 0x000fc80000000f00 */
[----:B0-----:R-:W-:-:S05]  /*8c60*/  @P0 SHF.R.U32.HI R7, RZ, R8, R9 ;  /* 0x00000008ff070219 */ /* 0x001fca0000011609 */
[----:B------:R-:W-:Y:S02]  /*8c70*/  IMAD.MOV R8, RZ, RZ, -R7 ;  /* 0x000000ffff087224 */ /* 0x000fe400078e0a07 */
[----:B------:R-:W-:-:S04]  /*8c80*/  IMAD.WIDE.U32 R2, R7, UR4, R2 ;  /* 0x0000000407027c25 */ /* 0x000fc8000f8e0002 */
[----:B------:R-:W-:Y:S01]  /*8c90*/  IMAD R6, R10, R8, R6 ;  /* 0x000000080a067224 */ /* 0x000fe200078e0206 */
[----:B------:R-:W-:-:S05]  /*8ca0*/  SHF.R.S32.HI R8, RZ, 0x1f, R7 ;  /* 0x0000001fff087819 */ /* 0x000fca0000011407 */
[----:B------:R-:W-:Y:S01]  /*8cb0*/  IMAD R8, R8, UR4, RZ ;  /* 0x0000000408087c24 */ /* 0x000fe2000f8e02ff */
[----:B------:R-:W-:-:S03]  /*8cc0*/  UMOV UR4, 0xffffffff ;  /* 0xffffffff00047882 */ /* 0x000fc60000000000 */
[----:B------:R-:W-:Y:S01]  /*8cd0*/  IMAD R8, R7, UR5, R8 ;  /* 0x0000000507087c24 */ /* 0x000fe2000f8e0208 */
[----:B------:R-:W-:-:S03]  /*8ce0*/  SHF.R.S32.HI R7, RZ, 0x1f, R6 ;  /* 0x0000001fff077819 */ /* 0x000fc60000011406 */
[----:B------:R-:W-:Y:S02]  /*8cf0*/  IMAD.IADD R3, R3, 0x1, R8 ;  /* 0x0000000103037824 */ /* 0x000fe400078e0208 */
[----:B------:R-:W-:Y:S02]  /*8d00*/  IMAD R7, R7, UR6, RZ ;  /* 0x0000000607077c24 */ /* 0x000fe4000f8e02ff */
[----:B------:R-:W-:-:S04]  /*8d10*/  IMAD.WIDE.U32 R2, R6, UR6, R2 ;  /* 0x0000000606027c25 */ /* 0x000fc8000f8e0002 */
[----:B------:R-:W-:Y:S01]  /*8d20*/  IMAD R7, R6, UR7, R7 ;  /* 0x0000000706077c24 */ /* 0x000fe2000f8e0207 */
[----:B------:R-:W-:-:S03]  /*8d30*/  LEA R6, P0, R2, UR8, 0x1 ;  /* 0x0000000802067c11 */ /* 0x000fc6000f8008ff */
[----:B------:R-:W-:-:S05]  /*8d40*/  IMAD.IADD R7, R3, 0x1, R7 ;  /* 0x0000000103077824 */ /* 0x000fca00078e0207 */
[----:B------:R-:W-:Y:S01]  /*8d50*/  LEA.HI.X R7, R2, UR9, R7, 0x1, P0 ;  /* 0x0000000902077c11 */ /* 0x000fe200080f0c07 */
[----:B------:R-:W-:Y:S06]  /*8d60*/  BRA.DIV UR4, `(.L_x_44) ;  /* 0x0000002e04cc7947 */ /* 0x000fec000b800000 */
[----:B------:R-:W0:Y:S01]  /*8d70*/  SHFL.IDX PT, R3, R5, RZ, 0x181f ;  /* 0x00181fff05037589 */ /* 0x000e2200000e0000 */
[----:B------:R-:W-:-:S03]  /*8d80*/  IMAD R0, R0, 0xc0, R21 ;  /* 0x000000c000007824 */ /* 0x000fc600078e0215 */
[----:B------:R-:W1:Y:S01]  /*8d90*/  SHFL.IDX PT, R2, R4, RZ, 0x181f ;  /* 0x00181fff04027589 */ /* 0x000e6200000e0000 */
[C---:B------:R-:W-:Y:S01]  /*8da0*/  VIADD R8, R0.reuse, 0x10 ;  /* 0x0000001000087836 */ /* 0x040fe20000000000 */
[----:B------:R-:W-:Y:S02]  /*8db0*/  ISETP.GE.AND P1, PT, R0, UR37, PT ;  /* 0x0000002500007c0c */ /* 0x000fe4000bf26270 */
[----:B------:R-:W-:Y:S11]  /*8dc0*/  SHFL.IDX PT, R14, R5, 0x7, 0x181f ;  /* 0x00f81f00050e7f89 */ /* 0x000ff600000e0000 */
[----:B0-----:R-:W-:-:S05]  /*8dd0*/  @!P1 LEA R3, P0, R20, R3, 0x1 ;  /* 0x0000000314039211 */ /* 0x001fca00078008ff */
[----:B-1----:R-:W-:Y:S01]  /*8de0*/  @!P1 IMAD.X R2, RZ, RZ, R2, P0 ;  /* 0x000000ffff029224 */ /* 0x002fe200000e0602 */
[----:B------:R-:W-:Y:S02]  /*8df0*/  ISETP.GE.AND P0, PT, R8, UR37, PT ;  /* 0x0000002508007c0c */ /* 0x000fe4000bf06270 */
[----:B------:R-:W-:Y:S02]  /*8e00*/  IADD3 R8, R0, 0x20, RZ ;  /* 0x0000002000087810 */ /* 0x000fe40007ffe0ff */
[----:B------:R-:W-:-:S04]  /*8e10*/  @!P1 LOP3.LUT R3, R3, R2, RZ, 0x3c, !PT ;  /* 0x0000000203039212 */ /* 0x000fc800078e3cff */
[----:B------:R-:W-:-:S04]  /*8e20*/  @!P1 LOP3.LUT R2, R3, R2, RZ, 0x3c, !PT ;  /* 0x0000000203029212 */ /* 0x000fc800078e3cff */
[----:B------:R-:W-:-:S05]  /*8e30*/  @!P1 LOP3.LUT R3, R3, R2, RZ, 0x3c, !PT ;  /* 0x0000000203039212 */ /* 0x000fca00078e3cff */
[----:B------:R0:W-:Y:S04]  /*8e40*/  @!P1 LDGSTS.E.BYPASS.LTC128B.128 [R18+0x8400], desc[UR50][R2.64], !P5 ;  /* 0x0840000002129fae */ /* 0x0001e8000e901d72 */
[----:B0-----:R-:W0:Y:S04]  /*8e50*/  SHFL.IDX PT, R3, R5, 0x1, 0x181f ;  /* 0x00381f0005037f89 */ /* 0x001e2800000e0000 */
[----:B------:R-:W1:Y:S01]  /*8e60*/  SHFL.IDX PT, R2, R4, 0x1, 0x181f ;  /* 0x00381f0004027f89 */ /* 0x000e6200000e0000 */
[----:B0-----:R-:W-:-:S05]  /*8e70*/  @!P0 LEA R3, P1, R20, R3, 0x1 ;  /* 0x0000000314038211 */ /* 0x001fca00078208ff */
[----:B-1----:R-:W-:-:S05]  /*8e80*/  @!P0 IMAD.X R2, RZ, RZ, R2, P1 ;  /* 0x000000ffff028224 */ /* 0x002fca00008e0602 */
[----:B------:R-:W-:-:S04]  /*8e90*/  @!P0 LOP3.LUT R3, R3, R2, RZ, 0x3c, !PT ;  /* 0x0000000203038212 */ /* 0x000fc800078e3cff */
[----:B------:R-:W-:-:S04]  /*8ea0*/  @!P0 LOP3.LUT R2, R3, R2, RZ, 0x3c, !PT ;  /* 0x0000000203028212 */ /* 0x000fc800078e3cff */
[----:B------:R-:W-:-:S05]  /*8eb0*/  @!P0 LOP3.LUT R3, R3, R2, RZ, 0x3c, !PT ;  /* 0x0000000203038212 */ /* 0x000fca00078e3cff */
[----:B------:R0:W-:Y:S01]  /*8ec0*/  @!P0 LDGSTS.E.BYPASS.LTC128B.128 [R18+0x8c00], desc[UR50][R2.64], !P5 ;  /* 0x08c0000002128fae */ /* 0x0001e2000e901d72 */
[----:B------:R-:W-:Y:S01]  /*8ed0*/  ISETP.GE.AND P0, PT, R8, UR37, PT ;  /* 0x0000002508007c0c */ /* 0x000fe2000bf06270 */
[----:B------:R-:W-:Y:S02]  /*8ee0*/  VIADD R8, R0, 0x30 ;  /* 0x0000003000087836 */ /* 0x000fe40000000000 */
[----:B0-----:R-:W0:Y:S04]  /*8ef0*/  SHFL.IDX PT, R3, R5, 0x2, 0x181f ;  /* 0x00581f0005037f89 */ /* 0x001e2800000e0000 */
[----:B------:R-:W1:Y:S06]  /*8f00*/  SHFL.IDX PT, R2, R4, 0x2, 0x181f ;  /* 0x00581f0004027f89 */ /* 0x000e6c00000e0000 */
[----:B0-----:R-:W-:-:S05]  /*8f10*/  @!P0 LEA R3, P1, R20, R3, 0x1 ;  /* 0x0000000314038211 */ /* 0x001fca00078208ff */
[----:B-1----:R-:W-:-:S05]  /*8f20*/  @!P0 IMAD.X R2, RZ, RZ, R2, P1 ;  /* 0x000000ffff028224 */ /* 0x002fca00008e0602 */
[----:B------:R-:W-:-:S04]  /*8f30*/  @!P0 LOP3.LUT R3, R3, R2, RZ, 0x3c, !PT ;  /* 0x0000000203038212 */ /* 0x000fc800078e3cff */
[----:B------:R-:W-:-:S04]  /*8f40*/  @!P0 LOP3.LUT R2, R3, R2, RZ, 0x3c, !PT ;  /* 0x0000000203028212 */ /* 0x000fc800078e3cff */
[----:B------:R-:W-:-:S05]  /*8f50*/  @!P0 LOP3.LUT R3, R3, R2, RZ, 0x3c, !PT ;  /* 0x0000000203038212 */ /* 0x000fca00078e3cff */
[----:B------:R0:W-:Y:S01]  /*8f60*/  @!P0 LDGSTS.E.BYPASS.LTC128B.128 [R18+0x9400], desc[UR50][R2.64], !P5 ;  /* 0x0940000002128fae */ /* 0x0001e2000e901d72 */
[----:B------:R-:W-:Y:S02]  /*8f70*/  ISETP.GE.AND P0, PT, R8, UR37, PT ;  /* 0x0000002508007c0c */ /* 0x000fe4000bf06270 */
[----:B------:R-:W-:Y:S01]  /*8f80*/  IADD3 R8, R0, 0x40, RZ ;  /* 0x0000004000087810 */ /* 0x000fe20007ffe0ff */
        /* <DEDUP_REMOVED lines=31> */
[----:B------:R-:W1:Y:S04]  /*9180*/  SHFL.IDX PT, R2, R4, 0x6, 0x181f ;  /* 0x00d81f0004027f89 */ /* 0x000e6800000e0000 */
[----:B------:R-:W2:Y:S02]  /*9190*/  SHFL.IDX PT, R4, R4, 0x7, 0x181f ;  /* 0x00f81f0004047f89 */ /* 0x000ea400000e0000 */
[----:B0-----:R-:W-:-:S05]  /*91a0*/  @!P0 LEA R3, P1, R20, R3, 0x1 ;  /* 0x0000000314038211 */ /* 0x001fca00078208ff */
[----:B-1----:R-:W-:-:S05]  /*91b0*/  @!P0 IMAD.X R2, RZ, RZ, R2, P1 ;  /* 0x000000ffff028224 */ /* 0x002fca00008e0602 */
[----:B------:R-:W-:-:S04]  /*91c0*/  @!P0 LOP3.LUT R3, R3, R2, RZ, 0x3c, !PT ;  /* 0x0000000203038212 */ /* 0x000fc800078e3cff */
[----:B------:R-:W-:-:S04]  /*91d0*/  @!P0 LOP3.LUT R2, R3, R2, RZ, 0x3c, !PT ;  /* 0x0000000203028212 */ /* 0x000fc800078e3cff */
[----:B------:R-:W-:-:S05]  /*91e0*/  @!P0 LOP3.LUT R3, R3, R2, RZ, 0x3c, !PT ;  /* 0x0000000203038212 */ /* 0x000fca00078e3cff */
[----:B------:R0:W-:Y:S01]  /*91f0*/  @!P0 LDGSTS.E.BYPASS.LTC128B.128 [R18+0xb400], desc[UR50][R2.64], !P5 ;  /* 0x0b40000002128fae */ /* 0x0001e2000e901d72 */
[----:B------:R-:W-:Y:S01]  /*9200*/  ISETP.GE.AND P0, PT, R8, UR37, PT ;  /* 0x0000002508007c0c */ /* 0x000fe2000bf06270 */
[----:B0-----:R-:W-:-:S12]  /*9210*/  VIADD R2, R0, 0x80 ;  /* 0x0000008000027836 */ /* 0x001fd80000000000 */
[----:B------:R-:W-:Y:S02]  /*9220*/  @!P0 LEA R3, P1, R20, R14, 0x1 ;  /* 0x0000000e14038211 */ /* 0x000fe400078208ff */
[----:B------:R-:W-:Y:S02]  /*9230*/  SHFL.IDX PT, R14, R6, 0x1, 0x181f ;  /* 0x00381f00060e7f89 */ /* 0x000fe400000e0000 */
[----:B--2---:R-:W-:Y:S02]  /*9240*/  @!P0 IADD3.X R8, RZ, R4, RZ, P1, !PT ;  /* 0x00000004ff088210 */ /* 0x004fe40000ffe4ff */
[----:B------:R-:W0:Y:S01]  /*9250*/  SHFL.IDX PT, R4, R6, RZ, 0x181f ;  /* 0x00181fff06047589 */ /* 0x000e2200000e0000 */
[----:B------:R-:W-:-:S03]  /*9260*/  ISETP.GE.AND P1, PT, R2, UR37, PT ;  /* 0x0000002502007c0c */ /* 0x000fc6000bf26270 */
[----:B------:R-:W1:Y:S10]  /*9270*/  SHFL.IDX PT, R2, R7, RZ, 0x181f ;  /* 0x00181fff07027589 */ /* 0x000e7400000e0000 */
[----:B0-----:R-:W-:-:S05]  /*9280*/  @!P1 LEA R4, P2, R20, R4, 0x1 ;  /* 0x0000000414049211 */ /* 0x001fca00078408ff */
[----:B-1----:R-:W-:Y:S02]  /*9290*/  @!P1 IMAD.X R5, RZ, RZ, R2, P2 ;  /* 0x000000ffff059224 */ /* 0x002fe400010e0602 */
[----:B------:R-:W-:Y:S02]  /*92a0*/  @!P0 IMAD.MOV.U32 R2, RZ, RZ, R3 ;  /* 0x000000ffff028224 */ /* 0x000fe400078e0003 */
[----:B------:R-:W-:-:S05]  /*92b0*/  @!P0 IMAD.MOV.U32 R3, RZ, RZ, R8 ;  /* 0x000000ffff038224 */ /* 0x000fca00078e0008 */
[----:B------:R0:W-:Y:S02]  /*92c0*/  @!P0 LDGSTS.E.BYPASS.LTC128B.128 [R18+0xbc00], desc[UR50][R2.64], !P5 ;  /* 0x0bc0000002128fae */ /* 0x0001e4000e901d72 */
[----:B0-----:R-:W-:Y:S01]  /*92d0*/  @!P1 MOV R2, R4 ;  /* 0x0000000400029202 */ /* 0x001fe20000000f00 */
[----:B------:R-:W-:Y:S02]  /*92e0*/  @!P1 IMAD.MOV.U32 R3, RZ, RZ, R5 ;  /* 0x000000ffff039224 */ /* 0x000fe400078e0005 */
[----:B------:R-:W-:-:S03]  /*92f0*/  VIADD R4, R0, 0x90 ;  /* 0x0000009000047836 */ /* 0x000fc60000000000 */
[----:B------:R0:W-:Y:S02]  /*9300*/  @!P1 LDGSTS.E.BYPASS.LTC128B.128 [R18+0xc400], desc[UR50][R2.64], !P5 ;  /* 0x0c40000002129fae */ /* 0x0001e4000e901d72 */
[----:B------:R-:W-:Y:S01]  /*9310*/  ISETP.GE.AND P0, PT, R4, UR37, PT ;  /* 0x0000002504007c0c */ /* 0x000fe2000bf06270 */
[----:B------:R-:W-:Y:S01]  /*9320*/  VIADD R4, R0, 0xa0 ;  /* 0x000000a000047836 */ /* 0x000fe20000000000 */
[----:B0-----:R-:W0:Y:S11]  /*9330*/  SHFL.IDX PT, R2, R7, 0x1, 0x181f ;  /* 0x00381f0007027f89 */ /* 0x001e3600000e0000 */
[----:B------:R-:W-:-:S05]  /*9340*/  @!P0 LEA R14, P1, R20, R14, 0x1 ;  /* 0x0000000e140e8211 */ /* 0x000fca00078208ff */
[----:B0-----:R-:W-:Y:S01]  /*9350*/  @!P0 IMAD.X R5, RZ, RZ, R2, P1 ;  /* 0x000000ffff058224 */ /* 0x001fe200008e0602 */
[----:B------:R-:W-:Y:S02]  /*9360*/  @!P0 MOV R2, R14 ;  /* 0x0000000e00028202 */ /* 0x000fe40000000f00 */
[----:B------:R-:W0:Y:S01]  /*9370*/  SHFL.IDX PT, R14, R6, 0x2, 0x181f ;  /* 0x00581f00060e7f89 */ /* 0x000e2200000e0000 */
[----:B------:R-:W-:Y:S01]  /*9380*/  @!P0 IMAD.MOV.U32 R3, RZ, RZ, R5 ;  /* 0x000000ffff038224 */ /* 0x000fe200078e0005 */
[----:B------:R-:W-:-:S04]  /*9390*/  ISETP.GE.AND P1, PT, R4, UR37, PT ;  /* 0x0000002504007c0c */ /* 0x000fc8000bf26270 */
[----:B------:R1:W-:Y:S04]  /*93a0*/  @!P0 LDGSTS.E.BYPASS.LTC128B.128 [R18+0xcc00], desc[UR50][R2.64], !P5 ;  /* 0x0cc0000002128fae */ /* 0x0003e8000e901d72 */
[----:B-1----:R-:W1:Y:S04]  /*93b0*/  SHFL.IDX PT, R2, R7, 0x2, 0x181f ;  /* 0x00581f0007027f89 */ /* 0x002e6800000e0000 */
[----:B------:R-:W2:Y:S01]  /*93c0*/  SHFL.IDX PT, R7, R7, 0x3, 0x181f ;  /* 0x00781f0007077f89 */ /* 0x000ea200000e0000 */
[----:B0-----:R-:W-:-:S05]  /*93d0*/  @!P1 LEA R14, P0, R20, R14, 0x1 ;  /* 0x0000000e140e9211 */ /* 0x001fca00078008ff */
[----:B-1----:R-:W-:Y:S01]  /*93e0*/  @!P1 IMAD.X R3, RZ, RZ, R2, P0 ;  /* 0x000000ffff039224 */ /* 0x002fe200000e0602 */
[----:B------:R-:W-:Y:S02]  /*93f0*/  @!P1 MOV R2, R14 ;  /* 0x0000000e00029202 */ /* 0x000fe40000000f00 */
[----:B------:R0:W1:Y:S04]  /*9400*/  SHFL.IDX PT, R14, R6, 0x3, 0x181f ;  /* 0x00781f00060e7f89 */ /* 0x00006800000e0000 */
[----:B--2---:R0:W-:Y:S02]  /*9410*/  @!P1 LDGSTS.E.BYPASS.LTC128B.128 [R18+0xd400], desc[UR50][R2.64], !P5 ;  /* 0x0d40000002129fae */ /* 0x0041e4000e901d72 */
.L_x_128:
[----:B------:R-:W2:Y:S01]  /*9420*/  LDL R5, [R1+0xc] ;  /* 0x00000c0001057983 */ /* 0x000ea20000100800 */
[----:B------:R-:W-:-:S05]  /*9430*/  VIADD R0, R0, 0xb0 ;  /* 0x000000b000007836 */ /* 0x000fca0000000000 */
[----:B------:R-:W-:-:S13]  /*9440*/  ISETP.GE.AND P0, PT, R0, UR37, PT ;  /* 0x0000002500007c0c */ /* 0x000fda000bf06270 */
[----:B01----:R-:W-:-:S05]  /*9450*/  @!P0 LEA R2, P1, R20, R14, 0x1 ;  /* 0x0000000e14028211 */ /* 0x003fca00078208ff */
[----:B------:R-:W-:-:S05]  /*9460*/  @!P0 IMAD.X R3, RZ, RZ, R7, P1 ;  /* 0x000000ffff038224 */ /* 0x000fca00008e0607 */
[----:B------:R-:W-:Y:S01]  /*9470*/  @!PT LDS RZ, [RZ] ;  /* 0x00000000fffff984 */ /* 0x000fe20000000800 */
[----:B------:R-:W-:Y:S01]  /*9480*/  @!PT LDS RZ, [RZ] ;  /* 0x00000000fffff984 */ /* 0x000fe20000000800 */
[----:B------:R-:W-:Y:S01]  /*9490*/  @!PT LDS RZ, [RZ] ;  /* 0x00000000fffff984 */ /* 0x000fe20000000800 */
[----:B------:R0:W-:Y:S01]  /*94a0*/  @!P0 LDGSTS.E.BYPASS.LTC128B.128 [R18+0xdc00], desc[UR50][R2.64], !P5 ;  /* 0x0dc0000002128fae */ /* 0x0001e2000e901d72 */
[----:B------:R-:W-:Y:S01]  /*94b0*/  NOP ;  /* 0x0000000000007918 */ /* 0x000fe20000000000 */
[----:B------:R-:W-:Y:S02]  /*94c0*/  SYNCS.ARRIVE.TRANS64.RED.A0T1 RZ, [UR38+0x16800], RZ ;  /* 0x016800ffffff79a7 */ /* 0x000fe40008200426 */
[----:B------:R-:W-:Y:S01]  /*94d0*/  ARRIVES.LDGSTSBAR.64.TRANSCNT [UR38+0x16800] ;  /* 0x01680000ff0079b0 */ /* 0x000fe20008000aa6 */
[----:B--2---:R-:W-:-:S04]  /*94e0*/  LOP3.LUT R0, R5, 0x1, RZ, 0xc, !PT ;  /* 0x0000000105007812 */ /* 0x004fc800078e0cff */
[----:B------:R-:W-:Y:S01]  /*94f0*/  SHF.L.U32 R0, R0, 0x1f, RZ ;  /* 0x0000001f00007819 */ /* 0x000fe200000006ff */
[----:B------:R-:W-:Y:S01]  /*9500*/  NOP ;  /* 0x0000000000007918 */ /* 0x000fe20000000000 */
[----:B------:R-:W-:Y:S01]  /*9510*/  SYNCS.ARRIVE.TRANS64.A1T0 RZ, [UR38+0x16800], RZ ;  /* 0x016800ffffff79a7 */ /* 0x000fe20008100026 */
[----:B------:R-:W-:Y:S01]  /*9520*/  BSSY B0, `(.L_x_45) ;  /* 0x0000003000007945 */ /* 0x000fe20003800000 */
[----:B------:R-:W1:Y:S03]  /*9530*/  SYNCS.PHASECHK.TRANS64.TRYWAIT P0, [UR38+0x16820], R0 ;  /* 0x01682000ff0075a7 */ /* 0x000e660008000166 */
[----:B01----:R-:W-:Y:S05]  /*9540*/  @!P0 BRA `(.L_x_46) ;  /* 0x0000003400b08947 */ /* 0x003fea0003800000 */
.L_x_129:
[----:B------:R-:W-:Y:S05]  /*9550*/  BSYNC B0 ;  /* 0x0000000000007941 */ /* 0x000fea0003800000 */
.L_x_45:
[----:B------:R-:W-:Y:S01]  /*9560*/  UISETP.GE.AND UP0, UPT, UR36, 0x81, UPT ;  /* 0x000000812400788c */ /* 0x000fe2000bf06270 */
[----:B------:R-:W-:-:S05]  /*9570*/  IMAD.U32 R18, RZ, RZ, UR42 ;  /* 0x0000002aff127e24 */ /* 0x000fca000f8e00ff */
[----:B------:R-:W-:-:S13]  /*9580*/  PLOP3.LUT P0, PT, PT, PT, UP0, 0x80, 0x0 ;  /* 0x000000000000781c */ /* 0x000fda0003f0f008 */
[----:B------:R-:W-:Y:S05]  /*9590*/  @!P0 BRA `(.L_x_47) ;  /* 0x0000000c00dc8947 */ /* 0x000fea0003800000 */
[----:B------:R-:W-:Y:S01]  /*95a0*/  BSSY B0, `(.L_x_47) ;  /* 0x00000f6000007945 */ /* 0x000fe20003800000 */
[----:B------:R-:W-:Y:S01]  /*95b0*/  MOV R20, R24 ;  /* 0x0000001800147202 */ /* 0x000fe20000000f00 */
[----:B------:R-:W-:Y:S02]  /*95c0*/  IMAD.MOV.U32 R6, RZ, RZ, R22 ;  /* 0x000000ffff067224 */ /* 0x000fe400078e0016 */
[----:B------:R-:W-:Y:S02]  /*95d0*/  IMAD.U32 R7, RZ, RZ, UR40 ;  /* 0x00000028ff077e24 */ /* 0x000fe4000f8e00ff */
[----:B------:R-:W-:-:S07]  /*95e0*/  IMAD.U32 R26, RZ, RZ, UR42 ;  /* 0x0000002aff1a7e24 */ /* 0x000fce000f8e00ff */
.L_x_60:
[----:B------:R-:W2:Y:S01]  /*95f0*/  LDL R8, [R1+0x4] ;  /* 0x0000040001087983 */ /* 0x000ea20000100800 */
[----:B------:R-:W1:Y:S01]  /*9600*/  LDC R2, c[0x0][0x430] ;  /* 0x00010c00ff027b82 */ /* 0x000e620000000800 */
[----:B------:R-:W-:Y:S02]  /*9610*/  ULDC UR4, c[0x0][0x430] ;  /* 0x00010c0000047ab9 */ /* 0x000fe40000000800 */
[----:B------:R-:W3:Y:S01]  /*9620*/  LDL R4, [R1] ;  /* 0x0000000001047983 */ /* 0x000ee20000100800 */
[----:B0-----:R-:W0:Y:S01]  /*9630*/  S2R R0, SR_TID.X ;  /* 0x0000000000007919 */ /* 0x001e220000002100 */
[----:B-1----:R-:W-:-:S13]  /*9640*/  ISETP.NE.AND P0, PT, R2, 0x1, PT ;  /* 0x000000010200780c */ /* 0x002fda0003f05270 */
[----:B------:R-:W1:Y:S01]  /*9650*/  @P0 LDC R2, c[0x0][0x434] ;  /* 0x00010d00ff020b82 */ /* 0x000e620000000800 */
[----:B0-----:R-:W-:Y:S02]  /*9660*/  SHF.L.U32 R5, R0, 0x4, RZ ;  /* 0x0000000400057819 */ /* 0x001fe400000006ff */
[----:B------:R-:W-:-:S05]  /*9670*/  SHF.R.U32.HI R3, RZ, 0x3, R0 ;  /* 0x00000003ff037819 */ /* 0x000fca0000011600 */
[----:B------:R-:W0:Y:S01]  /*9680*/  @P0 LDC R0, c[0x0][0x438] ;  /* 0x00010e00ff000b82 */ /* 0x000e220000000800 */
[----:B------:R-:W-:Y:S02]  /*9690*/  LOP3.LUT R3, R3, 0xf, RZ, 0xc0, !PT ;  /* 0x0000000f03037812 */ /* 0x000fe400078ec0ff */
[----:B------:R-:W-:-:S03]  /*96a0*/  LOP3.LUT R5, R5, 0x70, RZ, 0xc0, !PT ;  /* 0x0000007005057812 */ /* 0x000fc600078ec0ff */
[----:B------:R-:W-:-:S05]  /*96b0*/  IMAD R3, R7, 0x80, R3 ;  /* 0x0000008007037824 */ /* 0x000fca00078e0203 */
[----:B--2---:R-:W-:-:S05]  /*96c0*/  IADD3 R3, R5, R3, R8 ;  /* 0x0000000305037210 */ /* 0x004fca0007ffe008 */
[----:B-1----:R-:W-:-:S04]  /*96d0*/  @P0 IMAD.HI.U32 R5, R3, R2, RZ ;  /* 0x0000000203050227 */ /* 0x002fc800078e00ff */
[----:B------:R-:W-:Y:S01]  /*96e0*/  IMAD.MOV.U32 R2, RZ, RZ, R3 ;  /* 0x000000ffff027224 */ /* 0x000fe200078e0003 */
[----:B0-----:R-:W-:-:S05]  /*96f0*/  @P0 SHF.R.U32.HI R2, RZ, R0, R5 ;  /* 0x00000000ff020219 */ /* 0x001fca0000011605 */
[----:B------:R-:W-:-:S04]  /*9700*/  IMAD.MOV R0, RZ, RZ, -R2 ;  /* 0x000000ffff007224 */ /* 0x000fc800078e0a02 */
[----:B------:R-:W-:Y:S01]  /*9710*/  IMAD R0, R0, UR4, R3 ;  /* 0x0000000400007c24 */ /* 0x000fe2000f8e0203 */
[----:B------:R-:W-:Y:S01]  /*9720*/  ULDC.64 UR4, c[0x0][0x428] ;  /* 0x00010a0000047ab9 */ /* 0x000fe20000000a00 */
[----:B------:R-:W-:Y:S01]  /*9730*/  SHF.R.S32.HI R3, RZ, 0x1f, R2 ;  /* 0x0000001fff037819 */ /* 0x000fe20000011402 */
[----:B---3--:R-:W-:-:S04]  /*9740*/  IMAD R4, R4, UR4, RZ ;  /* 0x0000000404047c24 */ /* 0x008fc8000f8e02ff */
[C---:B------:R-:W-:Y:S02]  /*9750*/  IMAD R4, R28.reuse, UR5, R4 ;  /* 0x000000051c047c24 */ /* 0x040fe4000f8e0204 */
[----:B------:R-:W-:Y:S01]  /*9760*/  IMAD.WIDE.U32 R2, R28, UR4, R2 ;  /* 0x000000041c027c25 */ /* 0x000fe2000f8e0002 */
[----:B------:R-:W-:-:S04]  /*9770*/  ULDC.64 UR4, c[0x0][0x418] ;  /* 0x0001060000047ab9 */ /* 0x000fc80000000a00 */
[----:B------:R-:W-:Y:S02]  /*9780*/  IADD3 R3, R4, R3, RZ ;  /* 0x0000000304037210 */ /* 0x000fe40007ffe0ff */
[----:B------:R-:W-:-:S04]  /*9790*/  LEA R4, P0, R2, UR4, 0x2 ;  /* 0x0000000402047c11 */ /* 0x000fc8000f8010ff */
[----:B------:R-:W-:-:S05]  /*97a0*/  LEA.HI.X R5, R2, UR5, R3, 0x2, P0 ;  /* 0x0000000502057c11 */ /* 0x000fca00080f1403 */
[----:B------:R-:W2:Y:S01]  /*97b0*/  LDG.E R4, desc[UR50][R4.64] ;  /* 0x0000003204047981 */ /* 0x000ea2000c1e1900 */
[----:B------:R-:W-:Y:S02]  /*97c0*/  IMAD.U32 R8, RZ, RZ, UR41 ;  /* 0x00000029ff087e24 */ /* 0x000fe4000f8e00ff */
[----:B------:R-:W-:-:S03]  /*97d0*/  VIADD R22, R6, 0x1 ;  /* 0x0000000106167836 */ /* 0x000fc60000000000 */
[----:B------:R-:W-:Y:S02]  /*97e0*/  ISETP.NE.AND P1, PT, R8, 0x3, PT ;  /* 0x000000030800780c */ /* 0x000fe40003f25270 */
[----:B------:R-:W-:-:S04]  /*97f0*/  ISETP.NE.AND P0, PT, R22, 0x2, PT ;  /* 0x000000021600780c */ /* 0x000fc80003f05270 */
[----:B------:R-:W-:Y:S01]  /*9800*/  SEL R24, RZ, 0x1, P0 ;  /* 0x00000001ff187807 */ /* 0x000fe20000000000 */
[----:B------:R-:W-:Y:S01]  /*9810*/  IMAD.MOV.U32 R18, RZ, RZ, R7 ;  /* 0x000000ffff127224 */ /* 0x000fe200078e0007 */
[----:B------:R-:W-:Y:S02]  /*9820*/  SEL R22, R22, RZ, P0 ;  /* 0x000000ff16167207 */ /* 0x000fe40000000000 */
[----:B------:R-:W-:Y:S02]  /*9830*/  LOP3.LUT R24, R20, R24, RZ, 0x3c, !PT ;  /* 0x0000001814187212 */ /* 0x000fe400078e3cff */
[----:B--2---:R-:W-:Y:S01]  /*9840*/  SHF.R.S32.HI R23, RZ, 0x1f, R4 ;  /* 0x0000001fff177819 */ /* 0x004fe20000011404 */
[----:B------:R-:W-:Y:S06]  /*9850*/  @!P1 BRA `(.L_x_48) ;  /* 0x0000000000049947 */ /* 0x000fec0003800000 */
[----:B------:R-:W-:Y:S01]  /*9860*/  BPT.TRAP 0x1 ;  /* 0x000000040000795c */ /* 0x000fe20000300000 */
.L_x_48:
[----:B------:R-:W-:Y:S01]  /*9870*/  LEA R5, R22, UR38, 0x3 ;  /* 0x0000002616057c11 */ /* 0x000fe2000f8e18ff */
[----:B------:R-:W-:Y:S01]  /*9880*/  BSSY B1, `(.L_x_49) ;  /* 0x0000004000017945 */ /* 0x000fe20003800000 */
[----:B------:R-:W-:-:S04]  /*9890*/  SHF.L.U32 R2, R24, 0x1f, RZ ;  /* 0x0000001f18027819 */ /* 0x000fc800000006ff */
[----:B------:R-:W0:Y:S02]  /*98a0*/  SYNCS.PHASECHK.TRANS64.TRYWAIT P0, [R5+URZ+0x16840], R2 ;  /* 0x01684002050075a7 */ /* 0x000e24000800017f */
[----:B0-----:R-:W-:Y:S05]  /*98b0*/  @!P0 BRA `(.L_x_50) ;  /* 0x0000003000ec8947 */ /* 0x001fea0003800000 */
.L_x_130:
[----:B------:R-:W-:Y:S05]  /*98c0*/  BSYNC B1 ;  /* 0x0000000000017941 */ /* 0x000fea0003800000 */
.L_x_49:
[----:B------:R-:W-:Y:S01]  /*98d0*/  SHF.R.S32.HI R21, RZ, 0x1f, R0 ;  /* 0x0000001fff157819 */ /* 0x000fe20000011400 */
[----:B------:R-:W-:Y:S01]  /*98e0*/  ULDC.64 UR4, c[0x0][0x300] ;  /* 0x0000c00000047ab9 */ /* 0x000fe20000000a00 */
[----:B------:R-:W-:Y:S01]  /*98f0*/  LOP3.LUT P1, RZ, R25, 0x1, RZ, 0xc0, !PT ;  /* 0x0000000119ff7812 */ /* 0x000fe2000782c0ff */
[----:B0-----:R-:W-:-:S04]  /*9900*/  IMAD.WIDE.U32 R2, R0, UR4, RZ ;  /* 0x0000000400027c25 */ /* 0x001fc8000f8e00ff */
[----:B------:R-:W-:Y:S02]  /*9910*/  IMAD R7, R21, UR4, RZ ;  /* 0x0000000415077c24 */ /* 0x000fe4000f8e02ff */
[----:B------:R-:W-:Y:S02]  /*9920*/  IMAD R8, R22, 0x2000, R29 ;  /* 0x0000200016087824 */ /* 0x000fe400078e021d */
[----:B------:R-:W-:Y:S01]  /*9930*/  IMAD R7, R0, UR5, R7 ;  /* 0x0000000500077c24 */ /* 0x000fe2000f8e0207 */
[----:B------:R-:W-:-:S04]  /*9940*/  ULDC.64 UR4, c[0x0][0x310] ;  /* 0x0000c40000047ab9 */ /* 0x000fc80000000a00 */
[----:B------:R-:W-:Y:S01]  /*9950*/  IADD3 R3, R3, R7, RZ ;  /* 0x0000000703037210 */ /* 0x000fe20007ffe0ff */
[----:B------:R-:W-:-:S04]  /*9960*/  IMAD R7, R23, UR4, RZ ;  /* 0x0000000417077c24 */ /* 0x000fc8000f8e02ff */
        /* <DEDUP_REMOVED lines=9> */
[----:B------:R-:W-:Y:S01]  /*9a00*/  IMAD.IADD R7, R7, 0x1, R3 ;  /* 0x0000000107077824 */ /* 0x000fe200078e0203 */
[----:B------:R-:W-:-:S04]  /*9a10*/  UMOV UR4, 0xffffffff ;  /* 0xffffffff00047882 */ /* 0x000fc80000000000 */
[----:B------:R-:W-:Y:S01]  /*9a20*/  LEA.HI.X R10, R2, UR5, R7, 0x1, P0 ;  /* 0x00000005020a7c11 */ /* 0x000fe200080f0c07 */
[----:B------:R-:W-:Y:S06]  /*9a30*/  BRA.DIV UR4, `(.L_x_51) ;  /* 0x0000003204a07947 */ /* 0x000fec000b800000 */
[----:B------:R-:W0:Y:S01]  /*9a40*/  S2R R3, SR_TID.X ;  /* 0x0000000000037919 */ /* 0x000e220000002100 */
[----:B------:R-:W-:Y:S01]  /*9a50*/  LEA R8, R8, UR38, 0x1 ;  /* 0x0000002608087c11 */ /* 0x000fe2000f8e08ff */
[----:B------:R-:W1:Y:S01]  /*9a60*/  SHFL.IDX PT, R2, R9, RZ, 0x181f ;  /* 0x00181fff09027589 */ /* 0x000e6200000e0000 */
[----:B0-----:R-:W-:-:S03]  /*9a70*/  SHF.L.U32 R11, R3, 0x3, RZ ;  /* 0x00000003030b7819 */ /* 0x001fc600000006ff */
[----:B------:R-:W0:Y:S01]  /*9a80*/  SHFL.IDX PT, R3, R10, RZ, 0x181f ;  /* 0x00181fff0a037589 */ /* 0x000e2200000e0000 */
[----:B------:R-:W-:-:S05]  /*9a90*/  LOP3.LUT R11, R11, 0x38, RZ, 0xc0, !PT ;  /* 0x000000380b0b7812 */ /* 0x000fca00078ec0ff */
[----:B------:R-:W-:-:S05]  /*9aa0*/  IMAD.SHL.U32 R7, R11, 0x2, RZ ;  /* 0x000000020b077824 */ /* 0x000fca00078e00ff */
[----:B-1----:R-:W-:-:S05]  /*9ab0*/  IADD3 R2, P0, R2, R7, RZ ;  /* 0x0000000702027210 */ /* 0x002fca0007f1e0ff */
[----:B0-----:R-:W-:-:S05]  /*9ac0*/  IMAD.X R3, RZ, RZ, R3, P0 ;  /* 0x000000ffff037224 */ /* 0x001fca00000e0603 */
[----:B------:R-:W-:Y:S01]  /*9ad0*/  @!PT LDS RZ, [RZ] ;  /* 0x00000000fffff984 */ /* 0x000fe20000000800 */
[----:B------:R0:W-:Y:S04]  /*9ae0*/  LDGSTS.E.BYPASS.LTC128B.128 [R8+0xe400], desc[UR50][R2.64], !P1 ;  /* 0x0e40000002087fae */ /* 0x0001e8000c901d72 */
[----:B0-----:R-:W0:Y:S04]  /*9af0*/  SHFL.IDX PT, R2, R9, 0x1, 0x181f ;  /* 0x00381f0009027f89 */ /* 0x001e2800000e0000 */
[----:B------:R-:W1:Y:S01]  /*9b00*/  SHFL.IDX PT, R3, R10, 0x1, 0x181f ;  /* 0x00381f000a037f89 */ /* 0x000e6200000e0000 */
[----:B0-----:R-:W-:-:S05]  /*9b10*/  IADD3 R2, P0, R2, R7, RZ ;  /* 0x0000000702027210 */ /* 0x001fca0007f1e0ff */
[----:B-1----:R-:W-:-:S05]  /*9b20*/  IMAD.X R3, RZ, RZ, R3, P0 ;  /* 0x000000ffff037224 */ /* 0x002fca00000e0603 */
[----:B------:R0:W-:Y:S04]  /*9b30*/  LDGSTS.E.BYPASS.LTC128B.128 [R8+0xec00], desc[UR50][R2.64], !P1 ;  /* 0x0ec0000002087fae */ /* 0x0001e8000c901d72 */
[----:B0-----:R-:W0:Y:S04]  /*9b40*/  SHFL.IDX PT, R2, R9, 0x2, 0x181f ;  /* 0x00581f0009027f89 */ /* 0x001e2800000e0000 */
[----:B------:R-:W1:Y:S01]  /*9b50*/  SHFL.IDX PT, R3, R10, 0x2, 0x181f ;  /* 0x00581f000a037f89 */ /* 0x000e6200000e0000 */
[----:B0-----:R-:W-:-:S04]  /*9b60*/  IADD3 R2, P0, R2, R7, RZ ;  /* 0x0000000702027210 */ /* 0x001fc80007f1e0ff */
[----:B-1----:R-:W-:-:S05]  /*9b70*/  IADD3.X R3, RZ, R3, RZ, P0, !PT ;  /* 0x00000003ff037210 */ /* 0x002fca00007fe4ff */
        /* <DEDUP_REMOVED lines=17> */
[----:B------:R-:W1:Y:S04]  /*9c90*/  SHFL.IDX PT, R3, R10, 0x6, 0x181f ;  /* 0x00d81f000a037f89 */ /* 0x000e6800000e0000 */
[----:B------:R-:W2:Y:S01]  /*9ca0*/  SHFL.IDX PT, R10, R10, 0x7, 0x181f ;  /* 0x00f81f000a0a7f89 */ /* 0x000ea200000e0000 */
[----:B0-----:R-:W-:-:S04]  /*9cb0*/  IADD3 R2, P0, R2, R7, RZ ;  /* 0x0000000702027210 */ /* 0x001fc80007f1e0ff */
[----:B-1----:R-:W-:-:S05]  /*9cc0*/  IADD3.X R3, RZ, R3, RZ, P0, !PT ;  /* 0x00000003ff037210 */ /* 0x002fca00007fe4ff */
[----:B------:R0:W-:Y:S04]  /*9cd0*/  LDGSTS.E.BYPASS.LTC128B.128 [R8+0x11400], desc[UR50][R2.64], !P1 ;  /* 0x1140000002087fae */ /* 0x0001e8000c901d72 */
[----:B0-2---:R0:W1:Y:S02]  /*9ce0*/  SHFL.IDX PT, R2, R9, 0x7, 0x181f ;  /* 0x00f81f0009027f89 */ /* 0x00506400000e0000 */
.L_x_148:
[----:B-1----:R-:W-:-:S05]  /*9cf0*/  IADD3 R2, P0, R2, R7, RZ ;  /* 0x0000000702027210 */ /* 0x002fca0007f1e0ff */
[----:B------:R-:W-:Y:S01]  /*9d00*/  IMAD.X R3, RZ, RZ, R10, P0 ;  /* 0x000000ffff037224 */ /* 0x000fe200000e060a */
[----:B------:R-:W-:-:S04]  /*9d10*/  PLOP3.LUT P0, PT, PT, PT, PT, 0x80, 0x0 ;  /* 0x000000000000781c */ /* 0x000fc80003f0f070 */
[----:B------:R-:W-:Y:S01]  /*9d20*/  @!PT LDS RZ, [RZ] ;  /* 0x00000000fffff984 */ /* 0x000fe20000000800 */
[----:B------:R-:W-:Y:S01]  /*9d30*/  @!PT LDS RZ, [RZ] ;  /* 0x00000000fffff984 */ /* 0x000fe20000000800 */
[----:B------:R-:W-:Y:S01]  /*9d40*/  @!PT LDS RZ, [RZ] ;  /* 0x00000000fffff984 */ /* 0x000fe20000000800 */
[----:B------:R1:W-:Y:S01]  /*9d50*/  LDGSTS.E.BYPASS.LTC128B.128 [R8+0x11c00], desc[UR50][R2.64], !P1 ;  /* 0x11c0000002087fae */ /* 0x0003e2000c901d72 */
[----:B------:R-:W-:-:S08]  /*9d60*/  NOP ;  /* 0x0000000000007918 */ /* 0x000fd00000000000 */
.L_x_52:
[----:B------:R-:W-:Y:S02]  /*9d70*/  PLOP3.LUT P1, PT, P1, P0, PT, 0xa2, 0x0 ;  /* 0x000000000000781c */ /* 0x000fe40000f21472 */
[----:B------:R-:W-:-:S08]  /*9d80*/  @P0 R2UR P1, UR4, R5 ;  /* 0x00000000050402ca */ /* 0x000fd00000020000 */
[----:B------:R-:W-:-:S05]  /*9d90*/  @P0 PLOP3.LUT P0, PT, P1, PT, PT, 0x80, 0x0 ;  /* 0x000000000000081c */ /* 0x000fca0000f0f070 */
[----:B------:R-:W-:Y:S01]  /*9da0*/  @!P1 SYNCS.ARRIVE.TRANS64.RED.A0T1 RZ, [UR4+0x16830], RZ ;  /* 0x016830ffffff99a7 */ /* 0x000fe20008200404 */
[----:B------:R-:W-:Y:S07]  /*9db0*/  @!P1 ARRIVES.LDGSTSBAR.64.TRANSCNT [UR4+0x16830] ;  /* 0x01683000ff0099b0 */ /* 0x000fee0008000a84 */
[----:B------:R-:W-:Y:S05]  /*9dc0*/  @P0 BRA.U.ANY `(.L_x_52) ;  /* 0xfffffffd00e80947 */ /* 0x000fea000393ffff */
[----:B------:R-:W-:Y:S01]  /*9dd0*/  NOP ;  /* 0x0000000000007918 */ /* 0x000fe20000000000 */
[----:B-1----:R-:W-:-:S05]  /*9de0*/  IMAD.U32 R2, RZ, RZ, UR41 ;  /* 0x00000029ff027e24 */ /* 0x002fca000f8e00ff */
[----:B------:R-:W-:-:S13]  /*9df0*/  ISETP.NE.AND P2, PT, R2, 0x3, PT ;  /* 0x000000030200780c */ /* 0x000fda0003f45270 */
[----:B------:R-:W-:Y:S05]  /*9e00*/  @!P2 BRA `(.L_x_53) ;  /* 0x000000000004a947 */ /* 0x000fea0003800000 */
[----:B------:R-:W-:Y:S01]  /*9e10*/  BPT.TRAP 0x1 ;  /* 0x000000040000795c */ /* 0x000fe20000300000 */
.L_x_53:
[----:B------:R1:W-:Y:S01]  /*9e20*/  SYNCS.ARRIVE.TRANS64.A1T0 RZ, [R5+URZ+0x16830], RZ ;  /* 0x016830ff05ff79a7 */ /* 0x0003e2000810003f */
[----:B------:R-:W-:Y:S05]  /*9e30*/  @!P2 BRA `(.L_x_54) ;  /* 0x000000000004a947 */ /* 0x000fea0003800000 */
[----:B------:R-:W-:Y:S01]  /*9e40*/  BPT.TRAP 0x1 ;  /* 0x000000040000795c */ /* 0x000fe20000300000 */
.L_x_54:
[----:B------:R-:W-:Y:S01]  /*9e50*/  SHF.L.U32 R2, R20, 0x1f, RZ ;  /* 0x0000001f14027819 */ /* 0x000fe200000006ff */
[----:B------:R-:W-:Y:S01]  /*9e60*/  BSSY B1, `(.L_x_55) ;  /* 0x0000004000017945 */ /* 0x000fe20003800000 */
[----:B-1----:R-:W-:-:S04]  /*9e70*/  LEA R5, R6, UR38, 0x3 ;  /* 0x0000002606057c11 */ /* 0x002fc8000f8e18ff */
[----:B------:R-:W1:Y:S02]  /*9e80*/  SYNCS.PHASECHK.TRANS64.TRYWAIT P0, [R5+URZ+0x16860], R2 ;  /* 0x01686002050075a7 */ /* 0x000e64000800017f */
[----:B-1----:R-:W-:Y:S05]  /*9e90*/  @!P0 BRA `(.L_x_56) ;  /* 0x0000003400c48947 */ /* 0x002fea0003800000 */
.L_x_149:
[----:B------:R-:W-:Y:S05]  /*9ea0*/  BSYNC B1 ;  /* 0x0000000000017941 */ /* 0x000fea0003800000 */
.L_x_55:
[----:B------:R-:W2:Y:S01]  /*9eb0*/  S2R R3, SR_TID.X ;  /* 0x0000000000037919 */ /* 0x000ea20000002100 */
[----:B-1----:R-:W-:Y:S01]  /*9ec0*/  IMAD.MOV.U32 R2, RZ, RZ, -0x80 ;  /* 0xffffff80ff027424 */ /* 0x002fe200078e00ff */
[----:B------:R-:W-:Y:S01]  /*9ed0*/  UMOV UR4, 0xffffffff ;  /* 0xffffffff00047882 */ /* 0x000fe20000000000 */
[----:B------:R-:W-:Y:S02]  /*9ee0*/  LOP3.LUT P2, RZ, R25, 0x2, RZ, 0xc0, !PT ;  /* 0x0000000219ff7812 */ /* 0x000fe4000784c0ff */
[----:B------:R-:W-:Y:S01]  /*9ef0*/  IMAD R2, R26, R2, UR36 ;  /* 0x000000241a027e24 */ /* 0x000fe2000f8e0202 */
[----:B------:R-:W-:Y:S02]  /*9f00*/  LEA R6, R6, R29, 0xd ;  /* 0x0000001d06067211 */ /* 0x000fe400078e68ff */
[----:B--2---:R-:W-:-:S04]  /*9f10*/  SHF.R.U32.HI R3, RZ, 0x3, R3 ;  /* 0x00000003ff037819 */ /* 0x004fc80000011603 */
[----:B------:R-:W-:-:S05]  /*9f20*/  LOP3.LUT R3, R3, 0xf, RZ, 0xc0, !PT ;  /* 0x0000000f03037812 */ /* 0x000fca00078ec0ff */
[----:B------:R-:W-:Y:S01]  /*9f30*/  IMAD.IADD R8, R2, 0x1, -R3 ;  /* 0x0000000102087824 */ /* 0x000fe200078e0a03 */
[----:B------:R-:W-:Y:S06]  /*9f40*/  BRA.DIV UR4, `(.L_x_57) ;  /* 0x0000003604ac7947 */ /* 0x000fec000b800000 */
[----:B------:R-:W1:Y:S01]  /*9f50*/  SHFL.IDX PT, R2, R16, RZ, 0x181f ;  /* 0x00181fff10027589 */ /* 0x000e6200000e0000 */
[----:B------:R-:W-:Y:S02]  /*9f60*/  ISETP.LT.OR P0, PT, R8, 0x1, P2 ;  /* 0x000000010800780c */ /* 0x000fe40001701670 */
[----:B------:R-:W-:Y:S01]  /*9f70*/  LEA R6, R6, UR38, 0x1 ;  /* 0x0000002606067c11 */ /* 0x000fe2000f8e08ff */
[----:B------:R-:W2:Y:S01]  /*9f80*/  SHFL.IDX PT, R3, R17, RZ, 0x181f ;  /* 0x00181fff11037589 */ /* 0x000ea200000e0000 */
[----:B-1----:R-:W-:-:S05]  /*9f90*/  IADD3 R2, P1, R2, R7, RZ ;  /* 0x0000000702027210 */ /* 0x002fca0007f3e0ff */
[----:B--2---:R-:W-:-:S05]  /*9fa0*/  IMAD.X R3, RZ, RZ, R3, P1 ;  /* 0x000000ffff037224 */ /* 0x004fca00008e0603 */
[----:B------:R-:W-:Y:S01]  /*9fb0*/  @!PT LDS RZ, [RZ] ;  /* 0x00000000fffff984 */ /* 0x000fe20000000800 */
[----:B------:R1:W-:Y:S01]  /*9fc0*/  LDGSTS.E.BYPASS.LTC128B.128 [R6+0x400], desc[UR50][R2.64], !P0 ;  /* 0x0040000002067fae */ /* 0x0003e2000c101d72 */
[----:B------:R-:W-:-:S03]  /*9fd0*/  ISETP.LT.OR P0, PT, R8, 0x11, P2 ;  /* 0x000000110800780c */ /* 0x000fc60001701670 */
[----:B-1----:R-:W1:Y:S04]  /*9fe0*/  SHFL.IDX PT, R2, R16, 0x1, 0x181f ;  /* 0x00381f0010027f89 */ /* 0x002e6800000e0000 */
[----:B------:R-:W2:Y:S01]  /*9ff0*/  SHFL.IDX PT, R3, R17, 0x1, 0x181f ;  /* 0x00381f0011037f89 */ /* 0x000ea200000e0000 */
[----:B-1----:R-:W-:-:S05]  /*a000*/  IADD3 R2, P1, R2, R7, RZ ;  /* 0x0000000702027210 */ /* 0x002fca0007f3e0ff */
[----:B--2---:R-:W-:-:S05]  /*a010*/  IMAD.X R3, RZ, RZ, R3, P1 ;  /* 0x000000ffff037224 */ /* 0x004fca00008e0603 */
[----:B------:R1:W-:Y:S01]  /*a020*/  LDGSTS.E.BYPASS.LTC128B.128 [R6+0xc00], desc[UR50][R2.64], !P0 ;  /* 0x00c0000002067fae */ /* 0x0003e2000c101d72 */
[----:B------:R-:W-:-:S03]  /*a030*/  ISETP.LT.OR P0, PT, R8, 0x21, P2 ;  /* 0x000000210800780c */ /* 0x000fc60001701670 */
[----:B-1----:R-:W1:Y:S04]  /*a040*/  SHFL.IDX PT, R2, R16, 0x2, 0x181f ;  /* 0x00581f0010027f89 */ /* 0x002e6800000e0000 */
[----:B------:R-:W2:Y:S01]  /*a050*/  SHFL.IDX PT, R3, R17, 0x2, 0x181f ;  /* 0x00581f0011037f89 */ /* 0x000ea200000e0000 */
[----:B-1----:R-:W-:-:S04]  /*a060*/  IADD3 R2, P1, R2, R7, RZ ;  /* 0x0000000702027210 */ /* 0x002fc80007f3e0ff */
[----:B--2---:R-:W-:-:S05]  /*a070*/  IADD3.X R3, RZ, R3, RZ, P1, !PT ;  /* 0x00000003ff037210 */ /* 0x004fca0000ffe4ff */
        /* <DEDUP_REMOVED lines=21> */
[----:B------:R-:W2:Y:S04]  /*a1d0*/  SHFL.IDX PT, R3, R17, 0x6, 0x181f ;  /* 0x00d81f0011037f89 */ /* 0x000ea800000e0000 */
[----:B------:R-:W3:Y:S01]  /*a1e0*/  SHFL.IDX PT, R17, R17, 0x7, 0x181f ;  /* 0x00f81f0011117f89 */ /* 0x000ee200000e0000 */
[----:B-1----:R-:W-:-:S04]  /*a1f0*/  IADD3 R2, P1, R2, R7, RZ ;  /* 0x0000000702027210 */ /* 0x002fc80007f3e0ff */
[----:B--2---:R-:W-:-:S05]  /*a200*/  IADD3.X R3, RZ, R3, RZ, P1, !PT ;  /* 0x00000003ff037210 */ /* 0x004fca0000ffe4ff */
[----:B------:R1:W-:Y:S04]  /*a210*/  LDGSTS.E.BYPASS.LTC128B.128 [R6+0x3400], desc[UR50][R2.64], !P0 ;  /* 0x0340000002067fae */ /* 0x0003e8000c101d72 */
[----:B-1-3--:R1:W2:Y:S02]  /*a220*/  SHFL.IDX PT, R2, R16, 0x7, 0x181f ;  /* 0x00f81f0010027f89 */ /* 0x00a2a400000e0000 */
.L_x_167:
[----:B------:R-:W-:Y:S01]  /*a230*/  ISETP.LT.OR P0, PT, R8, 0x71, P2 ;  /* 0x000000710800780c */ /* 0x000fe20001701670 */
[----:B------:R-:W-:Y:S01]  /*a240*/  ULDC.64 UR4, c[0x0][0x328] ;  /* 0x0000ca0000047ab9 */ /* 0x000fe20000000a00 */
[----:B--2---:R-:W-:Y:S01]  /*a250*/  IADD3 R2, P1, R2, R7, RZ ;  /* 0x0000000702027210 */ /* 0x004fe20007f3e0ff */
[----:B------:R-:W-:-:S04]  /*a260*/  IMAD R21, R21, UR4, RZ ;  /* 0x0000000415157c24 */ /* 0x000fc8000f8e02ff */
[----:B------:R-:W-:Y:S02]  /*a270*/  IMAD.X R3, RZ, RZ, R17, P1 ;  /* 0x000000ffff037224 */ /* 0x000fe400008e0611 */
[----:B------:R-:W-:-:S04]  /*a280*/  IMAD R21, R0, UR5, R21 ;  /* 0x0000000500157c24 */ /* 0x000fc8000f8e0215 */
[----:B------:R-:W-:Y:S01]  /*a290*/  @!PT LDS RZ, [RZ] ;  /* 0x00000000fffff984 */ /* 0x000fe20000000800 */
[----:B------:R-:W-:Y:S01]  /*a2a0*/  @!PT LDS RZ, [RZ] ;  /* 0x00000000fffff984 */ /* 0x000fe20000000800 */
[----:B------:R-:W-:Y:S01]  /*a2b0*/  @!PT LDS RZ, [RZ] ;  /* 0x00000000fffff984 */ /* 0x000fe20000000800 */
[----:B------:R2:W-:Y:S01]  /*a2c0*/  LDGSTS.E.BYPASS.LTC128B.128 [R6+0x3c00], desc[UR50][R2.64], !P0 ;  /* 0x03c0000002067fae */ /* 0x0005e2000c101d72 */
[----:B------:R-:W-:Y:S01]  /*a2d0*/  PLOP3.LUT P0, PT, PT, PT, PT, 0x80, 0x0 ;  /* 0x000000000000781c */ /* 0x000fe20003f0f070 */
[----:B------:R-:W-:Y:S01]  /*a2e0*/  NOP ;  /* 0x0000000000007918 */ /* 0x000fe20000000000 */
[----:B--2---:R-:W-:Y:S01]  /*a2f0*/  IMAD.WIDE.U32 R2, R0, UR4, RZ ;  /* 0x0000000400027c25 */ /* 0x004fe2000f8e00ff */
[----:B------:R-:W-:-:S03]  /*a300*/  ULDC.64 UR4, c[0x0][0x338] ;  /* 0x0000ce0000047ab9 */ /* 0x000fc60000000a00 */
[----:B------:R-:W-:Y:S02]  /*a310*/  IMAD.IADD R3, R3, 0x1, R21 ;  /* 0x0000000103037824 */ /* 0x000fe400078e0215 */
[----:B------:R-:W-:Y:S02]  /*a320*/  IMAD R23, R23, UR4, RZ ;  /* 0x0000000417177c24 */ /* 0x000fe4000f8e02ff */
[----:B------:R-:W-:-:S04]  /*a330*/  IMAD.WIDE.U32 R2, R4, UR4, R2 ;  /* 0x0000000404027c25 */ /* 0x000fc8000f8e0002 */
[----:B------:R-:W-:Y:S01]  /*a340*/  IMAD R23, R4, UR5, R23 ;  /* 0x0000000504177c24 */ /* 0x000fe2000f8e0217 */
[----:B------:R-:W-:Y:S02]  /*a350*/  ULDC.64 UR4, c[0x0][0x330] ;  /* 0x0000cc0000047ab9 */ /* 0x000fe40000000a00 */
[----:B------:R-:W-:Y:S02]  /*a360*/  IMAD R0, R27, UR4, RZ ;  /* 0x000000041b007c24 */ /* 0x000fe4000f8e02ff */
[----:B------:R-:W-:Y:S02]  /*a370*/  IMAD.IADD R3, R3, 0x1, R23 ;  /* 0x0000000103037824 */ /* 0x000fe400078e0217 */
[C---:B------:R-:W-:Y:S02]  /*a380*/  IMAD R7, R19.reuse, UR5, R0 ;  /* 0x0000000513077c24 */ /* 0x040fe4000f8e0200 */
[----:B------:R-:W-:Y:S01]  /*a390*/  IMAD.WIDE.U32 R2, R19, UR4, R2 ;  /* 0x0000000413027c25 */ /* 0x000fe2000f8e0002 */
[----:B------:R-:W-:-:S02]  /*a3a0*/  ULDC.64 UR4, c[0x0][0x318] ;  /* 0x0000c60000047ab9 */ /* 0x000fc40000000a00 */
[----:B-1----:R-:W-:Y:S02]  /*a3b0*/  LEA R16, P1, R2, UR4, 0x1 ;  /* 0x0000000402107c11 */ /* 0x002fe4000f8208ff */
[----:B------:R-:W-:-:S04]  /*a3c0*/  IADD3 R3, R7, R3, RZ ;  /* 0x0000000307037210 */ /* 0x000fc80007ffe0ff */
[----:B------:R-:W-:-:S07]  /*a3d0*/  LEA.HI.X R17, R2, UR5, R3, 0x1, P1 ;  /* 0x0000000502117c11 */ /* 0x000fce00088f0c03 */
.L_x_58:
[----:B------:R-:W-:Y:S02]  /*a3e0*/  PLOP3.LUT P1, PT, P1, P0, PT, 0xa2, 0x0 ;  /* 0x000000000000781c */ /* 0x000fe40000f21472 */
[----:B------:R-:W-:-:S08]  /*a3f0*/  @P0 R2UR P1, UR4, R5 ;  /* 0x00000000050402ca */ /* 0x000fd00000020000 */
[----:B------:R-:W-:-:S05]  /*a400*/  @P0 PLOP3.LUT P0, PT, P1, PT, PT, 0x80, 0x0 ;  /* 0x000000000000081c */ /* 0x000fca0000f0f070 */
[----:B------:R-:W-:Y:S01]  /*a410*/  @!P1 SYNCS.ARRIVE.TRANS64.RED.A0T1 RZ, [UR4+0x16850], RZ ;  /* 0x016850ffffff99a7 */ /* 0x000fe20008200404 */
[----:B------:R-:W-:Y:S07]  /*a420*/  @!P1 ARRIVES.LDGSTSBAR.64.TRANSCNT [UR4+0x16850] ;  /* 0x01685000ff0099b0 */ /* 0x000fee0008000a84 */
[----:B------:R-:W-:Y:S05]  /*a430*/  @P0 BRA.U.ANY `(.L_x_58) ;  /* 0xfffffffd00e80947 */ /* 0x000fea000393ffff */
[----:B------:R-:W-:Y:S01]  /*a440*/  NOP ;  /* 0x0000000000007918 */ /* 0x000fe20000000000 */
[----:B------:R-:W-:-:S05]  /*a450*/  IMAD.U32 R0, RZ, RZ, UR41 ;  /* 0x00000029ff007e24 */ /* 0x000fca000f8e00ff */
[----:B------:R-:W-:-:S13]  /*a460*/  ISETP.NE.AND P2, PT, R0, 0x3, PT ;  /* 0x000000030000780c */ /* 0x000fda0003f45270 */
[----:B------:R-:W-:Y:S05]  /*a470*/  @!P2 BRA `(.L_x_59) ;  /* 0x000000000004a947 */ /* 0x000fea0003800000 */
[----:B------:R-:W-:Y:S01]  /*a480*/  BPT.TRAP 0x1 ;  /* 0x000000040000795c */ /* 0x000fe20000300000 */
.L_x_59:
[C---:B------:R-:W-:Y:S01]  /*a490*/  ISETP.GT.AND P0, PT, R18.reuse, RZ, PT ;  /* 0x000000ff1200720c */ /* 0x040fe20003f04270 */
[----:B------:R1:W-:Y:S01]  /*a4a0*/  SYNCS.ARRIVE.TRANS64.A1T0 RZ, [R5+URZ+0x16850], RZ ;  /* 0x016850ff05ff79a7 */ /* 0x0003e2000810003f */
[----:B------:R-:W-:Y:S01]  /*a4b0*/  VIADD R7, R18, 0xffffffff ;  /* 0xffffffff12077836 */ /* 0x000fe20000000000 */
[----:B------:R-:W-:Y:S01]  /*a4c0*/  MOV R6, R22 ;  /* 0x0000001600067202 */ /* 0x000fe20000000f00 */
[----:B------:R-:W-:Y:S02]  /*a4d0*/  IMAD.MOV.U32 R20, RZ, RZ, R24 ;  /* 0x000000ffff147224 */ /* 0x000fe400078e0018 */
[----:B------:R-:W-:-:S07]  /*a4e0*/  IMAD.MOV.U32 R26, RZ, RZ, R18 ;  /* 0x000000ffff1a7224 */ /* 0x000fce00078e0012 */
[----:B-1----:R-:W-:Y:S05]  /*a4f0*/  @P0 BRA `(.L_x_60) ;  /* 0xfffffff0003c0947 */ /* 0x002fea000383ffff */
[----:B------:R-:W-:Y:S05]  /*a500*/  BSYNC B0 ;  /* 0x0000000000007941 */ /* 0x000fea0003800000 */
.L_x_47:
[----:B0-----:R-:W-:-:S05]  /*a510*/  IMAD.U32 R0, RZ, RZ, UR41 ;  /* 0x00000029ff007e24 */ /* 0x001fca000f8e00ff */
[----:B------:R-:W-:-:S13]  /*a520*/  ISETP.NE.AND P0, PT, R0, 0x3, PT ;  /* 0x000000030000780c */ /* 0x000fda0003f05270 */
[----:B------:R-:W-:Y:S05]  /*a530*/  @!P0 BRA `(.L_x_61) ;  /* 0x0000000000048947 */ /* 0x000fea0003800000 */
[----:B------:R-:W-:Y:S01]  /*a540*/  BPT.TRAP 0x1 ;  /* 0x000000040000795c */ /* 0x000fe20000300000 */
.L_x_61:
[----:B------:R-:W-:Y:S01]  /*a550*/  LEA R4, R22, UR38, 0x3 ;  /* 0x0000002616047c11 */ /* 0x000fe2000f8e18ff */
[----:B------:R-:W-:Y:S01]  /*a560*/  IMAD.MOV.U32 R5, RZ, RZ, -0x80 ;  /* 0xffffff80ff057424 */ /* 0x000fe200078e00ff */
[----:B------:R-:W-:Y:S01]  /*a570*/  SHF.L.U32 R3, R24, 0x1f, RZ ;  /* 0x0000001f18037819 */ /* 0x000fe200000006ff */
[----:B------:R-:W-:Y:S02]  /*a580*/  BSSY B0, `(.L_x_62) ;  /* 0x0000004000007945 */ /* 0x000fe40003800000 */
[----:B------:R-:W-:Y:S01]  /*a590*/  IMAD R6, R18, R5, UR36 ;  /* 0x0000002412067e24 */ /* 0x000fe2000f8e0205 */
[----:B------:R-:W0:Y:S02]  /*a5a0*/  SYNCS.PHASECHK.TRANS64.TRYWAIT P0, [R4+URZ+0x16860], R3 ;  /* 0x01686003040075a7 */ /* 0x000e24000800017f */
[----:B0-----:R-:W-:Y:S05]  /*a5b0*/  @!P0 BRA `(.L_x_63) ;  /* 0x0000003800588947 */ /* 0x001fea0003800000 */
.L_x_168:
[----:B------:R-:W-:Y:S05]  /*a5c0*/  BSYNC B0 ;  /* 0x0000000000007941 */ /* 0x000fea0003800000 */
.L_x_62:
[----:B------:R-:W1:Y:S01]  /*a5d0*/  S2R R0, SR_TID.X ;  /* 0x0000000000007919 */ /* 0x000e620000002100 */
[----:B------:R-:W-:Y:S01]  /*a5e0*/  UMOV UR4, 0xffffffff ;  /* 0xffffffff00047882 */ /* 0x000fe20000000000 */
[----:B------:R-:W-:Y:S01]  /*a5f0*/  LOP3.LUT P2, RZ, R25, 0x2, RZ, 0xc0, !PT ;  /* 0x0000000219ff7812 */ /* 0x000fe2000784c0ff */
[----:B------:R-:W-:Y:S01]  /*a600*/  IMAD R8, R22, 0x2000, R29 ;  /* 0x0000200016087824 */ /* 0x000fe200078e021d */
[----:B-1----:R-:W-:-:S04]  /*a610*/  SHF.R.U32.HI R0, RZ, 0x3, R0 ;  /* 0x00000003ff007819 */ /* 0x002fc80000011600 */
[----:B------:R-:W-:-:S04]  /*a620*/  LOP3.LUT R0, R0, 0xf, RZ, 0xc0, !PT ;  /* 0x0000000f00007812 */ /* 0x000fc800078ec0ff */
[----:B------:R-:W-:Y:S01]  /*a630*/  IADD3 R6, -R0, R6, RZ ;  /* 0x0000000600067210 */ /* 0x000fe20007ffe1ff */
[----:B------:R-:W-:Y:S06]  /*a640*/  BRA.DIV UR4, `(.L_x_64) ;  /* 0x0000003a04487947 */ /* 0x000fec000b800000 */
[----:B------:R-:W0:Y:S01]  /*a650*/  S2R R2, SR_TID.X ;  /* 0x0000000000027919 */ /* 0x000e220000002100 */
[----:B------:R-:W-:Y:S01]  /*a660*/  ISETP.LT.OR P0, PT, R6, 0x1, P2 ;  /* 0x000000010600780c */ /* 0x000fe20001701670 */
[----:B------:R-:W-:Y:S04]  /*a670*/  SHFL.IDX PT, R0, R17, RZ, 0x181f ;  /* 0x00181fff11007589 */ /* 0x000fe800000e0000 */
[----:B------:R-:W-:Y:S04]  /*a680*/  SHFL.IDX PT, R14, R16, 0x1, 0x181f ;  /* 0x00381f00100e7f89 */ /* 0x000fe800000e0000 */
[----:B------:R-:W-:Y:S04]  /*a690*/  SHFL.IDX PT, R7, R17, 0x1, 0x181f ;  /* 0x00381f0011077f89 */ /* 0x000fe800000e0000 */
[----:B------:R-:W-:Y:S01]  /*a6a0*/  SHFL.IDX PT, R10, R16, 0x2, 0x181f ;  /* 0x00581f00100a7f89 */ /* 0x000fe200000e0000 */
[----:B0-----:R-:W-:-:S03]  /*a6b0*/  IMAD.SHL.U32 R3, R2, 0x8, RZ ;  /* 0x0000000802037824 */ /* 0x001fc600078e00ff */
[----:B------:R-:W0:Y:S02]  /*a6c0*/  SHFL.IDX PT, R2, R16, RZ, 0x181f ;  /* 0x00181fff10027589 */ /* 0x000e2400000e0000 */
[----:B------:R-:W-:-:S05]  /*a6d0*/  LOP3.LUT R3, R3, 0x38, RZ, 0xc0, !PT ;  /* 0x0000003803037812 */ /* 0x000fca00078ec0ff */
[----:B------:R-:W-:-:S05]  /*a6e0*/  IMAD.SHL.U32 R5, R3, 0x2, RZ ;  /* 0x0000000203057824 */ /* 0x000fca00078e00ff */
[----:B0-----:R-:W-:-:S04]  /*a6f0*/  IADD3 R2, P1, R2, R5, RZ ;  /* 0x0000000502027210 */ /* 0x001fc80007f3e0ff */
[----:B------:R-:W-:Y:S02]  /*a700*/  IADD3.X R3, RZ, R0, RZ, P1, !PT ;  /* 0x00000000ff037210 */ /* 0x000fe40000ffe4ff */
[----:B------:R-:W-:Y:S02]  /*a710*/  LEA R0, R8, UR38, 0x1 ;  /* 0x0000002608007c11 */ /* 0x000fe4000f8e08ff */
[----:B------:R-:W0:Y:S04]  /*a720*/  SHFL.IDX PT, R8, R17, 0x2, 0x181f ;  /* 0x00581f0011087f89 */ /* 0x000e2800000e0000 */
[----:B------:R1:W-:Y:S01]  /*a730*/  LDGSTS.E.BYPASS.LTC128B.128 [R0+0x400], desc[UR50][R2.64], !P0 ;  /* 0x0040000002007fae */ /* 0x0003e2000c101d72 */
[----:B------:R-:W-:Y:S02]  /*a740*/  ISETP.LT.OR P0, PT, R6, 0x11, P2 ;  /* 0x000000110600780c */ /* 0x000fe40001701670 */
[----:B-1----:R-:W-:-:S02]  /*a750*/  IADD3 R2, P1, R14, R5, RZ ;  /* 0x000000050e027210 */ /* 0x002fc40007f3e0ff */
[----:B------:R-:W1:Y:S03]  /*a760*/  SHFL.IDX PT, R14, R16, 0x3, 0x181f ;  /* 0x00781f00100e7f89 */ /* 0x000e6600000e0000 */
[----:B------:R-:W-:Y:S02]  /*a770*/  IMAD.X R3, RZ, RZ, R7, P1 ;  /* 0x000000ffff037224 */ /* 0x000fe400008e0607 */
[----:B------:R-:W2:Y:S04]  /*a780*/  SHFL.IDX PT, R7, R17, 0x3, 0x181f ;  /* 0x00781f0011077f89 */ /* 0x000ea800000e0000 */
[----:B------:R3:W-:Y:S01]  /*a790*/  LDGSTS.E.BYPASS.LTC128B.128 [R0+0xc00], desc[UR50][R2.64], !P0 ;  /* 0x00c0000002007fae */ /* 0x0007e2000c101d72 */
[----:B------:R-:W-:-:S02]  /*a7a0*/  ISETP.LT.OR P0, PT, R6, 0x21, P2 ;  /* 0x000000210600780c */ /* 0x000fc40001701670 */
[----:B---3--:R-:W-:Y:S02]  /*a7b0*/  IADD3 R2, P1, R10, R5, RZ ;  /* 0x000000050a027210 */ /* 0x008fe40007f3e0ff */
[----:B------:R-:W3:Y:S03]  /*a7c0*/  SHFL.IDX PT, R10, R16, 0x4, 0x181f ;  /* 0x00981f00100a7f89 */ /* 0x000ee600000e0000 */
[----:B0-----:R-:W-:Y:S02]  /*a7d0*/  IMAD.X R3, RZ, RZ, R8, P1 ;  /* 0x000000ffff037224 */ /* 0x001fe400008e0608 */
[----:B------:R-:W0:Y:S04]  /*a7e0*/  SHFL.IDX PT, R8, R17, 0x4, 0x181f ;  /* 0x00981f0011087f89 */ /* 0x000e2800000e0000 */
[----:B------:R1:W-:Y:S01]  /*a7f0*/  LDGSTS.E.BYPASS.LTC128B.128 [R0+0x1400], desc[UR50][R2.64], !P0 ;  /* 0x0140000002007fae */ /* 0x0003e2000c101d72 */
[----:B------:R-:W-:-:S02]  /*a800*/  ISETP.LT.OR P0, PT, R6, 0x31, P2 ;  /* 0x000000310600780c */ /* 0x000fc40001701670 */
[----:B-1----:R-:W-:Y:S02]  /*a810*/  IADD3 R2, P1, R14, R5, RZ ;  /* 0x000000050e027210 */ /* 0x002fe40007f3e0ff */
[----:B------:R-:W1:Y:S03]  /*a820*/  SHFL.IDX PT, R14, R16, 0x5, 0x181f ;  /* 0x00b81f00100e7f89 */ /* 0x000e6600000e0000 */
[----:B--2---:R-:W-:Y:S02]  /*a830*/  IMAD.X R3, RZ, RZ, R7, P1 ;  /* 0x000000ffff037224 */ /* 0x004fe400008e0607 */
[----:B------:R-:W2:Y:S04]  /*a840*/  SHFL.IDX PT, R7, R17, 0x5, 0x181f ;  /* 0x00b81f0011077f89 */ /* 0x000ea800000e0000 */
[----:B------:R3:W-:Y:S01]  /*a850*/  LDGSTS.E.BYPASS.LTC128B.128 [R0+0x1c00], desc[UR50][R2.64], !P0 ;  /* 0x01c0000002007fae */ /* 0x0007e2000c101d72 */
[----:B------:R-:W-:-:S02]  /*a860*/  ISETP.LT.OR P0, PT, R6, 0x41, P2 ;  /* 0x000000410600780c */ /* 0x000fc40001701670 */
[----:B---3--:R-:W-:Y:S02]  /*a870*/  IADD3 R2, P1, R10, R5, RZ ;  /* 0x000000050a027210 */ /* 0x008fe40007f3e0ff */
[----:B------:R-:W3:Y:S02]  /*a880*/  SHFL.IDX PT, R10, R16, 0x6, 0x181f ;  /* 0x00d81f00100a7f89 */ /* 0x000ee400000e0000 */
[----:B0-----:R-:W-:Y:S02]  /*a890*/  IADD3.X R3, RZ, R8, RZ, P1, !PT ;  /* 0x00000008ff037210 */ /* 0x001fe40000ffe4ff */
[----:B------:R-:W0:Y:S05]  /*a8a0*/  SHFL.IDX PT, R8, R17, 0x6, 0x181f ;  /* 0x00d81f0011087f89 */ /* 0x000e2a00000e0000 */
[----:B------:R1:W-:Y:S01]  /*a8b0*/  LDGSTS.E.BYPASS.LTC128B.128 [R0+0x2400], desc[UR50][R2.64], !P0 ;  /* 0x0240000002007fae */ /* 0x0003e2000c101d72 */
[----:B------:R-:W-:-:S02]  /*a8c0*/  ISETP.LT.OR P0, PT, R6, 0x51, P2 ;  /* 0x000000510600780c */ /* 0x000fc40001701670 */
[----:B-1----:R-:W-:Y:S02]  /*a8d0*/  IADD3 R2, P1, R14, R5, RZ ;  /* 0x000000050e027210 */ /* 0x002fe40007f3e0ff */
[----:B------:R1:W4:Y:S03]  /*a8e0*/  SHFL.IDX PT, R14, R16, 0x7, 0x181f ;  /* 0x00f81f00100e7f89 */ /* 0x00032600000e0000 */
[----:B--2---:R-:W-:Y:S02]  /*a8f0*/  IMAD.X R3, RZ, RZ, R7, P1 ;  /* 0x000000ffff037224 */ /* 0x004fe400008e0607 */
[----:B------:R1:W2:Y:S04]  /*a900*/  SHFL.IDX PT, R7, R17, 0x7, 0x181f ;  /* 0x00f81f0011077f89 */ /* 0x0002a800000e0000 */
[----:B------:R3:W-:Y:S01]  /*a910*/  LDGSTS.E.BYPASS.LTC128B.128 [R0+0x2c00], desc[UR50][R2.64], !P0 ;  /* 0x02c0000002007fae */ /* 0x0007e2000c101d72 */
[----:B------:R-:W-:-:S02]  /*a920*/  ISETP.LT.OR P0, PT, R6, 0x61, P2 ;  /* 0x000000610600780c */ /* 0x000fc40001701670 */
[----:B---3--:R-:W-:-:S05]  /*a930*/  IADD3 R2, P1, R10, R5, RZ ;  /* 0x000000050a027210 */ /* 0x008fca0007f3e0ff */
[----:B0-----:R-:W-:-:S06]  /*a940*/  IMAD.X R3, RZ, RZ, R8, P1 ;  /* 0x000000ffff037224 */ /* 0x001fcc00008e0608 */
[----:B--2-4-:R1:W-:Y:S02]  /*a950*/  LDGSTS.E.BYPASS.LTC128B.128 [R0+0x3400], desc[UR50][R2.64], !P0 ;  /* 0x0340000002007fae */ /* 0x0143e4000c101d72 */
.L_x_186:
[----:B------:R-:W-:Y:S02]  /*a960*/  ISETP.LT.OR P0, PT, R6, 0x71, P2 ;  /* 0x000000710600780c */ /* 0x000fe40001701670 */
[----:B-1----:R-:W-:-:S05]  /*a970*/  IADD3 R2, P1, R14, R5, RZ ;  /* 0x000000050e027210 */ /* 0x002fca0007f3e0ff */
[----:B------:R-:W-:-:S06]  /*a980*/  IMAD.X R3, RZ, RZ, R7, P1 ;  /* 0x000000ffff037224 */ /* 0x000fcc00008e0607 */
[----:B------:R-:W-:Y:S01]  /*a990*/  @!PT LDS RZ, [RZ] ;  /* 0x00000000fffff984 */ /* 0x000fe20000000800 */
[----:B------:R-:W-:Y:S01]  /*a9a0*/  @!PT LDS RZ, [RZ] ;  /* 0x00000000fffff984 */ /* 0x000fe20000000800 */
[----:B------:R-:W-:Y:S01]  /*a9b0*/  @!PT LDS RZ, [RZ] ;  /* 0x00000000fffff984 */ /* 0x000fe20000000800 */
[----:B------:R0:W-:Y:S01]  /*a9c0*/  LDGSTS.E.BYPASS.LTC128B.128 [R0+0x3c00], desc[UR50][R2.64], !P0 ;  /* 0x03c0000002007fae */ /* 0x0001e2000c101d72 */
[----:B------:R-:W-:Y:S01]  /*a9d0*/  PLOP3.LUT P0, PT, PT, PT, PT, 0x80, 0x0 ;  /* 0x000000000000781c */ /* 0x000fe20003f0f070 */
[----:B------:R-:W-:-:S12]  /*a9e0*/  NOP ;  /* 0x0000000000007918 */ /* 0x000fd80000000000 */
.L_x_65:
[----:B------:R-:W-:Y:S02]  /*a9f0*/  PLOP3.LUT P1, PT, P1, P0, PT, 0xa2, 0x0 ;  /* 0x000000000000781c */ /* 0x000fe40000f21472 */
[----:B------:R-:W-:-:S08]  /*aa00*/  @P0 R2UR P1, UR4, R4 ;  /* 0x00000000040402ca */ /* 0x000fd00000020000 */
[----:B------:R-:W-:-:S05]  /*aa10*/  @P0 PLOP3.LUT P0, PT, P1, PT, PT, 0x80, 0x0 ;  /* 0x000000000000081c */ /* 0x000fca0000f0f070 */
[----:B------:R-:W-:Y:S01]  /*aa20*/  @!P1 SYNCS.ARRIVE.TRANS64.RED.A0T1 RZ, [UR4+0x16850], RZ ;  /* 0x016850ffffff99a7 */ /* 0x000fe20008200404 */
[----:B------:R-:W-:Y:S07]  /*aa30*/  @!P1 ARRIVES.LDGSTSBAR.64.TRANSCNT [UR4+0x16850] ;  /* 0x01685000ff0099b0 */ /* 0x000fee0008000a84 */
[----:B------:R-:W-:Y:S05]  /*aa40*/  @P0 BRA.U.ANY `(.L_x_65) ;  /* 0xfffffffd00e80947 */ /* 0x000fea000393ffff */
[----:B------:R-:W-:Y:S01]  /*aa50*/  NOP ;  /* 0x0000000000007918 */ /* 0x000fe20000000000 */
[----:B0-----:R-:W-:-:S04]  /*aa60*/  MOV R0, UR41 ;  /* 0x0000002900007c02 */ /* 0x001fc80008000f00 */
[----:B------:R-:W-:-:S13]  /*aa70*/  ISETP.NE.AND P2, PT, R0, 0x3, PT ;  /* 0x000000030000780c */ /* 0x000fda0003f45270 */
[----:B------:R-:W-:Y:S05]  /*aa80*/  @!P2 BRA `(.L_x_66) ;  /* 0x000000000004a947 */ /* 0x000fea0003800000 */
[----:B------:R-:W-:Y:S01]  /*aa90*/  BPT.TRAP 0x1 ;  /* 0x000000040000795c */ /* 0x000fe20000300000 */
.L_x_66:
[----:B------:R-:W2:Y:S01]  /*aaa0*/  LDL.LU R2, [R1+0x8] ;  /* 0x0000080001027983 */ /* 0x000ea20000300800 */
[----:B------:R-:W-:Y:S01]  /*aab0*/  ULDC UR4, c[0x0][0xc34] ;  /* 0x00030d0000047ab9 */ /* 0x000fe20000000800 */
[----:B------:R0:W-:Y:S02]  /*aac0*/  SYNCS.ARRIVE.TRANS64.A1T0 RZ, [R4+URZ+0x16850], RZ ;  /* 0x016850ff04ff79a7 */ /* 0x0001e4000810003f */
[----:B------:R-:W3:Y:S01]  /*aad0*/  LDL.LU R0, [R1+0xc] ;  /* 0x00000c0001007983 */ /* 0x000ee20000300800 */
[----:B------:R-:W-:-:S05]  /*aae0*/  VIADD R22, R22, 0x1 ;  /* 0x0000000116167836 */ /* 0x000fca0000000000 */
[----:B------:R-:W-:-:S04]  /*aaf0*/  ISETP.NE.AND P0, PT, R22, 0x2, PT ;  /* 0x000000021600780c */ /* 0x000fc80003f05270 */
[----:B------:R-:W-:Y:S02]  /*ab00*/  SEL R3, RZ, 0x1, P0 ;  /* 0x00000001ff037807 */ /* 0x000fe40000000000 */
[----:B------:R-:W-:Y:S02]  /*ab10*/  SEL R22, R22, RZ, P0 ;  /* 0x000000ff16167207 */ /* 0x000fe40000000000 */
[----:B------:R-:W-:Y:S01]  /*ab20*/  LOP3.LUT R24, R24, R3, RZ, 0x3c, !PT ;  /* 0x0000000318187212 */ /* 0x000fe200078e3cff */
[----:B--2---:R-:W-:Y:S02]  /*ab30*/  VIADD R2, R2, UR43 ;  /* 0x0000002b02027c36 */ /* 0x004fe40008000000 */
[----:B---3--:R-:W-:-:S03]  /*ab40*/  VIADD R0, R0, 0x1 ;  /* 0x0000000100007836 */ /* 0x008fc60000000000 */
[----:B------:R0:W-:Y:S01]  /*ab50*/  STL [R1+0x8], R2 ;  /* 0x0000080201007387 */ /* 0x0001e20000100800 */
[----:B------:R-:W-:-:S03]  /*ab60*/  ISETP.GE.AND P1, PT, R2, UR4, PT ;  /* 0x0000000402007c0c */ /* 0x000fc6000bf26270 */
[----:B------:R0:W-:Y:S10]  /*ab70*/  STL [R1+0xc], R0 ;  /* 0x00000c0001007387 */ /* 0x0001f40000100800 */
[----:B0-----:R-:W-:Y:S05]  /*ab80*/  @!P1 BRA `(.L_x_67) ;  /* 0xffffffc800909947 */ /* 0x001fea000383ffff */
[----:B------:R-:W-:-:S07]  /*ab90*/  LOP3.LUT R0, R0, 0x1, RZ, 0xc, !PT ;  /* 0x0000000100007812 */ /* 0x000fce00078e0cff */
.L_x_32:
[----:B------:R-:W0:Y:S01]  /*aba0*/  S2R R3, SR_CgaCtaId ;  /* 0x0000000000037919 */ /* 0x000e220000008800 */
[----:B------:R-:W-:Y:S01]  /*abb0*/  MOV R2, 0x400 ;  /* 0x0000040000027802 */ /* 0x000fe20000000f00 */
[----:B------:R-:W-:Y:S01]  /*abc0*/  BSSY B0, `(.L_x_68) ;  /* 0x0000005000007945 */ /* 0x000fe20003800000 */
[----:B------:R-:W-:Y:S02]  /*abd0*/  SHF.L.U32 R0, R0, 0x1f, RZ ;  /* 0x0000001f00007819 */ /* 0x000fe400000006ff */
[----:B0-----:R-:W-:-:S04]  /*abe0*/  LEA R7, R3, R2, 0x18 ;  /* 0x0000000203077211 */ /* 0x001fc800078ec0ff */
[----:B------:R-:W0:Y:S02]  /*abf0*/  SYNCS.PHASECHK.TRANS64.TRYWAIT P0, [R7+URZ+0x16820], R0 ;  /* 0x01682000070075a7 */ /* 0x000e24000800017f */
[----:B0-----:R-:W-:Y:S05]  /*ac00*/  @!P0 BRA `(.L_x_69) ;  /* 0x0000003c00208947 */ /* 0x001fea0003800000 */
.L_x_187:
[----:B-1----:R-:W-:Y:S05]  /*ac10*/  BSYNC B0 ;  /* 0x0000000000007941 */ /* 0x002fea0003800000 */
.L_x_68:
[----:B------:R-:W-:-:S03]  /*ac20*/  UMOV UR4, 0xffffffff ;  /* 0xffffffff00047882 */ /* 0x000fc60000000000 */
[----:B------:R-:W-:Y:S05]  /*ac30*/  BRA.DIV UR4, `(.L_x_70) ;  /* 0x0000003e04287947 */ /* 0x000fea000b800000 */
[----:B0-----:R-:W0:Y:S02]  /*ac40*/  S2R R0, SR_TID.X ;  /* 0x0000000000007919 */ /* 0x001e240000002100 */
[----:B0-----:R-:W-:-:S04]  /*ac50*/  SHF.R.U32.HI R0, RZ, 0x5, R0 ;  /* 0x00000005ff007819 */ /* 0x001fc80000011600 */
[----:B------:R-:W-:-:S05]  /*ac60*/  LOP3.LUT R0, R0, 0x3, RZ, 0xc0, !PT ;  /* 0x0000000300007812 */ /* 0x000fca00078ec0ff */
[----:B------:R0:W1:Y:S02]  /*ac70*/  SHFL.IDX PT, R14, R0, RZ, 0x1f ;  /* 0x00001fff000e7589 */ /* 0x00006400000e0000 */
.L_x_190:
[----:B-1----:R-:W-:Y:S01]  /*ac80*/  ISETP.NE.AND P0, PT, R14, RZ, PT ;  /* 0x000000ff0e00720c */ /* 0x002fe20003f05270 */
[----:B------:R-:W-:-:S12]  /*ac90*/  BSSY B0, `(.L_x_71) ;  /* 0x0000024000007945 */ /* 0x000fd80003800000 */
[----:B------:R-:W-:Y:S05]  /*aca0*/  @P0 BRA `(.L_x_72) ;  /* 0x0000000000880947 */ /* 0x000fea0003800000 */
[----:B------:R-:W-:-:S03]  /*acb0*/  UMOV UR4, 0xffffffff ;  /* 0xffffffff00047882 */ /* 0x000fc60000000000 */
[----:B------:R-:W-:Y:S05]  /*acc0*/  BRA.DIV UR4, `(.L_x_73) ;  /* 0x0000003e04387947 */ /* 0x000fea000b800000 */
[----:B------:R-:W-:-:S13]  /*acd0*/  ELECT P6, URZ, PT ;  /* 0x00000000003f782f */ /* 0x000fda00038c0000 */
.L_x_193:
[----:B------:R-:W-:Y:S05]  /*ace0*/  @!P6 BRA `(.L_x_72) ;  /* 0x000000000078e947 */ /* 0x000fea0003800000 */
[----:B------:R-:W-:-:S06]  /*acf0*/  ULOP3.LUT UR4, UR39, 0x2, URZ, 0xfc, !UPT ;  /* 0x0000000227047892 */ /* 0x000fcc000f8efc3f */
[----:B0-----:R-:W-:-:S04]  /*ad00*/  MOV R0, UR4 ;  /* 0x0000000400007c02 */ /* 0x001fc80008000f00 */
[----:B------:R-:W-:-:S13]  /*ad10*/  ISETP.NE.AND P0, PT, R0, 0x3, PT ;  /* 0x000000030000780c */ /* 0x000fda0003f05270 */
[----:B------:R-:W-:Y:S05]  /*ad20*/  @!P0 BRA `(.L_x_74) ;  /* 0x0000000000048947 */ /* 0x000fea0003800000 */
[----:B------:R-:W-:Y:S01]  /*ad30*/  BPT.TRAP 0x1 ;  /* 0x000000040000795c */ /* 0x000fe20000300000 */
.L_x_74:
[----:B------:R-:W-:Y:S01]  /*ad40*/  IMAD R5, R22, 0x8, R7 ;  /* 0x0000000816057824 */ /* 0x000fe200078e0207 */
[----:B------:R-:W-:Y:S01]  /*ad50*/  SHF.L.U32 R0, R24, 0x1f, RZ ;  /* 0x0000001f18007819 */ /* 0x000fe200000006ff */
[----:B------:R-:W-:-:S03]  /*ad60*/  VIADD R22, R22, 0x1 ;  /* 0x0000000116167836 */ /* 0x000fc60000000000 */
[----:B------:R-:W0:Y:S02]  /*ad70*/  SYNCS.PHASECHK.TRANS64.TRYWAIT P1, [R5+URZ+0x16840], R0 ;  /* 0x01684000050075a7 */ /* 0x000e24000802017f */
[----:B------:R-:W-:-:S04]  /*ad80*/  ISETP.NE.AND P2, PT, R22, 0x2, PT ;  /* 0x000000021600780c */ /* 0x000fc80003f45270 */
[----:B------:R-:W-:Y:S01]  /*ad90*/  SEL R3, RZ, 0x1, P2 ;  /* 0x00000001ff037807 */ /* 0x000fe20001000000 */
[----:B0-----:R-:W-:Y:S08]  /*ada0*/  @!P1 BRA `(.L_x_75) ;  /* 0x0000003c00209947 */ /* 0x001ff00003800000 */
.L_x_194:
[----:B------:R-:W-:Y:S02]  /*adb0*/  SEL R22, R22, RZ, P2 ;  /* 0x000000ff16167207 */ /* 0x000fe40001000000 */
[----:B------:R-:W-:Y:S01]  /*adc0*/  LOP3.LUT R2, R24, R3, RZ, 0x3c, !PT ;  /* 0x0000000318027212 */ /* 0x000fe200078e3cff */
[----:B------:R-:W-:Y:S06]  /*add0*/  @!P0 BRA `(.L_x_76) ;  /* 0x0000000000048947 */ /* 0x000fec0003800000 */
[----:B------:R-:W-:Y:S01]  /*ade0*/  BPT.TRAP 0x1 ;  /* 0x000000040000795c */ /* 0x000fe20000300000 */
.L_x_76:
[----:B------:R-:W-:Y:S01]  /*adf0*/  IMAD R3, R22, 0x8, R7 ;  /* 0x0000000816037824 */ /* 0x000fe200078e0207 */
[----:B------:R-:W-:-:S04]  /*ae00*/  SHF.L.U32 R2, R2, 0x1f, RZ ;  /* 0x0000001f02027819 */ /* 0x000fc800000006ff */
[----:B------:R-:W1:Y:S02]  /*ae10*/  SYNCS.PHASECHK.TRANS64.TRYWAIT P1, [R3+URZ+0x16840], R2 ;  /* 0x01684002030075a7 */ /* 0x000e64000802017f */
[----:B-1----:R-:W-:Y:S05]  /*ae20*/  @!P1 BRA `(.L_x_77) ;  /* 0x0000003c00149947 */ /* 0x002fea0003800000 */
.L_x_195:
[----:B------:R-:W-:Y:S05]  /*ae30*/  @!P0 BRA `(.L_x_78) ;  /* 0x0000000000048947 */ /* 0x000fea0003800000 */
[----:B------:R-:W-:Y:S01]  /*ae40*/  BPT.TRAP 0x1 ;  /* 0x000000040000795c */ /* 0x000fe20000300000 */
.L_x_78:
[----:B------:R-:W2:Y:S02]  /*ae50*/  SYNCS.PHASECHK.TRANS64.TRYWAIT P1, [R5+URZ+0x16860], R0 ;  /* 0x01686000050075a7 */ /* 0x000ea4000802017f */
[----:B--2---:R-:W-:Y:S05]  /*ae60*/  @!P1 BRA `(.L_x_79) ;  /* 0x0000003c00189947 */ /* 0x004fea0003800000 */
.L_x_196:
[----:B------:R-:W-:Y:S05]  /*ae70*/  @!P0 BRA `(.L_x_80) ;  /* 0x0000000000048947 */ /* 0x000fea0003800000 */
[----:B------:R-:W-:Y:S01]  /*ae80*/  BPT.TRAP 0x1 ;  /* 0x000000040000795c */ /* 0x000fe20000300000 */
.L_x_80:
[----:B---3--:R3:W4:Y:S02]  /*ae90*/  SYNCS.PHASECHK.TRANS64.TRYWAIT P0, [R3+URZ+0x16860], R2 ;  /* 0x01686002030075a7 */ /* 0x008724000800017f */
[----:B----4-:R-:W-:Y:S05]  /*aea0*/  @!P0 NANOSLEEP.SYNCS 0x989680 ;  /* 0x009896800000895d */ /* 0x010fea0003900000 */
[----:B------:R-:W4:Y:S02]  /*aeb0*/  @!P0 SYNCS.PHASECHK.TRANS64 P0, [R3+URZ+0x16860], R2 ;  /* 0x01686002030085a7 */ /* 0x000f24000800007f */
[----:B----4-:R-:W-:Y:S05]  /*aec0*/  @!P0 BRA `(.L_x_80) ;  /* 0xfffffffc00f08947 */ /* 0x010fea000383ffff */
.L_x_72:
[----:B------:R-:W-:Y:S05]  /*aed0*/  BSYNC B0 ;  /* 0x0000000000007941 */ /* 0x000fea0003800000 */
.L_x_71:
[----:B------:R-:W-:Y:S05]  /*aee0*/  EXIT ;  /* 0x000000000000794d */ /* 0x000fea0003800000 */
.L_x_8:
[----:B0-----:R-:W-:-:S04]  /*aef0*/  MOV R3, UR44 ;  /* 0x0000002c00037c02 */ /* 0x001fc80008000f00 */
[----:B------:R0:W1:Y:S03]  /*af00*/  SYNCS.PHASECHK.TRANS64.TRYWAIT P1, [R3+URZ+0x16800], R0 ;  /* 0x01680000030075a7 */ /* 0x000066000802017f */
[----:B-1----:R-:W-:Y:S05]  /*af10*/  @!P1 NANOSLEEP.SYNCS 0x989680 ;  /* 0x009896800000995d */ /* 0x002fea0003900000 */
[----:B------:R-:W1:Y:S02]  /*af20*/  @!P1 SYNCS.PHASECHK.TRANS64 P1, [R3+URZ+0x16800], R0 ;  /* 0x01680000030095a7 */ /* 0x000e64000802007f */
[----:B-1----:R-:W-:Y:S05]  /*af30*/  @!P1 BRA `(.L_x_8) ;  /* 0xfffffffc00ec9947 */ /* 0x002fea000383ffff */
[----:B------:R-:W-:Y:S05]  /*af40*/  BRA `(.L_x_81) ;  /* 0xffffff60004c7947 */ /* 0x000fea000383ffff */
.L_x_12:
[----:B-1----:R1:W2:Y:S02]  /*af50*/  SYNCS.PHASECHK.TRANS64.TRYWAIT P1, [R0+URZ+0x16830], R3 ;  /* 0x01683003000075a7 */ /* 0x0022a4000802017f */
[----:B--2---:R-:W-:Y:S05]  /*af60*/  @!P1 NANOSLEEP.SYNCS 0x989680 ;  /* 0x009896800000995d */ /* 0x004fea0003900000 */
[----:B------:R-:W2:Y:S02]  /*af70*/  @!P1 SYNCS.PHASECHK.TRANS64 P1, [R0+URZ+0x16830], R3 ;  /* 0x01683003000095a7 */ /* 0x000ea4000802007f */
[----:B--2---:R-:W-:Y:S05]  /*af80*/  @!P1 BRA `(.L_x_12) ;  /* 0xfffffffc00f09947 */ /* 0x004fea000383ffff */
[----:B------:R-:W-:Y:S05]  /*af90*/  BRA `(.L_x_11) ;  /* 0xffffff60006c7947 */ /* 0x000fea000383ffff */
.L_x_18:
[----:B-1----:R-:W-:-:S04]  /*afa0*/  IMAD.U32 R7, RZ, RZ, UR6 ;  /* 0x00000006ff077e24 */ /* 0x002fc8000f8e00ff */
[----:B------:R1:W2:Y:S03]  /*afb0*/  SYNCS.PHASECHK.TRANS64.TRYWAIT P1, [R7+URZ+0x16830], R6 ;  /* 0x01683006070075a7 */ /* 0x0002a6000802017f */
[----:B--2---:R-:W-:Y:S05]  /*afc0*/  @!P1 NANOSLEEP.SYNCS 0x989680 ;  /* 0x009896800000995d */ /* 0x004fea0003900000 */
[----:B------:R-:W2:Y:S02]  /*afd0*/  @!P1 SYNCS.PHASECHK.TRANS64 P1, [R7+URZ+0x16830], R6 ;  /* 0x01683006070095a7 */ /* 0x000ea4000802007f */
[----:B--2---:R-:W-:Y:S05]  /*afe0*/  @!P1 BRA `(.L_x_18) ;  /* 0xfffffffc00ec9947 */ /* 0x004fea000383ffff */
[----:B------:R-:W-:Y:S05]  /*aff0*/  BRA `(.L_x_15) ;  /* 0xffffff8800647947 */ /* 0x000fea000383ffff */
.L_x_22:
[----:B-1----:R-:W-:-:S04]  /*b000*/  IMAD.U32 R7, RZ, RZ, UR6 ;  /* 0x00000006ff077e24 */ /* 0x002fc8000f8e00ff */
[----:B------:R1:W2:Y:S03]  /*b010*/  SYNCS.PHASECHK.TRANS64.TRYWAIT P1, [R7+URZ+0x16850], R6 ;  /* 0x01685006070075a7 */ /* 0x0002a6000802017f */
[----:B--2---:R-:W-:Y:S05]  /*b020*/  @!P1 NANOSLEEP.SYNCS 0x989680 ;  /* 0x009896800000995d */ /* 0x004fea0003900000 */
[----:B------:R-:W2:Y:S02]  /*b030*/  @!P1 SYNCS.PHASECHK.TRANS64 P1, [R7+URZ+0x16850], R6 ;  /* 0x01685006070095a7 */ /* 0x000ea4000802007f */
[----:B--2---:R-:W-:Y:S05]  /*b040*/  @!P1 BRA `(.L_x_22) ;  /* 0xfffffffc00ec9947 */ /* 0x004fea000383ffff */
[----:B------:R-:W-:Y:S05]  /*b050*/  BRA `(.L_x_19) ;  /* 0xffffff8800e07947 */ /* 0x000fea000383ffff */
.L_x_29:
[----:B-1----:R-:W-:-:S04]  /*b060*/  IMAD.U32 R7, RZ, RZ, UR4 ;  /* 0x00000004ff077e24 */ /* 0x002fc8000f8e00ff */
[----:B------:R1:W2:Y:S03]  /*b070*/  SYNCS.PHASECHK.TRANS64.TRYWAIT P1, [R7+URZ+0x16850], R0 ;  /* 0x01685000070075a7 */ /* 0x0002a6000802017f */
[----:B--2---:R-:W-:Y:S05]  /*b080*/  @!P1 NANOSLEEP.SYNCS 0x989680 ;  /* 0x009896800000995d */ /* 0x004fea0003900000 */
[----:B------:R-:W2:Y:S02]  /*b090*/  @!P1 SYNCS.PHASECHK.TRANS64 P1, [R7+URZ+0x16850], R0 ;  /* 0x01685000070095a7 */ /* 0x000ea4000802007f */
[----:B--2---:R-:W-:Y:S05]  /*b0a0*/  @!P1 BRA `(.L_x_29) ;  /* 0xfffffffc00ec9947 */ /* 0x004fea000383ffff */
[----:B------:R-:W-:Y:S05]  /*b0b0*/  BRA `(.L_x_28) ;  /* 0xffffffac00507947 */ /* 0x000fea000383ffff */
.L_x_36:
[----:B------:R-:W1:Y:S01]  /*b0c0*/  S2R R16, SR_TID.X ;  /* 0x0000000000107919 */ /* 0x000e620000002100 */
[----:B------:R-:W-:Y:S01]  /*b0d0*/  BSSY B0, `(.L_x_82) ;  /* 0x000000a000007945 */ /* 0x000fe20003800000 */
[----:B------:R-:W-:Y:S02]  /*b0e0*/  IMAD.MOV.U32 R12, RZ, RZ, RZ ;  /* 0x000000ffff0c7224 */ /* 0x000fe400078e00ff */
[----:B------:R-:W-:Y:S02]  /*b0f0*/  IMAD.MOV.U32 R11, RZ, RZ, 0x1f ;  /* 0x0000001fff0b7424 */ /* 0x000fe400078e00ff */
[----:B------:R-:W-:Y:S01]  /*b100*/  IMAD.MOV.U32 R15, RZ, RZ, -0x1 ;  /* 0xffffffffff0f7424 */ /* 0x000fe200078e00ff */
[----:B-1----:R-:W-:-:S04]  /*b110*/  SHF.R.U32.HI R16, RZ, 0x5, R16 ;  /* 0x00000005ff107819 */ /* 0x002fc80000011610 */
[----:B------:R-:W-:-:S04]  /*b120*/  LOP3.LUT R16, R16, 0x3, RZ, 0xc0, !PT ;  /* 0x0000000310107812 */ /* 0x000fc800078ec0ff */
[----:B------:R-:W-:-:S07]  /*b130*/  MOV R13, R16 ;  /* 0x00000010000d7202 */ /* 0x000fce0000000f00 */
[----:B0----5:R-:W-:Y:S05]  /*b140*/  WARPSYNC.COLLECTIVE R15, `(.L_x_83) ;  /* 0x000000000f087348 */ /* 0x021fea0003c00000 */
[----:B------:R1:W2:Y:S02]  /*b150*/  SHFL.IDX P6, R14, R13, R12, R11 ;  /* 0x0000000c0d0e7389 */ /* 0x0002a400000c000b */
[----:B012--5:R-:W-:Y:S01]  /*b160*/  ENDCOLLECTIVE ;  /* 0x000000000000791b */ /* 0x027fe20003800000 */
.L_x_83:
[----:B------:R-:W-:Y:S05]  /*b170*/  BSYNC B0 ;  /* 0x0000000000007941 */ /* 0x000fea0003800000 */
.L_x_82:
[----:B------:R-:W-:Y:S05]  /*b180*/  BRA `(.L_x_84) ;  /* 0xffffffcc00107947 */ /* 0x000fea000383ffff */
.L_x_39:
[----:B0-----:R0:W1:Y:S02]  /*b190*/  SYNCS.PHASECHK.TRANS64.TRYWAIT P0, [R0+URZ+0x16840], R2 ;  /* 0x01684002000075a7 */ /* 0x001064000800017f */
[----:B-1----:R-:W-:Y:S05]  /*b1a0*/  @!P0 NANOSLEEP.SYNCS 0x989680 ;  /* 0x009896800000895d */ /* 0x002fea0003900000 */
[----:B------:R-:W1:Y:S02]  /*b1b0*/  @!P0 SYNCS.PHASECHK.TRANS64 P0, [R0+URZ+0x16840], R2 ;  /* 0x01684002000085a7 */ /* 0x000e64000800007f */
[----:B-1----:R-:W-:Y:S05]  /*b1c0*/  @!P0 BRA `(.L_x_39) ;  /* 0xfffffffc00f08947 */ /* 0x002fea000383ffff */
[----:B------:R-:W-:Y:S05]  /*b1d0*/  BRA `(.L_x_85) ;  /* 0xffffffcc006c7947 */ /* 0x000fea000383ffff */
.L_x_40:
[----:B------:R-:W-:Y:S01]  /*b1e0*/  BSSY B0, `(.L_x_86) ;  /* 0x0000008000007945 */ /* 0x000fe20003800000 */
[----:B------:R-:W-:Y:S01]  /*b1f0*/  MOV R13, R5 ;  /* 0x00000005000d7202 */ /* 0x000fe20000000f00 */
[----:B------:R-:W-:Y:S02]  /*b200*/  IMAD.MOV.U32 R12, RZ, RZ, RZ ;  /* 0x000000ffff0c7224 */ /* 0x000fe400078e00ff */
[----:B------:R-:W-:Y:S02]  /*b210*/  IMAD.MOV.U32 R11, RZ, RZ, 0x181f ;  /* 0x0000181fff0b7424 */ /* 0x000fe400078e00ff */
[----:B------:R-:W-:-:S07]  /*b220*/  IMAD.MOV.U32 R15, RZ, RZ, -0x1 ;  /* 0xffffffffff0f7424 */ /* 0x000fce00078e00ff */
[----:B------:R-:W-:Y:S05]  /*b230*/  WARPSYNC.COLLECTIVE R15, `(.L_x_87) ;  /* 0x000000000f087348 */ /* 0x000fea0003c00000 */
[----:B------:R0:W1:Y:S02]  /*b240*/  SHFL.IDX P6, R14, R13, R12, R11 ;  /* 0x0000000c0d0e7389 */ /* 0x00006400000c000b */
[----:B01----:R-:W-:Y:S01]  /*b250*/  ENDCOLLECTIVE ;  /* 0x000000000000791b */ /* 0x003fe20003800000 */
.L_x_87:
[----:B------:R-:W-:Y:S05]  /*b260*/  BSYNC B0 ;  /* 0x0000000000007941 */ /* 0x000fea0003800000 */
.L_x_86:
[----:B------:R-:W-:Y:S01]  /*b270*/  IMAD.MOV.U32 R13, RZ, RZ, R4 ;  /* 0x000000ffff0d7224 */ /* 0x000fe200078e0004 */
[----:B------:R-:W-:Y:S01]  /*b280*/  MOV R15, 0xffffffff ;  /* 0xffffffff000f7802 */ /* 0x000fe20000000f00 */
[----:B------:R-:W-:Y:S01]  /*b290*/  IMAD.MOV.U32 R12, RZ, RZ, RZ ;  /* 0x000000ffff0c7224 */ /* 0x000fe200078e00ff */
[----:B------:R-:W-:Y:S01]  /*b2a0*/  MOV R2, R14 ;  /* 0x0000000e00027202 */ /* 0x000fe20000000f00 */
[----:B------:R-:W-:Y:S01]  /*b2b0*/  IMAD.MOV.U32 R11, RZ, RZ, 0x181f ;  /* 0x0000181fff0b7424 */ /* 0x000fe200078e00ff */
[----:B------:R-:W-:-:S13]  /*b2c0*/  ISETP.GE.AND P1, PT, R9, 0x1, PT ;  /* 0x000000010900780c */ /* 0x000fda0003f26270 */
[----:B------:R-:W-:Y:S05]  /*b2d0*/  WARPSYNC.COLLECTIVE R15, `(.L_x_88) ;  /* 0x000000000f087348 */ /* 0x000fea0003c00000 */
[----:B------:R0:W1:Y:S02]  /*b2e0*/  SHFL.IDX P6, R14, R13, R12, R11 ;  /* 0x0000000c0d0e7389 */ /* 0x00006400000c000b */
[----:B01----:R-:W-:Y:S01]  /*b2f0*/  ENDCOLLECTIVE ;  /* 0x000000000000791b */ /* 0x003fe20003800000 */
.L_x_88:
[----:B------:R-:W-:Y:S01]  /*b300*/  @P1 LEA R7, R6, UR38, 0x1 ;  /* 0x0000002606071c11 */ /* 0x000fe2000f8e08ff */
[----:B------:R-:W-:Y:S01]  /*b310*/  IMAD.MOV.U32 R13, RZ, RZ, R5 ;  /* 0x000000ffff0d7224 */ /* 0x000fe200078e0005 */
[----:B------:R-:W-:Y:S01]  /*b320*/  MOV R12, 0x1 ;  /* 0x00000001000c7802 */ /* 0x000fe20000000f00 */
[----:B------:R-:W-:-:S07]  /*b330*/  IMAD.MOV.U32 R3, RZ, RZ, R14 ;  /* 0x000000ffff037224 */ /* 0x000fce00078e000e */
[----:B------:R-:W-:Y:S05]  /*b340*/  WARPSYNC.COLLECTIVE R15, `(.L_x_89) ;  /* 0x000000000f087348 */ /* 0x000fea0003c00000 */
[----:B------:R0:W1:Y:S02]  /*b350*/  SHFL.IDX P6, R14, R13, R12, R11 ;  /* 0x0000000c0d0e7389 */ /* 0x00006400000c000b */
[----:B01----:R-:W-:Y:S01]  /*b360*/  ENDCOLLECTIVE ;  /* 0x000000000000791b */ /* 0x003fe20003800000 */
.L_x_89:
[----:B------:R-:W-:-:S05]  /*b370*/  @P1 LEA R3, P0, R8, R3, 0x1 ;  /* 0x0000000308031211 */ /* 0x000fca00078008ff */
[----:B------:R-:W-:-:S05]  /*b380*/  @P1 IMAD.X R2, RZ, RZ, R2, P0 ;  /* 0x000000ffff021224 */ /* 0x000fca00000e0602 */
[----:B------:R-:W-:Y:S01]  /*b390*/  @P1 LOP3.LUT R3, R3, R2, RZ, 0x3c, !PT ;  /* 0x0000000203031212 */ /* 0x000fe200078e3cff */
[----:B------:R-:W-:-:S03]  /*b3a0*/  IMAD.MOV.U32 R13, RZ, RZ, R4 ;  /* 0x000000ffff0d7224 */ /* 0x000fc600078e0004 */
[----:B------:R-:W-:-:S04]  /*b3b0*/  @P1 LOP3.LUT R2, R3, R2, RZ, 0x3c, !PT ;  /* 0x0000000203021212 */ /* 0x000fc800078e3cff */
[----:B------:R-:W-:-:S05]  /*b3c0*/  @P1 LOP3.LUT R3, R3, R2, RZ, 0x3c, !PT ;  /* 0x0000000203031212 */ /* 0x000fca00078e3cff */
[----:B------:R-:W-:Y:S01]  /*b3d0*/  @!PT LDS RZ, [RZ] ;  /* 0x00000000fffff984 */ /* 0x000fe20000000800 */
[----:B------:R-:W-:Y:S01]  /*b3e0*/  @!PT LDS RZ, [RZ] ;  /* 0x00000000fffff984 */ /* 0x000fe20000000800 */
[----:B------:R-:W-:Y:S01]  /*b3f0*/  @!PT LDS RZ, [RZ] ;  /* 0x00000000fffff984 */ /* 0x000fe20000000800 */
[----:B------:R0:W-:Y:S01]  /*b400*/  @P1 LDGSTS.E.BYPASS.LTC128B.128 [R7+0xe400], desc[UR50][R2.64], !P2 ;  /* 0x0e40000002071fae */ /* 0x0001e2000d101d72 */
[----:B------:R-:W-:Y:S01]  /*b410*/  ISETP.GE.AND P1, PT, R9, 0x11, PT ;  /* 0x000000110900780c */ /* 0x000fe20003f26270 */
[----:B0-----:R-:W-:-:S12]  /*b420*/  IMAD.MOV.U32 R2, RZ, RZ, R14 ;  /* 0x000000ffff027224 */ /* 0x001fd800078e000e */
[----:B------:R-:W-:Y:S05]  /*b430*/  WARPSYNC.COLLECTIVE R15, `(.L_x_90) ;  /* 0x000000000f087348 */ /* 0x000fea0003c00000 */
[----:B------:R0:W1:Y:S02]  /*b440*/  SHFL.IDX P6, R14, R13, R12, R11 ;  /* 0x0000000c0d0e7389 */ /* 0x00006400000c000b */
[----:B01----:R-:W-:Y:S01]  /*b450*/  ENDCOLLECTIVE ;  /* 0x000000000000791b */ /* 0x003fe20003800000 */
.L_x_90:
[----:B------:R-:W-:Y:S01]  /*b460*/  @P1 LEA R7, R6, UR38, 0x1 ;  /* 0x0000002606071c11 */ /* 0x000fe2000f8e08ff */
[----:B------:R-:W-:Y:S02]  /*b470*/  IMAD.MOV.U32 R13, RZ, RZ, R5 ;  /* 0x000000ffff0d7224 */ /* 0x000fe400078e0005 */
[----:B------:R-:W-:Y:S02]  /*b480*/  IMAD.MOV.U32 R12, RZ, RZ, 0x2 ;  /* 0x00000002ff0c7424 */ /* 0x000fe400078e00ff */
[----:B------:R-:W-:-:S07]  /*b490*/  IMAD.MOV.U32 R3, RZ, RZ, R14 ;  /* 0x000000ffff037224 */ /* 0x000fce00078e000e */
[----:B------:R-:W-:Y:S05]  /*b4a0*/  WARPSYNC.COLLECTIVE R15, `(.L_x_91) ;  /* 0x000000000f087348 */ /* 0x000fea0003c00000 */
[----:B------:R0:W1:Y:S02]  /*b4b0*/  SHFL.IDX P6, R14, R13, R12, R11 ;  /* 0x0000000c0d0e7389 */ /* 0x00006400000c000b */
[----:B01----:R-:W-:Y:S01]  /*b4c0*/  ENDCOLLECTIVE ;  /* 0x000000000000791b */ /* 0x003fe20003800000 */
.L_x_91:
[----:B------:R-:W-:-:S04]  /*b4d0*/  @P1 LEA R3, P0, R8, R3, 0x1 ;  /* 0x0000000308031211 */ /* 0x000fc800078008ff */
[----:B------:R-:W-:-:S04]  /*b4e0*/  @P1 IADD3.X R2, RZ, R2, RZ, P0, !PT ;  /* 0x00000002ff021210 */ /* 0x000fc800007fe4ff */
[----:B------:R-:W-:Y:S02]  /*b4f0*/  @P1 LOP3.LUT R3, R3, R2, RZ, 0x3c, !PT ;  /* 0x0000000203031212 */ /* 0x000fe400078e3cff */
[----:B------:R-:W-:Y:S02]  /*b500*/  MOV R13, R4 ;  /* 0x00000004000d7202 */ /* 0x000fe40000000f00 */
        /* <DEDUP_REMOVED lines=11> */
.L_x_92:
[----:B------:R-:W-:Y:S01]  /*b5c0*/  @P1 LEA R7, R6, UR38, 0x1 ;  /* 0x0000002606071c11 */ /* 0x000fe2000f8e08ff */
[----:B------:R-:W-:Y:S01]  /*b5d0*/  IMAD.MOV.U32 R13, RZ, RZ, R5 ;  /* 0x000000ffff0d7224 */ /* 0x000fe200078e0005 */
[----:B------:R-:W-:Y:S01]  /*b5e0*/  MOV R12, 0x3 ;  /* 0x00000003000c7802 */ /* 0x000fe20000000f00 */
[----:B------:R-:W-:-:S07]  /*b5f0*/  IMAD.MOV.U32 R3, RZ, RZ, R14 ;  /* 0x000000ffff037224 */ /* 0x000fce00078e000e */
[----:B------:R-:W-:Y:S05]  /*b600*/  WARPSYNC.COLLECTIVE R15, `(.L_x_93) ;  /* 0x000000000f087348 */ /* 0x000fea0003c00000 */
[----:B------:R0:W1:Y:S02]  /*b610*/  SHFL.IDX P6, R14, R13, R12, R11 ;  /* 0x0000000c0d0e7389 */ /* 0x00006400000c000b */
[----:B01----:R-:W-:Y:S01]  /*b620*/  ENDCOLLECTIVE ;  /* 0x000000000000791b */ /* 0x003fe20003800000 */
.L_x_93:
        /* <DEDUP_REMOVED lines=15> */
.L_x_94:
[----:B------:R-:W-:Y:S01]  /*b720*/  @P1 LEA R7, R6, UR38, 0x1 ;  /* 0x0000002606071c11 */ /* 0x000fe2000f8e08ff */
[----:B------:R-:W-:Y:S02]  /*b730*/  IMAD.MOV.U32 R13, RZ, RZ, R5 ;  /* 0x000000ffff0d7224 */ /* 0x000fe400078e0005 */
[----:B------:R-:W-:Y:S02]  /*b740*/  IMAD.MOV.U32 R12, RZ, RZ, 0x4 ;  /* 0x00000004ff0c7424 */ /* 0x000fe400078e00ff */
[----:B------:R-:W-:-:S07]  /*b750*/  IMAD.MOV.U32 R3, RZ, RZ, R14 ;  /* 0x000000ffff037224 */ /* 0x000fce00078e000e */
[----:B------:R-:W-:Y:S05]  /*b760*/  WARPSYNC.COLLECTIVE R15, `(.L_x_95) ;  /* 0x000000000f087348 */ /* 0x000fea0003c00000 */
[----:B------:R0:W1:Y:S02]  /*b770*/  SHFL.IDX P6, R14, R13, R12, R11 ;  /* 0x0000000c0d0e7389 */ /* 0x00006400000c000b */
[----:B01----:R-:W-:Y:S01]  /*b780*/  ENDCOLLECTIVE ;  /* 0x000000000000791b */ /* 0x003fe20003800000 */
.L_x_95:
        /* <DEDUP_REMOVED lines=15> */
.L_x_96:
[----:B------:R-:W-:Y:S01]  /*b880*/  @P1 LEA R7, R6, UR38, 0x1 ;  /* 0x0000002606071c11 */ /* 0x000fe2000f8e08ff */
[----:B------:R-:W-:Y:S01]  /*b890*/  IMAD.MOV.U32 R13, RZ, RZ, R5 ;  /* 0x000000ffff0d7224 */ /* 0x000fe200078e0005 */
[----:B------:R-:W-:Y:S01]  /*b8a0*/  MOV R12, 0x5 ;  /* 0x00000005000c7802 */ /* 0x000fe20000000f00 */
[----:B------:R-:W-:-:S07]  /*b8b0*/  IMAD.MOV.U32 R3, RZ, RZ, R14 ;  /* 0x000000ffff037224 */ /* 0x000fce00078e000e */
[----:B------:R-:W-:Y:S05]  /*b8c0*/  WARPSYNC.COLLECTIVE R15, `(.L_x_97) ;  /* 0x000000000f087348 */ /* 0x000fea0003c00000 */
[----:B------:R0:W1:Y:S02]  /*b8d0*/  SHFL.IDX P6, R14, R13, R12, R11 ;  /* 0x0000000c0d0e7389 */ /* 0x00006400000c000b */
[----:B01----:R-:W-:Y:S01]  /*b8e0*/  ENDCOLLECTIVE ;  /* 0x000000000000791b */ /* 0x003fe20003800000 */
.L_x_97:
        /* <DEDUP_REMOVED lines=15> */
.L_x_98:
[----:B------:R-:W-:Y:S01]  /*b9e0*/  @P1 LEA R7, R6, UR38, 0x1 ;  /* 0x0000002606071c11 */ /* 0x000fe2000f8e08ff */
[----:B------:R-:W-:Y:S02]  /*b9f0*/  IMAD.MOV.U32 R13, RZ, RZ, R5 ;  /* 0x000000ffff0d7224 */ /* 0x000fe400078e0005 */
[----:B------:R-:W-:Y:S02]  /*ba00*/  IMAD.MOV.U32 R12, RZ, RZ, 0x6 ;  /* 0x00000006ff0c7424 */ /* 0x000fe400078e00ff */
[----:B------:R-:W-:-:S07]  /*ba10*/  IMAD.MOV.U32 R3, RZ, RZ, R14 ;  /* 0x000000ffff037224 */ /* 0x000fce00078e000e */
[----:B------:R-:W-:Y:S05]  /*ba20*/  WARPSYNC.COLLECTIVE R15, `(.L_x_99) ;  /* 0x000000000f087348 */ /* 0x000fea0003c00000 */
[----:B------:R0:W1:Y:S02]  /*ba30*/  SHFL.IDX P6, R14, R13, R12, R11 ;  /* 0x0000000c0d0e7389 */ /* 0x00006400000c000b */
[----:B01----:R-:W-:Y:S01]  /*ba40*/  ENDCOLLECTIVE ;  /* 0x000000000000791b */ /* 0x003fe20003800000 */
.L_x_99:
        /* <DEDUP_REMOVED lines=15> */
.L_x_100:
[----:B------:R-:W-:Y:S01]  /*bb40*/  @P1 LEA R7, R6, UR38, 0x1 ;  /* 0x0000002606071c11 */ /* 0x000fe2000f8e08ff */
[----:B------:R-:W-:Y:S01]  /*bb50*/  IMAD.MOV.U32 R13, RZ, RZ, R5 ;  /* 0x000000ffff0d7224 */ /* 0x000fe200078e0005 */
[----:B------:R-:W-:Y:S01]  /*bb60*/  MOV R12, 0x7 ;  /* 0x00000007000c7802 */ /* 0x000fe20000000f00 */
[----:B------:R-:W-:-:S07]  /*bb70*/  IMAD.MOV.U32 R3, RZ, RZ, R14 ;  /* 0x000000ffff037224 */ /* 0x000fce00078e000e */
[----:B------:R-:W-:Y:S05]  /*bb80*/  WARPSYNC.COLLECTIVE R15, `(.L_x_101) ;  /* 0x000000000f087348 */ /* 0x000fea0003c00000 */
[----:B------:R0:W1:Y:S02]  /*bb90*/  SHFL.IDX P6, R14, R13, R12, R11 ;  /* 0x0000000c0d0e7389 */ /* 0x00006400000c000b */
[----:B01----:R-:W-:Y:S01]  /*bba0*/  ENDCOLLECTIVE ;  /* 0x000000000000791b */ /* 0x003fe20003800000 */
.L_x_101:
[----:B------:R-:W-:-:S05]  /*bbb0*/  @P1 LEA R3, P0, R8, R3, 0x1 ;  /* 0x0000000308031211 */ /* 0x000fca00078008ff */
[----:B------:R-:W-:-:S05]  /*bbc0*/  @P1 IMAD.X R2, RZ, RZ, R2, P0 ;  /* 0x000000ffff021224 */ /* 0x000fca00000e0602 */
[----:B------:R-:W-:Y:S01]  /*bbd0*/  @P1 LOP3.LUT R3, R3, R2, RZ, 0x3c, !PT ;  /* 0x0000000203031212 */ /* 0x000fe200078e3cff */
[----:B------:R-:W-:-:S03]  /*bbe0*/  IMAD.MOV.U32 R13, RZ, RZ, R4 ;  /* 0x000000ffff0d7224 */ /* 0x000fc600078e0004 */
[----:B------:R-:W-:-:S04]  /*bbf0*/  @P1 LOP3.LUT R2, R3, R2, RZ, 0x3c, !PT ;  /* 0x0000000203021212 */ /* 0x000fc800078e3cff */
[----:B------:R-:W-:Y:S01]  /*bc00*/  @P1 LOP3.LUT R3, R3, R2, RZ, 0x3c, !PT ;  /* 0x0000000203031212 */ /* 0x000fe200078e3cff */
[----:B------:R-:W-:-:S04]  /*bc10*/  IMAD.MOV.U32 R5, RZ, RZ, R14 ;  /* 0x000000ffff057224 */ /* 0x000fc800078e000e */
[----:B------:R-:W-:Y:S01]  /*bc20*/  @!PT LDS RZ, [RZ] ;  /* 0x00000000fffff984 */ /* 0x000fe20000000800 */
[----:B------:R-:W-:Y:S01]  /*bc30*/  @!PT LDS RZ, [RZ] ;  /* 0x00000000fffff984 */ /* 0x000fe20000000800 */
[----:B------:R-:W-:Y:S01]  /*bc40*/  @!PT LDS RZ, [RZ] ;  /* 0x00000000fffff984 */ /* 0x000fe20000000800 */
[----:B------:R0:W-:Y:S03]  /*bc50*/  @P1 LDGSTS.E.BYPASS.LTC128B.128 [R7+0x11400], desc[UR50][R2.64], !P2 ;  /* 0x1140000002071fae */ /* 0x0001e6000d101d72 */
[----:B0-----:R-:W-:Y:S05]  /*bc60*/  WARPSYNC.COLLECTIVE R15, `(.L_x_102) ;  /* 0x000000000f087348 */ /* 0x001fea0003c00000 */
[----:B------:R1:W2:Y:S02]  /*bc70*/  SHFL.IDX P6, R14, R13, R12, R11 ;  /* 0x0000000c0d0e7389 */ /* 0x0002a400000c000b */
[----:B012---:R-:W-:Y:S01]  /*bc80*/  ENDCOLLECTIVE ;  /* 0x000000000000791b */ /* 0x007fe20003800000 */
.L_x_102:
[----:B------:R-:W-:Y:S05]  /*bc90*/  BRA `(.L_x_103) ;  /* 0xffffffc800587947 */ /* 0x000fea000383ffff */
.L_x_44:
[----:B------:R-:W-:Y:S01]  /*bca0*/  IMAD.MOV.U32 R13, RZ, RZ, R4 ;  /* 0x000000ffff0d7224 */ /* 0x000fe200078e0004 */
[----:B------:R-:W-:Y:S01]  /*bcb0*/  MOV R12, RZ ;  /* 0x000000ff000c7202 */ /* 0x000fe20000000f00 */
[----:B------:R-:W-:Y:S02]  /*bcc0*/  IMAD.MOV.U32 R11, RZ, RZ, 0x181f ;  /* 0x0000181fff0b7424 */ /* 0x000fe400078e00ff */
[----:B------:R-:W-:Y:S02]  /*bcd0*/  IMAD.MOV.U32 R15, RZ, RZ, -0x1 ;  /* 0xffffffffff0f7424 */ /* 0x000fe400078e00ff */
[----:B------:R-:W-:-:S07]  /*bce0*/  IMAD R0, R0, 0xc0, R21 ;  /* 0x000000c000007824 */ /* 0x000fce00078e0215 */
[----:B------:R-:W-:Y:S05]  /*bcf0*/  WARPSYNC.COLLECTIVE R15, `(.L_x_104) ;  /* 0x000000000f087348 */ /* 0x000fea0003c00000 */
[----:B------:R0:W1:Y:S02]  /*bd00*/  SHFL.IDX P6, R14, R13, R12, R11 ;  /* 0x0000000c0d0e7389 */ /* 0x00006400000c000b */
[----:B01----:R-:W-:Y:S01]  /*bd10*/  ENDCOLLECTIVE ;  /* 0x000000000000791b */ /* 0x003fe20003800000 */
.L_x_104:
[C---:B------:R-:W-:Y:S01]  /*bd20*/  VIADD R8, R0.reuse, 0x10 ;  /* 0x0000001000087836 */ /* 0x040fe20000000000 */
[----:B------:R-:W-:Y:S02]  /*bd30*/  ISETP.GE.AND P1, PT, R0, UR37, PT ;  /* 0x0000002500007c0c */ /* 0x000fe4000bf26270 */
[----:B------:R-:W-:Y:S01]  /*bd40*/  MOV R13, R5 ;  /* 0x00000005000d7202 */ /* 0x000fe20000000f00 */
[----:B------:R-:W-:-:S10]  /*bd50*/  IMAD.MOV.U32 R2, RZ, RZ, R14 ;  /* 0x000000ffff027224 */ /* 0x000fd400078e000e */
[----:B------:R-:W-:Y:S05]  /*bd60*/  WARPSYNC.COLLECTIVE R15, `(.L_x_105) ;  /* 0x000000000f087348 */ /* 0x000fea0003c00000 */
[----:B------:R0:W1:Y:S02]  /*bd70*/  SHFL.IDX P6, R14, R13, R12, R11 ;  /* 0x0000000c0d0e7389 */ /* 0x00006400000c000b */
[----:B01----:R-:W-:Y:S01]  /*bd80*/  ENDCOLLECTIVE ;  /* 0x000000000000791b */ /* 0x003fe20003800000 */
.L_x_105:
[----:B------:R-:W-:Y:S01]  /*bd90*/  MOV R13, R4 ;  /* 0x00000004000d7202 */ /* 0x000fe20000000f00 */
[----:B------:R-:W-:Y:S02]  /*bda0*/  IMAD.MOV.U32 R12, RZ, RZ, 0x1 ;  /* 0x00000001ff0c7424 */ /* 0x000fe400078e00ff */
[----:B------:R-:W-:-:S07]  /*bdb0*/  IMAD.MOV.U32 R3, RZ, RZ, R14 ;  /* 0x000000ffff037224 */ /* 0x000fce00078e000e */
[----:B------:R-:W-:Y:S05]  /*bdc0*/  WARPSYNC.COLLECTIVE R15, `(.L_x_106) ;  /* 0x000000000f087348 */ /* 0x000fea0003c00000 */
[----:B------:R0:W1:Y:S02]  /*bdd0*/  SHFL.IDX P6, R14, R13, R12, R11 ;  /* 0x0000000c0d0e7389 */ /* 0x00006400000c000b */
[----:B01----:R-:W-:Y:S01]  /*bde0*/  ENDCOLLECTIVE ;  /* 0x000000000000791b */ /* 0x003fe20003800000 */
.L_x_106:
[----:B------:R-:W-:-:S05]  /*bdf0*/  @!P1 LEA R3, P0, R20, R3, 0x1 ;  /* 0x0000000314039211 */ /* 0x000fca00078008ff */
[----:B------:R-:W-:Y:S01]  /*be00*/  @!P1 IMAD.X R2, RZ, RZ, R2, P0 ;  /* 0x000000ffff029224 */ /* 0x000fe200000e0602 */
[----:B------:R-:W-:Y:S01]  /*be10*/  ISETP.GE.AND P0, PT, R8, UR37, PT ;  /* 0x0000002508007c0c */ /* 0x000fe2000bf06270 */
[----:B------:R-:W-:-:S03]  /*be20*/  VIADD R8, R0, 0x20 ;  /* 0x0000002000087836 */ /* 0x000fc60000000000 */
[----:B------:R-:W-:Y:S01]  /*be30*/  @!P1 LOP3.LUT R3, R3, R2, RZ, 0x3c, !PT ;  /* 0x0000000203039212 */ /* 0x000fe200078e3cff */
[----:B------:R-:W-:-:S03]  /*be40*/  IMAD.MOV.U32 R13, RZ, RZ, R5 ;  /* 0x000000ffff0d7224 */ /* 0x000fc600078e0005 */
[----:B------:R-:W-:-:S04]  /*be50*/  @!P1 LOP3.LUT R2, R3, R2, RZ, 0x3c, !PT ;  /* 0x0000000203029212 */ /* 0x000fc800078e3cff */
[----:B------:R-:W-:-:S05]  /*be60*/  @!P1 LOP3.LUT R3, R3, R2, RZ, 0x3c, !PT ;  /* 0x0000000203039212 */ /* 0x000fca00078e3cff */
[----:B------:R-:W-:Y:S01]  /*be70*/  @!PT LDS RZ, [RZ] ;  /* 0x00000000fffff984 */ /* 0x000fe20000000800 */
[----:B------:R-:W-:Y:S01]  /*be80*/  @!PT LDS RZ, [RZ] ;  /* 0x00000000fffff984 */ /* 0x000fe20000000800 */
[----:B------:R-:W-:Y:S01]  /*be90*/  @!PT LDS RZ, [RZ] ;  /* 0x00000000fffff984 */ /* 0x000fe20000000800 */
[----:B------:R0:W-:Y:S02]  /*bea0*/  @!P1 LDGSTS.E.BYPASS.LTC128B.128 [R18+0x8400], desc[UR50][R2.64], !P5 ;  /* 0x0840000002129fae */ /* 0x0001e4000e901d72 */
[----:B0-----:R-:W-:-:S07]  /*beb0*/  IMAD.MOV.U32 R2, RZ, RZ, R14 ;  /* 0x000000ffff027224 */ /* 0x001fce00078e000e */
[----:B------:R-:W-:Y:S05]  /*bec0*/  WARPSYNC.COLLECTIVE R15, `(.L_x_107) ;  /* 0x000000000f087348 */ /* 0x000fea0003c00000 */
[----:B------:R0:W1:Y:S02]  /*bed0*/  SHFL.IDX P6, R14, R13, R12, R11 ;  /* 0x0000000c0d0e7389 */ /* 0x00006400000c000b */
[----:B01----:R-:W-:Y:S01]  /*bee0*/  ENDCOLLECTIVE ;  /* 0x000000000000791b */ /* 0x003fe20003800000 */
.L_x_107:
[----:B------:R-:W-:Y:S01]  /*bef0*/  IMAD.MOV.U32 R13, RZ, RZ, R4 ;  /* 0x000000ffff0d7224 */ /* 0x000fe200078e0004 */
[----:B------:R-:W-:Y:S02]  /*bf00*/  MOV R12, 0x2 ;  /* 0x00000002000c7802 */ /* 0x000fe40000000f00 */
[----:B------:R-:W-:-:S07]  /*bf10*/  MOV R3, R14 ;  /* 0x0000000e00037202 */ /* 0x000fce0000000f00 */
[----:B------:R-:W-:Y:S05]  /*bf20*/  WARPSYNC.COLLECTIVE R15, `(.L_x_108) ;  /* 0x000000000f087348 */ /* 0x000fea0003c00000 */
[----:B------:R0:W1:Y:S02]  /*bf30*/  SHFL.IDX P6, R14, R13, R12, R11 ;  /* 0x0000000c0d0e7389 */ /* 0x00006400000c000b */
[----:B01----:R-:W-:Y:S01]  /*bf40*/  ENDCOLLECTIVE ;  /* 0x000000000000791b */ /* 0x003fe20003800000 */
.L_x_108:
[----:B------:R-:W-:-:S05]  /*bf50*/  @!P0 LEA R3, P1, R20, R3, 0x1 ;  /* 0x0000000314038211 */ /* 0x000fca00078208ff */
[----:B------:R-:W-:-:S05]  /*bf60*/  @!P0 IMAD.X R2, RZ, RZ, R2, P1 ;  /* 0x000000ffff028224 */ /* 0x000fca00008e0602 */
[----:B------:R-:W-:Y:S01]  /*bf70*/  @!P0 LOP3.LUT R3, R3, R2, RZ, 0x3c, !PT ;  /* 0x0000000203038212 */ /* 0x000fe200078e3cff */
[----:B------:R-:W-:-:S03]  /*bf80*/  IMAD.MOV.U32 R13, RZ, RZ, R5 ;  /* 0x000000ffff0d7224 */ /* 0x000fc600078e0005 */
[----:B------:R-:W-:-:S04]  /*bf90*/  @!P0 LOP3.LUT R2, R3, R2, RZ, 0x3c, !PT ;  /* 0x0000000203028212 */ /* 0x000fc800078e3cff */
[----:B------:R-:W-:-:S05]  /*bfa0*/  @!P0 LOP3.LUT R3, R3, R2, RZ, 0x3c, !PT ;  /* 0x0000000203038212 */ /* 0x000fca00078e3cff */
[----:B------:R-:W-:Y:S01]  /*bfb0*/  @!PT LDS RZ, [RZ] ;  /* 0x00000000fffff984 */ /* 0x000fe20000000800 */
[----:B------:R-:W-:Y:S01]  /*bfc0*/  @!PT LDS RZ, [RZ] ;  /* 0x00000000fffff984 */ /* 0x000fe20000000800 */
[----:B------:R-:W-:Y:S01]  /*bfd0*/  @!PT LDS RZ, [RZ] ;  /* 0x00000000fffff984 */ /* 0x000fe20000000800 */
[----:B------:R0:W-:Y:S01]  /*bfe0*/  @!P0 LDGSTS.E.BYPASS.LTC128B.128 [R18+0x8c00], desc[UR50][R2.64], !P5 ;  /* 0x08c0000002128fae */ /* 0x0001e2000e901d72 */
[----:B------:R-:W-:Y:S01]  /*bff0*/  ISETP.GE.AND P0, PT, R8, UR37, PT ;  /* 0x0000002508007c0c */ /* 0x000fe2000bf06270 */
[----:B------:R-:W-:Y:S02]  /*c000*/  VIADD R8, R0, 0x30 ;  /* 0x0000003000087836 */ /* 0x000fe40000000000 */
[----:B0-----:R-:W-:-:S10]  /*c010*/  IMAD.MOV.U32 R2, RZ, RZ, R14 ;  /* 0x000000ffff027224 */ /* 0x001fd400078e000e */
[----:B------:R-:W-:Y:S05]  /*c020*/  WARPSYNC.COLLECTIVE R15, `(.L_x_109) ;  /* 0x000000000f087348 */ /* 0x000fea0003c00000 */
[----:B------:R0:W1:Y:S02]  /*c030*/  SHFL.IDX P6, R14, R13, R12, R11 ;  /* 0x0000000c0d0e7389 */ /* 0x00006400000c000b */
[----:B01----:R-:W-:Y:S01]  /*c040*/  ENDCOLLECTIVE ;  /* 0x000000000000791b */ /* 0x003fe20003800000 */
.L_x_109:
[----:B------:R-:W-:Y:S02]  /*c050*/  IMAD.MOV.U32 R13, RZ, RZ, R4 ;  /* 0x000000ffff0d7224 */ /* 0x000fe400078e0004 */
[----:B------:R-:W-:Y:S02]  /*c060*/  IMAD.MOV.U32 R12, RZ, RZ, 0x3 ;  /* 0x00000003ff0c7424 */ /* 0x000fe400078e00ff */
[----:B------:R-:W-:-:S07]  /*c070*/  IMAD.MOV.U32 R3, RZ, RZ, R14 ;  /* 0x000000ffff037224 */ /* 0x000fce00078e000e */
[----:B------:R-:W-:Y:S05]  /*c080*/  WARPSYNC.COLLECTIVE R15, `(.L_x_110) ;  /* 0x000000000f087348 */ /* 0x000fea0003c00000 */
[----:B------:R0:W1:Y:S02]  /*c090*/  SHFL.IDX P6, R14, R13, R12, R11 ;  /* 0x0000000c0d0e7389 */ /* 0x00006400000c000b */
[----:B01----:R-:W-:Y:S01]  /*c0a0*/  ENDCOLLECTIVE ;  /* 0x000000000000791b */ /* 0x003fe20003800000 */
.L_x_110:
[----:B------:R-:W-:-:S04]  /*c0b0*/  @!P0 LEA R3, P1, R20, R3, 0x1 ;  /* 0x0000000314038211 */ /* 0x000fc800078208ff */
[----:B------:R-:W-:-:S04]  /*c0c0*/  @!P0 IADD3.X R2, RZ, R2, RZ, P1, !PT ;  /* 0x00000002ff028210 */ /* 0x000fc80000ffe4ff */
        /* <DEDUP_REMOVED lines=8> */
[----:B------:R-:W-:Y:S02]  /*c150*/  ISETP.GE.AND P0, PT, R8, UR37, PT ;  /* 0x0000002508007c0c */ /* 0x000fe4000bf06270 */
[----:B------:R-:W-:Y:S02]  /*c160*/  IADD3 R8, R0, 0x40, RZ ;  /* 0x0000004000087810 */ /* 0x000fe40007ffe0ff */
[----:B0-----:R-:W-:-:S09]  /*c170*/  MOV R2, R14 ;  /* 0x0000000e00027202 */ /* 0x001fd20000000f00 */
[----:B------:R-:W-:Y:S05]  /*c180*/  WARPSYNC.COLLECTIVE R15, `(.L_x_111) ;  /* 0x000000000f087348 */ /* 0x000fea0003c00000 */
[----:B------:R0:W1:Y:S02]  /*c190*/  SHFL.IDX P6, R14, R13, R12, R11 ;  /* 0x0000000c0d0e7389 */ /* 0x00006400000c000b */
[----:B01----:R-:W-:Y:S01]  /*c1a0*/  ENDCOLLECTIVE ;  /* 0x000000000000791b */ /* 0x003fe20003800000 */
.L_x_111:
[----:B------:R-:W-:Y:S02]  /*c1b0*/  IMAD.MOV.U32 R13, RZ, RZ, R4 ;  /* 0x000000ffff0d7224 */ /* 0x000fe400078e0004 */
[----:B------:R-:W-:Y:S02]  /*c1c0*/  IMAD.MOV.U32 R12, RZ, RZ, 0x4 ;  /* 0x00000004ff0c7424 */ /* 0x000fe400078e00ff */
[----:B------:R-:W-:-:S07]  /*c1d0*/  IMAD.MOV.U32 R3, RZ, RZ, R14 ;  /* 0x000000ffff037224 */ /* 0x000fce00078e000e */
[----:B------:R-:W-:Y:S05]  /*c1e0*/  WARPSYNC.COLLECTIVE R15, `(.L_x_112) ;  /* 0x000000000f087348 */ /* 0x000fea0003c00000 */
[----:B------:R0:W1:Y:S02]  /*c1f0*/  SHFL.IDX P6, R14, R13, R12, R11 ;  /* 0x0000000c0d0e7389 */ /* 0x00006400000c000b */
[----:B01----:R-:W-:Y:S01]  /*c200*/  ENDCOLLECTIVE ;  /* 0x000000000000791b */ /* 0x003fe20003800000 */
.L_x_112:
[----:B------:R-:W-:-:S05]  /*c210*/  @!P0 LEA R3, P1, R20, R3, 0x1 ;  /* 0x0000000314038211 */ /* 0x000fca00078208ff */
[----:B------:R-:W-:-:S05]  /*c220*/  @!P0 IMAD.X R2, RZ, RZ, R2, P1 ;  /* 0x000000ffff028224 */ /* 0x000fca00008e0602 */
[-C--:B------:R-:W-:Y:S02]  /*c230*/  @!P0 LOP3.LUT R3, R3, R2.reuse, RZ, 0x3c, !PT ;  /* 0x0000000203038212 */ /* 0x080fe400078e3cff */
[----:B------:R-:W-:Y:S02]  /*c240*/  MOV R13, R5 ;  /* 0x00000005000d7202 */ /* 0x000fe40000000f00 */
        /* <DEDUP_REMOVED lines=12> */
.L_x_113:
[----:B------:R-:W-:Y:S01]  /*c310*/  MOV R13, R4 ;  /* 0x00000004000d7202 */ /* 0x000fe20000000f00 */
[----:B------:R-:W-:Y:S02]  /*c320*/  IMAD.MOV.U32 R12, RZ, RZ, 0x5 ;  /* 0x00000005ff0c7424 */ /* 0x000fe400078e00ff */
[----:B------:R-:W-:-:S07]  /*c330*/  IMAD.MOV.U32 R3, RZ, RZ, R14 ;  /* 0x000000ffff037224 */ /* 0x000fce00078e000e */
[----:B------:R-:W-:Y:S05]  /*c340*/  WARPSYNC.COLLECTIVE R15, `(.L_x_114) ;  /* 0x000000000f087348 */ /* 0x000fea0003c00000 */
[----:B------:R0:W1:Y:S02]  /*c350*/  SHFL.IDX P6, R14, R13, R12, R11 ;  /* 0x0000000c0d0e7389 */ /* 0x00006400000c000b */
[----:B01----:R-:W-:Y:S01]  /*c360*/  ENDCOLLECTIVE ;  /* 0x000000000000791b */ /* 0x003fe20003800000 */
.L_x_114:
        /* <DEDUP_REMOVED lines=16> */
.L_x_115:
[----:B------:R-:W-:Y:S01]  /*c470*/  IMAD.MOV.U32 R13, RZ, RZ, R4 ;  /* 0x000000ffff0d7224 */ /* 0x000fe200078e0004 */
[----:B------:R-:W-:Y:S02]  /*c480*/  MOV R12, 0x6 ;  /* 0x00000006000c7802 */ /* 0x000fe40000000f00 */
[----:B------:R-:W-:-:S07]  /*c490*/  MOV R3, R14 ;  /* 0x0000000e00037202 */ /* 0x000fce0000000f00 */
[----:B------:R-:W-:Y:S05]  /*c4a0*/  WARPSYNC.COLLECTIVE R15, `(.L_x_116) ;  /* 0x000000000f087348 */ /* 0x000fea0003c00000 */
[----:B------:R0:W1:Y:S02]  /*c4b0*/  SHFL.IDX P6, R14, R13, R12, R11 ;  /* 0x0000000c0d0e7389 */ /* 0x00006400000c000b */
[----:B01----:R-:W-:Y:S01]  /*c4c0*/  ENDCOLLECTIVE ;  /* 0x000000000000791b */ /* 0x003fe20003800000 */
.L_x_116:
        /* <DEDUP_REMOVED lines=11> */
[----:B0-----:R-:W-:-:S12]  /*c580*/  IMAD.MOV.U32 R2, RZ, RZ, R14 ;  /* 0x000000ffff027224 */ /* 0x001fd800078e000e */
[----:B------:R-:W-:Y:S05]  /*c590*/  WARPSYNC.COLLECTIVE R15, `(.L_x_117) ;  /* 0x000000000f087348 */ /* 0x000fea0003c00000 */
[----:B------:R0:W1:Y:S02]  /*c5a0*/  SHFL.IDX P6, R14, R13, R12, R11 ;  /* 0x0000000c0d0e7389 */ /* 0x00006400000c000b */
[----:B01----:R-:W-:Y:S01]  /*c5b0*/  ENDCOLLECTIVE ;  /* 0x000000000000791b */ /* 0x003fe20003800000 */
.L_x_117:
[----:B------:R-:W-:Y:S02]  /*c5c0*/  IMAD.MOV.U32 R13, RZ, RZ, R4 ;  /* 0x000000ffff0d7224 */ /* 0x000fe400078e0004 */
[----:B------:R-:W-:Y:S02]  /*c5d0*/  IMAD.MOV.U32 R12, RZ, RZ, 0x7 ;  /* 0x00000007ff0c7424 */ /* 0x000fe400078e00ff */
[----:B------:R-:W-:-:S07]  /*c5e0*/  IMAD.MOV.U32 R3, RZ, RZ, R14 ;  /* 0x000000ffff037224 */ /* 0x000fce00078e000e */
[----:B------:R-:W-:Y:S05]  /*c5f0*/  WARPSYNC.COLLECTIVE R15, `(.L_x_118) ;  /* 0x000000000f087348 */ /* 0x000fea0003c00000 */
[----:B------:R0:W1:Y:S02]  /*c600*/  SHFL.IDX P6, R14, R13, R12, R11 ;  /* 0x0000000c0d0e7389 */ /* 0x00006400000c000b */
[----:B01----:R-:W-:Y:S01]  /*c610*/  ENDCOLLECTIVE ;  /* 0x000000000000791b */ /* 0x003fe20003800000 */
.L_x_118:
[----:B------:R-:W-:-:S04]  /*c620*/  @!P0 LEA R3, P1, R20, R3, 0x1 ;  /* 0x0000000314038211 */ /* 0x000fc800078208ff */
[----:B------:R-:W-:-:S04]  /*c630*/  @!P0 IADD3.X R2, RZ, R2, RZ, P1, !PT ;  /* 0x00000002ff028210 */ /* 0x000fc80000ffe4ff */
[-C--:B------:R-:W-:Y:S02]  /*c640*/  @!P0 LOP3.LUT R3, R3, R2.reuse, RZ, 0x3c, !PT ;  /* 0x0000000203038212 */ /* 0x080fe400078e3cff */
[----:B------:R-:W-:Y:S02]  /*c650*/  MOV R13, R5 ;  /* 0x00000005000d7202 */ /* 0x000fe40000000f00 */
[----:B------:R-:W-:-:S04]  /*c660*/  @!P0 LOP3.LUT R2, R3, R2, RZ, 0x3c, !PT ;  /* 0x0000000203028212 */ /* 0x000fc800078e3cff */
[----:B------:R-:W-:Y:S01]  /*c670*/  @!P0 LOP3.LUT R3, R3, R2, RZ, 0x3c, !PT ;  /* 0x0000000203038212 */ /* 0x000fe200078e3cff */
[----:B------:R-:W-:-:S04]  /*c680*/  IMAD.MOV.U32 R4, RZ, RZ, R14 ;  /* 0x000000ffff047224 */ /* 0x000fc800078e000e */
[----:B------:R-:W-:Y:S01]  /*c690*/  @!PT LDS RZ, [RZ] ;  /* 0x00000000fffff984 */ /* 0x000fe20000000800 */
[----:B------:R-:W-:Y:S01]  /*c6a0*/  @!PT LDS RZ, [RZ] ;  /* 0x00000000fffff984 */ /* 0x000fe20000000800 */
[----:B------:R-:W-:Y:S01]  /*c6b0*/  @!PT LDS RZ, [RZ] ;  /* 0x00000000fffff984 */ /* 0x000fe20000000800 */
[----:B------:R0:W-:Y:S03]  /*c6c0*/  @!P0 LDGSTS.E.BYPASS.LTC128B.128 [R18+0xb400], desc[UR50][R2.64], !P5 ;  /* 0x0b40000002128fae */ /* 0x0001e6000e901d72 */
[----:B0-----:R-:W-:Y:S05]  /*c6d0*/  WARPSYNC.COLLECTIVE R15, `(.L_x_119) ;  /* 0x000000000f087348 */ /* 0x001fea0003c00000 */
[----:B------:R1:W2:Y:S02]  /*c6e0*/  SHFL.IDX P6, R14, R13, R12, R11 ;  /* 0x0000000c0d0e7389 */ /* 0x0002a400000c000b */
[----:B012---:R-:W-:Y:S01]  /*c6f0*/  ENDCOLLECTIVE ;  /* 0x000000000000791b */ /* 0x007fe20003800000 */
.L_x_119:
[----:B------:R-:W-:-:S05]  /*c700*/  VIADD R2, R0, 0x70 ;  /* 0x0000007000027836 */ /* 0x000fca0000000000 */
[----:B------:R-:W-:Y:S01]  /*c710*/  ISETP.GE.AND P0, PT, R2, UR37, PT ;  /* 0x0000002502007c0c */ /* 0x000fe2000bf06270 */
[----:B------:R-:W-:Y:S02]  /*c720*/  IMAD.MOV.U32 R13, RZ, RZ, R7 ;  /* 0x000000ffff0d7224 */ /* 0x000fe400078e0007 */
[----:B------:R-:W-:-:S10]  /*c730*/  IMAD.MOV.U32 R12, RZ, RZ, RZ ;  /* 0x000000ffff0c7224 */ /* 0x000fd400078e00ff */
[----:B------:R-:W-:-:S13]  /*c740*/  @!P0 LEA R3, P1, R20, R14, 0x1 ;  /* 0x0000000e14038211 */ /* 0x000fda00078208ff */
[----:B------:R-:W-:Y:S05]  /*c750*/  WARPSYNC.COLLECTIVE R15, `(.L_x_120) ;  /* 0x000000000f087348 */ /* 0x000fea0003c00000 */
[----:B------:R0:W1:Y:S02]  /*c760*/  SHFL.IDX P6, R14, R13, R12, R11 ;  /* 0x0000000c0d0e7389 */ /* 0x00006400000c000b */
[----:B01----:R-:W-:Y:S01]  /*c770*/  ENDCOLLECTIVE ;  /* 0x000000000000791b */ /* 0x003fe20003800000 */
.L_x_120:
[----:B------:R-:W-:Y:S02]  /*c780*/  @!P0 IMAD.X R8, RZ, RZ, R4, P1 ;  /* 0x000000ffff088224 */ /* 0x000fe400008e0604 */
[----:B------:R-:W-:Y:S02]  /*c790*/  @!P0 IMAD.MOV.U32 R2, RZ, RZ, R3 ;  /* 0x000000ffff028224 */ /* 0x000fe400078e0003 */
[----:B------:R-:W-:Y:S01]  /*c7a0*/  VIADD R4, R0, 0x80 ;  /* 0x0000008000047836 */ /* 0x000fe20000000000 */
[----:B------:R-:W-:-:S05]  /*c7b0*/  @!P0 MOV R3, R8 ;  /* 0x0000000800038202 */ /* 0x000fca0000000f00 */
[----:B------:R-:W-:Y:S01]  /*c7c0*/  @!PT LDS RZ, [RZ] ;  /* 0x00000000fffff984 */ /* 0x000fe20000000800 */
[----:B------:R-:W-:Y:S01]  /*c7d0*/  @!PT LDS RZ, [RZ] ;  /* 0x00000000fffff984 */ /* 0x000fe20000000800 */
[----:B------:R-:W-:Y:S01]  /*c7e0*/  @!PT LDS RZ, [RZ] ;  /* 0x00000000fffff984 */ /* 0x000fe20000000800 */
[----:B------:R0:W-:Y:S01]  /*c7f0*/  @!P0 LDGSTS.E.BYPASS.LTC128B.128 [R18+0xbc00], desc[UR50][R2.64], !P5 ;  /* 0x0bc0000002128fae */ /* 0x0001e2000e901d72 */
[----:B------:R-:W-:Y:S01]  /*c800*/  IMAD.MOV.U32 R13, RZ, RZ, R6 ;  /* 0x000000ffff0d7224 */ /* 0x000fe200078e0006 */
[----:B------:R-:W-:Y:S02]  /*c810*/  ISETP.GE.AND P0, PT, R4, UR37, PT ;  /* 0x0000002504007c0c */ /* 0x000fe4000bf06270 */
[----:B0-----:R-:W-:-:S11]  /*c820*/  MOV R2, R14 ;  /* 0x0000000e00027202 */ /* 0x001fd60000000f00 */
[----:B------:R-:W-:Y:S05]  /*c830*/  WARPSYNC.COLLECTIVE R15, `(.L_x_121) ;  /* 0x000000000f087348 */ /* 0x000fea0003c00000 */
[----:B------:R0:W1:Y:S02]  /*c840*/  SHFL.IDX P6, R14, R13, R12, R11 ;  /* 0x0000000c0d0e7389 */ /* 0x00006400000c000b */
[----:B01----:R-:W-:Y:S01]  /*c850*/  ENDCOLLECTIVE ;  /* 0x000000000000791b */ /* 0x003fe20003800000 */
.L_x_121:
[----:B------:R-:W-:Y:S01]  /*c860*/  IMAD.MOV.U32 R13, RZ, RZ, R7 ;  /* 0x000000ffff0d7224 */ /* 0x000fe200078e0007 */
[----:B------:R-:W-:Y:S01]  /*c870*/  MOV R12, 0x1 ;  /* 0x00000001000c7802 */ /* 0x000fe20000000f00 */
[----:B------:R-:W-:-:S07]  /*c880*/  IMAD.MOV.U32 R4, RZ, RZ, R14 ;  /* 0x000000ffff047224 */ /* 0x000fce00078e000e */
[----:B------:R-:W-:Y:S05]  /*c890*/  WARPSYNC.COLLECTIVE R15, `(.L_x_122) ;  /* 0x000000000f087348 */ /* 0x000fea0003c00000 */
[----:B------:R0:W1:Y:S02]  /*c8a0*/  SHFL.IDX P6, R14, R13, R12, R11 ;  /* 0x0000000c0d0e7389 */ /* 0x00006400000c000b */
[----:B01----:R-:W-:Y:S01]  /*c8b0*/  ENDCOLLECTIVE ;  /* 0x000000000000791b */ /* 0x003fe20003800000 */
.L_x_122:
[----:B------:R-:W-:-:S05]  /*c8c0*/  @!P0 LEA R4, P2, R20, R4, 0x1 ;  /* 0x0000000414048211 */ /* 0x000fca00078408ff */
[----:B------:R-:W-:Y:S01]  /*c8d0*/  @!P0 IMAD.X R5, RZ, RZ, R2, P2 ;  /* 0x000000ffff058224 */ /* 0x000fe200010e0602 */
[----:B------:R-:W-:Y:S01]  /*c8e0*/  @!P0 MOV R2, R4 ;  /* 0x0000000400028202 */ /* 0x000fe20000000f00 */
[----:B------:R-:W-:Y:S02]  /*c8f0*/  VIADD R4, R0, 0x90 ;  /* 0x0000009000047836 */ /* 0x000fe40000000000 */
[----:B------:R-:W-:Y:S02]  /*c900*/  @!P0 IMAD.MOV.U32 R3, RZ, RZ, R5 ;  /* 0x000000ffff038224 */ /* 0x000fe400078e0005 */
[----:B------:R-:W-:-:S03]  /*c910*/  IMAD.MOV.U32 R13, RZ, RZ, R6 ;  /* 0x000000ffff0d7224 */ /* 0x000fc600078e0006 */
        /* <DEDUP_REMOVED lines=9> */
.L_x_123:
[----:B------:R-:W-:Y:S02]  /*c9b0*/  IMAD.MOV.U32 R13, RZ, RZ, R7 ;  /* 0x000000ffff0d7224 */ /* 0x000fe400078e0007 */
[----:B------:R-:W-:Y:S01]  /*c9c0*/  IMAD.MOV.U32 R12, RZ, RZ, 0x2 ;  /* 0x00000002ff0c7424 */ /* 0x000fe200078e00ff */
[----:B------:R-:W-:-:S05]  /*c9d0*/  @!P0 LEA R14, P1, R20, R14, 0x1 ;  /* 0x0000000e140e8211 */ /* 0x000fca00078208ff */
[----:B------:R-:W-:Y:S01]  /*c9e0*/  @!P0 IMAD.X R5, RZ, RZ, R2, P1 ;  /* 0x000000ffff058224 */ /* 0x000fe200008e0602 */
[----:B------:R-:W-:-:S07]  /*c9f0*/  @!P0 MOV R2, R14 ;  /* 0x0000000e00028202 */ /* 0x000fce0000000f00 */
[----:B------:R-:W-:Y:S05]  /*ca00*/  WARPSYNC.COLLECTIVE R15, `(.L_x_124) ;  /* 0x000000000f087348 */ /* 0x000fea0003c00000 */
[----:B------:R0:W1:Y:S02]  /*ca10*/  SHFL.IDX P6, R14, R13, R12, R11 ;  /* 0x0000000c0d0e7389 */ /* 0x00006400000c000b */
[----:B01----:R-:W-:Y:S01]  /*ca20*/  ENDCOLLECTIVE ;  /* 0x000000000000791b */ /* 0x003fe20003800000 */
.L_x_124:
[----:B------:R-:W-:-:S05]  /*ca30*/  @!P0 IMAD.MOV.U32 R3, RZ, RZ, R5 ;  /* 0x000000ffff038224 */ /* 0x000fca00078e0005 */
[----:B------:R-:W-:Y:S01]  /*ca40*/  @!PT LDS RZ, [RZ] ;  /* 0x00000000fffff984 */ /* 0x000fe20000000800 */
[----:B------:R-:W-:Y:S01]  /*ca50*/  @!PT LDS RZ, [RZ] ;  /* 0x00000000fffff984 */ /* 0x000fe20000000800 */
[----:B------:R-:W-:Y:S01]  /*ca60*/  @!PT LDS RZ, [RZ] ;  /* 0x00000000fffff984 */ /* 0x000fe20000000800 */
[----:B------:R0:W-:Y:S01]  /*ca70*/  @!P0 LDGSTS.E.BYPASS.LTC128B.128 [R18+0xcc00], desc[UR50][R2.64], !P5 ;  /* 0x0cc0000002128fae */ /* 0x0001e2000e901d72 */
[----:B------:R-:W-:Y:S02]  /*ca80*/  IMAD.MOV.U32 R13, RZ, RZ, R6 ;  /* 0x000000ffff0d7224 */ /* 0x000fe400078e0006 */
[----:B0-----:R-:W-:-:S05]  /*ca90*/  VIADD R3, R0, 0xa0 ;  /* 0x000000a000037836 */ /* 0x001fca0000000000 */
[----:B------:R-:W-:Y:S02]  /*caa0*/  ISETP.GE.AND P1, PT, R3, UR37, PT ;  /* 0x0000002503007c0c */ /* 0x000fe4000bf26270 */
[----:B------:R-:W-:-:S11]  /*cab0*/  MOV R2, R14 ;  /* 0x0000000e00027202 */ /* 0x000fd60000000f00 */
[----:B------:R-:W-:Y:S05]  /*cac0*/  WARPSYNC.COLLECTIVE R15, `(.L_x_125) ;  /* 0x000000000f087348 */ /* 0x000fea0003c00000 */
[----:B------:R0:W1:Y:S02]  /*cad0*/  SHFL.IDX P6, R14, R13, R12, R11 ;  /* 0x0000000c0d0e7389 */ /* 0x00006400000c000b */
[----:B01----:R-:W-:Y:S01]  /*cae0*/  ENDCOLLECTIVE ;  /* 0x000000000000791b */ /* 0x003fe20003800000 */
.L_x_125:
        /* <DEDUP_REMOVED lines=8> */
.L_x_126:
[----:B------:R-:W-:Y:S01]  /*cb70*/  @!PT LDS RZ, [RZ] ;  /* 0x00000000fffff984 */ /* 0x000fe20000000800 */
[----:B------:R-:W-:Y:S01]  /*cb80*/  @!PT LDS RZ, [RZ] ;  /* 0x00000000fffff984 */ /* 0x000fe20000000800 */
[----:B------:R-:W-:Y:S01]  /*cb90*/  @!PT LDS RZ, [RZ] ;  /* 0x00000000fffff984 */ /* 0x000fe20000000800 */
[----:B------:R0:W-:Y:S01]  /*cba0*/  @!P1 LDGSTS.E.BYPASS.LTC128B.128 [R18+0xd400], desc[UR50][R2.64], !P5 ;  /* 0x0d40000002129fae */ /* 0x0001e2000e901d72 */
[----:B------:R-:W-:Y:S01]  /*cbb0*/  MOV R13, R6 ;  /* 0x00000006000d7202 */ /* 0x000fe20000000f00 */
[----:B------:R-:W-:-:S07]  /*cbc0*/  IMAD.MOV.U32 R7, RZ, RZ, R14 ;  /* 0x000000ffff077224 */ /* 0x000fce00078e000e */
[----:B0-----:R-:W-:Y:S05]  /*cbd0*/  WARPSYNC.COLLECTIVE R15, `(.L_x_127) ;  /* 0x000000000f087348 */ /* 0x001fea0003c00000 */
[----:B------:R1:W2:Y:S02]  /*cbe0*/  SHFL.IDX P6, R14, R13, R12, R11 ;  /* 0x0000000c0d0e7389 */ /* 0x0002a400000c000b */
[----:B012---:R-:W-:Y:S01]  /*cbf0*/  ENDCOLLECTIVE ;  /* 0x000000000000791b */ /* 0x007fe20003800000 */
.L_x_127:
[----:B------:R-:W-:Y:S05]  /*cc00*/  BRA `(.L_x_128) ;  /* 0xffffffc800047947 */ /* 0x000fea000383ffff */
.L_x_46:
[----:B0-----:R-:W-:-:S04]  /*cc10*/  IMAD.U32 R3, RZ, RZ, UR38 ;  /* 0x00000026ff037e24 */ /* 0x001fc8000f8e00ff */
[----:B------:R0:W1:Y:S03]  /*cc20*/  SYNCS.PHASECHK.TRANS64.TRYWAIT P0, [R3+URZ+0x16820], R0 ;  /* 0x01682000030075a7 */ /* 0x000066000800017f */
[----:B-1----:R-:W-:Y:S05]  /*cc30*/  @!P0 NANOSLEEP.SYNCS 0x989680 ;  /* 0x009896800000895d */ /* 0x002fea0003900000 */
[----:B------:R-:W1:Y:S02]  /*cc40*/  @!P0 SYNCS.PHASECHK.TRANS64 P0, [R3+URZ+0x16820], R0 ;  /* 0x01682000030085a7 */ /* 0x000e64000800007f */
[----:B-1----:R-:W-:Y:S05]  /*cc50*/  @!P0 BRA `(.L_x_46) ;  /* 0xfffffffc00ec8947 */ /* 0x002fea000383ffff */
[----:B------:R-:W-:Y:S05]  /*cc60*/  BRA `(.L_x_129) ;  /* 0xffffffc800387947 */ /* 0x000fea000383ffff */
.L_x_50:
[----:B0-----:R0:W1:Y:S02]  /*cc70*/  SYNCS.PHASECHK.TRANS64.TRYWAIT P0, [R5+URZ+0x16840], R2 ;  /* 0x01684002050075a7 */ /* 0x001064000800017f */
[----:B-1----:R-:W-:Y:S05]  /*cc80*/  @!P0 NANOSLEEP.SYNCS 0x989680 ;  /* 0x009896800000895d */ /* 0x002fea0003900000 */
[----:B------:R-:W1:Y:S02]  /*cc90*/  @!P0 SYNCS.PHASECHK.TRANS64 P0, [R5+URZ+0x16840], R2 ;  /* 0x01684002050085a7 */ /* 0x000e64000800007f */
[----:B-1----:R-:W-:Y:S05]  /*cca0*/  @!P0 BRA `(.L_x_50) ;  /* 0xfffffffc00f08947 */ /* 0x002fea000383ffff */
[----:B------:R-:W-:Y:S05]  /*ccb0*/  BRA `(.L_x_130) ;  /* 0xffffffcc00007947 */ /* 0x000fea000383ffff */
.L_x_51:
[----:B------:R-:W-:Y:S01]  /*ccc0*/  BSSY B1, `(.L_x_131) ;  /* 0x0000008000017945 */ /* 0x000fe20003800000 */
[----:B------:R-:W-:Y:S01]  /*ccd0*/  IMAD.MOV.U32 R13, RZ, RZ, R10 ;  /* 0x000000ffff0d7224 */ /* 0x000fe200078e000a */
[----:B------:R-:W-:Y:S01]  /*cce0*/  MOV R11, 0x181f ;  /* 0x0000181f000b7802 */ /* 0x000fe20000000f00 */
[----:B------:R-:W-:Y:S02]  /*ccf0*/  IMAD.MOV.U32 R12, RZ, RZ, RZ ;  /* 0x000000ffff0c7224 */ /* 0x000fe400078e00ff */
[----:B------:R-:W-:-:S07]  /*cd00*/  IMAD.MOV.U32 R15, RZ, RZ, -0x1 ;  /* 0xffffffffff0f7424 */ /* 0x000fce00078e00ff */
[----:B------:R-:W-:Y:S05]  /*cd10*/  WARPSYNC.COLLECTIVE R15, `(.L_x_132) ;  /* 0x000000000f087348 */ /* 0x000fea0003c00000 */
[----:B------:R0:W1:Y:S02]  /*cd20*/  SHFL.IDX P6, R14, R13, R12, R11 ;  /* 0x0000000c0d0e7389 */ /* 0x00006400000c000b */
[----:B01----:R-:W-:Y:S01]  /*cd30*/  ENDCOLLECTIVE ;  /* 0x000000000000791b */ /* 0x003fe20003800000 */
.L_x_132:
[----:B------:R-:W-:Y:S05]  /*cd40*/  BSYNC B1 ;  /* 0x0000000000017941 */ /* 0x000fea0003800000 */
.L_x_131:
[----:B------:R-:W0:Y:S01]  /*cd50*/  S2R R7, SR_TID.X ;  /* 0x0000000000077919 */ /* 0x000e220000002100 */
[----:B------:R-:W-:Y:S01]  /*cd60*/  IMAD.MOV.U32 R13, RZ, RZ, R9 ;  /* 0x000000ffff0d7224 */ /* 0x000fe200078e0009 */
[----:B------:R-:W-:Y:S01]  /*cd70*/  MOV R12, RZ ;  /* 0x000000ff000c7202 */ /* 0x000fe20000000f00 */
[----:B------:R-:W-:Y:S01]  /*cd80*/  IMAD.MOV.U32 R11, RZ, RZ, 0x181f ;  /* 0x0000181fff0b7424 */ /* 0x000fe200078e00ff */
[----:B------:R-:W-:Y:S01]  /*cd90*/  LEA R8, R8, UR38, 0x1 ;  /* 0x0000002608087c11 */ /* 0x000fe2000f8e08ff */
[----:B------:R-:W-:Y:S02]  /*cda0*/  IMAD.MOV.U32 R15, RZ, RZ, -0x1 ;  /* 0xffffffffff0f7424 */ /* 0x000fe400078e00ff */
[----:B------:R-:W-:-:S07]  /*cdb0*/  IMAD.MOV.U32 R3, RZ, RZ, R14 ;  /* 0x000000ffff037224 */ /* 0x000fce00078e000e */
[----:B0-----:R-:W-:Y:S05]  /*cdc0*/  WARPSYNC.COLLECTIVE R15, `(.L_x_133) ;  /* 0x000000000f087348 */ /* 0x001fea0003c00000 */
[----:B------:R1:W2:Y:S02]  /*cdd0*/  SHFL.IDX P6, R14, R13, R12, R11 ;  /* 0x0000000c0d0e7389 */ /* 0x0002a400000c000b */
[----:B012---:R-:W-:Y:S01]  /*cde0*/  ENDCOLLECTIVE ;  /* 0x000000000000791b */ /* 0x007fe20003800000 */
.L_x_133:
[----:B------:R-:W-:Y:S01]  /*cdf0*/  IMAD.MOV.U32 R13, RZ, RZ, R10 ;  /* 0x000000ffff0d7224 */ /* 0x000fe200078e000a */
[----:B------:R-:W-:Y:S01]  /*ce00*/  MOV R12, 0x1 ;  /* 0x00000001000c7802 */ /* 0x000fe20000000f00 */
[----:B------:R-:W-:Y:S01]  /*ce10*/  IMAD.SHL.U32 R7, R7, 0x8, RZ ;  /* 0x0000000807077824 */ /* 0x000fe200078e00ff */
[----:B------:R-:W-:-:S07]  /*ce20*/  MOV R2, R14 ;  /* 0x0000000e00027202 */ /* 0x000fce0000000f00 */
[----:B------:R-:W-:Y:S05]  /*ce30*/  WARPSYNC.COLLECTIVE R15, `(.L_x_134) ;  /* 0x000000000f087348 */ /* 0x000fea0003c00000 */
[----:B------:R0:W1:Y:S02]  /*ce40*/  SHFL.IDX P6, R14, R13, R12, R11 ;  /* 0x0000000c0d0e7389 */ /* 0x00006400000c000b */
[----:B01----:R-:W-:Y:S01]  /*ce50*/  ENDCOLLECTIVE ;  /* 0x000000000000791b */ /* 0x003fe20003800000 */
.L_x_134:
[----:B------:R-:W-:-:S05]  /*ce60*/  LOP3.LUT R7, R7, 0x38, RZ, 0xc0, !PT ;  /* 0x0000003807077812 */ /* 0x000fca00078ec0ff */
[----:B------:R-:W-:-:S05]  /*ce70*/  IMAD.SHL.U32 R7, R7, 0x2, RZ ;  /* 0x0000000207077824 */ /* 0x000fca00078e00ff */
[----:B------:R-:W-:Y:S01]  /*ce80*/  IADD3 R2, P0, R2, R7, RZ ;  /* 0x0000000702027210 */ /* 0x000fe20007f1e0ff */
[----:B------:R-:W-:-:S04]  /*ce90*/  IMAD.MOV.U32 R13, RZ, RZ, R9 ;  /* 0x000000ffff0d7224 */ /* 0x000fc800078e0009 */
[----:B------:R-:W-:-:S05]  /*cea0*/  IMAD.X R3, RZ, RZ, R3, P0 ;  /* 0x000000ffff037224 */ /* 0x000fca00000e0603 */
[----:B------:R-:W-:Y:S01]  /*ceb0*/  @!PT LDS RZ, [RZ] ;  /* 0x00000000fffff984 */ /* 0x000fe20000000800 */
[----:B------:R-:W-:Y:S01]  /*cec0*/  @!PT LDS RZ, [RZ] ;  /* 0x00000000fffff984 */ /* 0x000fe20000000800 */
[----:B------:R-:W-:Y:S01]  /*ced0*/  @!PT LDS RZ, [RZ] ;  /* 0x00000000fffff984 */ /* 0x000fe20000000800 */
[----:B------:R0:W-:Y:S02]  /*cee0*/  LDGSTS.E.BYPASS.LTC128B.128 [R8+0xe400], desc[UR50][R2.64], !P1 ;  /* 0x0e40000002087fae */ /* 0x0001e4000c901d72 */
[----:B0-----:R-:W-:-:S07]  /*cef0*/  IMAD.MOV.U32 R3, RZ, RZ, R14 ;  /* 0x000000ffff037224 */ /* 0x001fce00078e000e */
[----:B------:R-:W-:Y:S05]  /*cf00*/  WARPSYNC.COLLECTIVE R15, `(.L_x_135) ;  /* 0x000000000f087348 */ /* 0x000fea0003c00000 */
[----:B------:R0:W1:Y:S02]  /*cf10*/  SHFL.IDX P6, R14, R13, R12, R11 ;  /* 0x0000000c0d0e7389 */ /* 0x00006400000c000b */
[----:B01----:R-:W-:Y:S01]  /*cf20*/  ENDCOLLECTIVE ;  /* 0x000000000000791b */ /* 0x003fe20003800000 */
.L_x_135:
[----:B------:R-:W-:Y:S02]  /*cf30*/  IMAD.MOV.U32 R13, RZ, RZ, R10 ;  /* 0x000000ffff0d7224 */ /* 0x000fe400078e000a */
[----:B------:R-:W-:Y:S02]  /*cf40*/  IMAD.MOV.U32 R12, RZ, RZ, 0x2 ;  /* 0x00000002ff0c7424 */ /* 0x000fe400078e00ff */
[----:B------:R-:W-:-:S07]  /*cf50*/  IMAD.MOV.U32 R2, RZ, RZ, R14 ;  /* 0x000000ffff027224 */ /* 0x000fce00078e000e */
[----:B------:R-:W-:Y:S05]  /*cf60*/  WARPSYNC.COLLECTIVE R15, `(.L_x_136) ;  /* 0x000000000f087348 */ /* 0x000fea0003c00000 */
[----:B------:R0:W1:Y:S02]  /*cf70*/  SHFL.IDX P6, R14, R13, R12, R11 ;  /* 0x0000000c0d0e7389 */ /* 0x00006400000c000b */
[----:B01----:R-:W-:Y:S01]  /*cf80*/  ENDCOLLECTIVE ;  /* 0x000000000000791b */ /* 0x003fe20003800000 */
.L_x_136:
[----:B------:R-:W-:-:S04]  /*cf90*/  IADD3 R2, P0, R2, R7, RZ ;  /* 0x0000000702027210 */ /* 0x000fc80007f1e0ff */
[----:B------:R-:W-:-:S05]  /*cfa0*/  IADD3.X R3, RZ, R3, RZ, P0, !PT ;  /* 0x00000003ff037210 */ /* 0x000fca00007fe4ff */
[----:B------:R-:W-:Y:S01]  /*cfb0*/  @!PT LDS RZ, [RZ] ;  /* 0x00000000fffff984 */ /* 0x000fe20000000800 */
[----:B------:R-:W-:Y:S01]  /*cfc0*/  @!PT LDS RZ, [RZ] ;  /* 0x00000000fffff984 */ /* 0x000fe20000000800 */
[----:B------:R-:W-:Y:S01]  /*cfd0*/  @!PT LDS RZ, [RZ] ;  /* 0x00000000fffff984 */ /* 0x000fe20000000800 */
[----:B------:R0:W-:Y:S01]  /*cfe0*/  LDGSTS.E.BYPASS.LTC128B.128 [R8+0xec00], desc[UR50][R2.64], !P1 ;  /* 0x0ec0000002087fae */ /* 0x0001e2000c901d72 */
[----:B------:R-:W-:Y:S01]  /*cff0*/  MOV R13, R9 ;  /* 0x00000009000d7202 */ /* 0x000fe20000000f00 */
[----:B0-----:R-:W-:-:S07]  /*d000*/  IMAD.MOV.U32 R3, RZ, RZ, R14 ;  /* 0x000000ffff037224 */ /* 0x001fce00078e000e */
[----:B------:R-:W-:Y:S05]  /*d010*/  WARPSYNC.COLLECTIVE R15, `(.L_x_137) ;  /* 0x000000000f087348 */ /* 0x000fea0003c00000 */
[----:B------:R0:W1:Y:S02]  /*d020*/  SHFL.IDX P6, R14, R13, R12, R11 ;  /* 0x0000000c0d0e7389 */ /* 0x00006400000c000b */
[----:B01----:R-:W-:Y:S01]  /*d030*/  ENDCOLLECTIVE ;  /* 0x000000000000791b */ /* 0x003fe20003800000 */
.L_x_137:
[----:B------:R-:W-:Y:S01]  /*d040*/  IMAD.MOV.U32 R13, RZ, RZ, R10 ;  /* 0x000000ffff0d7224 */ /* 0x000fe200078e000a */
[----:B------:R-:W-:Y:S01]  /*d050*/  MOV R12, 0x3 ;  /* 0x00000003000c7802 */ /* 0x000fe20000000f00 */
[----:B------:R-:W-:-:S07]  /*d060*/  IMAD.MOV.U32 R2, RZ, RZ, R14 ;  /* 0x000000ffff027224 */ /* 0x000fce00078e000e */
[----:B------:R-:W-:Y:S05]  /*d070*/  WARPSYNC.COLLECTIVE R15, `(.L_x_138) ;  /* 0x000000000f087348 */ /* 0x000fea0003c00000 */
[----:B------:R0:W1:Y:S02]  /*d080*/  SHFL.IDX P6, R14, R13, R12, R11 ;  /* 0x0000000c0d0e7389 */ /* 0x00006400000c000b */
[----:B01----:R-:W-:Y:S01]  /*d090*/  ENDCOLLECTIVE ;  /* 0x000000000000791b */ /* 0x003fe20003800000 */
.L_x_138:
[----:B------:R-:W-:-:S05]  /*d0a0*/  IADD3 R2, P0, R2, R7, RZ ;  /* 0x0000000702027210 */ /* 0x000fca0007f1e0ff */
[----:B------:R-:W-:-:S05]  /*d0b0*/  IMAD.X R3, RZ, RZ, R3, P0 ;  /* 0x000000ffff037224 */ /* 0x000fca00000e0603 */
[----:B------:R-:W-:Y:S01]  /*d0c0*/  @!PT LDS RZ, [RZ] ;  /* 0x00000000fffff984 */ /* 0x000fe20000000800 */
[----:B------:R-:W-:Y:S01]  /*d0d0*/  @!PT LDS RZ, [RZ] ;  /* 0x00000000fffff984 */ /* 0x000fe20000000800 */
[----:B------:R-:W-:Y:S01]  /*d0e0*/  @!PT LDS RZ, [RZ] ;  /* 0x00000000fffff984 */ /* 0x000fe20000000800 */
[----:B------:R0:W-:Y:S01]  /*d0f0*/  LDGSTS.E.BYPASS.LTC128B.128 [R8+0xf400], desc[UR50][R2.64], !P1 ;  /* 0x0f40000002087fae */ /* 0x0001e2000c901d72 */
[----:B------:R-:W-:Y:S02]  /*d100*/  IMAD.MOV.U32 R13, RZ, RZ, R9 ;  /* 0x000000ffff0d7224 */ /* 0x000fe400078e0009 */
[----:B0-----:R-:W-:-:S07]  /*d110*/  IMAD.MOV.U32 R3, RZ, RZ, R14 ;  /* 0x000000ffff037224 */ /* 0x001fce00078e000e */
[----:B------:R-:W-:Y:S05]  /*d120*/  WARPSYNC.COLLECTIVE R15, `(.L_x_139) ;  /* 0x000000000f087348 */ /* 0x000fea0003c00000 */
[----:B------:R0:W1:Y:S02]  /*d130*/  SHFL.IDX P6, R14, R13, R12, R11 ;  /* 0x0000000c0d0e7389 */ /* 0x00006400000c000b */
[----:B01----:R-:W-:Y:S01]  /*d140*/  ENDCOLLECTIVE ;  /* 0x000000000000791b */ /* 0x003fe20003800000 */
.L_x_139:
[----:B------:R-:W-:Y:S02]  /*d150*/  IMAD.MOV.U32 R13, RZ, RZ, R10 ;  /* 0x000000ffff0d7224 */ /* 0x000fe400078e000a */
[----:B------:R-:W-:Y:S02]  /*d160*/  IMAD.MOV.U32 R12, RZ, RZ, 0x4 ;  /* 0x00000004ff0c7424 */ /* 0x000fe400078e00ff */
[----:B------:R-:W-:-:S07]  /*d170*/  IMAD.MOV.U32 R2, RZ, RZ, R14 ;  /* 0x000000ffff027224 */ /* 0x000fce00078e000e */
[----:B------:R-:W-:Y:S05]  /*d180*/  WARPSYNC.COLLECTIVE R15, `(.L_x_140) ;  /* 0x000000000f087348 */ /* 0x000fea0003c00000 */
[----:B------:R0:W1:Y:S02]  /*d190*/  SHFL.IDX P6, R14, R13, R12, R11 ;  /* 0x0000000c0d0e7389 */ /* 0x00006400000c000b */
[----:B01----:R-:W-:Y:S01]  /*d1a0*/  ENDCOLLECTIVE ;  /* 0x000000000000791b */ /* 0x003fe20003800000 */
.L_x_140:
        /* <DEDUP_REMOVED lines=11> */
.L_x_141:
[----:B------:R-:W-:Y:S01]  /*d260*/  IMAD.MOV.U32 R13, RZ, RZ, R10 ;  /* 0x000000ffff0d7224 */ /* 0x000fe200078e000a */
[----:B------:R-:W-:Y:S01]  /*d270*/  MOV R12, 0x5 ;  /* 0x00000005000c7802 */ /* 0x000fe20000000f00 */
[----:B------:R-:W-:-:S07]  /*d280*/  IMAD.MOV.U32 R2, RZ, RZ, R14 ;  /* 0x000000ffff027224 */ /* 0x000fce00078e000e */
[----:B------:R-:W-:Y:S05]  /*d290*/  WARPSYNC.COLLECTIVE R15, `(.L_x_142) ;  /* 0x000000000f087348 */ /* 0x000fea0003c00000 */
[----:B------:R0:W1:Y:S02]  /*d2a0*/  SHFL.IDX P6, R14, R13, R12, R11 ;  /* 0x0000000c0d0e7389 */ /* 0x00006400000c000b */
[----:B01----:R-:W-:Y:S01]  /*d2b0*/  ENDCOLLECTIVE ;  /* 0x000000000000791b */ /* 0x003fe20003800000 */
.L_x_142:
        /* <DEDUP_REMOVED lines=11> */
.L_x_143:
[----:B------:R-:W-:Y:S02]  /*d370*/  IMAD.MOV.U32 R13, RZ, RZ, R10 ;  /* 0x000000ffff0d7224 */ /* 0x000fe400078e000a */
[----:B------:R-:W-:Y:S02]  /*d380*/  IMAD.MOV.U32 R12, RZ, RZ, 0x6 ;  /* 0x00000006ff0c7424 */ /* 0x000fe400078e00ff */
[----:B------:R-:W-:-:S07]  /*d390*/  IMAD.MOV.U32 R2, RZ, RZ, R14 ;  /* 0x000000ffff027224 */ /* 0x000fce00078e000e */
[----:B------:R-:W-:Y:S05]  /*d3a0*/  WARPSYNC.COLLECTIVE R15, `(.L_x_144) ;  /* 0x000000000f087348 */ /* 0x000fea0003c00000 */
[----:B------:R0:W1:Y:S02]  /*d3b0*/  SHFL.IDX P6, R14, R13, R12, R11 ;  /* 0x0000000c0d0e7389 */ /* 0x00006400000c000b */
[----:B01----:R-:W-:Y:S01]  /*d3c0*/  ENDCOLLECTIVE ;  /* 0x000000000000791b */ /* 0x003fe20003800000 */
.L_x_144:
        /* <DEDUP_REMOVED lines=11> */
.L_x_145:
[----:B------:R-:W-:Y:S01]  /*d480*/  IMAD.MOV.U32 R13, RZ, RZ, R10 ;  /* 0x000000ffff0d7224 */ /* 0x000fe200078e000a */
[----:B------:R-:W-:Y:S01]  /*d490*/  MOV R12, 0x7 ;  /* 0x00000007000c7802 */ /* 0x000fe20000000f00 */
[----:B------:R-:W-:-:S07]  /*d4a0*/  IMAD.MOV.U32 R2, RZ, RZ, R14 ;  /* 0x000000ffff027224 */ /* 0x000fce00078e000e */
[----:B------:R-:W-:Y:S05]  /*d4b0*/  WARPSYNC.COLLECTIVE R15, `(.L_x_146) ;  /* 0x000000000f087348 */ /* 0x000fea0003c00000 */
[----:B------:R0:W1:Y:S02]  /*d4c0*/  SHFL.IDX P6, R14, R13, R12, R11 ;  /* 0x0000000c0d0e7389 */ /* 0x00006400000c000b */
[----:B01----:R-:W-:Y:S01]  /*d4d0*/  ENDCOLLECTIVE ;  /* 0x000000000000791b */ /* 0x003fe20003800000 */
.L_x_146:
[----:B------:R-:W-:-:S05]  /*d4e0*/  IADD3 R2, P0, R2, R7, RZ ;  /* 0x0000000702027210 */ /* 0x000fca0007f1e0ff */
[----:B------:R-:W-:-:S05]  /*d4f0*/  IMAD.X R3, RZ, RZ, R3, P0 ;  /* 0x000000ffff037224 */ /* 0x000fca00000e0603 */
[----:B------:R-:W-:Y:S01]  /*d500*/  @!PT LDS RZ, [RZ] ;  /* 0x00000000fffff984 */ /* 0x000fe20000000800 */
[----:B------:R-:W-:Y:S01]  /*d510*/  @!PT LDS RZ, [RZ] ;  /* 0x00000000fffff984 */ /* 0x000fe20000000800 */
[----:B------:R-:W-:Y:S01]  /*d520*/  @!PT LDS RZ, [RZ] ;  /* 0x00000000fffff984 */ /* 0x000fe20000000800 */
[----:B------:R0:W-:Y:S01]  /*d530*/  LDGSTS.E.BYPASS.LTC128B.128 [R8+0x11400], desc[UR50][R2.64], !P1 ;  /* 0x1140000002087fae */ /* 0x0001e2000c901d72 */
[----:B------:R-:W-:Y:S02]  /*d540*/  IMAD.MOV.U32 R13, RZ, RZ, R9 ;  /* 0x000000ffff0d7224 */ /* 0x000fe400078e0009 */
[----:B------:R-:W-:-:S07]  /*d550*/  IMAD.MOV.U32 R10, RZ, RZ, R14 ;  /* 0x000000ffff0a7224 */ /* 0x000fce00078e000e */
[----:B0-----:R-:W-:Y:S05]  /*d560*/  WARPSYNC.COLLECTIVE R15, `(.L_x_147) ;  /* 0x000000000f087348 */ /* 0x001fea0003c00000 */
[----:B------:R1:W2:Y:S02]  /*d570*/  SHFL.IDX P6, R14, R13, R12, R11 ;  /* 0x0000000c0d0e7389 */ /* 0x0002a400000c000b */
[----:B012---:R-:W-:Y:S01]  /*d580*/  ENDCOLLECTIVE ;  /* 0x000000000000791b */ /* 0x007fe20003800000 */
.L_x_147:
[----:B------:R-:W-:Y:S01]  /*d590*/  IMAD.MOV.U32 R2, RZ, RZ, R14 ;  /* 0x000000ffff027224 */ /* 0x000fe200078e000e */
[----:B------:R-:W-:Y:S06]  /*d5a0*/  BRA `(.L_x_148) ;  /* 0xffffffc400d07947 */ /* 0x000fec000383ffff */
.L_x_56:
[----:B-1----:R1:W2:Y:S02]  /*d5b0*/  SYNCS.PHASECHK.TRANS64.TRYWAIT P0, [R5+URZ+0x16860], R2 ;  /* 0x01686002050075a7 */ /* 0x0022a4000800017f */
[----:B--2---:R-:W-:Y:S05]  /*d5c0*/  @!P0 NANOSLEEP.SYNCS 0x989680 ;  /* 0x009896800000895d */ /* 0x004fea0003900000 */
[----:B------:R-:W2:Y:S02]  /*d5d0*/  @!P0 SYNCS.PHASECHK.TRANS64 P0, [R5+URZ+0x16860], R2 ;  /* 0x01686002050085a7 */ /* 0x000ea4000800007f */
[----:B--2---:R-:W-:Y:S05]  /*d5e0*/  @!P0 BRA `(.L_x_56) ;  /* 0xfffffffc00f08947 */ /* 0x004fea000383ffff */
[----:B------:R-:W-:Y:S05]  /*d5f0*/  BRA `(.L_x_149) ;  /* 0xffffffc800287947 */ /* 0x000fea000383ffff */
.L_x_57:
[----:B------:R-:W-:Y:S01]  /*d600*/  BSSY B1, `(.L_x_150) ;  /* 0x0000008000017945 */ /* 0x000fe20003800000 */
[----:B------:R-:W-:Y:S01]  /*d610*/  MOV R13, R17 ;  /* 0x00000011000d7202 */ /* 0x000fe20000000f00 */
[----:B------:R-:W-:Y:S02]  /*d620*/  IMAD.MOV.U32 R12, RZ, RZ, RZ ;  /* 0x000000ffff0c7224 */ /* 0x000fe400078e00ff */
[----:B------:R-:W-:Y:S02]  /*d630*/  IMAD.MOV.U32 R11, RZ, RZ, 0x181f ;  /* 0x0000181fff0b7424 */ /* 0x000fe400078e00ff */
[----:B------:R-:W-:-:S07]  /*d640*/  IMAD.MOV.U32 R15, RZ, RZ, -0x1 ;  /* 0xffffffffff0f7424 */ /* 0x000fce00078e00ff */
[----:B0-----:R-:W-:Y:S05]  /*d650*/  WARPSYNC.COLLECTIVE R15, `(.L_x_151) ;  /* 0x000000000f087348 */ /* 0x001fea0003c00000 */
[----:B------:R1:W2:Y:S02]  /*d660*/  SHFL.IDX P6, R14, R13, R12, R11 ;  /* 0x0000000c0d0e7389 */ /* 0x0002a400000c000b */
[----:B012---:R-:W-:Y:S01]  /*d670*/  ENDCOLLECTIVE ;  /* 0x000000000000791b */ /* 0x007fe20003800000 */
.L_x_151:
[----:B------:R-:W-:Y:S05]  /*d680*/  BSYNC B1 ;  /* 0x0000000000017941 */ /* 0x000fea0003800000 */
.L_x_150:
[----:B------:R-:W-:Y:S01]  /*d690*/  IMAD.MOV.U32 R13, RZ, RZ, R16 ;  /* 0x000000ffff0d7224 */ /* 0x000fe200078e0010 */
[----:B------:R-:W-:Y:S01]  /*d6a0*/  MOV R15, 0xffffffff ;  /* 0xffffffff000f7802 */ /* 0x000fe20000000f00 */
[----:B------:R-:W-:Y:S01]  /*d6b0*/  IMAD.MOV.U32 R12, RZ, RZ, RZ ;  /* 0x000000ffff0c7224 */ /* 0x000fe200078e00ff */
[----:B------:R-:W-:Y:S01]  /*d6c0*/  MOV R3, R14 ;  /* 0x0000000e00037202 */ /* 0x000fe20000000f00 */
[----:B------:R-:W-:Y:S01]  /*d6d0*/  IMAD.MOV.U32 R11, RZ, RZ, 0x181f ;  /* 0x0000181fff0b7424 */ /* 0x000fe200078e00ff */
[----:B------:R-:W-:Y:S02]  /*d6e0*/  ISETP.LT.OR P1, PT, R8, 0x1, P2 ;  /* 0x000000010800780c */ /* 0x000fe40001721670 */
[----:B------:R-:W-:-:S11]  /*d6f0*/  LEA R6, R6, UR38, 0x1 ;  /* 0x0000002606067c11 */ /* 0x000fd6000f8e08ff */
[----:B------:R-:W-:Y:S05]  /*d700*/  WARPSYNC.COLLECTIVE R15, `(.L_x_152) ;  /* 0x000000000f087348 */ /* 0x000fea0003c00000 */
[----:B------:R0:W1:Y:S02]  /*d710*/  SHFL.IDX P6, R14, R13, R12, R11 ;  /* 0x0000000c0d0e7389 */ /* 0x00006400000c000b */
[----:B01----:R-:W-:Y:S01]  /*d720*/  ENDCOLLECTIVE ;  /* 0x000000000000791b */ /* 0x003fe20003800000 */
.L_x_152:
[----:B------:R-:W-:Y:S01]  /*d730*/  IMAD.MOV.U32 R13, RZ, RZ, R17 ;  /* 0x000000ffff0d7224 */ /* 0x000fe200078e0011 */
[----:B------:R-:W-:Y:S01]  /*d740*/  MOV R12, 0x1 ;  /* 0x00000001000c7802 */ /* 0x000fe20000000f00 */
[----:B------:R-:W-:-:S07]  /*d750*/  IMAD.MOV.U32 R2, RZ, RZ, R14 ;  /* 0x000000ffff027224 */ /* 0x000fce00078e000e */
[----:B------:R-:W-:Y:S05]  /*d760*/  WARPSYNC.COLLECTIVE R15, `(.L_x_153) ;  /* 0x000000000f087348 */ /* 0x000fea0003c00000 */
[----:B------:R0:W1:Y:S02]  /*d770*/  SHFL.IDX P6, R14, R13, R12, R11 ;  /* 0x0000000c0d0e7389 */ /* 0x00006400000c000b */
[----:B01----:R-:W-:Y:S01]  /*d780*/  ENDCOLLECTIVE ;  /* 0x000000000000791b */ /* 0x003fe20003800000 */
.L_x_153:
[----:B------:R-:W-:-:S05]  /*d790*/  IADD3 R2, P0, R2, R7, RZ ;  /* 0x0000000702027210 */ /* 0x000fca0007f1e0ff */
[----:B------:R-:W-:-:S05]  /*d7a0*/  IMAD.X R3, RZ, RZ, R3, P0 ;  /* 0x000000ffff037224 */ /* 0x000fca00000e0603 */
[----:B------:R-:W-:Y:S01]  /*d7b0*/  @!PT LDS RZ, [RZ] ;  /* 0x00000000fffff984 */ /* 0x000fe20000000800 */
[----:B------:R-:W-:Y:S01]  /*d7c0*/  @!PT LDS RZ, [RZ] ;  /* 0x00000000fffff984 */ /* 0x000fe20000000800 */
[----:B------:R-:W-:Y:S01]  /*d7d0*/  @!PT LDS RZ, [RZ] ;  /* 0x00000000fffff984 */ /* 0x000fe20000000800 */
[----:B------:R0:W-:Y:S01]  /*d7e0*/  LDGSTS.E.BYPASS.LTC128B.128 [R6+0x400], desc[UR50][R2.64], !P1 ;  /* 0x0040000002067fae */ /* 0x0001e2000c901d72 */
[----:B------:R-:W-:Y:S01]  /*d7f0*/  IMAD.MOV.U32 R13, RZ, RZ, R16 ;  /* 0x000000ffff0d7224 */ /* 0x000fe200078e0010 */
[----:B------:R-:W-:Y:S01]  /*d800*/  ISETP.LT.OR P1, PT, R8, 0x11, P2 ;  /* 0x000000110800780c */ /* 0x000fe20001721670 */
[----:B0-----:R-:W-:-:S12]  /*d810*/  IMAD.MOV.U32 R3, RZ, RZ, R14 ;  /* 0x000000ffff037224 */ /* 0x001fd800078e000e */
[----:B------:R-:W-:Y:S05]  /*d820*/  WARPSYNC.COLLECTIVE R15, `(.L_x_154) ;  /* 0x000000000f087348 */ /* 0x000fea0003c00000 */
[----:B------:R0:W1:Y:S02]  /*d830*/  SHFL.IDX P6, R14, R13, R12, R11 ;  /* 0x0000000c0d0e7389 */ /* 0x00006400000c000b */
[----:B01----:R-:W-:Y:S01]  /*d840*/  ENDCOLLECTIVE ;  /* 0x000000000000791b */ /* 0x003fe20003800000 */
.L_x_154:
[----:B------:R-:W-:Y:S02]  /*d850*/  IMAD.MOV.U32 R13, RZ, RZ, R17 ;  /* 0x000000ffff0d7224 */ /* 0x000fe400078e0011 */
[----:B------:R-:W-:Y:S02]  /*d860*/  IMAD.MOV.U32 R12, RZ, RZ, 0x2 ;  /* 0x00000002ff0c7424 */ /* 0x000fe400078e00ff */
[----:B------:R-:W-:-:S07]  /*d870*/  IMAD.MOV.U32 R2, RZ, RZ, R14 ;  /* 0x000000ffff027224 */ /* 0x000fce00078e000e */
[----:B------:R-:W-:Y:S05]  /*d880*/  WARPSYNC.COLLECTIVE R15, `(.L_x_155) ;  /* 0x000000000f087348 */ /* 0x000fea0003c00000 */
[----:B------:R0:W1:Y:S02]  /*d890*/  SHFL.IDX P6, R14, R13, R12, R11 ;  /* 0x0000000c0d0e7389 */ /* 0x00006400000c000b */
[----:B01----:R-:W-:Y:S01]  /*d8a0*/  ENDCOLLECTIVE ;  /* 0x000000000000791b */ /* 0x003fe20003800000 */
.L_x_155:
[----:B------:R-:W-:-:S04]  /*d8b0*/  IADD3 R2, P0, R2, R7, RZ ;  /* 0x0000000702027210 */ /* 0x000fc80007f1e0ff */
[----:B------:R-:W-:-:S05]  /*d8c0*/  IADD3.X R3, RZ, R3, RZ, P0, !PT ;  /* 0x00000003ff037210 */ /* 0x000fca00007fe4ff */
[----:B------:R-:W-:Y:S01]  /*d8d0*/  @!PT LDS RZ, [RZ] ;  /* 0x00000000fffff984 */ /* 0x000fe20000000800 */
[----:B------:R-:W-:Y:S01]  /*d8e0*/  @!PT LDS RZ, [RZ] ;  /* 0x00000000fffff984 */ /* 0x000fe20000000800 */
[----:B------:R-:W-:Y:S01]  /*d8f0*/  @!PT LDS RZ, [RZ] ;  /* 0x00000000fffff984 */ /* 0x000fe20000000800 */
[----:B------:R0:W-:Y:S01]  /*d900*/  LDGSTS.E.BYPASS.LTC128B.128 [R6+0xc00], desc[UR50][R2.64], !P1 ;  /* 0x00c0000002067fae */ /* 0x0001e2000c901d72 */
[----:B------:R-:W-:Y:S02]  /*d910*/  ISETP.LT.OR P1, PT, R8, 0x21, P2 ;  /* 0x000000210800780c */ /* 0x000fe40001721670 */
[----:B------:R-:W-:Y:S01]  /*d920*/  MOV R13, R16 ;  /* 0x00000010000d7202 */ /* 0x000fe20000000f00 */
[----:B0-----:R-:W-:-:S10]  /*d930*/  IMAD.MOV.U32 R3, RZ, RZ, R14 ;  /* 0x000000ffff037224 */ /* 0x001fd400078e000e */
[----:B------:R-:W-:Y:S05]  /*d940*/  WARPSYNC.COLLECTIVE R15, `(.L_x_156) ;  /* 0x000000000f087348 */ /* 0x000fea0003c00000 */
[----:B------:R0:W1:Y:S02]  /*d950*/  SHFL.IDX P6, R14, R13, R12, R11 ;  /* 0x0000000c0d0e7389 */ /* 0x00006400000c000b */
[----:B01----:R-:W-:Y:S01]  /*d960*/  ENDCOLLECTIVE ;  /* 0x000000000000791b */ /* 0x003fe20003800000 */
.L_x_156:
[----:B------:R-:W-:Y:S01]  /*d970*/  IMAD.MOV.U32 R13, RZ, RZ, R17 ;  /* 0x000000ffff0d7224 */ /* 0x000fe200078e0011 */
[----:B------:R-:W-:Y:S01]  /*d980*/  MOV R12, 0x3 ;  /* 0x00000003000c7802 */ /* 0x000fe20000000f00 */
[----:B------:R-:W-:-:S07]  /*d990*/  IMAD.MOV.U32 R2, RZ, RZ, R14 ;  /* 0x000000ffff027224 */ /* 0x000fce00078e000e */
[----:B------:R-:W-:Y:S05]  /*d9a0*/  WARPSYNC.COLLECTIVE R15, `(.L_x_157) ;  /* 0x000000000f087348 */ /* 0x000fea0003c00000 */
[----:B------:R0:W1:Y:S02]  /*d9b0*/  SHFL.IDX P6, R14, R13, R12, R11 ;  /* 0x0000000c0d0e7389 */ /* 0x00006400000c000b */
[----:B01----:R-:W-:Y:S01]  /*d9c0*/  ENDCOLLECTIVE ;  /* 0x000000000000791b */ /* 0x003fe20003800000 */
.L_x_157:
        /* <DEDUP_REMOVED lines=12> */
.L_x_158:
[----:B------:R-:W-:Y:S02]  /*da90*/  IMAD.MOV.U32 R13, RZ, RZ, R17 ;  /* 0x000000ffff0d7224 */ /* 0x000fe400078e0011 */
[----:B------:R-:W-:Y:S02]  /*daa0*/  IMAD.MOV.U32 R12, RZ, RZ, 0x4 ;  /* 0x00000004ff0c7424 */ /* 0x000fe400078e00ff */
[----:B------:R-:W-:-:S07]  /*dab0*/  IMAD.MOV.U32 R2, RZ, RZ, R14 ;  /* 0x000000ffff027224 */ /* 0x000fce00078e000e */
[----:B------:R-:W-:Y:S05]  /*dac0*/  WARPSYNC.COLLECTIVE R15, `(.L_x_159) ;  /* 0x000000000f087348 */ /* 0x000fea0003c00000 */
[----:B------:R0:W1:Y:S02]  /*dad0*/  SHFL.IDX P6, R14, R13, R12, R11 ;  /* 0x0000000c0d0e7389 */ /* 0x00006400000c000b */
[----:B01----:R-:W-:Y:S01]  /*dae0*/  ENDCOLLECTIVE ;  /* 0x000000000000791b */ /* 0x003fe20003800000 */
.L_x_159:
        /* <DEDUP_REMOVED lines=12> */
.L_x_160:
[----:B------:R-:W-:Y:S01]  /*dbb0*/  IMAD.MOV.U32 R13, RZ, RZ, R17 ;  /* 0x000000ffff0d7224 */ /* 0x000fe200078e0011 */
[----:B------:R-:W-:Y:S01]  /*dbc0*/  MOV R12, 0x5 ;  /* 0x00000005000c7802 */ /* 0x000fe20000000f00 */
[----:B------:R-:W-:-:S07]  /*dbd0*/  IMAD.MOV.U32 R2, RZ, RZ, R14 ;  /* 0x000000ffff027224 */ /* 0x000fce00078e000e */
[----:B------:R-:W-:Y:S05]  /*dbe0*/  WARPSYNC.COLLECTIVE R15, `(.L_x_161) ;  /* 0x000000000f087348 */ /* 0x000fea0003c00000 */
[----:B------:R0:W1:Y:S02]  /*dbf0*/  SHFL.IDX P6, R14, R13, R12, R11 ;  /* 0x0000000c0d0e7389 */ /* 0x00006400000c000b */
[----:B01----:R-:W-:Y:S01]  /*dc00*/  ENDCOLLECTIVE ;  /* 0x000000000000791b */ /* 0x003fe20003800000 */
.L_x_161:
        /* <DEDUP_REMOVED lines=12> */
.L_x_162:
[----:B------:R-:W-:Y:S02]  /*dcd0*/  IMAD.MOV.U32 R13, RZ, RZ, R17 ;  /* 0x000000ffff0d7224 */ /* 0x000fe400078e0011 */
[----:B------:R-:W-:Y:S02]  /*dce0*/  IMAD.MOV.U32 R12, RZ, RZ, 0x6 ;  /* 0x00000006ff0c7424 */ /* 0x000fe400078e00ff */
[----:B------:R-:W-:-:S07]  /*dcf0*/  IMAD.MOV.U32 R2, RZ, RZ, R14 ;  /* 0x000000ffff027224 */ /* 0x000fce00078e000e */
[----:B------:R-:W-:Y:S05]  /*dd00*/  WARPSYNC.COLLECTIVE R15, `(.L_x_163) ;  /* 0x000000000f087348 */ /* 0x000fea0003c00000 */
[----:B------:R0:W1:Y:S02]  /*dd10*/  SHFL.IDX P6, R14, R13, R12, R11 ;  /* 0x0000000c0d0e7389 */ /* 0x00006400000c000b */
[----:B01----:R-:W-:Y:S01]  /*dd20*/  ENDCOLLECTIVE ;  /* 0x000000000000791b */ /* 0x003fe20003800000 */
.L_x_163:
        /* <DEDUP_REMOVED lines=12> */
.L_x_164:
[----:B------:R-:W-:Y:S01]  /*ddf0*/  IMAD.MOV.U32 R13, RZ, RZ, R17 ;  /* 0x000000ffff0d7224 */ /* 0x000fe200078e0011 */
[----:B------:R-:W-:Y:S01]  /*de00*/  MOV R12, 0x7 ;  /* 0x00000007000c7802 */ /* 0x000fe20000000f00 */
[----:B------:R-:W-:-:S07]  /*de10*/  IMAD.MOV.U32 R2, RZ, RZ, R14 ;  /* 0x000000ffff027224 */ /* 0x000fce00078e000e */
[----:B------:R-:W-:Y:S05]  /*de20*/  WARPSYNC.COLLECTIVE R15, `(.L_x_165) ;  /* 0x000000000f087348 */ /* 0x000fea0003c00000 */
[----:B------:R0:W1:Y:S02]  /*de30*/  SHFL.IDX P6, R14, R13, R12, R11 ;  /* 0x0000000c0d0e7389 */ /* 0x00006400000c000b */
[----:B01----:R-:W-:Y:S01]  /*de40*/  ENDCOLLECTIVE ;  /* 0x000000000000791b */ /* 0x003fe20003800000 */
.L_x_165:
        /* <DEDUP_REMOVED lines=11> */
.L_x_166:
[----:B------:R-:W-:Y:S01]  /*df00*/  IMAD.MOV.U32 R2, RZ, RZ, R14 ;  /* 0x000000ffff027224 */ /* 0x000fe200078e000e */
[----:B------:R-:W-:Y:S06]  /*df10*/  BRA `(.L_x_167) ;  /* 0xffffffc000c47947 */ /* 0x000fec000383ffff */
.L_x_63:
[----:B0-----:R0:W1:Y:S02]  /*df20*/  SYNCS.PHASECHK.TRANS64.TRYWAIT P0, [R4+URZ+0x16860], R3 ;  /* 0x01686003040075a7 */ /* 0x001064000800017f */
[----:B-1----:R-:W-:Y:S05]  /*df30*/  @!P0 NANOSLEEP.SYNCS 0x989680 ;  /* 0x009896800000895d */ /* 0x002fea0003900000 */
[----:B------:R-:W1:Y:S02]  /*df40*/  @!P0 SYNCS.PHASECHK.TRANS64 P0, [R4+URZ+0x16860], R3 ;  /* 0x01686003040085a7 */ /* 0x000e64000800007f */
[----:B-1----:R-:W-:Y:S05]  /*df50*/  @!P0 BRA `(.L_x_63) ;  /* 0xfffffffc00f08947 */ /* 0x002fea000383ffff */
[----:B------:R-:W-:Y:S05]  /*df60*/  BRA `(.L_x_168) ;  /* 0xffffffc400947947 */ /* 0x000fea000383ffff */
.L_x_64:
        /* <DEDUP_REMOVED lines=8> */
.L_x_170:
[----:B------:R-:W-:Y:S05]  /*dff0*/  BSYNC B0 ;  /* 0x0000000000007941 */ /* 0x000fea0003800000 */
.L_x_169:
[----:B------:R-:W0:Y:S01]  /*e000*/  S2R R2, SR_TID.X ;  /* 0x0000000000027919 */ /* 0x000e220000002100 */
[----:B------:R-:W-:Y:S01]  /*e010*/  IMAD.MOV.U32 R13, RZ, RZ, R16 ;  /* 0x000000ffff0d7224 */ /* 0x000fe200078e0010 */
[----:B------:R-:W-:Y:S01]  /*e020*/  MOV R15, 0xffffffff ;  /* 0xffffffff000f7802 */ /* 0x000fe20000000f00 */
[----:B------:R-:W-:Y:S01]  /*e030*/  IMAD.MOV.U32 R12, RZ, RZ, RZ ;  /* 0x000000ffff0c7224 */ /* 0x000fe200078e00ff */
[----:B------:R-:W-:Y:S01]  /*e040*/  MOV R0, R14 ;  /* 0x0000000e00007202 */ /* 0x000fe20000000f00 */
[----:B------:R-:W-:Y:S01]  /*e050*/  IMAD.MOV.U32 R11, RZ, RZ, 0x181f ;  /* 0x0000181fff0b7424 */ /* 0x000fe200078e00ff */
[----:B------:R-:W-:-:S13]  /*e060*/  ISETP.LT.OR P1, PT, R6, 0x1, P2 ;  /* 0x000000010600780c */ /* 0x000fda0001721670 */
[----:B0-----:R-:W-:Y:S05]  /*e070*/  WARPSYNC.COLLECTIVE R15, `(.L_x_171) ;  /* 0x000000000f087348 */ /* 0x001fea0003c00000 */
[----:B------:R1:W2:Y:S02]  /*e080*/  SHFL.IDX P6, R14, R13, R12, R11 ;  /* 0x0000000c0d0e7389 */ /* 0x0002a400000c000b */
[----:B012---:R-:W-:Y:S01]  /*e090*/  ENDCOLLECTIVE ;  /* 0x000000000000791b */ /* 0x007fe20003800000 */
.L_x_171:
[----:B------:R-:W-:Y:S02]  /*e0a0*/  IMAD.MOV.U32 R13, RZ, RZ, R17 ;  /* 0x000000ffff0d7224 */ /* 0x000fe400078e0011 */
[----:B------:R-:W-:Y:S02]  /*e0b0*/  IMAD.MOV.U32 R12, RZ, RZ, 0x1 ;  /* 0x00000001ff0c7424 */ /* 0x000fe400078e00ff */
[----:B------:R-:W-:Y:S02]  /*e0c0*/  IMAD.SHL.U32 R5, R2, 0x8, RZ ;  /* 0x0000000802057824 */ /* 0x000fe400078e00ff */
[----:B------:R-:W-:-:S07]  /*e0d0*/  IMAD.MOV.U32 R2, RZ, RZ, R14 ;  /* 0x000000ffff027224 */ /* 0x000fce00078e000e */
[----:B------:R-:W-:Y:S05]  /*e0e0*/  WARPSYNC.COLLECTIVE R15, `(.L_x_172) ;  /* 0x000000000f087348 */ /* 0x000fea0003c00000 */
[----:B------:R0:W1:Y:S02]  /*e0f0*/  SHFL.IDX P6, R14, R13, R12, R11 ;  /* 0x0000000c0d0e7389 */ /* 0x00006400000c000b */
[----:B01----:R-:W-:Y:S01]  /*e100*/  ENDCOLLECTIVE ;  /* 0x000000000000791b */ /* 0x003fe20003800000 */
.L_x_172:
[----:B------:R-:W-:-:S05]  /*e110*/  LOP3.LUT R5, R5, 0x38, RZ, 0xc0, !PT ;  /* 0x0000003805057812 */ /* 0x000fca00078ec0ff */
[----:B------:R-:W-:-:S05]  /*e120*/  IMAD.SHL.U32 R5, R5, 0x2, RZ ;  /* 0x0000000205057824 */ /* 0x000fca00078e00ff */
[----:B------:R-:W-:Y:S02]  /*e130*/  IADD3 R2, P0, R2, R5, RZ ;  /* 0x0000000502027210 */ /* 0x000fe40007f1e0ff */
[----:B------:R-:W-:Y:S02]  /*e140*/  MOV R13, R16 ;  /* 0x00000010000d7202 */ /* 0x000fe40000000f00 */
[----:B------:R-:W-:Y:S02]  /*e150*/  IADD3.X R3, RZ, R0, RZ, P0, !PT ;  /* 0x00000000ff037210 */ /* 0x000fe400007fe4ff */
[----:B------:R-:W-:-:S05]  /*e160*/  LEA R0, R8, UR38, 0x1 ;  /* 0x0000002608007c11 */ /* 0x000fca000f8e08ff */
[----:B------:R-:W-:Y:S01]  /*e170*/  @!PT LDS RZ, [RZ] ;  /* 0x00000000fffff984 */ /* 0x000fe20000000800 */
[----:B------:R-:W-:Y:S01]  /*e180*/  @!PT LDS RZ, [RZ] ;  /* 0x00000000fffff984 */ /* 0x000fe20000000800 */
[----:B------:R-:W-:Y:S01]  /*e190*/  @!PT LDS RZ, [RZ] ;  /* 0x00000000fffff984 */ /* 0x000fe20000000800 */
[----:B------:R0:W-:Y:S01]  /*e1a0*/  LDGSTS.E.BYPASS.LTC128B.128 [R0+0x400], desc[UR50][R2.64], !P1 ;  /* 0x0040000002007fae */ /* 0x0001e2000c901d72 */
[----:B------:R-:W-:Y:S01]  /*e1b0*/  IMAD.MOV.U32 R7, RZ, RZ, R14 ;  /* 0x000000ffff077224 */ /* 0x000fe200078e000e */
[----:B------:R-:W-:-:S13]  /*e1c0*/  ISETP.LT.OR P1, PT, R6, 0x11, P2 ;  /* 0x000000110600780c */ /* 0x000fda0001721670 */
[----:B0-----:R-:W-:Y:S05]  /*e1d0*/  WARPSYNC.COLLECTIVE R15, `(.L_x_173) ;  /* 0x000000000f087348 */ /* 0x001fea0003c00000 */
[----:B------:R1:W2:Y:S02]  /*e1e0*/  SHFL.IDX P6, R14, R13, R12, R11 ;  /* 0x0000000c0d0e7389 */ /* 0x0002a400000c000b */
[----:B012---:R-:W-:Y:S01]  /*e1f0*/  ENDCOLLECTIVE ;  /* 0x000000000000791b */ /* 0x007fe20003800000 */
.L_x_173:
[----:B------:R-:W-:Y:S02]  /*e200*/  IMAD.MOV.U32 R13, RZ, RZ, R17 ;  /* 0x000000ffff0d7224 */ /* 0x000fe400078e0011 */
[----:B------:R-:W-:Y:S01]  /*e210*/  IMAD.MOV.U32 R12, RZ, RZ, 0x2 ;  /* 0x00000002ff0c7424 */ /* 0x000fe200078e00ff */
[----:B------:R-:W-:-:S13]  /*e220*/  IADD3 R2, P0, R14, R5, RZ ;  /* 0x000000050e027210 */ /* 0x000fda0007f1e0ff */
[----:B------:R-:W-:Y:S05]  /*e230*/  WARPSYNC.COLLECTIVE R15, `(.L_x_174) ;  /* 0x000000000f087348 */ /* 0x000fea0003c00000 */
[----:B------:R0:W1:Y:S02]  /*e240*/  SHFL.IDX P6, R14, R13, R12, R11 ;  /* 0x0000000c0d0e7389 */ /* 0x00006400000c000b */
[----:B01----:R-:W-:Y:S01]  /*e250*/  ENDCOLLECTIVE ;  /* 0x000000000000791b */ /* 0x003fe20003800000 */
.L_x_174:
[----:B------:R-:W-:-:S05]  /*e260*/  IMAD.X R3, RZ, RZ, R7, P0 ;  /* 0x000000ffff037224 */ /* 0x000fca00000e0607 */
[----:B------:R-:W-:Y:S01]  /*e270*/  @!PT LDS RZ, [RZ] ;  /* 0x00000000fffff984 */ /* 0x000fe20000000800 */
[----:B------:R-:W-:Y:S01]  /*e280*/  @!PT LDS RZ, [RZ] ;  /* 0x00000000fffff984 */ /* 0x000fe20000000800 */
[----:B------:R-:W-:Y:S01]  /*e290*/  @!PT LDS RZ, [RZ] ;  /* 0x00000000fffff984 */ /* 0x000fe20000000800 */
[----:B------:R0:W-:Y:S01]  /*e2a0*/  LDGSTS.E.BYPASS.LTC128B.128 [R0+0xc00], desc[UR50][R2.64], !P1 ;  /* 0x00c0000002007fae */ /* 0x0001e2000c901d72 */
[----:B------:R-:W-:Y:S01]  /*e2b0*/  ISETP.LT.OR P1, PT, R6, 0x21, P2 ;  /* 0x000000210600780c */ /* 0x000fe20001721670 */
[----:B------:R-:W-:Y:S01]  /*e2c0*/  IMAD.MOV.U32 R13, RZ, RZ, R16 ;  /* 0x000000ffff0d7224 */ /* 0x000fe200078e0010 */
[----:B------:R-:W-:-:S11]  /*e2d0*/  MOV R8, R14 ;  /* 0x0000000e00087202 */ /* 0x000fd60000000f00 */
[----:B0-----:R-:W-:Y:S05]  /*e2e0*/  WARPSYNC.COLLECTIVE R15, `(.L_x_175) ;  /* 0x000000000f087348 */ /* 0x001fea0003c00000 */
[----:B------:R1:W2:Y:S02]  /*e2f0*/  SHFL.IDX P6, R14, R13, R12, R11 ;  /* 0x0000000c0d0e7389 */ /* 0x0002a400000c000b */
[----:B012---:R-:W-:Y:S01]  /*e300*/  ENDCOLLECTIVE ;  /* 0x000000000000791b */ /* 0x007fe20003800000 */
.L_x_175:
[----:B------:R-:W-:Y:S01]  /*e310*/  MOV R13, R17 ;  /* 0x00000011000d7202 */ /* 0x000fe20000000f00 */
[----:B------:R-:W-:Y:S02]  /*e320*/  IMAD.MOV.U32 R12, RZ, RZ, 0x3 ;  /* 0x00000003ff0c7424 */ /* 0x000fe400078e00ff */
[----:B------:R-:W-:-:S07]  /*e330*/  IMAD.MOV.U32 R10, RZ, RZ, R14 ;  /* 0x000000ffff0a7224 */ /* 0x000fce00078e000e */
[----:B------:R-:W-:Y:S05]  /*e340*/  WARPSYNC.COLLECTIVE R15, `(.L_x_176) ;  /* 0x000000000f087348 */ /* 0x000fea0003c00000 */
[----:B------:R0:W1:Y:S02]  /*e350*/  SHFL.IDX P6, R14, R13, R12, R11 ;  /* 0x0000000c0d0e7389 */ /* 0x00006400000c000b */
[----:B01----:R-:W-:Y:S01]  /*e360*/  ENDCOLLECTIVE ;  /* 0x000000000000791b */ /* 0x003fe20003800000 */
.L_x_176:
        /* <DEDUP_REMOVED lines=8> */
[----:B------:R-:W-:-:S12]  /*e3f0*/  IMAD.MOV.U32 R7, RZ, RZ, R14 ;  /* 0x000000ffff077224 */ /* 0x000fd800078e000e */
[----:B0-----:R-:W-:Y:S05]  /*e400*/  WARPSYNC.COLLECTIVE R15, `(.L_x_177) ;  /* 0x000000000f087348 */ /* 0x001fea0003c00000 */
[----:B------:R1:W2:Y:S02]  /*e410*/  SHFL.IDX P6, R14, R13, R12, R11 ;  /* 0x0000000c0d0e7389 */ /* 0x0002a400000c000b */
[----:B012---:R-:W-:Y:S01]  /*e420*/  ENDCOLLECTIVE ;  /* 0x000000000000791b */ /* 0x007fe20003800000 */
.L_x_177:
[----:B------:R-:W-:Y:S02]  /*e430*/  IMAD.MOV.U32 R13, RZ, RZ, R17 ;  /* 0x000000ffff0d7224 */ /* 0x000fe400078e0011 */
[----:B------:R-:W-:Y:S01]  /*e440*/  IMAD.MOV.U32 R12, RZ, RZ, 0x4 ;  /* 0x00000004ff0c7424 */ /* 0x000fe200078e00ff */
[----:B------:R-:W-:-:S13]  /*e450*/  IADD3 R2, P0, R14, R5, RZ ;  /* 0x000000050e027210 */ /* 0x000fda0007f1e0ff */
[----:B------:R-:W-:Y:S05]  /*e460*/  WARPSYNC.COLLECTIVE R15, `(.L_x_178) ;  /* 0x000000000f087348 */ /* 0x000fea0003c00000 */
[----:B------:R0:W1:Y:S02]  /*e470*/  SHFL.IDX P6, R14, R13, R12, R11 ;  /* 0x0000000c0d0e7389 */ /* 0x00006400000c000b */
[----:B01----:R-:W-:Y:S01]  /*e480*/  ENDCOLLECTIVE ;  /* 0x000000000000791b */ /* 0x003fe20003800000 */
.L_x_178:
[----:B------:R-:W-:-:S05]  /*e490*/  IADD3.X R3, RZ, R7, RZ, P0, !PT ;  /* 0x00000007ff037210 */ /* 0x000fca00007fe4ff */
[----:B------:R-:W-:Y:S01]  /*e4a0*/  @!PT LDS RZ, [RZ] ;  /* 0x00000000fffff984 */ /* 0x000fe20000000800 */
[----:B------:R-:W-:Y:S01]  /*e4b0*/  @!PT LDS RZ, [RZ] ;  /* 0x00000000fffff984 */ /* 0x000fe20000000800 */
[----:B------:R-:W-:Y:S01]  /*e4c0*/  @!PT LDS RZ, [RZ] ;  /* 0x00000000fffff984 */ /* 0x000fe20000000800 */
[----:B------:R0:W-:Y:S01]  /*e4d0*/  LDGSTS.E.BYPASS.LTC128B.128 [R0+0x1c00], desc[UR50][R2.64], !P1 ;  /* 0x01c0000002007fae */ /* 0x0001e2000c901d72 */
[----:B------:R-:W-:Y:S02]  /*e4e0*/  ISETP.LT.OR P1, PT, R6, 0x41, P2 ;  /* 0x000000410600780c */ /* 0x000fe40001721670 */
[----:B------:R-:W-:Y:S01]  /*e4f0*/  MOV R13, R16 ;  /* 0x00000010000d7202 */ /* 0x000fe20000000f00 */
[----:B------:R-:W-:-:S10]  /*e500*/  IMAD.MOV.U32 R8, RZ, RZ, R14 ;  /* 0x000000ffff087224 */ /* 0x000fd400078e000e */
[----:B0-----:R-:W-:Y:S05]  /*e510*/  WARPSYNC.COLLECTIVE R15, `(.L_x_179) ;  /* 0x000000000f087348 */ /* 0x001fea0003c00000 */
[----:B------:R1:W2:Y:S02]  /*e520*/  SHFL.IDX P6, R14, R13, R12, R11 ;  /* 0x0000000c0d0e7389 */ /* 0x0002a400000c000b */
[----:B012---:R-:W-:Y:S01]  /*e530*/  ENDCOLLECTIVE ;  /* 0x000000000000791b */ /* 0x007fe20003800000 */
.L_x_179:
[----:B------:R-:W-:Y:S01]  /*e540*/  IMAD.MOV.U32 R13, RZ, RZ, R17 ;  /* 0x000000ffff0d7224 */ /* 0x000fe200078e0011 */
[----:B------:R-:W-:Y:S01]  /*e550*/  MOV R12, 0x5 ;  /* 0x00000005000c7802 */ /* 0x000fe20000000f00 */
[----:B------:R-:W-:-:S07]  /*e560*/  IMAD.MOV.U32 R10, RZ, RZ, R14 ;  /* 0x000000ffff0a7224 */ /* 0x000fce00078e000e */
[----:B------:R-:W-:Y:S05]  /*e570*/  WARPSYNC.COLLECTIVE R15, `(.L_x_180) ;  /* 0x000000000f087348 */ /* 0x000fea0003c00000 */
[----:B------:R0:W1:Y:S02]  /*e580*/  SHFL.IDX P6, R14, R13, R12, R11 ;  /* 0x0000000c0d0e7389 */ /* 0x00006400000c000b */
[----:B01----:R-:W-:Y:S01]  /*e590*/  ENDCOLLECTIVE ;  /* 0x000000000000791b */ /* 0x003fe20003800000 */
.L_x_180:
        /* <DEDUP_REMOVED lines=12> */
.L_x_181:
[----:B------:R-:W-:Y:S01]  /*e660*/  MOV R13, R17 ;  /* 0x00000011000d7202 */ /* 0x000fe20000000f00 */
[----:B------:R-:W-:Y:S01]  /*e670*/  IMAD.MOV.U32 R12, RZ, RZ, 0x6 ;  /* 0x00000006ff0c7424 */ /* 0x000fe200078e00ff */
[----:B------:R-:W-:-:S13]  /*e680*/  IADD3 R2, P0, R14, R5, RZ ;  /* 0x000000050e027210 */ /* 0x000fda0007f1e0ff */
[----:B------:R-:W-:Y:S05]  /*e690*/  WARPSYNC.COLLECTIVE R15, `(.L_x_182) ;  /* 0x000000000f087348 */ /* 0x000fea0003c00000 */
[----:B------:R0:W1:Y:S02]  /*e6a0*/  SHFL.IDX P6, R14, R13, R12, R11 ;  /* 0x0000000c0d0e7389 */ /* 0x00006400000c000b */
[----:B01----:R-:W-:Y:S01]  /*e6b0*/  ENDCOLLECTIVE ;  /* 0x000000000000791b */ /* 0x003fe20003800000 */
.L_x_182:
[----:B------:R-:W-:-:S05]  /*e6c0*/  IMAD.X R3, RZ, RZ, R7, P0 ;  /* 0x000000ffff037224 */ /* 0x000fca00000e0607 */
[----:B------:R-:W-:Y:S01]  /*e6d0*/  @!PT LDS RZ, [RZ] ;  /* 0x00000000fffff984 */ /* 0x000fe20000000800 */
[----:B------:R-:W-:Y:S01]  /*e6e0*/  @!PT LDS RZ, [RZ] ;  /* 0x00000000fffff984 */ /* 0x000fe20000000800 */
[----:B------:R-:W-:Y:S01]  /*e6f0*/  @!PT LDS RZ, [RZ] ;  /* 0x00000000fffff984 */ /* 0x000fe20000000800 */
[----:B------:R0:W-:Y:S01]  /*e700*/  LDGSTS.E.BYPASS.LTC128B.128 [R0+0x2c00], desc[UR50][R2.64], !P1 ;  /* 0x02c0000002007fae */ /* 0x0001e2000c901d72 */
[----:B------:R-:W-:Y:S01]  /*e710*/  ISETP.LT.OR P1, PT, R6, 0x61, P2 ;  /* 0x000000610600780c */ /* 0x000fe20001721670 */
[----:B------:R-:W-:Y:S02]  /*e720*/  IMAD.MOV.U32 R13, RZ, RZ, R16 ;  /* 0x000000ffff0d7224 */ /* 0x000fe400078e0010 */
[----:B------:R-:W-:-:S10]  /*e730*/  IMAD.MOV.U32 R8, RZ, RZ, R14 ;  /* 0x000000ffff087224 */ /* 0x000fd400078e000e */
[----:B0-----:R-:W-:Y:S05]  /*e740*/  WARPSYNC.COLLECTIVE R15, `(.L_x_183) ;  /* 0x000000000f087348 */ /* 0x001fea0003c00000 */
[----:B------:R1:W2:Y:S02]  /*e750*/  SHFL.IDX P6, R14, R13, R12, R11 ;  /* 0x0000000c0d0e7389 */ /* 0x0002a400000c000b */
[----:B012---:R-:W-:Y:S01]  /*e760*/  ENDCOLLECTIVE ;  /* 0x000000000000791b */ /* 0x007fe20003800000 */
.L_x_183:
[----:B------:R-:W-:Y:S02]  /*e770*/  IMAD.MOV.U32 R13, RZ, RZ, R17 ;  /* 0x000000ffff0d7224 */ /* 0x000fe400078e0011 */
[----:B------:R-:W-:Y:S01]  /*e780*/  IMAD.MOV.U32 R12, RZ, RZ, 0x7 ;  /* 0x00000007ff0c7424 */ /* 0x000fe200078e00ff */
[----:B------:R-:W-:-:S07]  /*e790*/  MOV R10, R14 ;  /* 0x0000000e000a7202 */ /* 0x000fce0000000f00 */
[----:B------:R-:W-:Y:S05]  /*e7a0*/  WARPSYNC.COLLECTIVE R15, `(.L_x_184) ;  /* 0x000000000f087348 */ /* 0x000fea0003c00000 */
[----:B------:R0:W1:Y:S02]  /*e7b0*/  SHFL.IDX P6, R14, R13, R12, R11 ;  /* 0x0000000c0d0e7389 */ /* 0x00006400000c000b */
[----:B01----:R-:W-:Y:S01]  /*e7c0*/  ENDCOLLECTIVE ;  /* 0x000000000000791b */ /* 0x003fe20003800000 */
.L_x_184:
[----:B------:R-:W-:-:S05]  /*e7d0*/  IADD3 R2, P0, R10, R5, RZ ;  /* 0x000000050a027210 */ /* 0x000fca0007f1e0ff */
[----:B------:R-:W-:-:S05]  /*e7e0*/  IMAD.X R3, RZ, RZ, R8, P0 ;  /* 0x000000ffff037224 */ /* 0x000fca00000e0608 */
[----:B------:R-:W-:Y:S01]  /*e7f0*/  @!PT LDS RZ, [RZ] ;  /* 0x00000000fffff984 */ /* 0x000fe20000000800 */
[----:B------:R-:W-:Y:S01]  /*e800*/  @!PT LDS RZ, [RZ] ;  /* 0x00000000fffff984 */ /* 0x000fe20000000800 */
[----:B------:R-:W-:Y:S01]  /*e810*/  @!PT LDS RZ, [RZ] ;  /* 0x00000000fffff984 */ /* 0x000fe20000000800 */
[----:B------:R0:W-:Y:S01]  /*e820*/  LDGSTS.E.BYPASS.LTC128B.128 [R0+0x3400], desc[UR50][R2.64], !P1 ;  /* 0x0340000002007fae */ /* 0x0001e2000c901d72 */
[----:B------:R-:W-:Y:S01]  /*e830*/  IMAD.MOV.U32 R13, RZ, RZ, R16 ;  /* 0x000000ffff0d7224 */ /* 0x000fe200078e0010 */
[----:B------:R-:W-:-:S07]  /*e840*/  MOV R7, R14 ;  /* 0x0000000e00077202 */ /* 0x000fce0000000f00 */
[----:B0-----:R-:W-:Y:S05]  /*e850*/  WARPSYNC.COLLECTIVE R15, `(.L_x_185) ;  /* 0x000000000f087348 */ /* 0x001fea0003c00000 */
[----:B------:R1:W2:Y:S02]  /*e860*/  SHFL.IDX P6, R14, R13, R12, R11 ;  /* 0x0000000c0d0e7389 */ /* 0x0002a400000c000b */
[----:B012---:R-:W-:Y:S01]  /*e870*/  ENDCOLLECTIVE ;  /* 0x000000000000791b */ /* 0x007fe20003800000 */
.L_x_185:
[----:B------:R-:W-:Y:S05]  /*e880*/  BRA `(.L_x_186) ;  /* 0xffffffc000347947 */ /* 0x000fea000383ffff */
.L_x_69:
[----:B0-----:R0:W2:Y:S02]  /*e890*/  SYNCS.PHASECHK.TRANS64.TRYWAIT P0, [R7+URZ+0x16820], R0 ;  /* 0x01682000070075a7 */ /* 0x0010a4000800017f */
[----:B--2---:R-:W-:Y:S05]  /*e8a0*/  @!P0 NANOSLEEP.SYNCS 0x989680 ;  /* 0x009896800000895d */ /* 0x004fea0003900000 */
[----:B------:R-:W2:Y:S02]  /*e8b0*/  @!P0 SYNCS.PHASECHK.TRANS64 P0, [R7+URZ+0x16820], R0 ;  /* 0x01682000070085a7 */ /* 0x000ea4000800007f */
[----:B--2---:R-:W-:Y:S05]  /*e8c0*/  @!P0 BRA `(.L_x_69) ;  /* 0xfffffffc00f08947 */ /* 0x004fea000383ffff */
[----:B------:R-:W-:Y:S05]  /*e8d0*/  BRA `(.L_x_187) ;  /* 0xffffffc000cc7947 */ /* 0x000fea000383ffff */
.L_x_70:
[----:B------:R-:W1:Y:S01]  /*e8e0*/  S2R R2, SR_TID.X ;  /* 0x0000000000027919 */ /* 0x000e620000002100 */
[----:B------:R-:W-:Y:S01]  /*e8f0*/  BSSY B0, `(.L_x_188) ;  /* 0x000000a000007945 */ /* 0x000fe20003800000 */
[----:B------:R-:W-:Y:S01]  /*e900*/  IMAD.MOV.U32 R12, RZ, RZ, RZ ;  /* 0x000000ffff0c7224 */ /* 0x000fe200078e00ff */
[----:B------:R-:W-:Y:S01]  /*e910*/  MOV R11, 0x1f ;  /* 0x0000001f000b7802 */ /* 0x000fe20000000f00 */
[----:B------:R-:W-:Y:S01]  /*e920*/  IMAD.MOV.U32 R15, RZ, RZ, -0x1 ;  /* 0xffffffffff0f7424 */ /* 0x000fe200078e00ff */
[----:B-1----:R-:W-:-:S04]  /*e930*/  SHF.R.U32.HI R2, RZ, 0x5, R2 ;  /* 0x00000005ff027819 */ /* 0x002fc80000011602 */
[----:B------:R-:W-:-:S05]  /*e940*/  LOP3.LUT R2, R2, 0x3, RZ, 0xc0, !PT ;  /* 0x0000000302027812 */ /* 0x000fca00078ec0ff */
[----:B------:R-:W-:-:S07]  /*e950*/  IMAD.MOV.U32 R13, RZ, RZ, R2 ;  /* 0x000000ffff0d7224 */ /* 0x000fce00078e0002 */
[----:B0-----:R-:W-:Y:S05]  /*e960*/  WARPSYNC.COLLECTIVE R15, `(.L_x_189) ;  /* 0x000000000f087348 */ /* 0x001fea0003c00000 */
[----:B------:R1:W2:Y:S02]  /*e970*/  SHFL.IDX P6, R14, R13, R12, R11 ;  /* 0x0000000c0d0e7389 */ /* 0x0002a400000c000b */
[----:B012---:R-:W-:Y:S01]  /*e980*/  ENDCOLLECTIVE ;  /* 0x000000000000791b */ /* 0x007fe20003800000 */
.L_x_189:
[----:B------:R-:W-:Y:S05]  /*e990*/  BSYNC B0 ;  /* 0x0000000000007941 */ /* 0x000fea0003800000 */
.L_x_188:
[----:B------:R-:W-:Y:S05]  /*e9a0*/  BRA `(.L_x_190) ;  /* 0xffffffc000b47947 */ /* 0x000fea000383ffff */
.L_x_73:
[----:B------:R-:W-:Y:S01]  /*e9b0*/  BSSY B1, `(.L_x_191) ;  /* 0x0000006000017945 */ /* 0x000fe20003800000 */
[----:B------:R-:W-:-:S07]  /*e9c0*/  IMAD.MOV.U32 R15, RZ, RZ, -0x1 ;  /* 0xffffffffff0f7424 */ /* 0x000fce00078e00ff */
[----:B0-----:R-:W-:Y:S05]  /*e9d0*/  WARPSYNC.COLLECTIVE R15, `(.L_x_192) ;  /* 0x000000000f0c7348 */ /* 0x001fea0003c00000 */
[----:B------:R-:W-:Y:S02]  /*e9e0*/  ELECT P6, UR62, PT ;  /* 0x00000000003e782f */ /* 0x000fe400038c0000 */
[----:B------:R-:W-:Y:S01]  /*e9f0*/  MOV R14, UR62 ;  /* 0x0000003e000e7c02 */ /* 0x000fe20008000f00 */
[----:B0-----:R-:W-:Y:S10]  /*ea00*/  ENDCOLLECTIVE ;  /* 0x000000000000791b */ /* 0x001ff40003800000 */
.L_x_192:
[----:B------:R-:W-:Y:S05]  /*ea10*/  BSYNC B1 ;  /* 0x0000000000017941 */ /* 0x000fea0003800000 */
.L_x_191:
[----:B------:R-:W-:Y:S05]  /*ea20*/  BRA `(.L_x_193) ;  /* 0xffffffc000ac7947 */ /* 0x000fea000383ffff */
.L_x_75:
[----:B0-----:R0:W1:Y:S02]  /*ea30*/  SYNCS.PHASECHK.TRANS64.TRYWAIT P1, [R5+URZ+0x16840], R0 ;  /* 0x01684000050075a7 */ /* 0x001064000802017f */
[----:B-1----:R-:W-:Y:S05]  /*ea40*/  @!P1 NANOSLEEP.SYNCS 0x989680 ;  /* 0x009896800000995d */ /* 0x002fea0003900000 */
[----:B------:R-:W1:Y:S02]  /*ea50*/  @!P1 SYNCS.PHASECHK.TRANS64 P1, [R5+URZ+0x16840], R0 ;  /* 0x01684000050095a7 */ /* 0x000e64000802007f */
[----:B-1----:R-:W-:Y:S05]  /*ea60*/  @!P1 BRA `(.L_x_75) ;  /* 0xfffffffc00f09947 */ /* 0x002fea000383ffff */
[----:B------:R-:W-:Y:S05]  /*ea70*/  BRA `(.L_x_194) ;  /* 0xffffffc000cc7947 */ /* 0x000fea000383ffff */
.L_x_77:
[----:B-1----:R1:W2:Y:S02]  /*ea80*/  SYNCS.PHASECHK.TRANS64.TRYWAIT P1, [R3+URZ+0x16840], R2 ;  /* 0x01684002030075a7 */ /* 0x0022a4000802017f */
[----:B--2---:R-:W-:Y:S05]  /*ea90*/  @!P1 NANOSLEEP.SYNCS 0x989680 ;  /* 0x009896800000995d */ /* 0x004fea0003900000 */
[----:B------:R-:W2:Y:S02]  /*eaa0*/  @!P1 SYNCS.PHASECHK.TRANS64 P1, [R3+URZ+0x16840], R2 ;  /* 0x01684002030095a7 */ /* 0x000ea4000802007f */
[----:B--2---:R-:W-:Y:S05]  /*eab0*/  @!P1 BRA `(.L_x_77) ;  /* 0xfffffffc00f09947 */ /* 0x004fea000383ffff */
[----:B------:R-:W-:Y:S05]  /*eac0*/  BRA `(.L_x_195) ;  /* 0xffffffc000d87947 */ /* 0x000fea000383ffff */
.L_x_79:
[----:B--2---:R2:W3:Y:S02]  /*ead0*/  SYNCS.PHASECHK.TRANS64.TRYWAIT P1, [R5+URZ+0x16860], R0 ;  /* 0x01686000050075a7 */ /* 0x0044e4000802017f */
[----:B---3--:R-:W-:Y:S05]  /*eae0*/  @!P1 NANOSLEEP.SYNCS 0x989680 ;  /* 0x009896800000995d */ /* 0x008fea0003900000 */
[----:B------:R-:W3:Y:S02]  /*eaf0*/  @!P1 SYNCS.PHASECHK.TRANS64 P1, [R5+URZ+0x16860], R0 ;  /* 0x01686000050095a7 */ /* 0x000ee4000802007f */
[----:B---3--:R-:W-:Y:S05]  /*eb00*/  @!P1 BRA `(.L_x_79) ;  /* 0xfffffffc00f09947 */ /* 0x008fea000383ffff */
[----:B------:R-:W-:Y:S05]  /*eb10*/  BRA `(.L_x_196) ;  /* 0xffffffc000d47947 */ /* 0x000fea000383ffff */
.L_x_197:
[----:B------:R-:W-:-:S00]  /*eb20*/  BRA `(.L_x_197) ;  /* 0xfffffffc00fc7947 */ /* 0x000fc0000383ffff */
[----:B------:R-:W-:-:S00]  /*eb30*/  NOP ;  /* 0x0000000000007918 */ /* 0x000fc00000000000 */
        /* <DEDUP_REMOVED lines=12> */
.L_x_3105:


//--------------------- .text._ZN7cutlass13device_kernelIN5flash11enable_sm90INS1_16FlashAttnFwdSm90INS1_25CollectiveMainloopFwdSm90ILi2EN4cute5tupleIJNS5_1CILi1EEES8_S8_EEENS6_IJNS7_ILi192EEENS7_ILi128EEENS7_ILi64EEEEEELi64ENS_6half_tEfNS_4arch4Sm90ELb0ELb0ELb1ELb1ELb1ELb0ELb0ELb1ELb1ELb1ELb0ELb0EEENS1_21CollectiveEpilogueFwdINS6_IJSA_SC_SB_EEES9_SE_SG_Li384ELb1ELb1ELb0ELb0EEENS1_36VarlenDynamicPersistentTileSchedulerILi192ELi128ELi384ELi128ELb0ELb1ELb1ELb0ELb1ELb1EEEEEEEEEvNT_6ParamsE --------------------------
	.section	.text._ZN7cutlass13device_kernelIN5flash11enable_sm90INS1_16FlashAttnFwdSm90INS1_25CollectiveMainloopFwdSm90ILi2EN4cute5tupleIJNS5_1CILi1EEES8_S8_EEENS6_IJNS7_ILi192EEENS7_ILi128EEENS7_ILi64EEEEEELi64ENS_6half_tEfNS_4arch4Sm90ELb0ELb0ELb1ELb1ELb1ELb0ELb0ELb1ELb1ELb1ELb0ELb0EEENS1_21CollectiveEpilogueFwdINS6_IJSA_SC_SB_EEES9_SE_SG_Li384ELb1ELb1ELb0ELb0EEENS1_36VarlenDynamicPersistentTileSchedulerILi192ELi128ELi384ELi128ELb0ELb1ELb1ELb0ELb1ELb1EEEEEEEEEvNT_6ParamsE,"ax",@progbits
	.align	128
.text._ZN7cutlass13device_kernelIN5flash11enable_sm90INS1_16FlashAttnFwdSm90INS1_25CollectiveMainloopFwdSm90ILi2EN4cute5tupleIJNS5_1CILi1EEES8_S8_EEENS6_IJNS7_ILi192EEENS7_ILi128EEENS7_ILi64EEEEEELi64ENS_6half_tEfNS_4arch4Sm90ELb0ELb0ELb1ELb1ELb1ELb0ELb0ELb1ELb1ELb1ELb0ELb0EEENS1_21CollectiveEpilogueFwdINS6_IJSA_SC_SB_EEES9_SE_SG_Li384ELb1ELb1ELb0ELb0EEENS1_36VarlenDynamicPersistentTileSchedulerILi192ELi128ELi384ELi128ELb0ELb1ELb1ELb0ELb1ELb1EEEEEEEEEvNT_6ParamsE:
        .type           _ZN7cutlass13device_kernelIN5flash11enable_sm90INS1_16FlashAttnFwdSm90INS1_25CollectiveMainloopFwdSm90ILi2EN4cute5tupleIJNS5_1CILi1EEES8_S8_EEENS6_IJNS7_ILi192EEENS7_ILi128EEENS7_ILi64EEEEEELi64ENS_6half_tEfNS_4arch4Sm90ELb0ELb0ELb1ELb1ELb1ELb0ELb0ELb1ELb1ELb1ELb0ELb0EEENS1_21CollectiveEpilogueFwdINS6_IJSA_SC_SB_EEES9_SE_SG_Li384ELb1ELb1ELb0ELb0EEENS1_36VarlenDynamicPersistentTileSchedulerILi192ELi128ELi384ELi128ELb0ELb1ELb1ELb0ELb1ELb1EEEEEEEEEvNT_6ParamsE,@function
        .size           _ZN7cutlass13device_kernelIN5flash11enable_sm90INS1_16FlashAttnFwdSm90INS1_25CollectiveMainloopFwdSm90ILi2EN4cute5tupleIJNS5_1CILi1EEES8_S8_EEENS6_IJNS7_ILi192EEENS7_ILi128EEENS7_ILi64EEEEEELi64ENS_6half_tEfNS_4arch4Sm90ELb0ELb0ELb1ELb1ELb1ELb0ELb0ELb1ELb1ELb1ELb0ELb0EEENS1_21CollectiveEpilogueFwdINS6_IJSA_SC_SB_EEES9_SE_SG_Li384ELb1ELb1ELb0ELb0EEENS1_36VarlenDynamicPersistentTileSchedulerILi192ELi128ELi384ELi128ELb0ELb1ELb1ELb0ELb1ELb1EEEEEEEEEvNT_6ParamsE,(.L_x_3106 - _ZN7cutlass13device_kernelIN5flash11enable_sm90INS1_16FlashAttnFwdSm90INS1_25CollectiveMainloopFwdSm90ILi2EN4cute5tupleIJNS5_1CILi1EEES8_S8_EEENS6_IJNS7_ILi192EEENS7_ILi128EEENS7_ILi64EEEEEELi64ENS_6half_tEfNS_4arch4Sm90ELb0ELb0ELb1ELb1ELb1ELb0ELb0ELb1ELb1ELb1ELb0ELb0EEENS1_21CollectiveEpilogueFwdINS6_IJSA_SC_SB_EEES9_SE_SG_Li384ELb1ELb1ELb0ELb0EEENS1_36VarlenDynamicPersistentTileSchedulerILi192ELi128ELi384ELi128ELb0ELb1ELb1ELb0ELb1ELb1EEEEEEEEEvNT_6ParamsE)
        .other          _ZN7cutlass13device_kernelIN5flash11enable_sm90INS1_16FlashAttnFwdSm90INS1_25CollectiveMainloopFwdSm90ILi2EN4cute5tupleIJNS5_1CILi1EEES8_S8_EEENS6_IJNS7_ILi192EEENS7_ILi128EEENS7_ILi64EEEEEELi64ENS_6half_tEfNS_4arch4Sm90ELb0ELb0ELb1ELb1ELb1ELb0ELb0ELb1ELb1ELb1ELb0ELb0EEENS1_21CollectiveEpilogueFwdINS6_IJSA_SC_SB_EEES9_SE_SG_Li384ELb1ELb1ELb0ELb0EEENS1_36VarlenDynamicPersistentTileSchedulerILi192ELi128ELi384ELi128ELb0ELb1ELb1ELb0ELb1ELb1EEEEEEEEEvNT_6ParamsE,@"STO_CUDA_ENTRY STV_DEFAULT"
_ZN7cutlass13device_kernelIN5flash11enable_sm90INS1_16FlashAttnFwdSm90INS1_25CollectiveMainloopFwdSm90ILi2EN4cute5tupleIJNS5_1CILi1EEES8_S8_EEENS6_IJNS7_ILi192EEENS7_ILi128EEENS7_ILi64EEEEEELi64ENS_6half_tEfNS_4arch4Sm90ELb0ELb0ELb1ELb1ELb1ELb0ELb0ELb1ELb1ELb1ELb0ELb0EEENS1_21CollectiveEpilogueFwdINS6_IJSA_SC_SB_EEES9_SE_SG_Li384ELb1ELb1ELb0ELb0EEENS1_36VarlenDynamicPersistentTileSchedulerILi192ELi128ELi384ELi128ELb0ELb1ELb1ELb0ELb1ELb1EEEEEEEEEvNT_6ParamsE:
        /* <DEDUP_REMOVED lines=45> */
.L_x_198:
        /* <DEDUP_REMOVED lines=22> */
.L_x_199:
        /* <DEDUP_REMOVED lines=18> */
.L_x_200:
        /* <DEDUP_REMOVED lines=22> */
.L_x_201:
        /* <DEDUP_REMOVED lines=23> */
.L_x_202:
        /* <DEDUP_REMOVED lines=8> */
.L_x_204:
[----:B------:R-:W-:-:S08]  /*08a0*/  NOP ;  /* 0x0000000000007918 */ /* 0x000fd00000000000 */
[----:B------:R-:W0:Y:S02]  /*08b0*/  USETMAXREG.TRY_ALLOC.CTAPOOL UP0, 0xa0 ;  /* 0x000000a0000079c8 */ /* 0x000e240008000600 */
[----:B0-----:R-:W-:-:S13]  /*08c0*/  PLOP3.LUT P0, PT, PT, PT, UP0, 0x80, 0x0 ;  /* 0x000000000000781c */ /* 0x001fda0003f0f008 */
[----:B------:R-:W-:Y:S05]  /*08d0*/  @!P0 BRA `(.L_x_204) ;  /* 0xfffffffc00f08947 */ /* 0x000fea000383ffff */
[----:B------:R-:W0:Y:S01]  /*08e0*/  S2R R2, SR_TID.X ;  /* 0x0000000000027919 */ /* 0x000e220000002100 */
[----:B-1----:R-:W1:Y:S01]  /*08f0*/  S2UR UR5, SR_CgaCtaId ;  /* 0x00000000000579c3 */ /* 0x002e620000008800 */
[----:B------:R-:W-:-:S07]  /*0900*/  UMOV UR4, 0x400 ;  /* 0x0000040000047882 */ /* 0x000fce0000000000 */
[----:B------:R-:W-:Y:S06]  /*0910*/  BAR.ARV 0x8, 0x200 ;  /* 0x0208000000007b1d */ /* 0x000fec0000002000 */
[----:B-1----:R-:W-:Y:S01]  /*0920*/  ULEA UR4, UR5, UR4, 0x18 ;  /* 0x0000000405047291 */ /* 0x002fe2000f8ec03f */
[----:B0-----:R-:W-:-:S04]  /*0930*/  LOP3.LUT R0, R2, 0xffffff80, RZ, 0xc0, !PT ;  /* 0xffffff8002007812 */ /* 0x001fc800078ec0ff */
[----:B------:R-:W-:-:S13]  /*0940*/  ISETP.NE.AND P0, PT, R0, 0x80, PT ;  /* 0x000000800000780c */ /* 0x000fda0003f05270 */
[----:B------:R-:W-:Y:S08]  /*0950*/  @!P0 BAR.ARV 0x9, 0x100 ;  /* 0x0244000000008b1d */ /* 0x000ff00000002000 */
[----:B------:R-:W-:Y:S06]  /*0960*/  BAR.SYNC.DEFER_BLOCKING 0x5, 0x200 ;  /* 0x0148000000007b1d */ /* 0x000fec0000010000 */
[----:B------:R-:W0:Y:S01]  /*0970*/  LDS.128 R32, [UR4+0x168d0] ;  /* 0x0168d004ff207984 */ /* 0x000e220008000c00 */
[----:B------:R-:W-:Y:S01]  /*0980*/  ULDC UR4, c[0x0][0xc3c] ;  /* 0x00030f0000047ab9 */ /* 0x000fe20000000800 */
[----:B------:R-:W-:Y:S06]  /*0990*/  BAR.ARV 0x4, 0x200 ;  /* 0x0108000000007b1d */ /* 0x000fec0000002000 */
[----:B0-----:R-:W-:-:S13]  /*09a0*/  ISETP.GE.AND P0, PT, R35, UR4, PT ;  /* 0x0000000423007c0c */ /* 0x001fda000bf06270 */
[----:B------:R-:W-:Y:S05]  /*09b0*/  @P0 EXIT ;  /* 0x000000000000094d */ /* 0x000fea0003800000 */
[----:B------:R-:W-:Y:S01]  /*09c0*/  VIADD R156, R2, 0xffffff80 ;  /* 0xffffff80029c7836 */ /* 0x000fe20000000000 */
[----:B------:R-:W-:Y:S01]  /*09d0*/  R2UR UR6, R33 ;  /* 0x00000000210672ca */ /* 0x000fe200000e0000 */
[----:B------:R-:W-:Y:S01]  /*09e0*/  ULOP3.LUT UR48, UR37, 0x1, URZ, 0xfc, !UPT ;  /* 0x0000000125307892 */ /* 0x000fe2000f8efc3f */
[----:B------:R-:W-:Y:S01]  /*09f0*/  R2UR UR5, R34 ;  /* 0x00000000220572ca */ /* 0x000fe200000e0000 */
[----:B------:R-:W-:Y:S01]  /*0a00*/  UMOV UR47, URZ ;  /* 0x0000003f002f7c82 */ /* 0x000fe20008000000 */
[----:B------:R-:W-:Y:S01]  /*0a10*/  SHF.R.S32.HI R3, RZ, 0x1f, R156 ;  /* 0x0000001fff037819 */ /* 0x000fe2000001149c */
[----:B------:R-:W-:Y:S01]  /*0a20*/  UMOV UR46, URZ ;  /* 0x0000003f002e7c82 */ /* 0x000fe20008000000 */
[----:B------:R-:W-:Y:S01]  /*0a30*/  MOV R152, 0xfffffffe ;  /* 0xfffffffe00987802 */ /* 0x000fe20000000f00 */
[----:B------:R-:W-:Y:S01]  /*0a40*/  UMOV UR36, URZ ;  /* 0x0000003f00247c82 */ /* 0x000fe20008000000 */
[CC--:B------:R-:W-:Y:S02]  /*0a50*/  LEA.HI R22, R3.reuse, R156.reuse, RZ, 0x7 ;  /* 0x0000009c03167211 */ /* 0x0c0fe400078f38ff */
[----:B------:R-:W-:-:S02]  /*0a60*/  LEA.HI R0, R3, R156, RZ, 0x4 ;  /* 0x0000009c03007211 */ /* 0x000fc400078f20ff */
[----:B------:R-:W-:Y:S02]  /*0a70*/  LOP3.LUT R5, R22, 0xffffff80, RZ, 0xc0, !PT ;  /* 0xffffff8016057812 */ /* 0x000fe400078ec0ff */
[----:B------:R-:W-:Y:S02]  /*0a80*/  LEA.HI R2, R3, R156, RZ, 0x5 ;  /* 0x0000009c03027211 */ /* 0x000fe400078f28ff */
[----:B------:R-:W-:Y:S01]  /*0a90*/  SHF.R.S32.HI R7, RZ, 0x4, R0 ;  /* 0x00000004ff077819 */ /* 0x000fe20000011400 */
[----:B------:R-:W-:Y:S01]  /*0aa0*/  IMAD.IADD R18, R156, 0x1, -R5 ;  /* 0x000000019c127824 */ /* 0x000fe200078e0a05 */
[----:B------:R-:W-:Y:S01]  /*0ab0*/  LOP3.LUT R5, R0, 0x3fffff0, RZ, 0xc0, !PT ;  /* 0x03fffff000057812 */ /* 0x000fe200078ec0ff */
[----:B------:R-:W-:Y:S01]  /*0ac0*/  IMAD.SHL.U32 R2, R2, 0x20, RZ ;  /* 0x0000002002027824 */ /* 0x000fe200078e00ff */
[----:B------:R-:W-:Y:S02]  /*0ad0*/  LEA.HI R0, R0, R7, RZ, 0x1 ;  /* 0x0000000700007211 */ /* 0x000fe400078f08ff */
[----:B------:R-:W-:-:S02]  /*0ae0*/  IADD3 R5, R156, -R5, RZ ;  /* 0x800000059c057210 */ /* 0x000fc40007ffe0ff */
[----:B------:R-:W-:Y:S02]  /*0af0*/  LOP3.LUT R2, R2, 0xfffffc00, RZ, 0xc0, !PT ;  /* 0xfffffc0002027812 */ /* 0x000fe400078ec0ff */
[----:B------:R-:W-:Y:S02]  /*0b00*/  LOP3.LUT R0, R0, 0x1ffffffe, RZ, 0xc0, !PT ;  /* 0x1ffffffe00007812 */ /* 0x000fe400078ec0ff */
[----:B------:R-:W-:Y:S01]  /*0b10*/  SHF.R.S32.HI R9, RZ, 0x1f, R18 ;  /* 0x0000001fff097819 */ /* 0x000fe20000011412 */
[----:B------:R-:W-:Y:S01]  /*0b20*/  IMAD R5, R5, 0x40, R2 ;  /* 0x0000004005057824 */ /* 0x000fe200078e0202 */
[----:B------:R-:W-:Y:S01]  /*0b30*/  LEA.HI R2, R3, R156, RZ, 0x2 ;  /* 0x0000009c03027211 */ /* 0x000fe200078f10ff */
[----:B------:R-:W-:Y:S01]  /*0b40*/  IMAD.IADD R0, R7, 0x1, -R0 ;  /* 0x0000000107007824 */ /* 0x000fe200078e0a00 */
[----:B------:R-:W-:Y:S02]  /*0b50*/  LEA.HI R4, R9, R18, RZ, 0x2 ;  /* 0x0000001209047211 */ /* 0x000fe400078f10ff */
[----:B------:R-:W-:Y:S01]  /*0b60*/  SHF.R.S32.HI R22, RZ, 0x7, R22 ;  /* 0x00000007ff167819 */ /* 0x000fe20000011416 */
[----:B------:R-:W-:Y:S01]  /*0b70*/  IMAD R154, R0, 0x8, R5 ;  /* 0x00000008009a7824 */ /* 0x000fe200078e0205 */
[----:B------:R-:W-:-:S02]  /*0b80*/  SHF.R.S32.HI R6, RZ, 0x2, R4 ;  /* 0x00000002ff067819 */ /* 0x000fc40000011404 */
[----:B------:R-:W-:Y:S01]  /*0b90*/  SHF.R.S32.HI R11, RZ, 0x1f, R4 ;  /* 0x0000001fff0b7819 */ /* 0x000fe20000011404 */
[----:B------:R-:W-:Y:S01]  /*0ba0*/  IMAD.HI R0, R22, 0x55555556, RZ ;  /* 0x5555555616007827 */ /* 0x000fe200078e02ff */
[----:B------:R-:W-:Y:S02]  /*0bb0*/  LOP3.LUT R5, R2, 0xfffffffc, RZ, 0xc0, !PT ;  /* 0xfffffffc02057812 */ /* 0x000fe400078ec0ff */
[----:B------:R-:W-:Y:S02]  /*0bc0*/  LEA.HI R11, R11, R6, RZ, 0x3 ;  /* 0x000000060b0b7211 */ /* 0x000fe400078f18ff */
[----:B------:R-:W-:Y:S01]  /*0bd0*/  LEA.HI R7, R0, R0, RZ, 0x1 ;  /* 0x0000000000077211 */ /* 0x000fe200078f08ff */
[----:B------:R-:W-:Y:S01]  /*0be0*/  IMAD.IADD R2, R156, 0x1, -R5 ;  /* 0x000000019c027824 */ /* 0x000fe200078e0a05 */
[----:B------:R-:W-:Y:S02]  /*0bf0*/  LOP3.LUT R11, R11, 0xfffffff8, RZ, 0xc0, !PT ;  /* 0xfffffff80b0b7812 */ /* 0x000fe400078ec0ff */
[----:B------:R-:W-:Y:S01]  /*0c00*/  LEA.HI R3, R3, R156, RZ, 0x3 ;  /* 0x0000009c03037211 */ /* 0x000fe200078f18ff */
[----:B------:R-:W-:Y:S01]  /*0c10*/  IMAD R7, R7, -0x3, R22 ;  /* 0xfffffffd07077824 */ /* 0x000fe200078e0216 */
[----:B------:R-:W-:Y:S01]  /*0c20*/  LEA.HI R0, R2, R2, RZ, 0x1 ;  /* 0x0000000202007211 */ /* 0x000fe200078f08ff */
[----:B------:R-:W-:Y:S01]  /*0c30*/  IMAD.IADD R6, R6, 0x1, -R11 ;  /* 0x0000000106067824 */ /* 0x000fe200078e0a0b */
[----:B------:R-:W-:-:S02]  /*0c40*/  LEA.HI R9, R9, R18, RZ, 0x5 ;  /* 0x0000001209097211 */ /* 0x000fc400078f28ff */
[----:B------:R-:W-:Y:S02]  /*0c50*/  LOP3.LUT R11, R0, 0x1ffffffe, RZ, 0xc0, !PT ;  /* 0x1ffffffe000b7812 */ /* 0x000fe400078ec0ff */
[----:B------:R-:W-:Y:S02]  /*0c60*/  LOP3.LUT R5, R3, 0xfffffff8, RZ, 0xc0, !PT ;  /* 0xfffffff803057812 */ /* 0x000fe400078ec0ff */
[----:B------:R-:W-:Y:S01]  /*0c70*/  SHF.R.S32.HI R9, RZ, 0x5, R9 ;  /* 0x00000005ff097819 */ /* 0x000fe20000011409 */
[----:B------:R-:W-:Y:S01]  /*0c80*/  IMAD.IADD R0, R2, 0x1, -R11 ;  /* 0x0000000102007824 */ /* 0x000fe200078e0a0b */
[----:B------:R-:W-:Y:S02]  /*0c90*/  IADD3 R2, R156, -R5, RZ ;  /* 0x800000059c027210 */ /* 0x000fe40007ffe0ff */
[----:B------:R-:W-:Y:S01]  /*0ca0*/  LOP3.LUT R13, R4, 0x7ffffffc, RZ, 0xc0, !PT ;  /* 0x7ffffffc040d7812 */ /* 0x000fe200078ec0ff */
[----:B------:R-:W-:Y:S01]  /*0cb0*/  IMAD R6, R9, 0x10, R6 ;  /* 0x0000001009067824 */ /* 0x000fe200078e0206 */
[----:B------:R-:W-:Y:S01]  /*0cc0*/  SHF.R.S32.HI R17, RZ, 0x3, R3 ;  /* 0x00000003ff117819 */ /* 0x000fe20000011403 */
[----:B------:R-:W-:-:S02]  /*0cd0*/  IMAD.SHL.U32 R16, R2, 0x8, RZ ;  /* 0x0000000802107824 */ /* 0x000fc400078e00ff */
[----:B------:R-:W-:Y:S02]  /*0ce0*/  IMAD.IADD R13, R18, 0x1, -R13 ;  /* 0x00000001120d7824 */ /* 0x000fe400078e0a0d */
[----:B------:R-:W-:Y:S01]  /*0cf0*/  IMAD R23, R7, 0x40, R6 ;  /* 0x0000004007177824 */ /* 0x000fe200078e0206 */
[----:B------:R-:W-:Y:S01]  /*0d00*/  SHF.R.S32.HI R155, RZ, 0x1f, R16 ;  /* 0x0000001fff9b7819 */ /* 0x000fe20000011410 */
[----:B------:R-:W-:Y:S02]  /*0d10*/  IMAD R152, R13, R152, 0x80 ;  /* 0x000000800d987424 */ /* 0x000fe400078e0298 */
[----:B------:R-:W-:-:S07]  /*0d20*/  IMAD R153, R0, 0x8, R23 ;  /* 0x0000000800997824 */ /* 0x000fce00078e0217 */
.L_x_238:
[----:B012---:R-:W0:Y:S01]  /*0d30*/  LDC.64 R4, c[0x0][0xc88] ;  /* 0x00032200ff047b82 */ /* 0x007e220000000a00 */
[----:B------:R-:W-:Y:S01]  /*0d40*/  ULDC.64 UR8, c[0x0][0xa28] ;  /* 0x00028a0000087ab9 */ /* 0x000fe20000000a00 */
[----:B------:R-:W-:Y:S01]  /*0d50*/  ULDC.64 UR10, c[0x0][0xa20] ;  /* 0x00028800000a7ab9 */ /* 0x000fe20000000a00 */
[----:B------:R-:W-:Y:S01]  /*0d60*/  ULDC UR4, c[0x0][0x424] ;  /* 0x0001090000047ab9 */ /* 0x000fe20000000800 */
[----:B0-----:R-:W-:-:S06]  /*0d70*/  IMAD.WIDE R4, R35, 0x4, R4 ;  /* 0x0000000423047825 */ /* 0x001fcc00078e0204 */
[----:B------:R-:W2:Y:S01]  /*0d80*/  LDG.E R4, desc[UR50][R4.64] ;  /* 0x0000003204047981 */ /* 0x000ea2000c1e1900 */
[----:B------:R-:W-:Y:S02]  /*0d90*/  UISETP.NE.U32.AND UP0, UPT, UR8, URZ, UPT ;  /* 0x0000003f0800728c */ /* 0x000fe4000bf05070 */
[----:B------:R-:W-:Y:S02]  /*0da0*/  UISETP.NE.U32.AND UP1, UPT, UR10, URZ, UPT ;  /* 0x0000003f0a00728c */ /* 0x000fe4000bf25070 */
[----:B------:R-:W-:Y:S02]  /*0db0*/  UISETP.NE.AND.EX UP0, UPT, UR9, URZ, UPT, UP0 ;  /* 0x0000003f0900728c */ /* 0x000fe4000bf05300 */
[----:B------:R-:W-:-:S04]  /*0dc0*/  UISETP.NE.AND.EX UP1, UPT, UR11, URZ, UPT, UP1 ;  /* 0x0000003f0b00728c */ /* 0x000fc8000bf25310 */
[----:B------:R-:W-:Y:S02]  /*0dd0*/  PLOP3.LUT P0, PT, PT, PT, UP0, 0x80, 0x0 ;  /* 0x000000000000781c */ /* 0x000fe40003f0f008 */
[----:B------:R-:W-:Y:S02]  /*0de0*/  PLOP3.LUT P1, PT, PT, PT, UP1, 0x80, 0x0 ;  /* 0x000000000000781c */ /* 0x000fe40003f2f018 */
[----:B--2---:R-:W-:-:S13]  /*0df0*/  R2UR UR38, R4 ;  /* 0x00000000042672ca */ /* 0x004fda00000e0000 */
[----:B------:R-:W-:Y:S02]  /*0e00*/  USHF.R.S32.HI UR39, URZ, 0x1f, UR38 ;  /* 0x0000001f3f277899 */ /* 0x000fe40008011426 */
[----:B------:R-:W-:Y:S02]  /*0e10*/  @UP0 ULEA UR8, UP2, UR38, UR8, 0x2 ;  /* 0x0000000826080291 */ /* 0x000fe4000f84103f */
[----:B------:R-:W-:Y:S02]  /*0e20*/  @UP1 ULEA UR10, UP3, UR38, UR10, 0x2 ;  /* 0x0000000a260a1291 */ /* 0x000fe4000f86103f */
[----:B------:R-:W-:Y:S02]  /*0e30*/  @UP0 ULEA.HI.X UR9, UR38, UR9, UR39, 0x2, UP2 ;  /* 0x0000000926090291 */ /* 0x000fe400090f1427 */
[----:B------:R-:W-:Y:S01]  /*0e40*/  @UP1 ULEA.HI.X UR11, UR38, UR11, UR39, 0x2, UP3 ;  /* 0x0000000b260b1291 */ /* 0x000fe200098f1427 */
[----:B------:R-:W-:Y:S02]  /*0e50*/  IMAD.U32 R4, RZ, RZ, UR8 ;  /* 0x00000008ff047e24 */ /* 0x000fe4000f8e00ff */
[----:B------:R-:W-:Y:S01]  /*0e60*/  IMAD.U32 R6, RZ, RZ, UR10 ;  /* 0x0000000aff067e24 */ /* 0x000fe2000f8e00ff */
[----:B------:R-:W-:Y:S01]  /*0e70*/  MOV R5, UR9 ;  /* 0x0000000900057c02 */ /* 0x000fe20008000f00 */
[----:B------:R-:W-:Y:S01]  /*0e80*/  ULDC.64 UR8, c[0x0][0x418] ;  /* 0x0001060000087ab9 */ /* 0x000fe20000000a00 */
[----:B------:R-:W-:-:S03]  /*0e90*/  IMAD.U32 R7, RZ, RZ, UR11 ;  /* 0x0000000bff077e24 */ /* 0x000fc6000f8e00ff */
[----:B------:R-:W2:Y:S04]  /*0ea0*/  @P0 LDG.E R4, desc[UR50][R4.64] ;  /* 0x0000003204040981 */ /* 0x000ea8000c1e1900 */
[----:B------:R-:W3:Y:S01]  /*0eb0*/  @P1 LDG.E R6, desc[UR50][R6.64] ;  /* 0x0000003206061981 */ /* 0x000ee2000c1e1900 */
[----:B------:R-:W-:Y:S01]  /*0ec0*/  UISETP.NE.U32.AND UP0, UPT, UR8, URZ, UPT ;  /* 0x0000003f0800728c */ /* 0x000fe2000bf05070 */
[----:B------:R-:W-:Y:S01]  /*0ed0*/  IMAD.MOV.U32 R0, RZ, RZ, RZ ;  /* 0x000000ffff007224 */ /* 0x000fe200078e00ff */
[----:B------:R-:W-:Y:S01]  /*0ee0*/  UMOV UR40, UR6 ;  /* 0x0000000600287c82 */ /* 0x000fe20008000000 */
[----:B------:R-:W-:Y:S01]  /*0ef0*/  ULDC UR6, c[0x0][0x2f0] ;  /* 0x0000bc0000067ab9 */ /* 0x000fe20000000800 */
[----:B------:R-:W-:Y:S01]  /*0f00*/  UISETP.NE.AND.EX UP0, UPT, UR9, URZ, UPT, UP0 ;  /* 0x0000003f0900728c */ /* 0x000fe2000bf05300 */
[----:B------:R-:W-:Y:S01]  /*0f10*/  IMAD.MOV.U32 R3, RZ, RZ, RZ ;  /* 0x000000ffff037224 */ /* 0x000fe200078e00ff */
[----:B------:R-:W-:Y:S01]  /*0f20*/  UMOV UR42, URZ ;  /* 0x0000003f002a7c82 */ /* 0x000fe20008000000 */
[----:B------:R-:W-:Y:S01]  /*0f30*/  UMOV UR41, UR5 ;  /* 0x0000000500297c82 */ /* 0x000fe20008000000 */
[----:B------:R-:W-:Y:S01]  /*0f40*/  USEL UR4, UR4, 0x1, UP0 ;  /* 0x0000000104047887 */ /* 0x000fe20008000000 */
[----:B------:R-:W-:-:S02]  /*0f50*/  MOV R119, RZ ;  /* 0x000000ff00777202 */ /* 0x000fc40000000f00 */
[----:B------:R-:W-:Y:S02]  /*0f60*/  CS2R R24, SRZ ;  /* 0x0000000000187805 */ /* 0x000fe4000001ff00 */
[----:B------:R-:W-:Y:S01]  /*0f70*/  CS2R R26, SRZ ;  /* 0x00000000001a7805 */ /* 0x000fe2000001ff00 */
[----:B------:R-:W-:Y:S01]  /*0f80*/  UIMAD UR4, UR4, UR6, URZ ;  /* 0x00000006040472a4 */ /* 0x000fe2000f8e023f */
[----:B------:R-:W-:Y:S01]  /*0f90*/  CS2R R30, SRZ ;  /* 0x00000000001e7805 */ /* 0x000fe2000001ff00 */
[----:B------:R-:W-:Y:S01]  /*0fa0*/  IMAD.MOV.U32 R29, RZ, RZ, RZ ;  /* 0x000000ffff1d7224 */ /* 0x000fe200078e00ff */
[----:B------:R-:W-:Y:S02]  /*0fb0*/  CS2R R36, SRZ ;  /* 0x0000000000247805 */ /* 0x000fe4000001ff00 */
[----:B-----5:R-:W-:Y:S02]  /*0fc0*/  CS2R R14, SRZ ;  /* 0x00000000000e7805 */ /* 0x020fe4000001ff00 */
[----:B------:R-:W-:-:S02]  /*0fd0*/  CS2R R38, SRZ ;  /* 0x0000000000267805 */ /* 0x000fc4000001ff00 */
[----:B------:R-:W-:Y:S02]  /*0fe0*/  CS2R R12, SRZ ;  /* 0x00000000000c7805 */ /* 0x000fe4000001ff00 */
[----:B------:R-:W-:Y:S01]  /*0ff0*/  CS2R R40, SRZ ;  /* 0x0000000000287805 */ /* 0x000fe2000001ff00 */
[----:B------:R-:W-:Y:S01]  /*1000*/  IMAD.MOV.U32 R42, RZ, RZ, RZ ;  /* 0x000000ffff2a7224 */ /* 0x000fe200078e00ff */
[----:B--2---:R-:W-:Y:S02]  /*1010*/  @P0 R2UR UR42, R4 ;  /* 0x00000000042a02ca */ /* 0x004fe400000e0000 */
[----:B------:R-:W-:Y:S02]  /*1020*/  PLOP3.LUT P0, PT, PT, PT, PT, 0x80, 0x0 ;  /* 0x000000000000781c */ /* 0x000fe40003f0f070 */
[----:B---3--:R-:W-:Y:S01]  /*1030*/  @P1 R2UR UR4, R6 ;  /* 0x00000000060412ca */ /* 0x008fe200000e0000 */
[----:B------:R-:W-:-:S14]  /*1040*/  @P1 BRA `(.L_x_205) ;  /* 0x0000000000341947 */ /* 0x000fdc0003800000 */
[----:B------:R-:W-:Y:S02]  /*1050*/  ULDC.64 UR6, c[0x0][0xa08] ;  /* 0x0002820000067ab9 */ /* 0x000fe40000000a00 */
[----:B------:R-:W-:-:S04]  /*1060*/  ISETP.NE.U32.AND P1, PT, RZ, UR6, PT ;  /* 0x00000006ff007c0c */ /* 0x000fc8000bf25070 */
[----:B------:R-:W-:-:S13]  /*1070*/  ISETP.NE.AND.EX P1, PT, RZ, UR7, PT, P1 ;  /* 0x00000007ff007c0c */ /* 0x000fda000bf25310 */
[----:B------:R-:W-:Y:S05]  /*1080*/  @!P1 BRA `(.L_x_205) ;  /* 0x0000000000249947 */ /* 0x000fea0003800000 */
[----:B------:R-:W-:Y:S02]  /*1090*/  ULDC.64 UR4, c[0x0][0xa08] ;  /* 0x0002820000047ab9 */ /* 0x000fe40000000a00 */
[----:B------:R-:W-:-:S06]  /*10a0*/  UIMAD.WIDE UR4, UR38, 0x4, UR4 ;  /* 0x00000004260478a5 */ /* 0x000fcc000f8e0204 */
[----:B------:R-:W-:Y:S02]  /*10b0*/  IMAD.U32 R4, RZ, RZ, UR4 ;  /* 0x00000004ff047e24 */ /* 0x000fe4000f8e00ff */
[----:B------:R-:W-:-:S05]  /*10c0*/  IMAD.U32 R5, RZ, RZ, UR5 ;  /* 0x00000005ff057e24 */ /* 0x000fca000f8e00ff */
[----:B------:R-:W2:Y:S04]  /*10d0*/  LDG.E R7, desc[UR50][R4.64] ;  /* 0x0000003204077981 */ /* 0x000ea8000c1e1900 */
[----:B------:R-:W3:Y:S01]  /*10e0*/  LDG.E R6, desc[UR50][R4.64+0x4] ;  /* 0x0000043204067981 */ /* 0x000ee2000c1e1900 */
[----:B--2---:R-:W-:Y:S02]  /*10f0*/  R2UR UR4, R7 ;  /* 0x00000000070472ca */ /* 0x004fe400000e0000 */
[----:B---3--:R-:W-:-:S13]  /*1100*/  R2UR UR5, R6 ;  /* 0x00000000060572ca */ /* 0x008fda00000e0000 */
[----:B------:R-:W-:-:S12]  /*1110*/  UIADD3 UR4, -UR4, UR5, URZ ;  /* 0x0000000504047290 */ /* 0x000fd8000fffe13f */
.L_x_205:
[----:B------:R-:W-:Y:S01]  /*1120*/  UIADD3 UR42, -UR42, UR4, URZ ;  /* 0x000000042a2a7290 */ /* 0x000fe2000fffe13f */
[----:B------:R-:W-:Y:S02]  /*1130*/  CS2R R44, SRZ ;  /* 0x00000000002c7805 */ /* 0x000fe4000001ff00 */
[----:B------:R-:W-:Y:S02]  /*1140*/  MOV R43, RZ ;  /* 0x000000ff002b7202 */ /* 0x000fe40000000f00 */
[----:B------:R-:W-:Y:S01]  /*1150*/  CS2R R46, SRZ ;  /* 0x00000000002e7805 */ /* 0x000fe2000001ff00 */
[----:B------:R-:W-:Y:S01]  /*1160*/  UISETP.GE.AND UP0, UPT, UR42, 0x1, UPT ;  /* 0x000000012a00788c */ /* 0x000fe2000bf06270 */
[----:B------:R-:W-:Y:S01]  /*1170*/  CS2R R48, SRZ ;  /* 0x0000000000307805 */ /* 0x000fe2000001ff00 */
[----:B------:R-:W-:Y:S01]  /*1180*/  UIADD3 UR4, UR42, 0x7f, URZ ;  /* 0x0000007f2a047890 */ /* 0x000fe2000fffe03f */
[----:B------:R-:W-:Y:S02]  /*1190*/  CS2R R50, SRZ ;  /* 0x0000000000327805 */ /* 0x000fe4000001ff00 */
[----:B------:R-:W-:Y:S01]  /*11a0*/  CS2R R52, SRZ ;  /* 0x0000000000347805 */ /* 0x000fe2000001ff00 */
[----:B------:R-:W-:Y:S01]  /*11b0*/  IMAD.MOV.U32 R54, RZ, RZ, RZ ;  /* 0x000000ffff367224 */ /* 0x000fe200078e00ff */
[----:B------:R-:W-:Y:S01]  /*11c0*/  PLOP3.LUT P1, PT, PT, PT, UP0, 0x80, 0x0 ;  /* 0x000000000000781c */ /* 0x000fe20003f2f008 */
[----:B------:R-:W-:Y:S01]  /*11d0*/  USHF.R.S32.HI UR5, URZ, 0x1f, UR4 ;  /* 0x0000001f3f057899 */ /* 0x000fe20008011404 */
[----:B------:R-:W-:-:S03]  /*11e0*/  IMAD.MOV.U32 R56, RZ, RZ, RZ ;  /* 0x000000ffff387224 */ /* 0x000fc600078e00ff */
[----:B------:R-:W-:-:S08]  /*11f0*/  ULEA.HI UR45, UR5, UR4, URZ, 0x7 ;  /* 0x00000004052d7291 */ /* 0x000fd0000f8f383f */
[----:B------:R-:W-:Y:S05]  /*1200*/  @!P1 BRA `(.L_x_206) ;  /* 0x0000005800109947 */ /* 0x000fea0003800000 */
[----:B------:R-:W0:Y:S01]  /*1210*/  SHFL.IDX PT, R0, R22, RZ, 0x1f ;  /* 0x00001fff16007589 */ /* 0x000e2200000e0000 */
[----:B------:R-:W1:Y:S01]  /*1220*/  S2UR UR43, SR_CgaCtaId ;  /* 0x00000000002b79c3 */ /* 0x000e620000008800 */
[----:B------:R-:W-:Y:S01]  /*1230*/  UMOV UR49, 0x400 ;  /* 0x0000040000317882 */ /* 0x000fe20000000000 */
[----:B------:R-:W-:Y:S01]  /*1240*/  USHF.R.S32.HI UR45, URZ, 0x7, UR45 ;  /* 0x000000073f2d7899 */ /* 0x000fe2000801142d */
[----:B0-----:R-:W-:Y:S01]  /*1250*/  R2UR UR44, R0 ;  /* 0x00000000002c72ca */ /* 0x001fe200000e0000 */
[----:B-1----:R-:W-:-:S12]  /*1260*/  ULEA UR49, UR43, UR49, 0x18 ;  /* 0x000000312b317291 */ /* 0x002fd8000f8ec03f */
[----:B------:R-:W-:Y:S02]  /*1270*/  UIMAD.WIDE UR4, UR44, 0x55555556, URZ ;  /* 0x555555562c0478a5 */ /* 0x000fe4000f8e023f */
[----:B------:R-:W-:Y:S02]  /*1280*/  UIADD3 UR4, UR49, 0x8400, URZ ;  /* 0x0000840031047890 */ /* 0x000fe4000fffe03f */
[----:B------:R-:W-:Y:S02]  /*1290*/  ULEA.HI UR5, UR5, UR5, URZ, 0x1 ;  /* 0x0000000505057291 */ /* 0x000fe4000f8f083f */
[----:B------:R-:W-:Y:S02]  /*12a0*/  ULOP3.LUT UP0, URZ, UR4, 0x3ff, URZ, 0xc0, !UPT ;  /* 0x000003ff043f7892 */ /* 0x000fe4000f80c03f */
[----:B------:R-:W-:-:S04]  /*12b0*/  UIMAD UR5, UR5, -0x3, UR44 ;  /* 0xfffffffd050578a4 */ /* 0x000fc8000f8e022c */
[----:B------:R-:W-:Y:S01]  /*12c0*/  PLOP3.LUT P0, PT, PT, PT, UP0, 0x80, 0x0 ;  /* 0x000000000000781c */ /* 0x000fe20003f0f008 */
[----:B------:R-:W-:-:S04]  /*12d0*/  ULEA UR5, UR5, UR4, 0xd ;  /* 0x0000000405057291 */ /* 0x000fc8000f8e683f */
[----:B------:R-:W-:-:S04]  /*12e0*/  USHF.R.U32.HI UR5, URZ, 0x4, UR5 ;  /* 0x000000043f057899 */ /* 0x000fc80008011605 */
[----:B------:R-:W-:-:S04]  /*12f0*/  ULOP3.LUT UR52, UR5, 0x3fff, URZ, 0xc0, !UPT ;  /* 0x00003fff05347892 */ /* 0x000fc8000f8ec03f */
[----:B------:R-:W-:Y:S08]  /*1300*/  @!P0 BRA `(.L_x_207) ;  /* 0x0000000000408947 */ /* 0x000ff00003800000 */
        /* <DEDUP_REMOVED lines=16> */
.L_x_207:
[----:B------:R-:W-:Y:S01]  /*1410*/  ULEA.HI UR4, UR47, UR47, URZ, 0x1 ;  /* 0x0000002f2f047291 */ /* 0x000fe2000f8f083f */
[----:B------:R-:W-:-:S03]  /*1420*/  IMAD.U32 R3, RZ, RZ, UR48 ;  /* 0x00000030ff037e24 */ /* 0x000fc6000f8e00ff */
[----:B------:R-:W-:Y:S02]  /*1430*/  ULOP3.LUT UR4, UR4, 0xfffffffe, URZ, 0xc0, !UPT ;  /* 0xfffffffe04047892 */ /* 0x000fe4000f8ec03f */
[----:B------:R-:W-:Y:S02]  /*1440*/  ISETP.NE.AND P0, PT, R3, 0x3, PT ;  /* 0x000000030300780c */ /* 0x000fe40003f05270 */
[----:B------:R-:W-:-:S06]  /*1450*/  UIADD3 UR4, UR47, -UR4, URZ ;  /* 0x800000042f047290 */ /* 0x000fcc000fffe03f */
[----:B------:R-:W-:-:S05]  /*1460*/  IMAD.U32 R0, RZ, RZ, UR4 ;  /* 0x00000004ff007e24 */ /* 0x000fca000f8e00ff */
[----:B------:R-:W-:-:S04]  /*1470*/  SHF.L.U32 R0, R0, 0x1f, RZ ;  /* 0x0000001f00007819 */ /* 0x000fc800000006ff */
[----:B------:R-:W0:Y:S02]  /*1480*/  SYNCS.PHASECHK.TRANS64.TRYWAIT P1, [UR49+0x16800], R0 ;  /* 0x01680000ff0075a7 */ /* 0x000e240008020171 */
[----:B0-----:R-:W-:Y:S05]  /*1490*/  @!P1 BRA `(.L_x_208) ;  /* 0x000000c4009c9947 */ /* 0x001fea0003800000 */
.L_x_323:
[----:B------:R-:W-:Y:S05]  /*14a0*/  @!P0 BRA `(.L_x_209) ;  /* 0x0000000000048947 */ /* 0x000fea0003800000 */
[----:B------:R-:W-:Y:S01]  /*14b0*/  BPT.TRAP 0x1 ;  /* 0x000000040000795c */ /* 0x000fe20000300000 */
.L_x_209:
[----:B0-----:R-:W-:Y:S01]  /*14c0*/  IMAD.U32 R0, RZ, RZ, UR36 ;  /* 0x00000024ff007e24 */ /* 0x001fe2000f8e00ff */
[----:B------:R-:W-:-:S04]  /*14d0*/  MOV R3, UR46 ;  /* 0x0000002e00037c02 */ /* 0x000fc80008000f00 */
[----:B------:R-:W-:Y:S02]  /*14e0*/  LEA R0, R0, UR49, 0x3 ;  /* 0x0000003100007c11 */ /* 0x000fe4000f8e18ff */
[----:B------:R-:W-:-:S04]  /*14f0*/  SHF.L.U32 R3, R3, 0x1f, RZ ;  /* 0x0000001f03037819 */ /* 0x000fc800000006ff */
[----:B------:R0:W1:Y:S01]  /*1500*/  SYNCS.PHASECHK.TRANS64.TRYWAIT P1, [R0+URZ+0x16830], R3 ;  /* 0x01683003000075a7 */ /* 0x000062000802017f */
[----:B------:R-:W-:Y:S05]  /*1510*/  @!P0 BRA `(.L_x_210) ;  /* 0x0000000000048947 */ /* 0x000fea0003800000 */
[----:B------:R-:W-:Y:S01]  /*1520*/  BPT.TRAP 0x1 ;  /* 0x000000040000795c */ /* 0x000fe20000300000 */
.L_x_210:
[----:B------:R-:W-:Y:S01]  /*1530*/  IMAD.MOV.U32 R119, RZ, RZ, RZ ;  /* 0x000000ffff777224 */ /* 0x000fe200078e00ff */
[----:B-1----:R-:W-:Y:S06]  /*1540*/  @P1 BRA `(.L_x_211) ;  /* 0x0000000000081947 */ /* 0x002fec0003800000 */
[----:B------:R-:W1:Y:S02]  /*1550*/  SYNCS.PHASECHK.TRANS64.TRYWAIT P1, [R0+URZ+0x16830], R3 ;  /* 0x01683003000075a7 */ /* 0x000e64000802017f */
[----:B-1----:R-:W-:Y:S05]  /*1560*/  @!P1 BRA `(.L_x_212) ;  /* 0x000000c400809947 */ /* 0x002fea0003800000 */
.L_x_211:
[----:B------:R-:W-:Y:S05]  /*1570*/  WARPSYNC.ALL ;  /* 0x0000000000007948 */ /* 0x000fea0003800000 */
[----:B------:R-:W-:Y:S01]  /*1580*/  UIADD3 UR49, UR49, 0xe400, URZ ;  /* 0x0000e40031317890 */ /* 0x000fe2000fffe03f */
[----:B------:R-:W-:Y:S01]  /*1590*/  WARPGROUP.ARRIVE ;  /* 0x00000000000079c5 */ /* 0x000fe20000000000 */
[----:B------:R-:W-:Y:S02]  /*15a0*/  ULOP3.LUT UR4, UR52, 0x10000, URZ, 0xfc, !UPT ;  /* 0x0001000034047892 */ /* 0x000fe4000f8efc3f */
[----:B------:R-:W-:Y:S01]  /*15b0*/  USHF.R.U32.HI UR49, URZ, 0x4, UR49 ;  /* 0x000000043f317899 */ /* 0x000fe20008011631 */
[----:B------:R-:W-:Y:S01]  /*15c0*/  UMOV UR5, 0x40000040 ;  /* 0x4000004000057882 */ /* 0x000fe20000000000 */
[----:B------:R-:W-:-:S02]  /*15d0*/  UMOV UR7, 0x40000040 ;  /* 0x4000004000077882 */ /* 0x000fc40000000000 */
[----:B------:R-:W-:Y:S02]  /*15e0*/  ULOP3.LUT UR20, UR49, 0x3fff, URZ, 0xc0, !UPT ;  /* 0x00003fff31147892 */ /* 0x000fe4000f8ec03f */
[----:B------:R-:W-:Y:S02]  /*15f0*/  UIADD3 UR8, UR4, 0x2, URZ ;  /* 0x0000000204087890 */ /* 0x000fe4000fffe03f */
[----:B------:R-:W-:Y:S01]  /*1600*/  ULOP3.LUT UR20, UR20, 0x10000, URZ, 0xfc, !UPT ;  /* 0x0001000014147892 */ /* 0x000fe2000f8efc3f */
[----:B------:R-:W-:Y:S01]  /*1610*/  UMOV UR9, 0x40000040 ;  /* 0x4000004000097882 */ /* 0x000fe20000000000 */
[----:B------:R-:W-:Y:S02]  /*1620*/  UMOV UR11, 0x40000040 ;  /* 0x40000040000b7882 */ /* 0x000fe40000000000 */
        /* <DEDUP_REMOVED lines=23> */
.L_x_213:
        /* <DEDUP_REMOVED lines=139> */
[----:B------:R-:W-:Y:S01]  /*2050*/  MOV R98, R119 ;  /* 0x0000007700627202 */ /* 0x000fe20000000f00 */
[--C-:B------:R-:W-:Y:S01]  /*2060*/  IMAD.MOV.U32 R96, RZ, RZ, R119.reuse ;  /* 0x000000ffff607224 */ /* 0x100fe200078e0077 */
[----:B------:R-:W-:Y:S01]  /*2070*/  FMNMX.FTZ R72, R81, R72, !PT ;  /* 0x0000004851487209 */ /* 0x000fe20007810000 */
[----:B------:R-:W-:Y:S01]  /*2080*/  UPRMT UR6, UR43, 0x654, UR6 ;  /* 0x000006542b067896 */ /* 0x000fe20008000006 */
[--C-:B------:R-:W-:Y:S01]  /*2090*/  IMAD.MOV.U32 R94, RZ, RZ, R119.reuse ;  /* 0x000000ffff5e7224 */ /* 0x100fe200078e0077 */
[----:B------:R-:W1:Y:S01]  /*20a0*/  MUFU.TANH R15, R15 ;  /* 0x0000000f000f7308 */ /* 0x000e620000002400 */
[----:B--2---:R-:W-:Y:S01]  /*20b0*/  FSEL R13, R13, -INF , P3 ;  /* 0xff8000000d0d7808 */ /* 0x004fe20001800000 */
[--C-:B------:R-:W-:Y:S01]  /*20c0*/  IMAD.MOV.U32 R92, RZ, RZ, R119.reuse ;  /* 0x000000ffff5c7224 */ /* 0x100fe200078e0077 */
[----:B------:R-:W-:Y:S01]  /*20d0*/  ISETP.GT.AND P3, PT, R62, 0x29, PT ;  /* 0x000000293e00780c */ /* 0x000fe20003f64270 */
[----:B------:R-:W-:Y:S01]  /*20e0*/  IMAD.MOV.U32 R90, RZ, RZ, R119 ;  /* 0x000000ffff5a7224 */ /* 0x000fe200078e0077 */
[----:B------:R-:W-:-:S02]  /*20f0*/  FMNMX.FTZ R20, R13, R20, !PT ;  /* 0x000000140d147209 */ /* 0x000fc40007810000 */
[----:B------:R-:W-:Y:S01]  /*2100*/  SYNCS.ARRIVE.TRANS64.RED.A1T0 RZ, [UR6], RZ ;  /* 0x000000ffffff79a7 */ /* 0x000fe20008100406 */
        /* <DEDUP_REMOVED lines=178> */
[-CC-:B------:R-:W-:Y:S01]  /*2c30*/  FFMA.FTZ R63, R63, R12.reuse, -R6.reuse ;  /* 0x0000000c3f3f7223 */ /* 0x180fe20000010806 */
[----:B------:R-:W-:Y:S01]  /*2c40*/  MUFU.EX2 R122, R122 ;  /* 0x0000007a007a7308 */ /* 0x000fe20000000800 */
[--C-:B------:R-:W-:Y:S01]  /*2c50*/  FFMA.FTZ R124, R69, R12, -R6.reuse ;  /* 0x0000000c457c7223 */ /* 0x100fe20000010806 */
[----:B------:R-:W-:Y:S01]  /*2c60*/  FMNMX.FTZ R20, R89, R20, !PT ;  /* 0x0000001459147209 */ /* 0x000fe20007810000 */
[-CC-:B------:R-:W-:Y:S01]  /*2c70*/  FFMA.FTZ R136, R101, R12.reuse, -R6.reuse ;  /* 0x0000000c65887223 */ /* 0x180fe20000010806 */
[-CC-:B------:R-:W-:Y:S01]  /*2c80*/  FFMA.FTZ R101, R121, R12.reuse, -R6.reuse ;  /* 0x0000000c79657223 */ /* 0x180fe20000010806 */
[--C-:B------:R-:W-:Y:S01]  /*2c90*/  FFMA.FTZ R148, R123, R12, -R6.reuse ;  /* 0x0000000c7b947223 */ /* 0x100fe20000010806 */
[----:B------:R-:W-:Y:S01]  /*2ca0*/  FMNMX.FTZ R20, R93, R20, !PT ;  /* 0x000000145d147209 */ /* 0x000fe20007810000 */
[-CC-:B------:R-:W-:Y:S01]  /*2cb0*/  FFMA.FTZ R69, R75, R12.reuse, -R6.reuse ;  /* 0x0000000c4b457223 */ /* 0x180fe20000010806 */
[----:B------:R-:W-:Y:S01]  /*2cc0*/  MUFU.EX2 R120, R120 ;  /* 0x0000007800787308 */ /* 0x000fe20000000800 */
[-CC-:B------:R-:W-:Y:S01]  /*2cd0*/  FFMA.FTZ R128, R77, R12.reuse, -R6.reuse ;  /* 0x0000000c4d807223 */ /* 0x180fe20000010806 */
[-CC-:B------:R-:W-:Y:S01]  /*2ce0*/  FFMA.FTZ R75, R91, R12.reuse, -R6.reuse ;  /* 0x0000000c5b4b7223 */ /* 0x180fe20000010806 */
[----:B------:R-:W0:Y:S01]  /*2cf0*/  SHFL.BFLY PT, R31, R20, 0x2, 0x1f ;  /* 0x0c401f00141f7f89 */ /* 0x000e2200000e0000 */
[-CC-:B------:R-:W-:Y:S01]  /*2d00*/  FFMA.FTZ R134, R97, R12.reuse, -R6.reuse ;  /* 0x0000000c61867223 */ /* 0x180fe20000010806 */
        /* <DEDUP_REMOVED lines=12> */
[-CC-:B------:R-:W-:Y:S01]  /*2dd0*/  FFMA.FTZ R103, R125, R12.reuse, -R6.reuse ;  /* 0x0000000c7d677223 */ /* 0x180fe20000010806 */
[-CC-:B------:R-:W-:Y:S01]  /*2de0*/  FFMA.FTZ R150, R129, R12.reuse, -R6.reuse ;  /* 0x0000000c81967223 */ /* 0x180fe20000010806 */
[----:B------:R-:W-:Y:S01]  /*2df0*/  FFMA.FTZ R105, R127, R12, -R6 ;  /* 0x0000000c7f697223 */ /* 0x000fe20000010806 */
[--C-:B------:R-:W-:Y:S01]  /*2e00*/  IMAD.MOV.U32 R117, RZ, RZ, R119.reuse ;  /* 0x000000ffff757224 */ /* 0x100fe200078e0077 */
[-C--:B------:R-:W-:Y:S01]  /*2e10*/  MOV R113, R119.reuse ;  /* 0x0000007700717202 */ /* 0x080fe20000000f00 */
[--C-:B------:R-:W-:Y:S01]  /*2e20*/  IMAD.MOV.U32 R115, RZ, RZ, R119.reuse ;  /* 0x000000ffff737224 */ /* 0x100fe200078e0077 */
[----:B------:R-:W-:Y:S01]  /*2e30*/  MOV R88, R119 ;  /* 0x0000007700587202 */ /* 0x000fe20000000f00 */
[----:B------:R-:W3:Y:S01]  /*2e40*/  MUFU.EX2 R124, R124 ;  /* 0x0000007c007c7308 */ /* 0x000ee20000000800 */
[--C-:B------:R-:W-:Y:S01]  /*2e50*/  IMAD.MOV.U32 R111, RZ, RZ, R119.reuse ;  /* 0x000000ffff6f7224 */ /* 0x100fe200078e0077 */
[----:B0-----:R-:W-:Y:S01]  /*2e60*/  FMNMX.FTZ R8, R20, R31, !PT ;  /* 0x0000001f14087209 */ /* 0x001fe20007810000 */
[----:B------:R-:W-:-:S02]  /*2e70*/  IMAD.MOV.U32 R109, RZ, RZ, R119 ;  /* 0x000000ffff6d7224 */ /* 0x000fc400078e0077 */
[----:B------:R-:W-:Y:S02]  /*2e80*/  IMAD.MOV.U32 R107, RZ, RZ, R119 ;  /* 0x000000ffff6b7224 */ /* 0x000fe400078e0077 */
[----:B------:R-:W0:Y:S01]  /*2e90*/  SHFL.BFLY PT, R31, R8, 0x1, 0x1f ;  /* 0x0c201f00081f7f89 */ /* 0x000e2200000e0000 */
[----:B------:R-:W4:Y:S08]  /*2ea0*/  MUFU.EX2 R67, R67 ;  /* 0x0000004300437308 */ /* 0x000f300000000800 */
[----:B------:R-:W5:Y:S08]  /*2eb0*/  MUFU.EX2 R126, R126 ;  /* 0x0000007e007e7308 */ /* 0x000f700000000800 */
[----:B------:R-:W5:Y:S01]  /*2ec0*/  MUFU.EX2 R69, R69 ;  /* 0x0000004500457308 */ /* 0x000f620000000800 */
[----:B0-----:R-:W-:-:S07]  /*2ed0*/  FMNMX.FTZ R31, R8, R31, !PT ;  /* 0x0000001f081f7209 */ /* 0x001fce0007810000 */
[----:B------:R-:W-:Y:S01]  /*2ee0*/  MUFU.EX2 R128, R128 ;  /* 0x0000008000807308 */ /* 0x000fe20000000800 */
[C---:B------:R-:W-:Y:S01]  /*2ef0*/  FSETP.NEU.FTZ.AND P1, PT, R31.reuse, -INF , PT ;  /* 0xff8000001f00780b */ /* 0x040fe20003f3d000 */
[----:B------:R-:W-:-:S06]  /*2f00*/  FMUL.FTZ R26, R31, R12 ;  /* 0x0000000c1f1a7220 */ /* 0x000fcc0000410000 */
[----:B------:R-:W-:Y:S01]  /*2f10*/  MUFU.EX2 R71, R71 ;  /* 0x0000004700477308 */ /* 0x000fe20000000800 */
[----:B------:R-:W-:Y:S02]  /*2f20*/  FSEL R26, R26, RZ, P1 ;  /* 0x000000ff1a1a7208 */ /* 0x000fe40000800000 */
[----:B------:R-:W-:-:S03]  /*2f30*/  PLOP3.LUT P1, PT, PT, PT, UP0, 0x80, 0x0 ;  /* 0x000000000000781c */ /* 0x000fc60003f2f008 */
[-CC-:B------:R-:W-:Y:S01]  /*2f40*/  FFMA.FTZ R121, R3, R12.reuse, -R26.reuse ;  /* 0x0000000c03797223 */ /* 0x180fe2000001081a */
[-CC-:B------:R-:W-:Y:S01]  /*2f50*/  FFMA.FTZ R4, R4, R12.reuse, -R26.reuse ;  /* 0x0000000c04047223 */ /* 0x180fe2000001081a */
[-CC-:B------:R-:W-:Y:S01]  /*2f60*/  FFMA.FTZ R123, R5, R12.reuse, -R26.reuse ;  /* 0x0000000c057b7223 */ /* 0x180fe2000001081a */
[----:B-1----:R-:W-:Y:S01]  /*2f70*/  FADD.FTZ R3, R120, R63 ;  /* 0x0000003f78037221 */ /* 0x002fe20000010000 */
[-CC-:B------:R-:W-:Y:S01]  /*2f80*/  FFMA.FTZ R6, R7, R12.reuse, -R26.reuse ;  /* 0x0000000c07067223 */ /* 0x180fe2000001081a */
[-CC-:B------:R-:W-:Y:S01]  /*2f90*/  FFMA.FTZ R125, R9, R12.reuse, -R26.reuse ;  /* 0x0000000c097d7223 */ /* 0x180fe2000001081a */
[----:B------:R-:W-:Y:S01]  /*2fa0*/  MUFU.EX2 R121, R121 ;  /* 0x0000007900797308 */ /* 0x000fe20000000800 */
[----:B------:R-:W-:Y:S01]  /*2fb0*/  FADD.FTZ R30, R122, R3 ;  /* 0x000000037a1e7221 */ /* 0x000fe20000010000 */
[-CC-:B------:R-:W-:Y:S01]  /*2fc0*/  FFMA.FTZ R8, R13, R12.reuse, -R26.reuse ;  /* 0x0000000c0d087223 */ /* 0x180fe2000001081a */
[-CC-:B------:R-:W-:Y:S01]  /*2fd0*/  FFMA.FTZ R127, R15, R12.reuse, -R26.reuse ;  /* 0x0000000c0f7f7223 */ /* 0x180fe2000001081a */
[-C--:B------:R-:W-:Y:S01]  /*2fe0*/  FFMA.FTZ R10, R21, R12.reuse, -R26 ;  /* 0x0000000c150a7223 */ /* 0x080fe2000001081a */
[----:B--2---:R-:W-:Y:S01]  /*2ff0*/  FADD.FTZ R3, R65, R30 ;  /* 0x0000001e41037221 */ /* 0x004fe20000010000 */
[-CC-:B------:R-:W-:Y:S01]  /*3000*/  FFMA.FTZ R129, R25, R12.reuse, -R26.reuse ;  /* 0x0000000c19817223 */ /* 0x180fe2000001081a */
[-CC-:B------:R-:W-:Y:S01]  /*3010*/  FFMA.FTZ R14, R27, R12.reuse, -R26.reuse ;  /* 0x0000000c1b0e7223 */ /* 0x180fe2000001081a */
[----:B------:R-:W0:Y:S01]  /*3020*/  MUFU.EX2 R4, R4 ;  /* 0x0000000400047308 */ /* 0x000e220000000800 */
[----:B---3--:R-:W-:Y:S01]  /*3030*/  FADD.FTZ R32, R124, R3 ;  /* 0x000000037c207221 */ /* 0x008fe20000010000 */
[-CC-:B------:R-:W-:Y:S01]  /*3040*/  FFMA.FTZ R131, R29, R12.reuse, -R26.reuse ;  /* 0x0000000c1d837223 */ /* 0x180fe2000001081a */
[-CC-:B------:R-:W-:Y:S01]  /*3050*/  FFMA.FTZ R20, R33, R12.reuse, -R26.reuse ;  /* 0x0000000c21147223 */ /* 0x180fe2000001081a */
[-C--:B------:R-:W-:Y:S01]  /*3060*/  FFMA.FTZ R133, R35, R12.reuse, -R26 ;  /* 0x0000000c23857223 */ /* 0x080fe2000001081a */
[----:B----4-:R-:W-:Y:S01]  /*3070*/  FADD.FTZ R3, R67, R32 ;  /* 0x0000002043037221 */ /* 0x010fe20000010000 */
[-CC-:B------:R-:W-:Y:S01]  /*3080*/  FFMA.FTZ R24, R37, R12.reuse, -R26.reuse ;  /* 0x0000000c25187223 */ /* 0x180fe2000001081a */
[-CC-:B------:R-:W-:Y:S01]  /*3090*/  FFMA.FTZ R135, R39, R12.reuse, -R26.reuse ;  /* 0x0000000c27877223 */ /* 0x180fe2000001081a */
[----:B------:R-:W1:Y:S01]  /*30a0*/  MUFU.EX2 R123, R123 ;  /* 0x0000007b007b7308 */ /* 0x000e620000000800 */
[----:B-----5:R-:W-:Y:S01]  /*30b0*/  FADD.FTZ R32, R126, R3 ;  /* 0x000000037e207221 */ /* 0x020fe20000010000 */
        /* <DEDUP_REMOVED lines=139> */
[----:B------:R-:W-:Y:S02]  /*3970*/  F2FP.F16.F32.PACK_AB R148, R103, R148 ;  /* 0x000000946794723e */ /* 0x000fe400000000ff */
[----:B------:R-:W-:-:S04]  /*3980*/  MOV R103, R119 ;  /* 0x0000007700677202 */ /* 0x000fc80000000f00 */
        /* <DEDUP_REMOVED lines=19> */
[----:B------:R-:W-:Y:S01]  /*3ac0*/  IMAD.MOV.U32 R105, RZ, RZ, R119 ;  /* 0x000000ffff697224 */ /* 0x000fe200078e0077 */
[----:B-1----:R-:W-:Y:S02]  /*3ad0*/  MOV R93, R119 ;  /* 0x00000077005d7202 */ /* 0x002fe40000000f00 */
        /* <DEDUP_REMOVED lines=26> */
.L_x_225:
[----:B------:R-:W-:Y:S01]  /*3c80*/  ISETP.NE.AND P2, PT, RZ, UR44, PT ;  /* 0x0000002cff007c0c */ /* 0x000fe2000bf45270 */
[----:B------:R-:W-:-:S04]  /*3c90*/  UISETP.NE.AND UP0, UPT, UR21, 0x1, UPT ;  /* 0x000000011500788c */ /* 0x000fc8000bf05270 */
[----:B------:R-:W-:-:S04]  /*3ca0*/  USEL UR46, URZ, 0x1, UP0 ;  /* 0x000000013f2e7887 */ /* 0x000fc80008000000 */
[----:B------:R-:W-:-:S04]  /*3cb0*/  ULOP3.LUT UR46, UR22, UR46, URZ, 0x3c, !UPT ;  /* 0x0000002e162e7292 */ /* 0x000fc8000f8e3c3f */
[----:B------:R-:W-:Y:S08]  /*3cc0*/  @P2 BRA `(.L_x_215) ;  /* 0x0000000000442947 */ /* 0x000ff00003800000 */
[----:B------:R-:W-:Y:S05]  /*3cd0*/  @!P0 BRA `(.L_x_216) ;  /* 0x0000000000048947 */ /* 0x000fea0003800000 */
[----:B------:R-:W-:Y:S01]  /*3ce0*/  BPT.TRAP 0x1 ;  /* 0x000000040000795c */ /* 0x000fe20000300000 */
.L_x_216:
[----:B------:R-:W0:Y:S01]  /*3cf0*/  S2UR UR10, SR_CgaCtaId ;  /* 0x00000000000a79c3 */ /* 0x000e220000008800 */
[----:B------:R-:W-:Y:S01]  /*3d00*/  UIADD3 UR6, UR21, 0x1, URZ ;  /* 0x0000000115067890 */ /* 0x000fe2000fffe03f */
[----:B------:R-:W-:Y:S01]  /*3d10*/  IMAD.U32 R6, RZ, RZ, UR46 ;  /* 0x0000002eff067e24 */ /* 0x000fe2000f8e00ff */
[----:B------:R-:W-:Y:S02]  /*3d20*/  UMOV UR7, 0x400 ;  /* 0x0000040000077882 */ /* 0x000fe40000000000 */
[----:B------:R-:W-:Y:S02]  /*3d30*/  UISETP.NE.AND UP0, UPT, UR6, 0x2, UPT ;  /* 0x000000020600788c */ /* 0x000fe4000bf05270 */
[----:B------:R-:W-:Y:S02]  /*3d40*/  SHF.L.U32 R6, R6, 0x1f, RZ ;  /* 0x0000001f06067819 */ /* 0x000fe400000006ff */
[----:B------:R-:W-:Y:S02]  /*3d50*/  USEL UR6, UR6, URZ, UP0 ;  /* 0x0000003f06067287 */ /* 0x000fe40008000000 */
[----:B0-----:R-:W-:-:S04]  /*3d60*/  ULEA UR7, UR10, UR7, 0x18 ;  /* 0x000000070a077291 */ /* 0x001fc8000f8ec03f */
[----:B------:R-:W-:-:S09]  /*3d70*/  ULEA UR6, UR6, UR7, 0x3 ;  /* 0x0000000706067291 */ /* 0x000fd2000f8e183f */
[----:B------:R0:W1:Y:S01]  /*3d80*/  SYNCS.PHASECHK.TRANS64.TRYWAIT P1, [UR6+0x16830], R6 ;  /* 0x01683006ff0075a7 */ /* 0x0000620008020146 */
[----:B------:R-:W-:Y:S05]  /*3d90*/  @!P0 BRA `(.L_x_217) ;  /* 0x0000000000048947 */ /* 0x000fea0003800000 */
[----:B------:R-:W-:Y:S01]  /*3da0*/  BPT.TRAP 0x1 ;  /* 0x000000040000795c */ /* 0x000fe20000300000 */
.L_x_217:
[----:B-1----:R-:W-:Y:S05]  /*3db0*/  @P1 BRA `(.L_x_215) ;  /* 0x0000000000081947 */ /* 0x002fea0003800000 */
[----:B------:R-:W1:Y:S02]  /*3dc0*/  SYNCS.PHASECHK.TRANS64.TRYWAIT P1, [UR6+0x16830], R6 ;  /* 0x01683006ff0075a7 */ /* 0x000e640008020146 */
[----:B-1----:R-:W-:Y:S05]  /*3dd0*/  @!P1 BRA `(.L_x_218) ;  /* 0x0000009c00789947 */ /* 0x002fea0003800000 */
.L_x_215:
[----:B01----:R-:W-:Y:S01]  /*3de0*/  VIADD R6, R19, 0x8 ;  /* 0x0000000813067836 */ /* 0x003fe20000000000 */
        /* <DEDUP_REMOVED lines=27> */
.L_x_220:
[----:B------:R-:W0:Y:S01]  /*3fa0*/  S2UR UR7, SR_CgaCtaId ;  /* 0x00000000000779c3 */ /* 0x000e220000008800 */
[----:B------:R-:W-:Y:S01]  /*3fb0*/  UMOV UR6, 0x400 ;  /* 0x0000040000067882 */ /* 0x000fe20000000000 */
[----:B------:R-:W-:-:S04]  /*3fc0*/  MOV R6, UR22 ;  /* 0x0000001600067c02 */ /* 0x000fc80008000f00 */
[----:B------:R-:W-:Y:S01]  /*3fd0*/  SHF.L.U32 R6, R6, 0x1f, RZ ;  /* 0x0000001f06067819 */ /* 0x000fe200000006ff */
[----:B0-----:R-:W-:-:S04]  /*3fe0*/  ULEA UR6, UR7, UR6, 0x18 ;  /* 0x0000000607067291 */ /* 0x001fc8000f8ec03f */
[----:B------:R-:W-:-:S09]  /*3ff0*/  ULEA UR6, UR21, UR6, 0x3 ;  /* 0x0000000615067291 */ /* 0x000fd2000f8e183f */
[----:B------:R0:W1:Y:S01]  /*4000*/  SYNCS.PHASECHK.TRANS64.TRYWAIT P1, [UR6+0x16850], R6 ;  /* 0x01685006ff0075a7 */ /* 0x0000620008020146 */
[----:B------:R-:W-:Y:S05]  /*4010*/  @!P0 BRA `(.L_x_221) ;  /* 0x0000000000048947 */ /* 0x000fea0003800000 */
[----:B------:R-:W-:Y:S01]  /*4020*/  BPT.TRAP 0x1 ;  /* 0x000000040000795c */ /* 0x000fe20000300000 */
.L_x_221:
[----:B-1----:R-:W-:Y:S05]  /*4030*/  @P1 BRA `(.L_x_219) ;  /* 0x0000000000081947 */ /* 0x002fea0003800000 */
[----:B------:R-:W1:Y:S02]  /*4040*/  SYNCS.PHASECHK.TRANS64.TRYWAIT P1, [UR6+0x16850], R6 ;  /* 0x01685006ff0075a7 */ /* 0x000e640008020146 */
[----:B-1----:R-:W-:Y:S05]  /*4050*/  @!P1 BRA `(.L_x_222) ;  /* 0x0000009800f09947 */ /* 0x002fea0003800000 */
.L_x_219:
[----:B------:R-:W2:Y:S01]  /*4060*/  S2UR UR10, SR_CgaCtaId ;  /* 0x00000000000a79c3 */ /* 0x000ea20000008800 */
[----:B------:R-:W-:Y:S01]  /*4070*/  UMOV UR6, 0x400 ;  /* 0x0000040000067882 */ /* 0x000fe20000000000 */
[----:B------:R-:W-:Y:S01]  /*4080*/  WARPGROUP.ARRIVE ;  /* 0x00000000000079c5 */ /* 0x000fe20000000000 */
[----:B------:R-:W-:-:S05]  /*4090*/  UMOV UR7, 0x40000040 ;  /* 0x4000004000077882 */ /* 0x000fca0000000000 */
[----:B-1----:R-:W1:Y:S01]  /*40a0*/  S2R R7, SR_TID.X ;  /* 0x0000000000077919 */ /* 0x002e620000002100 */
[----:B0-----:R-:W-:Y:S01]  /*40b0*/  VIADD R6, R19, 0x9 ;  /* 0x0000000913067836 */ /* 0x001fe20000000000 */
[----:B--2---:R-:W-:-:S04]  /*40c0*/  ULEA UR14, UR10, UR6, 0x18 ;  /* 0x000000060a0e7291 */ /* 0x004fc8000f8ec03f */
[----:B------:R-:W-:-:S04]  /*40d0*/  UIADD3 UR6, UR14, 0x400, URZ ;  /* 0x000004000e067890 */ /* 0x000fc8000fffe03f */
[----:B------:R-:W-:-:S04]  /*40e0*/  USHF.R.U32.HI UR6, URZ, 0x4, UR6 ;  /* 0x000000043f067899 */ /* 0x000fc80008011606 */
[----:B------:R-:W-:Y:S01]  /*40f0*/  ULOP3.LUT UR6, UR6, 0x3fff, URZ, 0xc0, !UPT ;  /* 0x00003fff06067892 */ /* 0x000fe2000f8ec03f */
[----:B-1----:R-:W-:-:S03]  /*4100*/  ISETP.GE.U32.AND P1, PT, R7, 0x180, PT ;  /* 0x000001800700780c */ /* 0x002fc60003f26070 */
[----:B------:R-:W-:Y:S01]  /*4110*/  ULEA UR11, UR21, UR6, 0xa ;  /* 0x00000006150b7291 */ /* 0x000fe2000f8e503f */
[----:B------:R-:W-:-:S06]  /*4120*/  SEL R6, R6, 0x9, !P1 ;  /* 0x0000000906067807 */ /* 0x000fcc0004800000 */
[----:B------:R-:W-:Y:S02]  /*4130*/  UMOV UR6, UR11 ;  /* 0x0000000b00067c82 */ /* 0x000fe40008000000 */
        /* <DEDUP_REMOVED lines=40> */
.L_x_223:
        /* <DEDUP_REMOVED lines=82> */
[----:B------:R-:W-:-:S04]  /*48e0*/  ULEA UR6, UR36, UR14, 0x3 ;  /* 0x0000000e24067291 */ /* 0x000fc8000f8e183f */
[----:B------:R-:W1:Y:S01]  /*48f0*/  MUFU.TANH R29, R29 ;  /* 0x0000001d001d7308 */ /* 0x000e620000002400 */
[----:B--2---:R-:W-:Y:S01]  /*4900*/  FMNMX.FTZ R12, R21, R12, !PT ;  /* 0x0000000c150c7209 */ /* 0x004fe20007810000 */
[----:B------:R-:W-:-:S04]  /*4910*/  UIADD3 UR6, UR6, 0x16840, URZ ;  /* 0x0001684006067890 */ /* 0x000fc8000fffe03f */
[----:B------:R-:W-:Y:S02]  /*4920*/  UPRMT UR6, UR10, 0x654, UR6 ;  /* 0x000006540a067896 */ /* 0x000fe40008000006 */
[----:B------:R-:W2:Y:S01]  /*4930*/  MUFU.TANH R35, R35 ;  /* 0x0000002300237308 */ /* 0x000ea20000002400 */
[----:B0-----:R-:W-:-:S06]  /*4940*/  FMNMX.FTZ R24, R27, R24, !PT ;  /* 0x000000181b187209 */ /* 0x001fcc0007810000 */
[----:B------:R-:W-:Y:S01]  /*4950*/  SYNCS.ARRIVE.TRANS64.RED.A1T0 RZ, [UR6], RZ ;  /* 0x000000ffffff79a7 */ /* 0x000fe20008100406 */
        /* <DEDUP_REMOVED lines=114> */
[C---:B------:R-:W-:Y:S01]  /*5080*/  FADD.FTZ R0, -R11.reuse, R0 ;  /* 0x000000000b007221 */ /* 0x040fe20000010100 */
[----:B0-----:R-:W-:-:S03]  /*5090*/  FMUL.FTZ R42, R11, R12 ;  /* 0x0000000c0b2a7220 */ /* 0x001fc60000410000 */
[-C--:B------:R-:W-:Y:S01]  /*50a0*/  FMUL.FTZ R46, R0, R12.reuse ;  /* 0x0000000c002e7220 */ /* 0x080fe20000410000 */
[-CC-:B------:R-:W-:Y:S01]  /*50b0*/  FFMA.FTZ R144, R14, R12.reuse, -R42.reuse ;  /* 0x0000000c0e907223 */ /* 0x180fe2000001082a */
[-CC-:B------:R-:W-:Y:S01]  /*50c0*/  FFMA.FTZ R7, R7, R12.reuse, -R42.reuse ;  /* 0x0000000c07077223 */ /* 0x180fe2000001082a */
[-CC-:B------:R-:W-:Y:S01]  /*50d0*/  FFMA.FTZ R120, R6, R12.reuse, -R42.reuse ;  /* 0x0000000c06787223 */ /* 0x180fe2000001082a */
        /* <DEDUP_REMOVED lines=15> */
[----:B------:R-:W0:Y:S01]  /*51d0*/  MUFU.EX2 R4, R46 ;  /* 0x0000002e00047308 */ /* 0x000e220000000800 */
[-CC-:B------:R-:W-:Y:S01]  /*51e0*/  FFMA.FTZ R123, R15, R12.reuse, -R14.reuse ;  /* 0x0000000c0f7b7223 */ /* 0x180fe2000001080e */
[-CC-:B------:R-:W-:Y:S01]  /*51f0*/  FFMA.FTZ R20, R21, R12.reuse, -R14.reuse ;  /* 0x0000000c15147223 */ /* 0x180fe2000001080e */
[-CC-:B------:R-:W-:Y:S01]  /*5200*/  FFMA.FTZ R15, R29, R12.reuse, -R14.reuse ;  /* 0x0000000c1d0f7223 */ /* 0x180fe2000001080e */
[-C--:B------:R-:W-:Y:S01]  /*5210*/  FFMA.FTZ R30, R33, R12.reuse, -R14 ;  /* 0x0000000c211e7223 */ /* 0x080fe2000001080e */
[-C--:B------:R-:W-:Y:S01]  /*5220*/  FFMA.FTZ R130, R127, R12.reuse, -R42 ;  /* 0x0000000c7f827223 */ /* 0x080fe2000001082a */
[-C--:B------:R-:W-:Y:S01]  /*5230*/  FFMA.FTZ R127, R121, R12.reuse, -R14 ;  /* 0x0000000c797f7223 */ /* 0x080fe2000001080e */
[-CC-:B------:R-:W-:Y:S01]  /*5240*/  FFMA.FTZ R24, R37, R12.reuse, -R42.reuse ;  /* 0x0000000c25187223 */ /* 0x180fe2000001082a */
[----:B------:R-:W-:Y:S01]  /*5250*/  MUFU.EX2 R0, R0 ;  /* 0x0000000000007308 */ /* 0x000fe20000000800 */
[-C--:B------:R-:W-:Y:S01]  /*5260*/  FFMA.FTZ R25, R32, R12.reuse, -R42 ;  /* 0x0000000c20197223 */ /* 0x080fe2000001082a */
[-C--:B------:R-:W-:Y:S01]  /*5270*/  FFMA.FTZ R32, R39, R12.reuse, -R14 ;  /* 0x0000000c27207223 */ /* 0x080fe2000001080e */
[-C--:B------:R-:W-:Y:S01]  /*5280*/  FFMA.FTZ R6, R129, R12.reuse, -R42 ;  /* 0x0000000c81067223 */ /* 0x080fe2000001082a */
[-C--:B------:R-:W-:Y:S01]  /*5290*/  FFMA.FTZ R129, R125, R12.reuse, -R14 ;  /* 0x0000000c7d817223 */ /* 0x080fe2000001080e */
[-CC-:B------:R-:W-:Y:S01]  /*52a0*/  FFMA.FTZ R10, R41, R12.reuse, -R42.reuse ;  /* 0x0000000c290a7223 */ /* 0x180fe2000001082a */
[-C--:B------:R-:W-:Y:S01]  /*52b0*/  FFMA.FTZ R148, R34, R12.reuse, -R42 ;  /* 0x0000000c22947223 */ /* 0x080fe2000001082a */
[-C--:B------:R-:W-:Y:S01]  /*52c0*/  FFMA.FTZ R34, R43, R12.reuse, -R14 ;  /* 0x0000000c2b227223 */ /* 0x080fe2000001080e */
[----:B------:R-:W1:Y:S01]  /*52d0*/  MUFU.EX2 R9, R9 ;  /* 0x0000000900097308 */ /* 0x000e620000000800 */
[----:B0-----:R-:W-:Y:S01]  /*52e0*/  FFMA.FTZ R3, R4, R3, R7 ;  /* 0x0000000304037223 */ /* 0x001fe20000010007 */
[-C--:B------:R-:W-:Y:S01]  /*52f0*/  FFMA.FTZ R132, R131, R12.reuse, -R42 ;  /* 0x0000000c83847223 */ /* 0x080fe2000001082a */
[-C--:B------:R-:W-:Y:S01]  /*5300*/  FFMA.FTZ R131, R45, R12.reuse, -R14 ;  /* 0x0000000c2d837223 */ /* 0x080fe2000001080e */
[-C--:B------:R-:W-:Y:S01]  /*5310*/  FFMA.FTZ R13, R36, R12.reuse, -R42 ;  /* 0x0000000c240d7223 */ /* 0x080fe2000001082a */
[-CC-:B------:R-:W-:Y:S01]  /*5320*/  FFMA.FTZ R36, R47, R12.reuse, -R14.reuse ;  /* 0x0000000c2f247223 */ /* 0x180fe2000001080e */
[-C--:B------:R-:W-:Y:S01]  /*5330*/  FFMA.FTZ R21, R49, R12.reuse, -R14 ;  /* 0x0000000c31157223 */ /* 0x080fe2000001080e */
[-CC-:B------:R-:W-:Y:S01]  /*5340*/  FFMA.FTZ R133, R133, R12.reuse, -R42.reuse ;  /* 0x0000000c85857223 */ /* 0x180fe2000001082a */
[----:B------:R-:W0:Y:S01]  /*5350*/  MUFU.EX2 R120, R120 ;  /* 0x0000007800787308 */ /* 0x000e220000000800 */
[-C--:B------:R-:W-:Y:S01]  /*5360*/  FFMA.FTZ R150, R38, R12.reuse, -R42 ;  /* 0x0000000c26967223 */ /* 0x080fe2000001082a */
[-C--:B------:R-:W-:Y:S01]  /*5370*/  FFMA.FTZ R38, R51, R12.reuse, -R14 ;  /* 0x0000000c33267223 */ /* 0x080fe2000001080e */
[-C--:B------:R-:W-:Y:S01]  /*5380*/  FFMA.FTZ R134, R135, R12.reuse, -R42 ;  /* 0x0000000c87867223 */ /* 0x080fe2000001082a */
[-C--:B------:R-:W-:Y:S01]  /*5390*/  FFMA.FTZ R29, R53, R12.reuse, -R14 ;  /* 0x0000000c351d7223 */ /* 0x080fe2000001080e */
[-CC-:B------:R-:W-:Y:S01]  /*53a0*/  FFMA.FTZ R142, R151, R12.reuse, -R42.reuse ;  /* 0x0000000c978e7223 */ /* 0x180fe2000001082a */
[-CC-:B------:R-:W-:Y:S01]  /*53b0*/  FFMA.FTZ R135, R137, R12.reuse, -R42.reuse ;  /* 0x0000000c89877223 */ /* 0x180fe2000001082a */
[-C--:B------:R-:W-:Y:S01]  /*53c0*/  FFMA.FTZ R151, R40, R12.reuse, -R42 ;  /* 0x0000000c28977223 */ /* 0x080fe2000001082a */
[----:B------:R-:W2:Y:S01]  /*53d0*/  MUFU.EX2 R8, R8 ;  /* 0x0000000800087308 */ /* 0x000ea20000000800 */
[----:B-1----:R-:W-:Y:S01]  /*53e0*/  FFMA.FTZ R5, R0, R5, R9 ;  /* 0x0000000500057223 */ /* 0x002fe20000010009 */
[-C--:B------:R-:W-:Y:S01]  /*53f0*/  FFMA.FTZ R40, R55, R12.reuse, -R14 ;  /* 0x0000000c37287223 */ /* 0x080fe2000001080e */
[-C--:B------:R-:W-:Y:S01]  /*5400*/  FFMA.FTZ R136, R139, R12.reuse, -R42 ;  /* 0x0000000c8b887223 */ /* 0x080fe2000001082a */
[-C--:B------:R-:W-:Y:S01]  /*5410*/  FFMA.FTZ R33, R57, R12.reuse, -R14 ;  /* 0x0000000c39217223 */ /* 0x080fe2000001080e */
[-CC-:B------:R-:W-:Y:S01]  /*5420*/  FFMA.FTZ R137, R141, R12.reuse, -R42.reuse ;  /* 0x0000000c8d897223 */ /* 0x180fe2000001082a */
[-CC-:B------:R-:W-:Y:S01]  /*5430*/  FFMA.FTZ R138, R143, R12.reuse, -R42.reuse ;  /* 0x0000000c8f8a7223 */ /* 0x180fe2000001082a */
[-CC-:B------:R-:W-:Y:S01]  /*5440*/  FFMA.FTZ R41, R145, R12.reuse, -R42.reuse ;  /* 0x0000000c91297223 */ /* 0x180fe2000001082a */
[----:B------:R-:W1:Y:S01]  /*5450*/  MUFU.EX2 R122, R122 ;  /* 0x0000007a007a7308 */ /* 0x000e620000000800 */
[----:B0-----:R-:W-:Y:S01]  /*5460*/  FADD.FTZ R3, R120, R3 ;  /* 0x0000000378037221 */ /* 0x001fe20000010000 */
[-CC-:B------:R-:W-:Y:S01]  /*5470*/  FFMA.FTZ R140, R147, R12.reuse, -R42.reuse ;  /* 0x0000000c938c7223 */ /* 0x180fe2000001082a */
[-CC-:B------:R-:W-:Y:S01]  /*5480*/  FFMA.FTZ R37, R149, R12.reuse, -R42.reuse ;  /* 0x0000000c95257223 */ /* 0x180fe2000001082a */
[-C--:B------:R-:W-:Y:S01]  /*5490*/  FFMA.FTZ R35, R157, R12.reuse, -R42 ;  /* 0x0000000c9d237223 */ /* 0x080fe2000001082a */
[-CC-:B------:R-:W-:Y:S01]  /*54a0*/  FFMA.FTZ R42, R59, R12.reuse, -R14.reuse ;  /* 0x0000000c3b2a7223 */ /* 0x180fe2000001080e */
[-CC-:B------:R-:W-:Y:S01]  /*54b0*/  FFMA.FTZ R139, R61, R12.reuse, -R14.reuse ;  /* 0x0000000c3d8b7223 */ /* 0x180fe2000001080e */
[-CC-:B------:R-:W-:Y:S01]  /*54c0*/  FFMA.FTZ R44, R63, R12.reuse, -R14.reuse ;  /* 0x0000000c3f2c7223 */ /* 0x180fe2000001080e */
[----:B------:R-:W0:Y:S01]  /*54d0*/  MUFU.EX2 R123, R123 ;  /* 0x0000007b007b7308 */ /* 0x000e220000000800 */
        /* <DEDUP_REMOVED lines=8> */
[----:B-1----:R-:W-:-:S07]  /*5560*/  FADD.FTZ R3, R122, R3 ;  /* 0x000000037a037221 */ /* 0x002fce0000010000 */
[----:B------:R-:W1:Y:S01]  /*5570*/  MUFU.EX2 R20, R20 ;  /* 0x0000001400147308 */ /* 0x000e620000000800 */
[----:B0-----:R-:W-:-:S07]  /*5580*/  FADD.FTZ R5, R123, R46 ;  /* 0x0000002e7b057221 */ /* 0x001fce0000010000 */
[----:B------:R-:W0:Y:S01]  /*5590*/  MUFU.EX2 R124, R124 ;  /* 0x0000007c007c7308 */ /* 0x000e220000000800 */
[----:B--2---:R-:W-:-:S07]  /*55a0*/  FADD.FTZ R3, R28, R3 ;  /* 0x000000031c037221 */ /* 0x004fce0000010000 */
[----:B------:R-:W2:Y:S01]  /*55b0*/  MUFU.EX2 R15, R15 ;  /* 0x0000000f000f7308 */ /* 0x000ea20000000800 */
[----:B-1----:R-:W-:-:S07]  /*55c0*/  FADD.FTZ R46, R20, R5 ;  /* 0x00000005142e7221 */ /* 0x002fce0000010000 */
[----:B------:R-:W1:Y:S01]  /*55d0*/  MUFU.EX2 R26, R26 ;  /* 0x0000001a001a7308 */ /* 0x000e620000000800 */
[----:B0-----:R-:W-:-:S07]  /*55e0*/  FADD.FTZ R3, R124, R3 ;  /* 0x000000037c037221 */ /* 0x001fce0000010000 */
[----:B------:R-:W0:Y:S01]  /*55f0*/  MUFU.EX2 R30, R30 ;  /* 0x0000001e001e7308 */ /* 0x000e220000000800 */
[----:B--2---:R-:W-:Y:S01]  /*5600*/  FADD.FTZ R5, R15, R46 ;  /* 0x0000002e0f057221 */ /* 0x004fe20000010000 */
[----:B------:R-:W-:-:S06]  /*5610*/  FFMA.FTZ R46, R67, R12, -R14 ;  /* 0x0000000c432e7223 */ /* 0x000fcc000001080e */
        /* <DEDUP_REMOVED lines=15> */
[----:B0-----:R-:W-:Y:S01]  /*5710*/  FADD.FTZ R5, R129, R48 ;  /* 0x0000003081057221 */ /* 0x001fe20000010000 */
[----:B------:R-:W-:-:S06]  /*5720*/  FFMA.FTZ R48, R71, R12, -R14 ;  /* 0x0000000c47307223 */ /* 0x000fcc000001080e */
        /* <DEDUP_REMOVED lines=15> */
[----:B-1----:R-:W-:Y:S01]  /*5820*/  FADD.FTZ R3, R21, R50 ;  /* 0x0000003215037221 */ /* 0x002fe20000010000 */
[----:B------:R-:W-:-:S06]  /*5830*/  FFMA.FTZ R50, R75, R12, -R14 ;  /* 0x0000000c4b327223 */ /* 0x000fcc000001080e */
        /* <DEDUP_REMOVED lines=33> */
[-CC-:B------:R-:W-:Y:S01]  /*5a50*/  FFMA.FTZ R54, R83, R12.reuse, -R14.reuse ;  /* 0x0000000c53367223 */ /* 0x180fe2000001080e */
[----:B------:R-:W-:-:S05]  /*5a60*/  FFMA.FTZ R14, R87, R12, -R14 ;  /* 0x0000000c570e7223 */ /* 0x000fca000001080e */
        /* <DEDUP_REMOVED lines=40> */
[----:B0-----:R-:W-:-:S03]  /*5cf0*/  FADD.FTZ R3, R151, R58 ;  /* 0x0000003a97037221 */ /* 0x001fc60000010000 */
[----:B--2---:R-:W-:Y:S01]  /*5d00*/  FADD.FTZ R5, R14, R56 ;  /* 0x000000380e057221 */ /* 0x004fe20000010000 */
[----:B------:R-:W-:Y:S06]  /*5d10*/  @!P0 BRA `(.L_x_224) ;  /* 0x0000000000048947 */ /* 0x000fec0003800000 */
[----:B------:R-:W-:Y:S01]  /*5d20*/  BPT.TRAP 0x1 ;  /* 0x000000040000795c */ /* 0x000fe20000300000 */
.L_x_224:
        /* <DEDUP_REMOVED lines=12> */
[-C--:B------:R-:W-:Y:S01]  /*5df0*/  FMUL.FTZ R88, R88, R4.reuse ;  /* 0x0000000458587220 */ /* 0x080fe20000410000 */
[-C--:B------:R-:W-:Y:S01]  /*5e00*/  FMUL.FTZ R89, R89, R4.reuse ;  /* 0x0000000459597220 */ /* 0x080fe20000410000 */
[-C--:B------:R-:W-:Y:S01]  /*5e10*/  FMUL.FTZ R92, R92, R4.reuse ;  /* 0x000000045c5c7220 */ /* 0x080fe20000410000 */
[-C--:B------:R-:W-:Y:S01]  /*5e20*/  FMUL.FTZ R93, R93, R4.reuse ;  /* 0x000000045d5d7220 */ /* 0x080fe20000410000 */
        /* <DEDUP_REMOVED lines=58> */
[----:B------:R-:W-:Y:S01]  /*61d0*/  F2FP.F16.F32.PACK_AB R151, R14, R39 ;  /* 0x000000270e97723e */ /* 0x000fe200000000ff */
[----:B------:R-:W-:Y:S06]  /*61e0*/  @P1 BRA `(.L_x_225) ;  /* 0xffffffd800a41947 */ /* 0x000fec000383ffff */
.L_x_214:
[----:B------:R-:W-:Y:S06]  /*61f0*/  BAR.ARV 0x8, 0x200 ;  /* 0x0208000000007b1d */ /* 0x000fec0000002000 */
[----:B------:R-:W-:Y:S05]  /*6200*/  @!P0 BRA `(.L_x_226) ;  /* 0x0000000000048947 */ /* 0x000fea0003800000 */
[----:B------:R-:W-:Y:S01]  /*6210*/  BPT.TRAP 0x1 ;  /* 0x000000040000795c */ /* 0x000fe20000300000 */
.L_x_226:
[----:B------:R-:W0:Y:S01]  /*6220*/  S2UR UR7, SR_CgaCtaId ;  /* 0x00000000000779c3 */ /* 0x000e220000008800 */
[----:B------:R-:W-:Y:S01]  /*6230*/  UMOV UR4, 0x400 ;  /* 0x0000040000047882 */ /* 0x000fe20000000000 */
[----:B------:R-:W-:-:S05]  /*6240*/  IMAD.U32 R0, RZ, RZ, UR46 ;  /* 0x0000002eff007e24 */ /* 0x000fca000f8e00ff */
[----:B------:R-:W-:Y:S01]  /*6250*/  SHF.L.U32 R0, R0, 0x1f, RZ ;  /* 0x0000001f00007819 */ /* 0x000fe200000006ff */
[----:B0-----:R-:W-:-:S04]  /*6260*/  ULEA UR4, UR7, UR4, 0x18 ;  /* 0x0000000407047291 */ /* 0x001fc8000f8ec03f */
[----:B------:R-:W-:-:S09]  /*6270*/  ULEA UR5, UR36, UR4, 0x3 ;  /* 0x0000000424057291 */ /* 0x000fd2000f8e183f */
[----:B------:R0:W1:Y:S01]  /*6280*/  SYNCS.PHASECHK.TRANS64.TRYWAIT P1, [UR5+0x16850], R0 ;  /* 0x01685000ff0075a7 */ /* 0x0000620008020145 */
[----:B------:R-:W-:Y:S05]  /*6290*/  @!P0 BRA `(.L_x_227) ;  /* 0x0000000000048947 */ /* 0x000fea0003800000 */
[----:B------:R-:W-:Y:S01]  /*62a0*/  BPT.TRAP 0x1 ;  /* 0x000000040000795c */ /* 0x000fe20000300000 */
.L_x_227:
[----:B-1----:R-:W-:Y:S05]  /*62b0*/  @P1 BRA `(.L_x_228) ;  /* 0x0000000000081947 */ /* 0x002fea0003800000 */
[----:B------:R-:W1:Y:S02]  /*62c0*/  SYNCS.PHASECHK.TRANS64.TRYWAIT P1, [UR5+0x16850], R0 ;  /* 0x01685000ff0075a7 */ /* 0x000e640008020145 */
[----:B-1----:R-:W-:Y:S05]  /*62d0*/  @!P1 BRA `(.L_x_229) ;  /* 0x0000007800689947 */ /* 0x002fea0003800000 */
.L_x_228:
[----:B------:R-:W-:Y:S01]  /*62e0*/  UIADD3 UR4, UR4, 0x400, URZ ;  /* 0x0000040004047890 */ /* 0x000fe2000fffe03f */
[----:B------:R-:W-:Y:S01]  /*62f0*/  WARPGROUP.ARRIVE ;  /* 0x00000000000079c5 */ /* 0x000fe20000000000 */
[----:B------:R-:W-:Y:S01]  /*6300*/  UMOV UR11, 0x40000040 ;  /* 0x40000040000b7882 */ /* 0x000fe20000000000 */
[----:B01----:R-:W0:Y:S01]  /*6310*/  SHFL.BFLY PT, R0, R3, 0x2, 0x1f ;  /* 0x0c401f0003007f89 */ /* 0x003e2200000e0000 */
[----:B------:R-:W-:Y:S01]  /*6320*/  USHF.R.U32.HI UR4, URZ, 0x4, UR4 ;  /* 0x000000043f047899 */ /* 0x000fe20008011604 */
[----:B------:R-:W-:Y:S01]  /*6330*/  MOV R25, RZ ;  /* 0x000000ff00197202 */ /* 0x000fe20000000f00 */
[----:B------:R-:W-:Y:S01]  /*6340*/  IMAD.MOV.U32 R6, RZ, RZ, RZ ;  /* 0x000000ffff067224 */ /* 0x000fe200078e00ff */
[----:B------:R-:W1:Y:S01]  /*6350*/  SHFL.BFLY PT, R4, R5, 0x2, 0x1f ;  /* 0x0c401f0005047f89 */ /* 0x000e6200000e0000 */
[----:B------:R-:W-:-:S04]  /*6360*/  ULOP3.LUT UR4, UR4, 0x3fff, URZ, 0xc0, !UPT ;  /* 0x00003fff04047892 */ /* 0x000fc8000f8ec03f */
[----:B------:R-:W-:-:S04]  /*6370*/  ULEA UR4, UR36, UR4, 0xa ;  /* 0x0000000424047291 */ /* 0x000fc8000f8e503f */
[----:B------:R-:W-:-:S03]  /*6380*/  UIADD3 UR6, UR4, 0x80, URZ ;  /* 0x0000008004067890 */ /* 0x000fc6000fffe03f */
[----:B------:R-:W-:Y:S02]  /*6390*/  UMOV UR10, UR4 ;  /* 0x00000004000a7c82 */ /* 0x000fe40008000000 */
[----:B------:R-:W-:Y:S01]  /*63a0*/  HGMMA.64x64x16.F32 R88, R120, gdesc[UR8].tnspB, R88, gsb0 ;  /* 0x40e0000878587df0 */ /* 0x000fe20008000858 */
[----:B------:R-:W-:Y:S01]  /*63b0*/  UMOV UR11, 0x40000040 ;  /* 0x40000040000b7882 */ /* 0x000fe20000000000 */
[----:B------:R-:W-:Y:S01]  /*63c0*/  UMOV UR10, UR6 ;  /* 0x00000006000a7c82 */ /* 0x000fe20008000000 */
[----:B------:R-:W-:Y:S01]  /*63d0*/  UIADD3 UR6, UR4, 0x100, URZ ;  /* 0x0000010004067890 */ /* 0x000fe2000fffe03f */
[----:B0-----:R-:W-:Y:S01]  /*63e0*/  FADD.FTZ R0, R0, R3 ;  /* 0x0000000300007221 */ /* 0x001fe20000010000 */
[----:B------:R-:W-:Y:S02]  /*63f0*/  IMAD.MOV.U32 R3, RZ, RZ, -0x800000 ;  /* 0xff800000ff037424 */ /* 0x000fe400078e00ff */
[----:B-1----:R-:W-:Y:S02]  /*6400*/  FADD.FTZ R4, R4, R5 ;  /* 0x0000000504047221 */ /* 0x002fe40000010000 */
[----:B------:R-:W0:Y:S04]  /*6410*/  SHFL.BFLY PT, R7, R0, 0x1, 0x1f ;  /* 0x0c201f0000077f89 */ /* 0x000e2800000e0000 */
[----:B------:R-:W1:Y:S01]  /*6420*/  SHFL.BFLY PT, R9, R4, 0x1, 0x1f ;  /* 0x0c201f0004097f89 */ /* 0x000e6200000e0000 */
[----:B0-----:R-:W-:Y:S01]  /*6430*/  FADD.FTZ R10, R0, R7 ;  /* 0x00000007000a7221 */ /* 0x001fe20000010000 */
[----:B------:R-:W-:-:S02]  /*6440*/  IMAD.MOV.U32 R0, RZ, RZ, -0x800000 ;  /* 0xff800000ff007424 */ /* 0x000fc400078e00ff */
        /* <DEDUP_REMOVED lines=9> */
[----:B------:R-:W-:-:S03]  /*64e0*/  @P1 FFMA.FTZ R3, R4, R11, R5 ;  /* 0x0000000b04031223 */ /* 0x000fc60000010005 */
[----:B------:R2:W0:Y:S01]  /*64f0*/  @P2 MUFU.RCP R6, R9 ;  /* 0x0000000900062308 */ /* 0x0004220000001000 */
[----:B------:R-:W-:Y:S02]  /*6500*/  WARPGROUP.DEPBAR.LE gsb0, 0x0 ;  /* 0x00008000000079c5 */ /* 0x000fe40000010000 */
[----:B------:R-:W-:Y:S01]  /*6510*/  WARPGROUP.ARRIVE ;  /* 0x00000000000079c5 */ /* 0x000fe20000000000 */
[----:B-1----:R-:W-:-:S04]  /*6520*/  @P2 FMUL.FTZ R8, R7, 0.69314718246459960938 ;  /* 0x3f31721807082820 */ /* 0x002fc80000410000 */
[----:B------:R-:W-:Y:S01]  /*6530*/  @P2 FFMA.FTZ R0, R13, R31, R8 ;  /* 0x0000001f0d002223 */ /* 0x000fe20000010008 */
        /* <DEDUP_REMOVED lines=37> */
[----:B0-23--:R-:W-:Y:S05]  /*6790*/  @!P0 BRA `(.L_x_230) ;  /* 0x0000000000048947 */ /* 0x00dfea0003800000 */
[----:B------:R-:W-:Y:S01]  /*67a0*/  BPT.TRAP 0x1 ;  /* 0x000000040000795c */ /* 0x000fe20000300000 */
.L_x_230:
[----:B------:R-:W-:Y:S01]  /*67b0*/  UIADD3 UR4, UR5, 0x16860, URZ ;  /* 0x0001686005047890 */ /* 0x000fe2000fffe03f */
[-C--:B------:R-:W-:Y:S01]  /*67c0*/  FMUL.FTZ R56, R88, R25.reuse ;  /* 0x0000001958387220 */ /* 0x080fe20000410000 */
[----:B------:R-:W-:Y:S01]  /*67d0*/  UIADD3 UR36, UR36, 0x1, URZ ;  /* 0x0000000124247890 */ /* 0x000fe2000fffe03f */
[-C--:B------:R-:W-:Y:S01]  /*67e0*/  FMUL.FTZ R53, R89, R25.reuse ;  /* 0x0000001959357220 */ /* 0x080fe20000410000 */
[----:B------:R-:W-:Y:S01]  /*67f0*/  UPRMT UR4, UR7, 0x654, UR4 ;  /* 0x0000065407047896 */ /* 0x000fe20008000004 */
[-C--:B------:R-:W-:Y:S01]  /*6800*/  FMUL.FTZ R52, R92, R25.reuse ;  /* 0x000000195c347220 */ /* 0x080fe20000410000 */
[----:B------:R-:W-:Y:S01]  /*6810*/  UISETP.NE.AND UP0, UPT, UR36, 0x2, UPT ;  /* 0x000000022400788c */ /* 0x000fe2000bf05270 */
[-C--:B------:R-:W-:Y:S01]  /*6820*/  FMUL.FTZ R49, R93, R25.reuse ;  /* 0x000000195d317220 */ /* 0x080fe20000410000 */
        /* <DEDUP_REMOVED lines=12> */
[----:B------:R-:W-:Y:S01]  /*68f0*/  USEL UR4, URZ, 0x1, UP0 ;  /* 0x000000013f047887 */ /* 0x000fe20008000000 */
        /* <DEDUP_REMOVED lines=12> */
[----:B------:R-:W-:Y:S01]  /*69c0*/  PLOP3.LUT P0, PT, PT, PT, PT, 0x8, 0x0 ;  /* 0x000000000000781c */ /* 0x000fe20003f0e170 */
[-C--:B------:R-:W-:Y:S01]  /*69d0*/  FMUL.FTZ R15, R111, R6.reuse ;  /* 0x000000066f0f7220 */ /* 0x080fe20000410000 */
[-C--:B------:R-:W-:Y:S01]  /*69e0*/  FMUL.FTZ R30, R114, R6.reuse ;  /* 0x00000006721e7220 */ /* 0x080fe20000410000 */
[-C--:B------:R-:W-:Y:S01]  /*69f0*/  FMUL.FTZ R27, R115, R6.reuse ;  /* 0x00000006731b7220 */ /* 0x080fe20000410000 */
[-C--:B------:R-:W-:Y:S01]  /*6a00*/  FMUL.FTZ R24, R118, R6.reuse ;  /* 0x0000000676187220 */ /* 0x080fe20000410000 */
[----:B------:R-:W-:Y:S01]  /*6a10*/  FMUL.FTZ R119, R119, R6 ;  /* 0x0000000677777220 */ /* 0x000fe20000410000 */
[----:B------:R-:W-:-:S02]  /*6a20*/  UIADD3 UR47, UR47, 0x1, URZ ;  /* 0x000000012f2f7890 */ /* 0x000fc4000fffe03f */
[----:B------:R-:W-:Y:S02]  /*6a30*/  USEL UR36, UR36, URZ, UP0 ;  /* 0x0000003f24247287 */ /* 0x000fe40008000000 */
[----:B------:R-:W-:-:S12]  /*6a40*/  ULOP3.LUT UR46, UR46, UR4, URZ, 0x3c, !UPT ;  /* 0x000000042e2e7292 */ /* 0x000fd8000f8e3c3f */
.L_x_206:
[----:B------:R-:W0:Y:S01]  /*6a50*/  S2R R5, SR_CgaCtaId ;  /* 0x0000000000057919 */ /* 0x000e220000008800 */
[----:B------:R-:W-:Y:S01]  /*6a60*/  MOV R28, 0x400 ;  /* 0x00000400001c7802 */ /* 0x000fe20000000f00 */
[----:B------:R-:W-:Y:S01]  /*6a70*/  BSSY B0, `(.L_x_231) ;  /* 0x0000190000007945 */ /* 0x000fe20003800000 */
[----:B------:R-:W-:Y:S02]  /*6a80*/  BAR.SYNC.DEFER_BLOCKING 0x5, 0x200 ;  /* 0x0148000000007b1d */ /* 0x000fe40000010000 */
[----:B0-----:R-:W-:-:S05]  /*6a90*/  LEA R28, R5, R28, 0x18 ;  /* 0x0000001c051c7211 */ /* 0x001fca00078ec0ff */
[----:B------:R-:W0:Y:S02]  /*6aa0*/  LDS.128 R32, [R28+0x168d0] ;  /* 0x0168d0001c207984 */ /* 0x000e240000000c00 */
[----:B0-----:R-:W-:Y:S02]  /*6ab0*/  R2UR UR6, R33 ;  /* 0x00000000210672ca */ /* 0x001fe400000e0000 */
[----:B------:R-:W-:Y:S01]  /*6ac0*/  R2UR UR5, R34 ;  /* 0x00000000220572ca */ /* 0x000fe200000e0000 */
[----:B------:R-:W-:Y:S06]  /*6ad0*/  BAR.ARV 0x4, 0x200 ;  /* 0x0108000000007b1d */ /* 0x000fec0000002000 */
[----:B------:R-:W-:Y:S08]  /*6ae0*/  @P0 BRA `(.L_x_232) ;  /* 0x0000000c00b80947 */ /* 0x000ff00003800000 */
[----:B------:R-:W0:Y:S01]  /*6af0*/  S2R R5, SR_SWINHI ;  /* 0x0000000000057919 */ /* 0x000e220000002f00 */
[----:B------:R-:W-:Y:S01]  /*6b00*/  F2FP.F16.F32.PACK_AB R12, R12, R37 ;  /* 0x000000250c0c723e */ /* 0x000fe200000000ff */
[----:B------:R-:W-:Y:S01]  /*6b10*/  ULDC.64 UR8, c[0x0][0xc00] ;  /* 0x0003000000087ab9 */ /* 0x000fe20000000a00 */
[----:B------:R-:W-:Y:S01]  /*6b20*/  F2FP.F16.F32.PACK_AB R13, R13, R40 ;  /* 0x000000280d0d723e */ /* 0x000fe200000000ff */
[----:B------:R-:W-:Y:S01]  /*6b30*/  UISETP.NE.U32.AND UP0, UPT, UR8, URZ, UPT ;  /* 0x0000003f0800728c */ /* 0x000fe2000bf05070 */
[----:B------:R-:W-:Y:S01]  /*6b40*/  F2FP.F16.F32.PACK_AB R14, R14, R31 ;  /* 0x0000001f0e0e723e */ /* 0x000fe200000000ff */
[----:B------:R-:W-:Y:S01]  /*6b50*/  USHF.L.U32 UR16, UR38, 0x2, URZ ;  /* 0x0000000226107899 */ /* 0x000fe2000800063f */
[----:B------:R-:W-:Y:S01]  /*6b60*/  F2FP.F16.F32.PACK_AB R15, R15, R38 ;  /* 0x000000260f0f723e */ /* 0x000fe200000000ff */
[----:B------:R-:W-:Y:S01]  /*6b70*/  UISETP.NE.AND.EX UP0, UPT, UR9, URZ, UPT, UP0 ;  /* 0x0000003f0900728c */ /* 0x000fe2000bf05300 */
[----:B------:R-:W-:Y:S01]  /*6b80*/  F2FP.F16.F32.PACK_AB R36, R29, R36 ;  /* 0x000000241d24723e */ /* 0x000fe200000000ff */
[----:B------:R-:W-:Y:S01]  /*6b90*/  USHF.L.U64.HI UR18, UR38, 0x2, UR39 ;  /* 0x0000000226127899 */ /* 0x000fe20008010227 */
[----:B------:R-:W-:Y:S01]  /*6ba0*/  F2FP.F16.F32.PACK_AB R37, R27, R30 ;  /* 0x0000001e1b25723e */ /* 0x000fe200000000ff */
[----:B------:R-:W-:Y:S01]  /*6bb0*/  UIADD3 UR4, UP1, UR16, UR8, URZ ;  /* 0x0000000810047290 */ /* 0x000fe2000ff3e03f */
[----:B------:R-:W-:Y:S01]  /*6bc0*/  F2FP.F16.F32.PACK_AB R38, R25, R26 ;  /* 0x0000001a1926723e */ /* 0x000fe200000000ff */
[----:B------:R-:W1:Y:S08]  /*6bd0*/  LDC R29, c[0x0][0xbe8] ;  /* 0x0002fa00ff1d7b82 */ /* 0x000e700000000800 */
[----:B------:R-:W-:Y:S01]  /*6be0*/  BAR.SYNC.DEFER_BLOCKING 0x1, 0x180 ;  /* 0x0046000000007b1d */ /* 0x000fe20000010000 */
[----:B------:R-:W-:-:S02]  /*6bf0*/  UIADD3.X UR7, UR18, UR9, URZ, UP1, !UPT ;  /* 0x0000000912077290 */ /* 0x000fc40008ffe43f */
[----:B------:R-:W-:-:S03]  /*6c00*/  USHF.R.S32.HI UR17, URZ, 0x1f, UR41 ;  /* 0x0000001f3f117899 */ /* 0x000fc60008011429 */
[----:B------:R-:W-:Y:S01]  /*6c10*/  ULDC.64 UR10, c[0x0][0xb90] ;  /* 0x0002e400000a7ab9 */ /* 0x000fe20000000a00 */
[----:B------:R-:W-:Y:S01]  /*6c20*/  IMAD.U32 R25, RZ, RZ, UR7 ;  /* 0x00000007ff197e24 */ /* 0x000fe2000f8e00ff */
[----:B------:R-:W-:Y:S01]  /*6c30*/  ULDC.64 UR12, c[0x0][0xc08] ;  /* 0x00030200000c7ab9 */ /* 0x000fe20000000a00 */
[----:B------:R-:W-:Y:S01]  /*6c40*/  ULDC.64 UR14, c[0x0][0xb98] ;  /* 0x0002e600000e7ab9 */ /* 0x000fe20000000a00 */
[----:B------:R-:W-:Y:S02]  /*6c50*/  MOV R20, R28 ;  /* 0x0000001c00147202 */ /* 0x000fe40000000f00 */
[----:B0-----:R-:W-:-:S03]  /*6c60*/  MOV R21, R5 ;  /* 0x0000000500157202 */ /* 0x001fc60000000f00 */
[----:B------:R-:W-:-:S03]  /*6c70*/  IMAD.WIDE R4, R154, 0x2, R20 ;  /* 0x000000029a047825 */ /* 0x000fc600078e0214 */
[C---:B------:R-:W-:Y:S02]  /*6c80*/  IADD3 R11, P2, R4.reuse, 0x20, RZ ;  /* 0x00000020040b7810 */ /* 0x040fe40007f5e0ff */
[C---:B------:R-:W-:Y:S02]  /*6c90*/  IADD3 R33, P0, R4.reuse, 0x60, RZ ;  /* 0x0000006004217810 */ /* 0x040fe40007f1e0ff */
[C---:B------:R-:W-:Y:S02]  /*6ca0*/  IADD3 R9, P1, R4.reuse, 0x40, RZ ;  /* 0x0000004004097810 */ /* 0x040fe40007f3e0ff */
[----:B------:R-:W-:Y:S02]  /*6cb0*/  LOP3.LUT R7, R4, 0x380, RZ, 0xc0, !PT ;  /* 0x0000038004077812 */ /* 0x000fe400078ec0ff */
[----:B------:R-:W-:Y:S02]  /*6cc0*/  LOP3.LUT R10, R11, 0x380, RZ, 0xc0, !PT ;  /* 0x000003800b0a7812 */ /* 0x000fe400078ec0ff */
[----:B------:R-:W-:-:S02]  /*6cd0*/  LOP3.LUT R6, R33, 0x380, RZ, 0xc0, !PT ;  /* 0x0000038021067812 */ /* 0x000fc400078ec0ff */
[----:B------:R-:W-:Y:S02]  /*6ce0*/  LOP3.LUT R8, R9, 0x380, RZ, 0xc0, !PT ;  /* 0x0000038009087812 */ /* 0x000fe400078ec0ff */
[----:B------:R-:W-:Y:S02]  /*6cf0*/  SHF.R.U64 R7, R7, 0x3, RZ ;  /* 0x0000000307077819 */ /* 0x000fe400000012ff */
[----:B------:R-:W-:Y:S02]  /*6d00*/  SHF.R.U64 R10, R10, 0x3, RZ ;  /* 0x000000030a0a7819 */ /* 0x000fe400000012ff */
[----:B------:R-:W-:Y:S02]  /*6d10*/  SHF.R.U64 R6, R6, 0x3, RZ ;  /* 0x0000000306067819 */ /* 0x000fe400000012ff */
[----:B------:R-:W-:Y:S02]  /*6d20*/  SHF.R.U64 R8, R8, 0x3, RZ ;  /* 0x0000000308087819 */ /* 0x000fe400000012ff */
[----:B------:R-:W-:Y:S01]  /*6d30*/  LOP3.LUT R4, R7, R4, RZ, 0x3c, !PT ;  /* 0x0000000407047212 */ /* 0x000fe200078e3cff */
[--C-:B------:R-:W-:Y:S01]  /*6d40*/  IMAD.X R7, RZ, RZ, R5.reuse, P0 ;  /* 0x000000ffff077224 */ /* 0x100fe200000e0605 */
[----:B------:R-:W-:Y:S01]  /*6d50*/  LOP3.LUT R10, R10, R11, RZ, 0x3c, !PT ;  /* 0x0000000b0a0a7212 */ /* 0x000fe200078e3cff */
[----:B------:R-:W-:Y:S01]  /*6d60*/  IMAD.X R11, RZ, RZ, R5, P2 ;  /* 0x000000ffff0b7224 */ /* 0x000fe200010e0605 */
[----:B------:R-:W-:-:S02]  /*6d70*/  LOP3.LUT R6, R6, R33, RZ, 0x3c, !PT ;  /* 0x0000002106067212 */ /* 0x000fc400078e3cff */
[----:B------:R-:W-:Y:S02]  /*6d80*/  LOP3.LUT R8, R8, R9, RZ, 0x3c, !PT ;  /* 0x0000000908087212 */ /* 0x000fe400078e3cff */
[-C--:B------:R-:W-:Y:S02]  /*6d90*/  IADD3.X R9, RZ, R5.reuse, RZ, P1, !PT ;  /* 0x00000005ff097210 */ /* 0x080fe40000ffe4ff */
[----:B------:R-:W-:Y:S02]  /*6da0*/  MOV R55, R4 ;  /* 0x0000000400377202 */ /* 0x000fe40000000f00 */
[----:B------:R-:W-:Y:S02]  /*6db0*/  MOV R32, R6 ;  /* 0x0000000600207202 */ /* 0x000fe40000000f00 */
[----:B------:R-:W-:Y:S02]  /*6dc0*/  MOV R33, R8 ;  /* 0x0000000800217202 */ /* 0x000fe40000000f00 */
[----:B------:R-:W-:-:S02]  /*6dd0*/  MOV R34, R10 ;  /* 0x0000000a00227202 */ /* 0x000fc40000000f00 */
[----:B------:R-:W-:Y:S02]  /*6de0*/  F2FP.F16.F32.PACK_AB R4, R53, R56 ;  /* 0x000000383504723e */ /* 0x000fe400000000ff */
[----:B------:R-:W-:Y:S02]  /*6df0*/  F2FP.F16.F32.PACK_AB R5, R51, R54 ;  /* 0x000000363305723e */ /* 0x000fe400000000ff */
[----:B------:R-:W-:Y:S02]  /*6e00*/  F2FP.F16.F32.PACK_AB R6, R49, R52 ;  /* 0x000000343106723e */ /* 0x000fe400000000ff */
[----:B------:R-:W-:Y:S02]  /*6e10*/  F2FP.F16.F32.PACK_AB R7, R47, R50 ;  /* 0x000000322f07723e */ /* 0x000fe400000000ff */
[----:B------:R-:W-:Y:S02]  /*6e20*/  F2FP.F16.F32.PACK_AB R8, R45, R48 ;  /* 0x000000302d08723e */ /* 0x000fe400000000ff */
[----:B------:R-:W-:Y:S01]  /*6e30*/  F2FP.F16.F32.PACK_AB R9, R43, R46 ;  /* 0x0000002e2b09723e */ /* 0x000fe200000000ff */
[----:B------:R-:W-:Y:S01]  /*6e40*/  STSM.16.M88.4 [R55], R4 ;  /* 0x0000000437007844 */ /* 0x000fe20000000200 */
[----:B------:R-:W-:-:S02]  /*6e50*/  F2FP.F16.F32.PACK_AB R10, R41, R44 ;  /* 0x0000002c290a723e */ /* 0x000fc400000000ff */
[----:B------:R-:W-:Y:S02]  /*6e60*/  F2FP.F16.F32.PACK_AB R11, R39, R42 ;  /* 0x0000002a270b723e */ /* 0x000fe400000000ff */
[----:B------:R-:W-:Y:S01]  /*6e70*/  F2FP.F16.F32.PACK_AB R39, R119, R24 ;  /* 0x000000187727723e */ /* 0x000fe200000000ff */
[----:B------:R-:W-:Y:S01]  /*6e80*/  IMAD.U32 R24, RZ, RZ, UR4 ;  /* 0x00000004ff187e24 */ /* 0x000fe2000f8e00ff */
[----:B------:R-:W-:Y:S01]  /*6e90*/  PLOP3.LUT P2, PT, PT, PT, UP0, 0x80, 0x0 ;  /* 0x000000000000781c */ /* 0x000fe20003f4f008 */
[----:B------:R0:W-:Y:S04]  /*6ea0*/  STSM.16.M88.4 [R34], R8 ;  /* 0x0000000822007844 */ /* 0x0001e80000000200 */
[----:B------:R2:W-:Y:S04]  /*6eb0*/  STSM.16.M88.4 [R33], R12 ;  /* 0x0000000c21007844 */ /* 0x0005e80000000200 */
[----:B------:R3:W-:Y:S01]  /*6ec0*/  STSM.16.M88.4 [R32], R36 ;  /* 0x0000002420007844 */ /* 0x0007e20000000200 */
[----:B------:R-:W-:Y:S06]  /*6ed0*/  BAR.SYNC.DEFER_BLOCKING 0x1, 0x180 ;  /* 0x0046000000007b1d */ /* 0x000fec0000010000 */
[----:B------:R-:W4:Y:S01]  /*6ee0*/  @P2 LDG.E R26, desc[UR50][R24.64] ;  /* 0x00000032181a2981 */ /* 0x000f22000c1e1900 */
[----:B-1----:R-:W-:Y:S01]  /*6ef0*/  ISETP.NE.AND P1, PT, R29, 0x1, PT ;  /* 0x000000011d00780c */ /* 0x002fe20003f25270 */
[----:B------:R-:W-:Y:S01]  /*6f00*/  UMOV UR4, URZ ;  /* 0x0000003f00047c82 */ /* 0x000fe20008000000 */
[----:B0-----:R-:W-:Y:S01]  /*6f10*/  IMAD.U32 R8, RZ, RZ, UR40 ;  /* 0x00000028ff087e24 */ /* 0x001fe2000f8e00ff */
[----:B------:R-:W-:-:S02]  /*6f20*/  UIMAD UR7, UR17, UR10, URZ ;  /* 0x0000000a110772a4 */ /* 0x000fc4000f8e023f */
[----:B------:R-:W-:Y:S01]  /*6f30*/  USEL UR39, UR39, URZ, !UP0 ;  /* 0x0000003f27277287 */ /* 0x000fe2000c000000 */
[----:B------:R-:W-:Y:S01]  /*6f40*/  IMAD R8, R8, 0xc0, R153 ;  /* 0x000000c008087824 */ /* 0x000fe200078e0299 */
[----:B------:R-:W-:Y:S02]  /*6f50*/  UIMAD UR7, UR41, UR11, UR7 ;  /* 0x0000000b290772a4 */ /* 0x000fe4000f8e0207 */
[----:B------:R-:W-:Y:S02]  /*6f60*/  UISETP.NE.U32.AND UP1, UPT, UR12, URZ, UPT ;  /* 0x0000003f0c00728c */ /* 0x000fe4000bf25070 */
[----:B------:R-:W-:Y:S01]  /*6f70*/  MOV R4, R8 ;  /* 0x0000000800047202 */ /* 0x000fe20000000f00 */
[----:B------:R-:W-:Y:S01]  /*6f80*/  USEL UR38, UR38, URZ, !UP0 ;  /* 0x0000003f26267287 */ /* 0x000fe2000c000000 */
[----:B------:R-:W0:Y:S01]  /*6f90*/  @P1 LDC R27, c[0x0][0xbec] ;  /* 0x0002fb00ff1b1b82 */ /* 0x000e220000000800 */
[----:B------:R-:W-:-:S06]  /*6fa0*/  UISETP.NE.AND.EX UP0, UPT, UR13, URZ, UPT, UP1 ;  /* 0x0000003f0d00728c */ /* 0x000fcc000bf05310 */
[----:B------:R-:W-:Y:S01]  /*6fb0*/  PLOP3.LUT P3, PT, PT, PT, UP0, 0x80, 0x0 ;  /* 0x000000000000781c */ /* 0x000fe20003f6f008 */
[----:B------:R-:W1:Y:S01]  /*6fc0*/  @P1 LDC R30, c[0x0][0xbf0] ;  /* 0x0002fc00ff1e1b82 */ /* 0x000e620000000800 */
[----:B0-----:R-:W-:-:S05]  /*6fd0*/  @P1 IMAD.HI.U32 R5, R8, R27, RZ ;  /* 0x0000001b08051227 */ /* 0x001fca00078e00ff */
[----:B-1----:R-:W-:-:S05]  /*6fe0*/  @P1 SHF.R.U32.HI R4, RZ, R30, R5 ;  /* 0x0000001eff041219 */ /* 0x002fca0000011605 */
[----:B------:R-:W-:-:S04]  /*6ff0*/  IMAD.MOV R6, RZ, RZ, -R4 ;  /* 0x000000ffff067224 */ /* 0x000fc800078e0a04 */
[----:B------:R-:W-:Y:S01]  /*7000*/  IMAD R7, R29, R6, R8 ;  /* 0x000000061d077224 */ /* 0x000fe200078e0208 */
[----:B------:R-:W-:-:S04]  /*7010*/  SHF.R.S32.HI R6, RZ, 0x1f, R4 ;  /* 0x0000001fff067819 */ /* 0x000fc80000011404 */
[----:B------:R-:W-:Y:S02]  /*7020*/  SHF.R.S32.HI R5, RZ, 0x1f, R7 ;  /* 0x0000001fff057819 */ /* 0x000fe40000011407 */
[----:B----4-:R-:W-:-:S13]  /*7030*/  @P2 R2UR UR4, R26 ;  /* 0x000000001a0422ca */ /* 0x010fda00000e0000 */
[----:B------:R-:W-:Y:S02]  /*7040*/  USHF.R.S32.HI UR9, URZ, 0x1f, UR4 ;  /* 0x0000001f3f097899 */ /* 0x000fe40008011404 */
[----:B------:R-:W-:Y:S02]  /*7050*/  UMOV UR8, UR4 ;  /* 0x0000000400087c82 */ /* 0x000fe40008000000 */
[----:B------:R-:W-:-:S04]  /*7060*/  UIMAD.WIDE.U32 UR10, UR41, UR10, UR8 ;  /* 0x0000000a290a72a5 */ /* 0x000fc8000f8e0008 */
[----:B------:R-:W-:Y:S02]  /*7070*/  UIADD3 UR11, UR11, UR7, URZ ;  /* 0x000000070b0b7290 */ /* 0x000fe4000fffe03f */
[----:B------:R-:W-:Y:S02]  /*7080*/  UIMAD UR7, UR39, UR14, URZ ;  /* 0x0000000e270772a4 */ /* 0x000fe4000f8e023f */
[----:B------:R-:W-:Y:S02]  /*7090*/  UIMAD.WIDE.U32 UR10, UR38, UR14, UR10 ;  /* 0x0000000e260a72a5 */ /* 0x000fe4000f8e000a */
[----:B------:R-:W-:-:S03]  /*70a0*/  UIMAD UR7, UR38, UR15, UR7 ;  /* 0x0000000f260772a4 */ /* 0x000fc6000f8e0207 */
[----:B------:R-:W-:Y:S01]  /*70b0*/  ULDC.64 UR14, c[0x0][0xb88] ;  /* 0x0002e200000e7ab9 */ /* 0x000fe20000000a00 */
[----:B------:R-:W-:Y:S01]  /*70c0*/  IADD3 R4, P0, R4, UR10, RZ ;  /* 0x0000000a04047c10 */ /* 0x000fe2000ff1e0ff */
[----:B------:R-:W-:Y:S01]  /*70d0*/  @UP0 UIADD3 UR10, UP1, UR16, UR12, URZ ;  /* 0x0000000c100a0290 */ /* 0x000fe2000ff3e03f */
[----:B------:R-:W-:Y:S01]  /*70e0*/  IMAD.U32 R9, RZ, RZ, UR7 ;  /* 0x00000007ff097e24 */ /* 0x000fe2000f8e00ff */
[----:B------:R-:W-:Y:S01]  /*70f0*/  ULDC UR7, c[0x0][0xa88] ;  /* 0x0002a20000077ab9 */ /* 0x000fe20000000800 */
[----:B------:R-:W-:-:S03]  /*7100*/  IMAD R8, R5, UR14, RZ ;  /* 0x0000000e05087c24 */ /* 0x000fc6000f8e02ff */
[----:B------:R-:W-:Y:S01]  /*7110*/  IADD3.X R5, R6, UR11, R9, P0, !PT ;  /* 0x0000000b06057c10 */ /* 0x000fe200087fe409 */
[----:B------:R-:W-:Y:S01]  /*7120*/  @UP0 UIADD3.X UR11, UR18, UR13, URZ, UP1, !UPT ;  /* 0x0000000d120b0290 */ /* 0x000fe20008ffe43f */
[----:B------:R-:W-:Y:S01]  /*7130*/  IMAD.U32 R6, RZ, RZ, UR7 ;  /* 0x00000007ff067e24 */ /* 0x000fe2000f8e00ff */
[----:B--2---:R-:W-:Y:S01]  /*7140*/  MOV R12, UR10 ;  /* 0x0000000a000c7c02 */ /* 0x004fe20008000f00 */
[C---:B------:R-:W-:Y:S01]  /*7150*/  IMAD R9, R7.reuse, UR15, R8 ;  /* 0x0000000f07097c24 */ /* 0x040fe2000f8e0208 */
[----:B------:R-:W-:Y:S01]  /*7160*/  ULDC.64 UR12, c[0x0][0xb50] ;  /* 0x0002d400000c7ab9 */ /* 0x000fe20000000a00 */
[----:B------:R-:W-:-:S04]  /*7170*/  IMAD.WIDE.U32 R4, R7, UR14, R4 ;  /* 0x0000000e07047c25 */ /* 0x000fc8000f8e0004 */
[----:B------:R-:W-:Y:S01]  /*7180*/  IMAD.U32 R13, RZ, RZ, UR11 ;  /* 0x0000000bff0d7e24 */ /* 0x000fe2000f8e00ff */
[C---:B------:R-:W-:Y:S01]  /*7190*/  LEA R7, P0, R4.reuse, UR12, 0x2 ;  /* 0x0000000c04077c11 */ /* 0x040fe2000f8010ff */
[----:B------:R-:W-:Y:S02]  /*71a0*/  IMAD.IADD R5, R5, 0x1, R9 ;  /* 0x0000000105057824 */ /* 0x000fe400078e0209 */
[----:B------:R-:W-:Y:S01]  /*71b0*/  IMAD.U32 R8, RZ, RZ, UR40 ;  /* 0x00000028ff087e24 */ /* 0x000fe2000f8e00ff */
[----:B------:R3:W5:Y:S02]  /*71c0*/  @P3 LDG.E R6, desc[UR50][R12.64] ;  /* 0x000000320c063981 */ /* 0x000764000c1e1900 */
[----:B------:R-:W-:Y:S01]  /*71d0*/  LEA.HI.X R10, R4, UR13, R5, 0x2, P0 ;  /* 0x0000000d040a7c11 */ /* 0x000fe200080f1405 */
[----:B------:R-:W-:Y:S06]  /*71e0*/  @P3 BRA `(.L_x_233) ;  /* 0x0000000000103947 */ /* 0x000fec0003800000 */
[----:B------:R-:W-:Y:S05]  /*71f0*/  @!P2 BRA `(.L_x_233) ;  /* 0x00000000000ca947 */ /* 0x000fea0003800000 */
[----:B------:R-:W2:Y:S04]  /*7200*/  LDG.E R5, desc[UR50][R24.64] ;  /* 0x0000003218057981 */ /* 0x000ea8000c1e1900 */
[----:B-----5:R-:W2:Y:S02]  /*7210*/  LDG.E R6, desc[UR50][R24.64+0x4] ;  /* 0x0000043218067981 */ /* 0x020ea4000c1e1900 */
[----:B--2---:R-:W-:-:S07]  /*7220*/  IMAD.IADD R6, R6, 0x1, -R5 ;  /* 0x0000000106067824 */ /* 0x004fce00078e0a05 */
.L_x_233:
[----:B------:R-:W-:Y:S01]  /*7230*/  IMAD R5, R17, 0x40, R16 ;  /* 0x0000004011057824 */ /* 0x000fe200078e0210 */
[----:B---3--:R-:W-:Y:S01]  /*7240*/  SHFL.IDX PT, R12, R7, RZ, 0x1c1f ;  /* 0x001c1fff070c7589 */ /* 0x008fe200000e0000 */
[----:B------:R-:W-:Y:S01]  /*7250*/  IMAD R8, R8, 0xc0, R23 ;  /* 0x000000c008087824 */ /* 0x000fe200078e0217 */
[----:B------:R-:W-:Y:S01]  /*7260*/  LOP3.LUT P0, RZ, R18, 0x3, RZ, 0xc0, !PT ;  /* 0x0000000312ff7812 */ /* 0x000fe2000780c0ff */
[----:B------:R-:W-:Y:S01]  /*7270*/  IMAD.WIDE R20, R5, 0x2, R20 ;  /* 0x0000000205147825 */ /* 0x000fe200078e0214 */
[----:B------:R-:W0:Y:S01]  /*7280*/  SHFL.IDX PT, R13, R10, RZ, 0x1c1f ;  /* 0x001c1fff0a0d7589 */ /* 0x000e2200000e0000 */
[----:B------:R-:W-:Y:S01]  /*7290*/  ULDC.64 UR10, c[0x0][0xaa0] ;  /* 0x0002a800000a7ab9 */ /* 0x000fe20000000a00 */
[----:B------:R-:W-:Y:S01]  /*72a0*/  IADD3 R4, R8, 0x8, RZ ;  /* 0x0000000808047810 */ /* 0x000fe20007ffe0ff */
[----:B-----5:R-:W-:Y:S01]  /*72b0*/  IMAD R33, R6, R29, RZ ;  /* 0x0000001d06217224 */ /* 0x020fe200078e02ff */
[----:B------:R-:W-:Y:S01]  /*72c0*/  SHFL.IDX PT, R14, R7, 0x1, 0x1c1f ;  /* 0x003c1f00070e7f89 */ /* 0x000fe200000e0000 */
[----:B------:R-:W-:-:S02]  /*72d0*/  IADD3 R9, P3, R20, 0x1800, RZ ;  /* 0x0000180014097810 */ /* 0x000fc40007f7e0ff */
[----:B------:R-:W-:Y:S01]  /*72e0*/  IADD3 R25, P4, R20, 0x3000, RZ ;  /* 0x0000300014197810 */ /* 0x000fe20007f9e0ff */
[----:B------:R-:W1:Y:S01]  /*72f0*/  SHFL.IDX PT, R15, R10, 0x1, 0x1c1f ;  /* 0x003c1f000a0f7f89 */ /* 0x000e6200000e0000 */
[-C--:B------:R-:W-:Y:S02]  /*7300*/  ISETP.GE.OR P2, PT, R8, R33.reuse, P0 ;  /* 0x000000210800720c */ /* 0x080fe40000746670 */
[----:B------:R-:W-:Y:S02]  /*7310*/  LOP3.LUT R5, R20, 0x380, RZ, 0xc0, !PT ;  /* 0x0000038014057812 */ /* 0x000fe400078ec0ff */
[----:B------:R-:W-:Y:S02]  /*7320*/  LOP3.LUT R8, R9, 0x380, RZ, 0xc0, !PT ;  /* 0x0000038009087812 */ /* 0x000fe400078ec0ff */
[----:B------:R-:W-:Y:S02]  /*7330*/  ISETP.GE.OR P0, PT, R4, R33, P0 ;  /* 0x000000210400720c */ /* 0x000fe40000706670 */
[----:B------:R-:W-:-:S02]  /*7340*/  LOP3.LUT R24, R25, 0x380, RZ, 0xc0, !PT ;  /* 0x0000038019187812 */ /* 0x000fc400078ec0ff */
[----:B------:R-:W-:Y:S02]  /*7350*/  SHF.R.U64 R5, R5, 0x3, RZ ;  /* 0x0000000305057819 */ /* 0x000fe400000012ff */
[----:B------:R-:W-:Y:S02]  /*7360*/  SHF.R.U64 R8, R8, 0x3, RZ ;  /* 0x0000000308087819 */ /* 0x000fe400000012ff */
[----:B------:R-:W-:Y:S01]  /*7370*/  SHF.R.U64 R24, R24, 0x3, RZ ;  /* 0x0000000318187819 */ /* 0x000fe200000012ff */
[----:B0-----:R0:W-:Y:S01]  /*7380*/  @!P2 ST.E desc[UR50][R12.64], R3 ;  /* 0x000000030c00a985 */ /* 0x0011e2000c101932 */
[----:B------:R-:W-:Y:S01]  /*7390*/  LOP3.LUT R4, R5, R20, RZ, 0x3c, !PT ;  /* 0x0000001405047212 */ /* 0x000fe200078e3cff */
[--C-:B------:R-:W-:Y:S01]  /*73a0*/  IMAD.MOV.U32 R5, RZ, RZ, R21.reuse ;  /* 0x000000ffff057224 */ /* 0x100fe200078e0015 */
[----:B------:R-:W-:Y:S01]  /*73b0*/  LOP3.LUT R8, R8, R9, RZ, 0x3c, !PT ;  /* 0x0000000908087212 */ /* 0x000fe200078e3cff */
[--C-:B------:R-:W-:Y:S01]  /*73c0*/  IMAD.X R9, RZ, RZ, R21.reuse, P3 ;  /* 0x000000ffff097224 */ /* 0x100fe200018e0615 */
[----:B------:R-:W-:Y:S01]  /*73d0*/  LOP3.LUT R24, R24, R25, RZ, 0x3c, !PT ;  /* 0x0000001918187212 */ /* 0x000fe200078e3cff */
[----:B------:R-:W-:Y:S01]  /*73e0*/  IMAD.X R25, RZ, RZ, R21, P4 ;  /* 0x000000ffff197224 */ /* 0x000fe200020e0615 */
[----:B-1----:R1:W-:Y:S04]  /*73f0*/  @!P0 ST.E desc[UR50][R14.64], R0 ;  /* 0x000000000e008985 */ /* 0x0023e8000c101932 */
[----:B------:R-:W2:Y:S04]  /*7400*/  LD.E.128 R4, desc[UR50][R4.64] ;  /* 0x0000003204047980 */ /* 0x000ea8000c101d00 */
[----:B------:R-:W3:Y:S04]  /*7410*/  LD.E.128 R8, desc[UR50][R8.64] ;  /* 0x0000003208087980 */ /* 0x000ee8000c101d00 */
[----:B------:R-:W4:Y:S01]  /*7420*/  LD.E.128 R24, desc[UR50][R24.64] ;  /* 0x0000003218187980 */ /* 0x000f22000c101d00 */
[----:B------:R-:W-:-:S04]  /*7430*/  IADD3 R30, P0, R20, 0x4800, RZ ;  /* 0x00004800141e7810 */ /* 0x000fc80007f1e0ff */
[----:B------:R-:W-:Y:S01]  /*7440*/  LOP3.LUT R20, R30, 0x380, RZ, 0xc0, !PT ;  /* 0x000003801e147812 */ /* 0x000fe200078ec0ff */
[----:B0-----:R-:W-:Y:S02]  /*7450*/  IMAD.X R13, RZ, RZ, R21, P0 ;  /* 0x000000ffff0d7224 */ /* 0x001fe400000e0615 */
[----:B------:R-:W0:Y:S01]  /*7460*/  @P1 LDC R21, c[0x0][0xbf0] ;  /* 0x0002fc00ff151b82 */ /* 0x000e220000000800 */
[----:B------:R-:W-:Y:S01]  /*7470*/  SHF.R.U64 R3, R20, 0x3, RZ ;  /* 0x0000000314037819 */ /* 0x000fe200000012ff */
[----:B------:R-:W-:-:S06]  /*7480*/  UIMAD UR7, UR9, UR10, URZ ;  /* 0x0000000a090772a4 */ /* 0x000fcc000f8e023f */
[----:B------:R-:W0:Y:S01]  /*7490*/  @P1 LDC R20, c[0x0][0xbec] ;  /* 0x0002fb00ff141b82 */ /* 0x000e220000000800 */
[----:B------:R-:W-:Y:S01]  /*74a0*/  UIMAD.WIDE.U32 UR8, UR4, UR10, URZ ;  /* 0x0000000a040872a5 */ /* 0x000fe2000f8e003f */
[----:B------:R-:W-:Y:S01]  /*74b0*/  MOV R31, UR40 ;  /* 0x00000028001f7c02 */ /* 0x000fe20008000f00 */
[----:B------:R-:W-:Y:S01]  /*74c0*/  UIMAD UR7, UR4, UR11, UR7 ;  /* 0x0000000b040772a4 */ /* 0x000fe2000f8e0207 */
[----:B-1----:R-:W-:Y:S01]  /*74d0*/  IMAD R0, R2, 0x30, R17 ;  /* 0x0000003002007824 */ /* 0x002fe200078e0211 */
[----:B------:R-:W-:Y:S01]  /*74e0*/  LOP3.LUT R12, R3, R30, RZ, 0x3c, !PT ;  /* 0x0000001e030c7212 */ /* 0x000fe200078e3cff */
[----:B------:R-:W-:Y:S01]  /*74f0*/  ULDC.64 UR10, c[0x0][0xae8] ;  /* 0x0002ba00000a7ab9 */ /* 0x000fe20000000a00 */
[----:B------:R-:W-:Y:S02]  /*7500*/  UIADD3 UR9, UR9, UR7, URZ ;  /* 0x0000000709097290 */ /* 0x000fe4000fffe03f */
[----:B------:R-:W-:Y:S01]  /*7510*/  UIMAD UR4, UR17, UR10, URZ ;  /* 0x0000000a110472a4 */ /* 0x000fe2000f8e023f */
[----:B------:R-:W-:Y:S01]  /*7520*/  IMAD R31, R31, 0xc0, R0 ;  /* 0x000000c01f1f7824 */ /* 0x000fe200078e0200 */
[----:B------:R-:W-:Y:S01]  /*7530*/  UIMAD.WIDE.U32 UR8, UR41, UR10, UR8 ;  /* 0x0000000a290872a5 */ /* 0x000fe2000f8e0008 */
[----:B------:R-:W-:Y:S01]  /*7540*/  IMAD.U32 R36, RZ, RZ, UR40 ;  /* 0x00000028ff247e24 */ /* 0x000fe2000f8e00ff */
[----:B------:R-:W-:Y:S01]  /*7550*/  UIMAD UR4, UR41, UR11, UR4 ;  /* 0x0000000b290472a4 */ /* 0x000fe2000f8e0204 */
[----:B------:R-:W5:Y:S01]  /*7560*/  LD.E.128 R12, desc[UR50][R12.64] ;  /* 0x000000320c0c7980 */ /* 0x000f62000c101d00 */
[----:B------:R-:W-:Y:S01]  /*7570*/  IMAD.MOV.U32 R3, RZ, RZ, R31 ;  /* 0x000000ffff037224 */ /* 0x000fe200078e001f */
[----:B------:R-:W-:Y:S01]  /*7580*/  ULDC.64 UR10, c[0x0][0xaf0] ;  /* 0x0002bc00000a7ab9 */ /* 0x000fe20000000a00 */
[----:B------:R-:W-:Y:S01]  /*7590*/  UIADD3 UR9, UR9, UR4, URZ ;  /* 0x0000000409097290 */ /* 0x000fe2000fffe03f */
[----:B------:R-:W-:Y:S01]  /*75a0*/  IMAD R36, R36, 0xc0, R17 ;  /* 0x000000c024247824 */ /* 0x000fe200078e0211 */
[----:B------:R-:W-:Y:S01]  /*75b0*/  UIMAD UR4, UR39, UR10, URZ ;  /* 0x0000000a270472a4 */ /* 0x000fe2000f8e023f */
[----:B------:R-:W-:Y:S01]  /*75c0*/  @!PT LDS RZ, [RZ] ;  /* 0x00000000fffff984 */ /* 0x000fe20000000800 */
[----:B------:R-:W-:Y:S01]  /*75d0*/  @!PT LDS RZ, [RZ] ;  /* 0x00000000fffff984 */ /* 0x000fe20000000800 */
[----:B------:R-:W-:Y:S01]  /*75e0*/  @!PT LDS RZ, [RZ] ;  /* 0x00000000fffff984 */ /* 0x000fe20000000800 */
[----:B------:R-:W-:Y:S01]  /*75f0*/  @!PT LDS RZ, [RZ] ;  /* 0x00000000fffff984 */ /* 0x000fe20000000800 */
[----:B------:R1:W-:Y:S06]  /*7600*/  MEMBAR.ALL.CTA ;  /* 0x0000000000007992 */ /* 0x0003ec0000008000 */
[----:B-1----:R-:W1:Y:S01]  /*7610*/  FENCE.VIEW.ASYNC.S ;  /* 0x00000000000073c6 */ /* 0x002e620000000000 */
[----:B------:R-:W-:Y:S01]  /*7620*/  VIADD R28, R28, 0x16820 ;  /* 0x000168201c1c7836 */ /* 0x000fe20000000000 */
[----:B------:R-:W-:Y:S01]  /*7630*/  UIMAD UR4, UR38, UR11, UR4 ;  /* 0x0000000b260472a4 */ /* 0x000fe2000f8e0204 */
[----:B0-----:R-:W-:Y:S01]  /*7640*/  @P1 IMAD.HI.U32 R0, R31, R20, RZ ;  /* 0x000000141f001227 */ /* 0x001fe200078e00ff */
[----:B------:R-:W-:-:S03]  /*7650*/  UIMAD.WIDE.U32 UR38, UR38, UR10, UR8 ;  /* 0x0000000a262672a5 */ /* 0x000fc6000f8e0008 */
[----:B------:R-:W-:Y:S01]  /*7660*/  ULDC.64 UR8, c[0x0][0xae0] ;  /* 0x0002b80000087ab9 */ /* 0x000fe20000000a00 */
[----:B------:R-:W-:Y:S01]  /*7670*/  @P1 SHF.R.U32.HI R3, RZ, R21, R0 ;  /* 0x00000015ff031219 */ /* 0x000fe20000011600 */
[----:B------:R-:W-:Y:S02]  /*7680*/  UIADD3 UR4, UR39, UR4, URZ ;  /* 0x0000000427047290 */ /* 0x000fe4000fffe03f */
[----:B------:R-:W-:Y:S01]  /*7690*/  IMAD.U32 R21, RZ, RZ, UR39 ;  /* 0x00000027ff157e24 */ /* 0x000fe2000f8e00ff */
[--C-:B------:R-:W-:Y:S01]  /*76a0*/  SHF.R.S32.HI R0, RZ, 0x1f, R3.reuse ;  /* 0x0000001fff007819 */ /* 0x100fe20000011403 */
[----:B------:R-:W-:Y:S02]  /*76b0*/  IMAD.MOV R30, RZ, RZ, -R3 ;  /* 0x000000ffff1e7224 */ /* 0x000fe400078e0a03 */
[----:B------:R-:W-:Y:S01]  /*76c0*/  MOV R21, UR4 ;  /* 0x0000000400157c02 */ /* 0x000fe20008000f00 */
[----:B------:R-:W-:Y:S01]  /*76d0*/  IMAD.U32 R20, RZ, RZ, UR38 ;  /* 0x00000026ff147e24 */ /* 0x000fe2000f8e00ff */
[----:B------:R-:W-:Y:S01]  /*76e0*/  ULDC UR4, c[0x0][0xac8] ;  /* 0x0002b20000047ab9 */ /* 0x000fe20000000800 */
[----:B------:R-:W-:-:S02]  /*76f0*/  IMAD R0, R0, UR8, RZ ;  /* 0x0000000800007c24 */ /* 0x000fc4000f8e02ff */
[----:B------:R-:W-:Y:S02]  /*7700*/  IMAD R29, R29, R30, R31 ;  /* 0x0000001e1d1d7224 */ /* 0x000fe400078e021f */
[C---:B------:R-:W-:Y:S02]  /*7710*/  IMAD R31, R3.reuse, UR9, R0 ;  /* 0x00000009031f7c24 */ /* 0x040fe4000f8e0200 */
[----:B------:R-:W-:Y:S01]  /*7720*/  IMAD.WIDE.U32 R20, R3, UR8, R20 ;  /* 0x0000000803147c25 */ /* 0x000fe2000f8e0014 */
[----:B------:R-:W-:Y:S01]  /*7730*/  SHF.R.S32.HI R0, RZ, 0x1f, R29 ;  /* 0x0000001fff007819 */ /* 0x000fe2000001141d */
[----:B------:R-:W-:Y:S02]  /*7740*/  ULDC.64 UR8, c[0x0][0xad8] ;  /* 0x0002b60000087ab9 */ /* 0x000fe40000000a00 */
[----:B------:R-:W-:Y:S02]  /*7750*/  IMAD.IADD R21, R21, 0x1, R31 ;  /* 0x0000000115157824 */ /* 0x000fe400078e021f */
[----:B------:R-:W-:-:S02]  /*7760*/  IMAD R0, R0, UR8, RZ ;  /* 0x0000000800007c24 */ /* 0x000fc4000f8e02ff */
[----:B------:R-:W-:-:S04]  /*7770*/  IMAD.WIDE.U32 R20, R29, UR8, R20 ;  /* 0x000000081d147c25 */ /* 0x000fc8000f8e0014 */
[----:B------:R-:W-:Y:S01]  /*7780*/  IMAD R3, R29, UR9, R0 ;  /* 0x000000091d037c24 */ /* 0x000fe2000f8e0200 */
[----:B------:R-:W-:Y:S01]  /*7790*/  ULDC.64 UR8, c[0x0][0xa80] ;  /* 0x0002a00000087ab9 */ /* 0x000fe20000000a00 */
[----:B------:R-:W-:Y:S01]  /*77a0*/  VIADD R0, R36, 0x30 ;  /* 0x0000003024007836 */ /* 0x000fe20000000000 */
[----:B------:R-:W-:Y:S01]  /*77b0*/  LEA R32, P0, R20, UR8, 0x1 ;  /* 0x0000000814207c11 */ /* 0x000fe2000f8008ff */
[----:B------:R-:W-:-:S04]  /*77c0*/  IMAD.IADD R3, R21, 0x1, R3 ;  /* 0x0000000115037824 */ /* 0x000fc800078e0203 */
[----:B-1----:R-:W0:Y:S01]  /*77d0*/  SHFL.IDX PT, R29, R32, RZ, 0x181f ;  /* 0x00181fff201d7589 */ /* 0x002e2200000e0000 */
[----:B------:R-:W-:Y:S02]  /*77e0*/  LEA.HI.X R34, R20, UR9, R3, 0x1, P0 ;  /* 0x0000000914227c11 */ /* 0x000fe400080f0c03 */
[----:B------:R-:W-:Y:S01]  /*77f0*/  ISETP.GE.AND P0, PT, R16, UR4, PT ;  /* 0x0000000410007c0c */ /* 0x000fe2000bf06270 */
[----:B------:R-:W1:Y:S01]  /*7800*/  SHFL.IDX PT, R37, R32, 0x1, 0x181f ;  /* 0x00381f0020257f89 */ /* 0x000e6200000e0000 */
[C---:B------:R-:W-:Y:S02]  /*7810*/  IADD3 R3, R36.reuse, 0x60, RZ ;  /* 0x0000006024037810 */ /* 0x040fe40007ffe0ff */
[-C--:B------:R-:W-:Y:S01]  /*7820*/  ISETP.GE.OR P1, PT, R36, R33.reuse, P0 ;  /* 0x000000212400720c */ /* 0x080fe20000726670 */
[----:B------:R-:W1:Y:S01]  /*7830*/  SHFL.IDX PT, R39, R32, 0x2, 0x181f ;  /* 0x00581f0020277f89 */ /* 0x000e6200000e0000 */
[-C--:B------:R-:W-:Y:S02]  /*7840*/  ISETP.GE.OR P2, PT, R0, R33.reuse, P0 ;  /* 0x000000210000720c */ /* 0x080fe40000746670 */
[----:B------:R-:W-:Y:S01]  /*7850*/  ISETP.GE.OR P3, PT, R3, R33, P0 ;  /* 0x000000210300720c */ /* 0x000fe20000766670 */
[----:B------:R-:W1:Y:S01]  /*7860*/  SHFL.IDX PT, R21, R34, RZ, 0x181f ;  /* 0x00181fff22157589 */ /* 0x000e6200000e0000 */
[----:B------:R-:W-:-:S03]  /*7870*/  PRMT R0, RZ, 0x654, R28 ;  /* 0x00000654ff007816 */ /* 0x000fc6000000001c */
[----:B------:R-:W1:Y:S01]  /*7880*/  SHFL.IDX PT, R31, R34, 0x1, 0x181f ;  /* 0x00381f00221f7f89 */ /* 0x000e6200000e0000 */
[----:B------:R0:W-:Y:S03]  /*7890*/  SYNCS.ARRIVE.TRANS64.RED.A1T0 RZ, [R0+URZ], RZ ;  /* 0x000000ff00ff79a7 */ /* 0x0001e6000810043f */
[----:B------:R-:W1:Y:S01]  /*78a0*/  SHFL.IDX PT, R38, R34, 0x2, 0x181f ;  /* 0x00581f0022267f89 */ /* 0x000e6200000e0000 */
[----:B0-----:R-:W-:Y:S01]  /*78b0*/  @!P1 LEA R20, P4, R16, R29, 0x1 ;  /* 0x0000001d10149211 */ /* 0x001fe200078808ff */
[----:B------:R-:W-:Y:S02]  /*78c0*/  VIADD R0, R36, 0x90 ;  /* 0x0000009024007836 */ /* 0x000fe40000000000 */
[----:B------:R0:W0:Y:S01]  /*78d0*/  SHFL.IDX PT, R3, R32, 0x3, 0x181f ;  /* 0x00781f0020037f89 */ /* 0x00002200000e0000 */
[----:B-1----:R-:W-:Y:S02]  /*78e0*/  @!P2 LEA R28, P5, R16, R37, 0x1 ;  /* 0x00000025101ca211 */ /* 0x002fe400078a08ff */
[----:B------:R-:W-:Y:S01]  /*78f0*/  ISETP.GE.OR P0, PT, R0, R33, P0 ;  /* 0x000000210000720c */ /* 0x000fe20000706670 */
[----:B------:R-:W1:Y:S01]  /*7900*/  SHFL.IDX PT, R34, R34, 0x3, 0x181f ;  /* 0x00781f0022227f89 */ /* 0x000e6200000e0000 */
[----:B------:R-:W-:-:S02]  /*7910*/  @!P3 LEA R30, P6, R16, R39, 0x1 ;  /* 0x00000027101eb211 */ /* 0x000fc400078c08ff */
[C-C-:B------:R-:W-:Y:S02]  /*7920*/  @!P1 LEA.HI.X R21, R16.reuse, R21, R155.reuse, 0x1, P4 ;  /* 0x0000001510159211 */ /* 0x140fe400020f0c9b */
[C-C-:B------:R-:W-:Y:S02]  /*7930*/  @!P2 LEA.HI.X R29, R16.reuse, R31, R155.reuse, 0x1, P5 ;  /* 0x0000001f101da211 */ /* 0x140fe400028f0c9b */
[----:B------:R-:W-:Y:S01]  /*7940*/  @!P3 LEA.HI.X R31, R16, R38, R155, 0x1, P6 ;  /* 0x00000026101fb211 */ /* 0x000fe200030f0c9b */
[----:B--2---:R2:W-:Y:S04]  /*7950*/  @!P1 ST.E.128 desc[UR50][R20.64], R4 ;  /* 0x0000000414009985 */ /* 0x0045e8000c101d32 */
[----:B---3--:R2:W-:Y:S04]  /*7960*/  @!P2 ST.E.128 desc[UR50][R28.64], R8 ;  /* 0x000000081c00a985 */ /* 0x0085e8000c101d32 */
[----:B----4-:R2:W-:Y:S01]  /*7970*/  @!P3 ST.E.128 desc[UR50][R30.64], R24 ;  /* 0x000000181e00b985 */ /* 0x0105e2000c101d32 */
[----:B01----:R-:W-:Y:S05]  /*7980*/  @P0 BRA `(.L_x_234) ;  /* 0x0000000800780947 */ /* 0x003fea0003800000 */
[----:B--2---:R-:W-:-:S04]  /*7990*/  LEA R4, P0, R16, R3, 0x1 ;  /* 0x0000000310047211 */ /* 0x004fc800078008ff */
[----:B------:R-:W-:-:S05]  /*79a0*/  LEA.HI.X R5, R16, R34, R155, 0x1, P0 ;  /* 0x0000002210057211 */ /* 0x000fca00000f0c9b */
[----:B-----5:R0:W-:Y:S01]  /*79b0*/  ST.E.128 desc[UR50][R4.64], R12 ;  /* 0x0000000c04007985 */ /* 0x0201e2000c101d32 */
[----:B------:R-:W-:Y:S05]  /*79c0*/  BRA `(.L_x_234) ;  /* 0x0000000800687947 */ /* 0x000fea0003800000 */
.L_x_232:
[----:B------:R-:W-:Y:S01]  /*79d0*/  ULDC.64 UR8, c[0x0][0xc00] ;  /* 0x0003000000087ab9 */ /* 0x000fe20000000a00 */
[----:B------:R-:W-:Y:S01]  /*79e0*/  ULDC UR4, c[0x0][0xa88] ;  /* 0x0002a20000047ab9 */ /* 0x000fe20000000800 */
[----:B------:R-:W-:Y:S01]  /*79f0*/  UISETP.NE.U32.AND UP0, UPT, UR8, URZ, UPT ;  /* 0x0000003f0800728c */ /* 0x000fe2000bf05070 */
[----:B------:R-:W0:Y:S03]  /*7a00*/  LDC R11, c[0x0][0xbe8] ;  /* 0x0002fa00ff0b7b82 */ /* 0x000e260000000800 */
[----:B------:R-:W-:-:S03]  /*7a10*/  UISETP.NE.AND.EX UP0, UPT, UR9, URZ, UPT, UP0 ;  /* 0x0000003f0900728c */ /* 0x000fc6000bf05300 */
[----:B------:R-:W-:Y:S02]  /*7a20*/  ULDC.64 UR8, c[0x0][0xc00] ;  /* 0x0003000000087ab9 */ /* 0x000fe40000000a00 */
[----:B------:R-:W-:Y:S01]  /*7a30*/  UIMAD.WIDE UR8, UR38, 0x4, UR8 ;  /* 0x00000004260878a5 */ /* 0x000fe2000f8e0208 */
[----:B------:R-:W-:-:S05]  /*7a40*/  PLOP3.LUT P2, PT, PT, PT, UP0, 0x80, 0x0 ;  /* 0x000000000000781c */ /* 0x000fca0003f4f008 */
[----:B------:R-:W-:Y:S02]  /*7a50*/  IMAD.U32 R4, RZ, RZ, UR8 ;  /* 0x00000008ff047e24 */ /* 0x000fe4000f8e00ff */
[----:B------:R-:W-:Y:S01]  /*7a60*/  IMAD.U32 R5, RZ, RZ, UR9 ;  /* 0x00000009ff057e24 */ /* 0x000fe2000f8e00ff */
[----:B------:R-:W-:Y:S02]  /*7a70*/  ULDC.64 UR8, c[0x0][0xc08] ;  /* 0x0003020000087ab9 */ /* 0x000fe40000000a00 */
[----:B------:R-:W-:-:S03]  /*7a80*/  UISETP.NE.U32.AND UP1, UPT, UR8, URZ, UPT ;  /* 0x0000003f0800728c */ /* 0x000fc6000bf25070 */
[----:B------:R-:W2:Y:S01]  /*7a90*/  @P2 LDG.E R3, desc[UR50][R4.64] ;  /* 0x0000003204032981 */ /* 0x000ea2000c1e1900 */
[----:B------:R-:W-:Y:S01]  /*7aa0*/  UISETP.NE.AND.EX UP1, UPT, UR9, URZ, UPT, UP1 ;  /* 0x0000003f0900728c */ /* 0x000fe2000bf25310 */
[----:B------:R-:W-:-:S05]  /*7ab0*/  MOV R0, UR4 ;  /* 0x0000000400007c02 */ /* 0x000fca0008000f00 */
[----:B------:R-:W-:-:S05]  /*7ac0*/  PLOP3.LUT P3, PT, PT, PT, UP1, 0x80, 0x0 ;  /* 0x000000000000781c */ /* 0x000fca0003f6f018 */
[----:B------:R-:W-:Y:S02]  /*7ad0*/  @UP1 ULDC.64 UR8, c[0x0][0xc08] ;  /* 0x0003020000081ab9 */ /* 0x000fe40000000a00 */
[----:B------:R-:W-:-:S06]  /*7ae0*/  @UP1 UIMAD.WIDE UR8, UR38, 0x4, UR8 ;  /* 0x00000004260818a5 */ /* 0x000fcc000f8e0208 */
[----:B------:R-:W-:Y:S02]  /*7af0*/  IMAD.U32 R6, RZ, RZ, UR8 ;  /* 0x00000008ff067e24 */ /* 0x000fe4000f8e00ff */
[----:B------:R-:W-:-:S05]  /*7b00*/  IMAD.U32 R7, RZ, RZ, UR9 ;  /* 0x00000009ff077e24 */ /* 0x000fca000f8e00ff */
[----:B------:R1:W5:Y:S01]  /*7b10*/  @P3 LDG.E R0, desc[UR50][R6.64] ;  /* 0x0000003206003981 */ /* 0x000362000c1e1900 */
[----:B0-----:R-:W-:Y:S01]  /*7b20*/  ISETP.NE.AND P0, PT, R11, 0x1, PT ;  /* 0x000000010b00780c */ /* 0x001fe20003f05270 */
[----:B------:R-:W-:Y:S01]  /*7b30*/  UMOV UR4, URZ ;  /* 0x0000003f00047c82 */ /* 0x000fe20008000000 */
[----:B------:R-:W-:Y:S01]  /*7b40*/  USHF.R.S32.HI UR11, URZ, 0x1f, UR41 ;  /* 0x0000001f3f0b7899 */ /* 0x000fe20008011429 */
[----:B------:R-:W-:-:S10]  /*7b50*/  ISETP.GE.AND P1, PT, R156, 0xc0, PT ;  /* 0x000000c09c00780c */ /* 0x000fd40003f26270 */
[----:B------:R-:W0:Y:S01]  /*7b60*/  @P0 LDC R9, c[0x0][0xbec] ;  /* 0x0002fb00ff090b82 */ /* 0x000e220000000800 */
[----:B--2---:R-:W-:-:S13]  /*7b70*/  @P2 R2UR UR4, R3 ;  /* 0x00000000030422ca */ /* 0x004fda00000e0000 */
[----:B------:R-:W-:Y:S01]  /*7b80*/  USHF.R.S32.HI UR10, URZ, 0x1f, UR4 ;  /* 0x0000001f3f0a7899 */ /* 0x000fe20008011404 */
[----:B01----:R-:W-:Y:S11]  /*7b90*/  @P3 BRA `(.L_x_235) ;  /* 0x0000000000103947 */ /* 0x003ff60003800000 */
[----:B------:R-:W-:Y:S05]  /*7ba0*/  @!P2 BRA `(.L_x_235) ;  /* 0x00000000000ca947 */ /* 0x000fea0003800000 */
[----:B------:R-:W2:Y:S04]  /*7bb0*/  LDG.E R3, desc[UR50][R4.64] ;  /* 0x0000003204037981 */ /* 0x000ea8000c1e1900 */
[----:B-----5:R-:W2:Y:S02]  /*7bc0*/  LDG.E R0, desc[UR50][R4.64+0x4] ;  /* 0x0000043204007981 */ /* 0x020ea4000c1e1900 */
[----:B--2---:R-:W-:-:S07]  /*7bd0*/  IMAD.IADD R0, R0, 0x1, -R3 ;  /* 0x0000000100007824 */ /* 0x004fce00078e0a03 */
.L_x_235:
[----:B------:R-:W-:Y:S01]  /*7be0*/  USEL UR38, UR38, URZ, !UP0 ;  /* 0x0000003f26267287 */ /* 0x000fe2000c000000 */
[----:B------:R-:W-:Y:S01]  /*7bf0*/  BSSY B1, `(.L_x_236) ;  /* 0x000002d000017945 */ /* 0x000fe20003800000 */
[----:B------:R-:W-:-:S03]  /*7c00*/  USEL UR39, UR39, URZ, !UP0 ;  /* 0x0000003f27277287 */ /* 0x000fc6000c000000 */
[----:B------:R-:W-:Y:S09]  /*7c10*/  @P1 BRA `(.L_x_237) ;  /* 0x0000000000a81947 */ /* 0x000ff20003800000 */
[----:B------:R-:W0:Y:S01]  /*7c20*/  S2R R4, SR_TID.X ;  /* 0x0000000000047919 */ /* 0x000e220000002100 */
[----:B------:R-:W1:Y:S01]  /*7c30*/  LDC R6, c[0x0][0xbe8] ;  /* 0x0002fa00ff067b82 */ /* 0x000e620000000800 */
[----:B------:R-:W-:-:S04]  /*7c40*/  IMAD.U32 R3, RZ, RZ, UR40 ;  /* 0x00000028ff037e24 */ /* 0x000fc8000f8e00ff */
[----:B0-----:R-:W-:Y:S02]  /*7c50*/  IMAD R3, R3, 0xc0, R4 ;  /* 0x000000c003037824 */ /* 0x001fe400078e0204 */
[----:B-1---5:R-:W-:-:S03]  /*7c60*/  IMAD R4, R0, R6, RZ ;  /* 0x0000000600047224 */ /* 0x022fc600078e02ff */
[----:B------:R-:W-:-:S04]  /*7c70*/  IADD3 R5, R3, -0x80, RZ ;  /* 0xffffff8003057810 */ /* 0x000fc80007ffe0ff */
[----:B------:R-:W-:-:S13]  /*7c80*/  ISETP.GE.AND P1, PT, R5, R4, PT ;  /* 0x000000040500720c */ /* 0x000fda0003f26270 */
[----:B------:R-:W-:Y:S05]  /*7c90*/  @P1 BRA `(.L_x_237) ;  /* 0x0000000000881947 */ /* 0x000fea0003800000 */
[----:B------:R-:W-:Y:S01]  /*7ca0*/  ISETP.NE.AND P1, PT, R6, 0x1, PT ;  /* 0x000000010600780c */ /* 0x000fe20003f25270 */
[----:B------:R-:W-:Y:S01]  /*7cb0*/  ULDC.64 UR12, c[0x0][0xb90] ;  /* 0x0002e400000c7ab9 */ /* 0x000fe20000000a00 */
[----:B------:R-:W-:Y:S01]  /*7cc0*/  UMOV UR8, UR4 ;  /* 0x0000000400087c82 */ /* 0x000fe20008000000 */
[----:B------:R-:W-:Y:S01]  /*7cd0*/  UIMAD UR7, UR11, UR12, URZ ;  /* 0x0000000c0b0772a4 */ /* 0x000fe2000f8e023f */
[----:B------:R-:W-:Y:S02]  /*7ce0*/  UMOV UR9, UR10 ;  /* 0x0000000a00097c82 */ /* 0x000fe40008000000 */
[----:B------:R-:W-:Y:S02]  /*7cf0*/  UIMAD.WIDE.U32 UR8, UR41, UR12, UR8 ;  /* 0x0000000c290872a5 */ /* 0x000fe4000f8e0008 */
[----:B------:R-:W-:-:S03]  /*7d00*/  UIMAD UR7, UR41, UR13, UR7 ;  /* 0x0000000d290772a4 */ /* 0x000fc6000f8e0207 */
[----:B------:R-:W-:Y:S02]  /*7d10*/  ULDC.64 UR12, c[0x0][0xb98] ;  /* 0x0002e600000c7ab9 */ /* 0x000fe40000000a00 */
[----:B------:R-:W0:Y:S01]  /*7d20*/  @P1 LDC R4, c[0x0][0xbec] ;  /* 0x0002fb00ff041b82 */ /* 0x000e220000000800 */
[----:B------:R-:W-:Y:S02]  /*7d30*/  UIADD3 UR9, UR9, UR7, URZ ;  /* 0x0000000709097290 */ /* 0x000fe4000fffe03f */
[----:B------:R-:W-:Y:S02]  /*7d40*/  UIMAD UR7, UR39, UR12, URZ ;  /* 0x0000000c270772a4 */ /* 0x000fe4000f8e023f */
[----:B------:R-:W-:Y:S02]  /*7d50*/  UIMAD.WIDE.U32 UR8, UR38, UR12, UR8 ;  /* 0x0000000c260872a5 */ /* 0x000fe4000f8e0008 */
[----:B------:R-:W-:Y:S01]  /*7d60*/  UIMAD UR7, UR38, UR13, UR7 ;  /* 0x0000000d260772a4 */ /* 0x000fe2000f8e0207 */
[----:B------:R-:W1:Y:S02]  /*7d70*/  @P1 LDC R8, c[0x0][0xbf0] ;  /* 0x0002fc00ff081b82 */ /* 0x000e640000000800 */
[----:B------:R-:W-:Y:S01]  /*7d80*/  ULDC.64 UR12, c[0x0][0xb88] ;  /* 0x0002e200000c7ab9 */ /* 0x000fe20000000a00 */
[----:B0-----:R-:W-:-:S04]  /*7d90*/  @P1 IMAD.HI.U32 R3, R5, R4, RZ ;  /* 0x0000000405031227 */ /* 0x001fc800078e00ff */
[----:B------:R-:W-:Y:S01]  /*7da0*/  IMAD.MOV.U32 R4, RZ, RZ, R5 ;  /* 0x000000ffff047224 */ /* 0x000fe200078e0005 */
[----:B-1----:R-:W-:Y:S01]  /*7db0*/  @P1 SHF.R.U32.HI R4, RZ, R8, R3 ;  /* 0x00000008ff041219 */ /* 0x002fe20000011603 */
[----:B------:R-:W-:-:S04]  /*7dc0*/  IMAD.U32 R8, RZ, RZ, UR7 ;  /* 0x00000007ff087e24 */ /* 0x000fc8000f8e00ff */
[----:B------:R-:W-:-:S04]  /*7dd0*/  IMAD.MOV R3, RZ, RZ, -R4 ;  /* 0x000000ffff037224 */ /* 0x000fc800078e0a04 */
[----:B------:R-:W-:Y:S01]  /*7de0*/  IMAD R3, R6, R3, R5 ;  /* 0x0000000306037224 */ /* 0x000fe200078e0205 */
[----:B------:R-:W-:Y:S02]  /*7df0*/  SHF.R.S32.HI R5, RZ, 0x1f, R4 ;  /* 0x0000001fff057819 */ /* 0x000fe40000011404 */
[----:B------:R-:W-:Y:S02]  /*7e00*/  IADD3 R4, P1, R4, UR8, RZ ;  /* 0x0000000804047c10 */ /* 0x000fe4000ff3e0ff */
[----:B------:R-:W-:Y:S02]  /*7e10*/  SHF.R.S32.HI R6, RZ, 0x1f, R3 ;  /* 0x0000001fff067819 */ /* 0x000fe40000011403 */
[----:B------:R-:W-:Y:S01]  /*7e20*/  IADD3.X R5, R5, UR9, R8, P1, !PT ;  /* 0x0000000905057c10 */ /* 0x000fe20008ffe408 */
[----:B------:R-:W-:Y:S02]  /*7e30*/  ULDC.64 UR8, c[0x0][0xb50] ;  /* 0x0002d40000087ab9 */ /* 0x000fe40000000a00 */
[----:B------:R-:W-:-:S02]  /*7e40*/  IMAD R6, R6, UR12, RZ ;  /* 0x0000000c06067c24 */ /* 0x000fc4000f8e02ff */
[----:B------:R-:W-:-:S04]  /*7e50*/  IMAD.WIDE.U32 R4, R3, UR12, R4 ;  /* 0x0000000c03047c25 */ /* 0x000fc8000f8e0004 */
[----:B------:R-:W-:Y:S01]  /*7e60*/  IMAD R7, R3, UR13, R6 ;  /* 0x0000000d03077c24 */ /* 0x000fe2000f8e0206 */
[----:B------:R-:W-:-:S03]  /*7e70*/  LEA R6, P1, R4, UR8, 0x2 ;  /* 0x0000000804067c11 */ /* 0x000fc6000f8210ff */
[----:B------:R-:W-:-:S05]  /*7e80*/  IMAD.IADD R3, R5, 0x1, R7 ;  /* 0x0000000105037824 */ /* 0x000fca00078e0207 */
[----:B------:R-:W-:Y:S02]  /*7e90*/  LEA.HI.X R7, R4, UR9, R3, 0x2, P1 ;  /* 0x0000000904077c11 */ /* 0x000fe400088f1403 */
[----:B------:R-:W-:-:S05]  /*7ea0*/  MOV R3, 0xff800000 ;  /* 0xff80000000037802 */ /* 0x000fca0000000f00 */
[----:B------:R0:W-:Y:S02]  /*7eb0*/  STG.E desc[UR50][R6.64], R3 ;  /* 0x0000000306007986 */ /* 0x0001e4000c101932 */
.L_x_237:
[----:B------:R-:W-:Y:S05]  /*7ec0*/  BSYNC B1 ;  /* 0x0000000000017941 */ /* 0x000fea0003800000 */
.L_x_236:
[----:B------:R-:W1:Y:S01]  /*7ed0*/  @P0 LDC R5, c[0x0][0xbf0] ;  /* 0x0002fc00ff050b82 */ /* 0x000e620000000800 */
[----:B------:R-:W-:Y:S01]  /*7ee0*/  ULDC.64 UR12, c[0x0][0xaa0] ;  /* 0x0002a800000c7ab9 */ /* 0x000fe20000000a00 */
[----:B0-----:R-:W-:Y:S01]  /*7ef0*/  IMAD.U32 R6, RZ, RZ, UR40 ;  /* 0x00000028ff067e24 */ /* 0x001fe2000f8e00ff */
[----:B------:R-:W-:Y:S01]  /*7f00*/  UIMAD UR7, UR10, UR12, URZ ;  /* 0x0000000c0a0772a4 */ /* 0x000fe2000f8e023f */
[----:B------:R-:W-:Y:S01]  /*7f10*/  IMAD R3, R2, 0x30, R17 ;  /* 0x0000003002037824 */ /* 0x000fe200078e0211 */
[----:B------:R-:W-:Y:S01]  /*7f20*/  UIMAD.WIDE.U32 UR8, UR4, UR12, URZ ;  /* 0x0000000c040872a5 */ /* 0x000fe2000f8e003f */
[----:B-----5:R-:W-:Y:S01]  /*7f30*/  IMAD R25, R0, R11, RZ ;  /* 0x0000000b00197224 */ /* 0x020fe200078e02ff */
[----:B------:R-:W-:Y:S01]  /*7f40*/  UIMAD UR7, UR4, UR13, UR7 ;  /* 0x0000000d040772a4 */ /* 0x000fe2000f8e0207 */
[----:B------:R-:W-:Y:S02]  /*7f50*/  IMAD R6, R6, 0xc0, R3 ;  /* 0x000000c006067824 */ /* 0x000fe400078e0203 */
[----:B------:R-:W-:Y:S01]  /*7f60*/  ULDC.64 UR12, c[0x0][0xae8] ;  /* 0x0002ba00000c7ab9 */ /* 0x000fe20000000a00 */
[----:B------:R-:W-:Y:S01]  /*7f70*/  UIADD3 UR9, UR9, UR7, URZ ;  /* 0x0000000709097290 */ /* 0x000fe2000fffe03f */
[----:B------:R-:W-:Y:S01]  /*7f80*/  @P0 IMAD.HI.U32 R4, R6, R9, RZ ;  /* 0x0000000906040227 */ /* 0x000fe200078e00ff */
[----:B------:R-:W-:-:S02]  /*7f90*/  UIMAD UR4, UR11, UR12, URZ ;  /* 0x0000000c0b0472a4 */ /* 0x000fc4000f8e023f */
[----:B------:R-:W-:Y:S01]  /*7fa0*/  UIMAD.WIDE.U32 UR8, UR41, UR12, UR8 ;  /* 0x0000000c290872a5 */ /* 0x000fe2000f8e0008 */
[----:B------:R-:W-:Y:S01]  /*7fb0*/  IMAD.MOV.U32 R3, RZ, RZ, R6 ;  /* 0x000000ffff037224 */ /* 0x000fe200078e0006 */
[----:B------:R-:W-:Y:S01]  /*7fc0*/  UIMAD UR4, UR41, UR13, UR4 ;  /* 0x0000000d290472a4 */ /* 0x000fe2000f8e0204 */
[----:B------:R-:W-:-:S03]  /*7fd0*/  ULDC.64 UR10, c[0x0][0xaf0] ;  /* 0x0002bc00000a7ab9 */ /* 0x000fc60000000a00 */
[----:B------:R-:W-:Y:S02]  /*7fe0*/  UIADD3 UR9, UR9, UR4, URZ ;  /* 0x0000000409097290 */ /* 0x000fe4000fffe03f */
[----:B------:R-:W-:Y:S01]  /*7ff0*/  UIMAD UR4, UR39, UR10, URZ ;  /* 0x0000000a270472a4 */ /* 0x000fe2000f8e023f */
[----:B-1----:R-:W-:Y:S01]  /*8000*/  @P0 SHF.R.U32.HI R3, RZ, R5, R4 ;  /* 0x00000005ff030219 */ /* 0x002fe20000011604 */
[----:B------:R-:W-:Y:S02]  /*8010*/  UIMAD.WIDE.U32 UR8, UR38, UR10, UR8 ;  /* 0x0000000a260872a5 */ /* 0x000fe4000f8e0008 */
[----:B------:R-:W-:Y:S01]  /*8020*/  UIMAD UR4, UR38, UR11, UR4 ;  /* 0x0000000b260472a4 */ /* 0x000fe2000f8e0204 */
[--C-:B------:R-:W-:Y:S01]  /*8030*/  SHF.R.S32.HI R4, RZ, 0x1f, R3.reuse ;  /* 0x0000001fff047819 */ /* 0x100fe20000011403 */
[----:B------:R-:W-:Y:S01]  /*8040*/  IMAD.MOV R7, RZ, RZ, -R3 ;  /* 0x000000ffff077224 */ /* 0x000fe200078e0a03 */
[----:B------:R-:W-:Y:S01]  /*8050*/  ULDC.64 UR10, c[0x0][0xae0] ;  /* 0x0002b800000a7ab9 */ /* 0x000fe20000000a00 */
[----:B------:R-:W-:-:S02]  /*8060*/  UIADD3 UR4, UR9, UR4, URZ ;  /* 0x0000000409047290 */ /* 0x000fc4000fffe03f */
[----:B------:R-:W-:Y:S01]  /*8070*/  MOV R5, UR9 ;  /* 0x0000000900057c02 */ /* 0x000fe20008000f00 */
[----:B------:R-:W-:Y:S02]  /*8080*/  IMAD R7, R11, R7, R6 ;  /* 0x000000070b077224 */ /* 0x000fe400078e0206 */
[----:B------:R-:W-:Y:S02]  /*8090*/  IMAD R8, R4, UR10, RZ ;  /* 0x0000000a04087c24 */ /* 0x000fe4000f8e02ff */
[----:B------:R-:W-:Y:S01]  /*80a0*/  IMAD.U32 R4, RZ, RZ, UR8 ;  /* 0x00000008ff047e24 */ /* 0x000fe2000f8e00ff */
[----:B------:R-:W-:Y:S01]  /*80b0*/  SHF.R.S32.HI R6, RZ, 0x1f, R7 ;  /* 0x0000001fff067819 */ /* 0x000fe20000011407 */
[----:B------:R-:W-:Y:S01]  /*80c0*/  IMAD.U32 R5, RZ, RZ, UR4 ;  /* 0x00000004ff057e24 */ /* 0x000fe2000f8e00ff */
[----:B------:R-:W-:Y:S01]  /*80d0*/  ULDC.64 UR8, c[0x0][0xad8] ;  /* 0x0002b60000087ab9 */ /* 0x000fe20000000a00 */
[C---:B------:R-:W-:Y:S01]  /*80e0*/  IMAD R9, R3.reuse, UR11, R8 ;  /* 0x0000000b03097c24 */ /* 0x040fe2000f8e0208 */
[----:B------:R-:W-:Y:S01]  /*80f0*/  ULDC UR4, c[0x0][0xac8] ;  /* 0x0002b20000047ab9 */ /* 0x000fe20000000800 */
[----:B------:R-:W-:-:S04]  /*8100*/  IMAD.WIDE.U32 R4, R3, UR10, R4 ;  /* 0x0000000a03047c25 */ /* 0x000fc8000f8e0004 */
[----:B------:R-:W-:Y:S02]  /*8110*/  IMAD R6, R6, UR8, RZ ;  /* 0x0000000806067c24 */ /* 0x000fe4000f8e02ff */
[----:B------:R-:W-:Y:S02]  /*8120*/  IMAD.IADD R5, R5, 0x1, R9 ;  /* 0x0000000105057824 */ /* 0x000fe400078e0209 */
[C---:B------:R-:W-:Y:S02]  /*8130*/  IMAD R3, R7.reuse, UR9, R6 ;  /* 0x0000000907037c24 */ /* 0x040fe4000f8e0206 */
[----:B------:R-:W-:Y:S01]  /*8140*/  IMAD.WIDE.U32 R4, R7, UR8, R4 ;  /* 0x0000000807047c25 */ /* 0x000fe2000f8e0004 */
[----:B------:R-:W-:-:S03]  /*8150*/  ULDC.64 UR8, c[0x0][0xa80] ;  /* 0x0002a00000087ab9 */ /* 0x000fc60000000a00 */
[----:B------:R-:W-:Y:S01]  /*8160*/  IMAD.IADD R3, R5, 0x1, R3 ;  /* 0x0000000105037824 */ /* 0x000fe200078e0203 */
[----:B------:R-:W-:Y:S01]  /*8170*/  LEA R5, P0, R4, UR8, 0x1 ;  /* 0x0000000804057c11 */ /* 0x000fe2000f8008ff */
[----:B------:R-:W-:-:S03]  /*8180*/  IMAD.U32 R8, RZ, RZ, UR40 ;  /* 0x00000028ff087e24 */ /* 0x000fc6000f8e00ff */
[----:B------:R-:W-:Y:S01]  /*8190*/  LEA.HI.X R10, R4, UR9, R3, 0x1, P0 ;  /* 0x00000009040a7c11 */ /* 0x000fe200080f0c03 */
[----:B------:R-:W0:Y:S01]  /*81a0*/  SHFL.IDX PT, R9, R5, RZ, 0x181f ;  /* 0x00181fff05097589 */ /* 0x000e2200000e0000 */
[----:B------:R-:W-:Y:S01]  /*81b0*/  IMAD R6, R8, 0xc0, R17 ;  /* 0x000000c008067824 */ /* 0x000fe200078e0211 */
[----:B------:R-:W-:Y:S02]  /*81c0*/  ISETP.GE.AND P0, PT, R16, UR4, PT ;  /* 0x0000000410007c0c */ /* 0x000fe4000bf06270 */
[----:B------:R-:W1:Y:S01]  /*81d0*/  SHFL.IDX PT, R13, R5, 0x1, 0x181f ;  /* 0x00381f00050d7f89 */ /* 0x000e6200000e0000 */
[C---:B------:R-:W-:Y:S01]  /*81e0*/  VIADD R3, R6.reuse, 0x60 ;  /* 0x0000006006037836 */ /* 0x040fe20000000000 */
[C---:B------:R-:W-:Y:S01]  /*81f0*/  IADD3 R0, R6.reuse, 0x30, RZ ;  /* 0x0000003006007810 */ /* 0x040fe20007ffe0ff */
[C---:B------:R-:W-:Y:S01]  /*8200*/  VIADD R4, R6.reuse, 0x90 ;  /* 0x0000009006047836 */ /* 0x040fe20000000000 */
[----:B------:R-:W2:Y:S01]  /*8210*/  SHFL.IDX PT, R15, R5, 0x2, 0x181f ;  /* 0x00581f00050f7f89 */ /* 0x000ea200000e0000 */
[----:B------:R-:W-:-:S02]  /*8220*/  ISETP.GE.OR P3, PT, R6, R25, P0 ;  /* 0x000000190600720c */ /* 0x000fc40000766670 */
[-C--:B------:R-:W-:Y:S01]  /*8230*/  ISETP.GE.OR P2, PT, R0, R25.reuse, P0 ;  /* 0x000000190000720c */ /* 0x080fe20000746670 */
[----:B------:R-:W3:Y:S01]  /*8240*/  SHFL.IDX PT, R7, R10, RZ, 0x181f ;  /* 0x00181fff0a077589 */ /* 0x000ee200000e0000 */
[-C--:B------:R-:W-:Y:S02]  /*8250*/  ISETP.GE.OR P1, PT, R3, R25.reuse, P0 ;  /* 0x000000190300720c */ /* 0x080fe40000726670 */
[----:B------:R-:W-:Y:S01]  /*8260*/  ISETP.GE.OR P0, PT, R4, R25, P0 ;  /* 0x000000190400720c */ /* 0x000fe20000706670 */
[----:B------:R3:W4:Y:S04]  /*8270*/  SHFL.IDX PT, R21, R5, 0x3, 0x181f ;  /* 0x00781f0005157f89 */ /* 0x00072800000e0000 */
[----:B------:R-:W4:Y:S04]  /*8280*/  SHFL.IDX PT, R11, R10, 0x1, 0x181f ;  /* 0x00381f000a0b7f89 */ /* 0x000f2800000e0000 */
[----:B------:R-:W4:Y:S01]  /*8290*/  SHFL.IDX PT, R12, R10, 0x2, 0x181f ;  /* 0x00581f000a0c7f89 */ /* 0x000f2200000e0000 */
[----:B0-----:R-:W-:-:S03]  /*82a0*/  @!P3 LEA R4, P6, R16, R9, 0x1 ;  /* 0x000000091004b211 */ /* 0x001fc600078c08ff */
[----:B------:R4:W0:Y:S01]  /*82b0*/  SHFL.IDX PT, R14, R10, 0x3, 0x181f ;  /* 0x00781f000a0e7f89 */ /* 0x00082200000e0000 */
[C---:B-1----:R-:W-:Y:S02]  /*82c0*/  @!P2 LEA R6, P5, R16.reuse, R13, 0x1 ;  /* 0x0000000d1006a211 */ /* 0x042fe400078a08ff */
[C---:B--2---:R-:W-:Y:S02]  /*82d0*/  @!P1 LEA R8, P4, R16.reuse, R15, 0x1 ;  /* 0x0000000f10089211 */ /* 0x044fe400078808ff */
[C---:B---3--:R-:W-:Y:S02]  /*82e0*/  @!P3 LEA.HI.X R5, R16.reuse, R7, R155, 0x1, P6 ;  /* 0x000000071005b211 */ /* 0x048fe400030f0c9b */
[----:B----4-:R-:W-:-:S03]  /*82f0*/  @!P0 LEA R10, P6, R16, R21, 0x1 ;  /* 0x00000015100a8211 */ /* 0x010fc600078c08ff */
[----:B------:R1:W-:Y:S01]  /*8300*/  @!P3 ST.E.128 desc[UR50][R4.64], RZ ;  /* 0x000000ff0400b985 */ /* 0x0003e2000c101d32 */
[C-C-:B------:R-:W-:Y:S02]  /*8310*/  @!P2 LEA.HI.X R7, R16.reuse, R11, R155.reuse, 0x1, P5 ;  /* 0x0000000b1007a211 */ /* 0x140fe400028f0c9b */
[----:B------:R-:W-:-:S03]  /*8320*/  @!P1 LEA.HI.X R9, R16, R12, R155, 0x1, P4 ;  /* 0x0000000c10099211 */ /* 0x000fc600020f0c9b */
[----:B------:R1:W-:Y:S01]  /*8330*/  @!P2 ST.E.128 desc[UR50][R6.64], RZ ;  /* 0x000000ff0600a985 */ /* 0x0003e2000c101d32 */
[----:B0-----:R-:W-:-:S03]  /*8340*/  @!P0 LEA.HI.X R11, R16, R14, R155, 0x1, P6 ;  /* 0x0000000e100b8211 */ /* 0x001fc600030f0c9b */
[----:B------:R1:W-:Y:S04]  /*8350*/  @!P1 ST.E.128 desc[UR50][R8.64], RZ ;  /* 0x000000ff08009985 */ /* 0x0003e8000c101d32 */
[----:B------:R1:W-:Y:S02]  /*8360*/  @!P0 ST.E.128 desc[UR50][R10.64], RZ ;  /* 0x000000ff0a008985 */ /* 0x0003e4000c101d32 */
.L_x_234:
[----:B------:R-:W-:Y:S05]  /*8370*/  BSYNC B0 ;  /* 0x0000000000007941 */ /* 0x000fea0003800000 */
.L_x_231:
[----:B------:R-:W-:Y:S02]  /*8380*/  ULDC UR4, c[0x0][0xc3c] ;  /* 0x00030f0000047ab9 */ /* 0x000fe40000000800 */
[----:B------:R-:W-:-:S13]  /*8390*/  ISETP.GE.AND P0, PT, R35, UR4, PT ;  /* 0x0000000423007c0c */ /* 0x000fda000bf06270 */
[----:B------:R-:W-:Y:S05]  /*83a0*/  @!P0 BRA `(.L_x_238) ;  /* 0xffffff8800608947 */ /* 0x000fea000383ffff */
[----:B------:R-:W-:Y:S05]  /*83b0*/  EXIT ;  /* 0x000000000000794d */ /* 0x000fea0003800000 */
.L_x_203:
[----:B------:R-:W-:-:S08]  /*83c0*/  NOP ;  /* 0x0000000000007918 */ /* 0x000fd00000000000 */
[----:B------:R-:W0:-:S00]  /*83d0*/  USETMAXREG.DEALLOC.CTAPOOL 0x20 ;  /* 0x00000020000079c8 */ /* 0x000e0000080e0500 */
[----:B0-----:R-:W2:Y:S01]  /*83e0*/  LDL.LU R2, [R1+0x8] ;  /* 0x0000080001027983 */ /* 0x001ea20000300800 */
[----:B------:R-:W-:-:S06]  /*83f0*/  LOP3.LUT R0, R0, 0x3, RZ, 0xc0, !PT ;  /* 0x0000000300007812 */ /* 0x000fcc00078ec0ff */
[----:B------:R-:W0:Y:S02]  /*8400*/  SHFL.IDX PT, R0, R0, RZ, 0x1f ;  /* 0x00001fff00007589 */ /* 0x000e2400000e0000 */
[----:B0-----:R-:W-:Y:S01]  /*8410*/  ISETP.NE.AND P0, PT, R0, RZ, PT ;  /* 0x000000ff0000720c */ /* 0x001fe20003f05270 */
[----:B------:R-:W-:Y:S01]  /*8420*/  IMAD.MOV.U32 R0, RZ, RZ, RZ ;  /* 0x000000ffff007224 */ /* 0x000fe200078e00ff */
[----:B--2---:R-:W-:-:S11]  /*8430*/  LOP3.LUT R2, R2, 0xffffffef, RZ, 0xc0, !PT ;  /* 0xffffffef02027812 */ /* 0x004fd600078ec0ff */
[----:B------:R-:W-:-:S05]  /*8440*/  @P0 LOP3.LUT R2, R2, 0x10, RZ, 0xfc, !PT ;  /* 0x0000001002020812 */ /* 0x000fca00078efcff */
[----:B------:R0:W-:Y:S01]  /*8450*/  STL [R1+0x8], R2 ;  /* 0x0000080201007387 */ /* 0x0001e20000100800 */
[----:B------:R-:W-:Y:S05]  /*8460*/  @!P0 BRA `(.L_x_239) ;  /* 0x00000000001c8947 */ /* 0x000fea0003800000 */
[----:B-1----:R-:W1:Y:S08]  /*8470*/  S2UR UR5, SR_CgaCtaId ;  /* 0x00000000000579c3 */ /* 0x002e700000008800 */
[----:B------:R-:W-:Y:S06]  /*8480*/  BAR.SYNC.DEFER_BLOCKING 0x5, 0x200 ;  /* 0x0148000000007b1d */ /* 0x000fec0000010000 */
[----:B------:R-:W-:-:S02]  /*8490*/  UMOV UR4, 0x400 ;  /* 0x0000040000047882 */ /* 0x000fc40000000000 */
[----:B-1----:R-:W-:-:S09]  /*84a0*/  ULEA UR4, UR5, UR4, 0x18 ;  /* 0x0000000405047291 */ /* 0x002fd2000f8ec03f */
[----:B------:R-:W1:Y:S01]  /*84b0*/  LDS.128 R16, [UR4+0x168d0] ;  /* 0x0168d004ff107984 */ /* 0x000e620008000c00 */
[----:B------:R-:W-:Y:S06]  /*84c0*/  BAR.ARV 0x4, 0x200 ;  /* 0x0108000000007b1d */ /* 0x000fec0000002000 */
[----:B------:R-:W-:Y:S05]  /*84d0*/  BRA `(.L_x_240) ;  /* 0x0000000800007947 */ /* 0x000fea0003800000 */
.L_x_239:
[----:B0-----:R-:W0:Y:S01]  /*84e0*/  S2R R2, SR_TID.X ;  /* 0x0000000000027919 */ /* 0x001e220000002100 */
[----:B-1----:R-:W-:Y:S01]  /*84f0*/  ULDC UR4, c[0x0][0xc3c] ;  /* 0x00030f0000047ab9 */ /* 0x002fe20000000800 */
[----:B------:R-:W1:Y:S01]  /*8500*/  S2UR UR6, SR_CTAID.X ;  /* 0x00000000000679c3 */ /* 0x000e620000002500 */
[----:B------:R-:W-:Y:S01]  /*8510*/  ULDC UR5, c[0x0][0xc38] ;  /* 0x00030e0000057ab9 */ /* 0x000fe20000000800 */
[----:B0-----:R-:W-:-:S04]  /*8520*/  LOP3.LUT R5, R2, 0x1f, RZ, 0xc0, !PT ;  /* 0x0000001f02057812 */ /* 0x001fc800078ec0ff */
[----:B------:R-:W-:-:S04]  /*8530*/  ISETP.NE.AND P0, PT, R5, 0x1f, PT ;  /* 0x0000001f0500780c */ /* 0x000fc80003f05270 */
[----:B------:R-:W-:-:S13]  /*8540*/  ISETP.GE.OR P1, PT, R5, UR4, !P0 ;  /* 0x0000000405007c0c */ /* 0x000fda000c726670 */
[----:B------:R-:W0:Y:S02]  /*8550*/  @!P1 LDC.64 R2, c[0x0][0xc80] ;  /* 0x00032000ff029b82 */ /* 0x000e240000000a00 */
[----:B0-----:R-:W-:-:S05]  /*8560*/  @!P1 IMAD.WIDE.U32 R2, R5, 0x4, R2 ;  /* 0x0000000405029825 */ /* 0x001fca00078e0002 */
[----:B------:R-:W2:Y:S01]  /*8570*/  @!P1 LDG.E R0, desc[UR50][R2.64] ;  /* 0x0000003202009981 */ /* 0x000ea2000c1e1900 */
[C---:B------:R-:W-:Y:S01]  /*8580*/  ISETP.NE.AND P1, PT, R5.reuse, RZ, PT ;  /* 0x000000ff0500720c */ /* 0x040fe20003f25270 */
[----:B------:R-:W-:Y:S01]  /*8590*/  UMOV UR4, URZ ;  /* 0x0000003f00047c82 */ /* 0x000fe20008000000 */
[C---:B------:R-:W-:Y:S01]  /*85a0*/  ISETP.GE.U32.AND P2, PT, R5.reuse, 0x2, PT ;  /* 0x000000020500780c */ /* 0x040fe20003f46070 */
[----:B------:R-:W-:Y:S01]  /*85b0*/  IMAD.MOV.U32 R16, RZ, RZ, RZ ;  /* 0x000000ffff107224 */ /* 0x000fe200078e00ff */
[C---:B------:R-:W-:Y:S02]  /*85c0*/  ISETP.GE.U32.AND P3, PT, R5.reuse, 0x4, PT ;  /* 0x000000040500780c */ /* 0x040fe40003f66070 */
[C---:B------:R-:W-:Y:S02]  /*85d0*/  ISETP.GE.U32.AND P4, PT, R5.reuse, 0x8, PT ;  /* 0x000000080500780c */ /* 0x040fe40003f86070 */
[----:B------:R-:W-:Y:S01]  /*85e0*/  ISETP.GE.U32.AND P5, PT, R5, 0x10, PT ;  /* 0x000000100500780c */ /* 0x000fe20003fa6070 */
[----:B--2---:R-:W0:Y:S02]  /*85f0*/  SHFL.UP PT, R4, R0, 0x1, RZ ;  /* 0x0420000000047989 */ /* 0x004e2400000e00ff */
[----:B0-----:R-:W-:-:S05]  /*8600*/  SEL R7, R4, RZ, P1 ;  /* 0x000000ff04077207 */ /* 0x001fca0000800000 */
[----:B------:R-:W-:-:S05]  /*8610*/  IMAD.IADD R7, R0, 0x1, R7 ;  /* 0x0000000100077824 */ /* 0x000fca00078e0207 */
[----:B------:R-:W0:Y:S02]  /*8620*/  SHFL.UP PT, R4, R7, 0x2, RZ ;  /* 0x0440000007047989 */ /* 0x000e2400000e00ff */
[----:B0-----:R-:W-:-:S04]  /*8630*/  SEL R4, R4, RZ, P2 ;  /* 0x000000ff04047207 */ /* 0x001fc80001000000 */
[----:B------:R-:W-:-:S05]  /*8640*/  IADD3 R4, R7, R4, RZ ;  /* 0x0000000407047210 */ /* 0x000fca0007ffe0ff */
[----:B------:R-:W0:Y:S02]  /*8650*/  SHFL.UP PT, R6, R4, 0x4, RZ ;  /* 0x0480000004067989 */ /* 0x000e2400000e00ff */
[----:B0-----:R-:W-:-:S05]  /*8660*/  SEL R3, R6, RZ, P3 ;  /* 0x000000ff06037207 */ /* 0x001fca0001800000 */
[----:B------:R-:W-:-:S05]  /*8670*/  IMAD.IADD R3, R4, 0x1, R3 ;  /* 0x0000000104037824 */ /* 0x000fca00078e0203 */
[----:B------:R-:W0:Y:S02]  /*8680*/  SHFL.UP PT, R2, R3, 0x8, RZ ;  /* 0x0500000003027989 */ /* 0x000e2400000e00ff */
[----:B0-----:R-:W-:-:S05]  /*8690*/  SEL R2, R2, RZ, P4 ;  /* 0x000000ff02027207 */ /* 0x001fca0002000000 */
[----:B------:R-:W-:-:S05]  /*86a0*/  IMAD.IADD R2, R3, 0x1, R2 ;  /* 0x0000000103027824 */ /* 0x000fca00078e0202 */
[----:B------:R-:W0:Y:S02]  /*86b0*/  SHFL.UP PT, R6, R2, 0x10, RZ ;  /* 0x0600000002067989 */ /* 0x000e2400000e00ff */
[----:B0-----:R-:W-:-:S05]  /*86c0*/  SEL R7, R6, RZ, P5 ;  /* 0x000000ff06077207 */ /* 0x001fca0002800000 */
[----:B------:R-:W-:-:S05]  /*86d0*/  IMAD.IADD R7, R2, 0x1, R7 ;  /* 0x0000000102077824 */ /* 0x000fca00078e0207 */
[----:B------:R-:W0:Y:S02]  /*86e0*/  SHFL.IDX PT, R4, R7, 0x1f, 0x1f ;  /* 0x03e01f0007047f89 */ /* 0x000e2400000e0000 */
[----:B0-----:R-:W-:-:S05]  /*86f0*/  IMAD R4, R4, UR5, RZ ;  /* 0x0000000504047c24 */ /* 0x001fca000f8e02ff */
[----:B-1----:R-:W-:Y:S02]  /*8700*/  ISETP.GT.AND P6, PT, R4, UR6, PT ;  /* 0x0000000604007c0c */ /* 0x002fe4000bfc4270 */
[----:B------:R-:W-:-:S11]  /*8710*/  MOV R3, R4 ;  /* 0x0000000400037202 */ /* 0x000fd60000000f00 */
[----:B------:R-:W-:Y:S05]  /*8720*/  @P6 BRA `(.L_x_241) ;  /* 0x0000000000946947 */ /* 0x000fea0003800000 */
[----:B------:R-:W-:Y:S01]  /*8730*/  IMAD.MOV.U32 R4, RZ, RZ, R3 ;  /* 0x000000ffff047224 */ /* 0x000fe200078e0003 */
[----:B------:R-:W-:Y:S01]  /*8740*/  UMOV UR4, URZ ;  /* 0x0000003f00047c82 */ /* 0x000fe20008000000 */
[----:B------:R-:W-:-:S05]  /*8750*/  ULDC UR5, c[0x0][0xc38] ;  /* 0x00030e0000057ab9 */ /* 0x000fca0000000800 */
.L_x_245:
[----:B------:R-:W0:Y:S01]  /*8760*/  LDC R2, c[0x0][0xc3c] ;  /* 0x00030f00ff027b82 */ /* 0x000e220000000800 */
[----:B------:R-:W-:-:S06]  /*8770*/  UIADD3 UR4, UR4, 0x1f, URZ ;  /* 0x0000001f04047890 */ /* 0x000fcc000fffe03f */
[----:B0-----:R-:W-:-:S13]  /*8780*/  ISETP.LE.AND P6, PT, R2, UR4, PT ;  /* 0x0000000402007c0c */ /* 0x001fda000bfc3270 */
[----:B------:R-:W-:Y:S05]  /*8790*/  @P6 BRA `(.L_x_242) ;  /* 0x0000000400246947 */ /* 0x000fea0003800000 */
[----:B------:R-:W-:Y:S01]  /*87a0*/  VIADD R7, R5, UR4 ;  /* 0x0000000405077c36 */ /* 0x000fe20008000000 */
[----:B------:R-:W-:Y:S01]  /*87b0*/  BSSY B0, `(.L_x_243) ;  /* 0x0000007000007945 */ /* 0x000fe20003800000 */
[----:B------:R-:W-:-:S03]  /*87c0*/  IMAD.MOV.U32 R0, RZ, RZ, RZ ;  /* 0x000000ffff007224 */ /* 0x000fc600078e00ff */
[----:B------:R-:W-:-:S13]  /*87d0*/  ISETP.GE.OR P6, PT, R7, R2, !P0 ;  /* 0x000000020700720c */ /* 0x000fda00047c6670 */
[----:B------:R-:W-:Y:S05]  /*87e0*/  @P6 BRA `(.L_x_244) ;  /* 0x00000000000c6947 */ /* 0x000fea0003800000 */
[----:B------:R-:W0:Y:S02]  /*87f0*/  LDC.64 R2, c[0x0][0xc80] ;  /* 0x00032000ff027b82 */ /* 0x000e240000000a00 */
[----:B0-----:R-:W-:-:S05]  /*8800*/  IMAD.WIDE R2, R7, 0x4, R2 ;  /* 0x0000000407027825 */ /* 0x001fca00078e0202 */
[----:B------:R0:W5:Y:S02]  /*8810*/  LDG.E R0, desc[UR50][R2.64] ;  /* 0x0000003202007981 */ /* 0x000164000c1e1900 */
.L_x_244:
[----:B------:R-:W-:Y:S05]  /*8820*/  BSYNC B0 ;  /* 0x0000000000007941 */ /* 0x000fea0003800000 */
.L_x_243:
[----:B0----5:R-:W0:Y:S02]  /*8830*/  SHFL.UP PT, R2, R0, 0x1, RZ ;  /* 0x0420000000027989 */ /* 0x021e2400000e00ff */
        /* <DEDUP_REMOVED lines=15> */
[----:B0-----:R-:W-:-:S04]  /*8930*/  IMAD R3, R3, UR5, RZ ;  /* 0x0000000503037c24 */ /* 0x001fc8000f8e02ff */
[----:B------:R-:W-:-:S05]  /*8940*/  IMAD.IADD R4, R3, 0x1, R4 ;  /* 0x0000000103047824 */ /* 0x000fca00078e0204 */
[----:B------:R-:W-:-:S13]  /*8950*/  ISETP.GT.AND P6, PT, R4, UR6, PT ;  /* 0x0000000604007c0c */ /* 0x000fda000bfc4270 */
[----:B------:R-:W-:Y:S05]  /*8960*/  @!P6 BRA `(.L_x_245) ;  /* 0xfffffffc007ce947 */ /* 0x000fea000383ffff */
[----:B------:R-:W-:-:S07]  /*8970*/  MOV R7, R9 ;  /* 0x0000000900077202 */ /* 0x000fce0000000f00 */
.L_x_241:
[----:B------:R-:W-:-:S04]  /*8980*/  IMAD.IADD R9, R4, 0x1, -R3 ;  /* 0x0000000104097824 */ /* 0x000fc800078e0a03 */
[----:B------:R-:W-:-:S05]  /*8990*/  IMAD R2, R7, UR5, R9 ;  /* 0x0000000507027c24 */ /* 0x000fca000f8e0209 */
[----:B------:R-:W-:-:S13]  /*89a0*/  ISETP.GT.AND P0, PT, R2, UR6, PT ;  /* 0x0000000602007c0c */ /* 0x000fda000bf04270 */
[----:B------:R-:W-:-:S04]  /*89b0*/  VOTE.ANY R6, PT, !P0 ;  /* 0x0000000000067806 */ /* 0x000fc800040e0100 */
[----:B------:R-:W0:Y:S01]  /*89c0*/  POPC R19, R6 ;  /* 0x0000000600137309 */ /* 0x000e220000000000 */
[----:B------:R-:W-:Y:S01]  /*89d0*/  ISETP.NE.AND P0, PT, R6, RZ, PT ;  /* 0x000000ff0600720c */ /* 0x000fe20003f05270 */
[----:B0-----:R-:W0:Y:S02]  /*89e0*/  SHFL.IDX PT, R0, R0, R19, 0x1f ;  /* 0x00001f1300007589 */ /* 0x001e2400000e0000 */
[----:B0-----:R-:W-:-:S04]  /*89f0*/  IABS R4, R0 ;  /* 0x0000000000047213 */ /* 0x001fc80000000000 */
[----:B------:R-:W0:Y:S08]  /*8a00*/  I2F.RP R8, R4 ;  /* 0x0000000400087306 */ /* 0x000e300000209400 */
[----:B0-----:R-:W0:Y:S02]  /*8a10*/  MUFU.RCP R8, R8 ;  /* 0x0000000800087308 */ /* 0x001e240000001000 */
[----:B0-----:R-:W-:-:S06]  /*8a20*/  VIADD R2, R8, 0xffffffe ;  /* 0x0ffffffe08027836 */ /* 0x001fcc0000000000 */
[----:B------:R0:W1:Y:S01]  /*8a30*/  F2I.FTZ.U32.TRUNC.NTZ R3, R2 ;  /* 0x0000000200037305 */ /* 0x000062000021f000 */
[----:B------:R-:W-:Y:S05]  /*8a40*/  @!P0 BRA `(.L_x_246) ;  /* 0x0000000000088947 */ /* 0x000fea0003800000 */
[----:B------:R-:W-:-:S06]  /*8a50*/  VIADD R16, R19, 0xffffffff ;  /* 0xffffffff13107836 */ /* 0x000fcc0000000000 */
[----:B------:R2:W3:Y:S02]  /*8a60*/  SHFL.IDX PT, R16, R7, R16, 0x1f ;  /* 0x00001f1007107589 */ /* 0x0004e400000e0000 */
.L_x_246:
[----:B---3--:R-:W-:Y:S01]  /*8a70*/  IMAD R16, R16, UR5, R9 ;  /* 0x0000000510107c24 */ /* 0x008fe2000f8e0209 */
[----:B0-----:R-:W-:Y:S01]  /*8a80*/  IABS R2, R0 ;  /* 0x0000000000027213 */ /* 0x001fe20000000000 */
[----:B-12---:R-:W-:Y:S02]  /*8a90*/  IMAD.MOV R7, RZ, RZ, -R3 ;  /* 0x000000ffff077224 */ /* 0x006fe400078e0a03 */
[----:B------:R-:W-:Y:S01]  /*8aa0*/  VIADD R19, R19, UR4 ;  /* 0x0000000413137c36 */ /* 0x000fe20008000000 */
[----:B------:R-:W-:Y:S01]  /*8ab0*/  IADD3 R9, -R16, UR6, RZ ;  /* 0x0000000610097c10 */ /* 0x000fe2000fffe1ff */
[----:B------:R-:W-:Y:S01]  /*8ac0*/  IMAD R7, R7, R4, RZ ;  /* 0x0000000407077224 */ /* 0x000fe200078e02ff */
[----:B------:R-:W-:Y:S01]  /*8ad0*/  IADD3 R8, RZ, -R2, RZ ;  /* 0x80000002ff087210 */ /* 0x000fe20007ffe0ff */
[----:B------:R-:W-:Y:S01]  /*8ae0*/  IMAD.MOV.U32 R2, RZ, RZ, RZ ;  /* 0x000000ffff027224 */ /* 0x000fe200078e00ff */
[----:B------:R-:W-:-:S03]  /*8af0*/  IABS R6, R9 ;  /* 0x0000000900067213 */ /* 0x000fc60000000000 */
[----:B------:R-:W-:-:S04]  /*8b00*/  IMAD.HI.U32 R2, R3, R7, R2 ;  /* 0x0000000703027227 */ /* 0x000fc800078e0002 */
[----:B------:R-:W-:Y:S02]  /*8b10*/  IMAD.MOV.U32 R3, RZ, RZ, R6 ;  /* 0x000000ffff037224 */ /* 0x000fe400078e0006 */
[----:B------:R-:W-:Y:S02]  /*8b20*/  IMAD.MOV.U32 R6, RZ, RZ, R8 ;  /* 0x000000ffff067224 */ /* 0x000fe400078e0008 */
[----:B------:R-:W-:-:S04]  /*8b30*/  IMAD.HI.U32 R2, R2, R3, RZ ;  /* 0x0000000302027227 */ /* 0x000fc800078e00ff */
[----:B------:R-:W-:-:S05]  /*8b40*/  IMAD R3, R2, R6, R3 ;  /* 0x0000000602037224 */ /* 0x000fca00078e0203 */
[----:B------:R-:W-:-:S13]  /*8b50*/  ISETP.GT.U32.AND P1, PT, R4, R3, PT ;  /* 0x000000030400720c */ /* 0x000fda0003f24070 */
[----:B------:R-:W-:Y:S01]  /*8b60*/  @!P1 IMAD.IADD R3, R3, 0x1, -R4 ;  /* 0x0000000103039824 */ /* 0x000fe200078e0a04 */
[----:B------:R-:W-:Y:S02]  /*8b70*/  @!P1 IADD3 R2, R2, 0x1, RZ ;  /* 0x0000000102029810 */ /* 0x000fe40007ffe0ff */
[----:B------:R-:W-:Y:S02]  /*8b80*/  ISETP.NE.AND P1, PT, R0, RZ, PT ;  /* 0x000000ff0000720c */ /* 0x000fe40003f25270 */
[----:B------:R-:W-:Y:S02]  /*8b90*/  ISETP.GE.U32.AND P0, PT, R3, R4, PT ;  /* 0x000000040300720c */ /* 0x000fe40003f06070 */
[----:B------:R-:W-:-:S04]  /*8ba0*/  LOP3.LUT R3, R9, R0, RZ, 0x3c, !PT ;  /* 0x0000000009037212 */ /* 0x000fc800078e3cff */
[----:B------:R-:W-:-:S07]  /*8bb0*/  ISETP.GE.AND P2, PT, R3, RZ, PT ;  /* 0x000000ff0300720c */ /* 0x000fce0003f46270 */
[----:B------:R-:W-:-:S06]  /*8bc0*/  @P0 VIADD R2, R2, 0x1 ;  /* 0x0000000102020836 */ /* 0x000fcc0000000000 */
[----:B------:R-:W-:Y:S01]  /*8bd0*/  @!P2 IMAD.MOV R2, RZ, RZ, -R2 ;  /* 0x000000ffff02a224 */ /* 0x000fe200078e0a02 */
[----:B------:R-:W-:-:S04]  /*8be0*/  @!P1 LOP3.LUT R2, RZ, R0, RZ, 0x33, !PT ;  /* 0x00000000ff029212 */ /* 0x000fc800078e33ff */
[----:B------:R-:W-:Y:S01]  /*8bf0*/  MOV R18, R2 ;  /* 0x0000000200127202 */ /* 0x000fe20000000f00 */
[----:B------:R-:W-:-:S04]  /*8c00*/  IMAD.MOV R17, RZ, RZ, -R2 ;  /* 0x000000ffff117224 */ /* 0x000fc800078e0a02 */
[----:B------:R-:W-:Y:S01]  /*8c10*/  IMAD R17, R0, R17, R9 ;  /* 0x0000001100117224 */ /* 0x000fe200078e0209 */
[----:B------:R-:W-:Y:S06]  /*8c20*/  BRA `(.L_x_247) ;  /* 0x0000000000147947 */ /* 0x000fec0003800000 */
.L_x_242:
[----:B------:R-:W-:Y:S01]  /*8c30*/  ULDC UR4, c[0x0][0xc3c] ;  /* 0x00030f0000047ab9 */ /* 0x000fe20000000800 */
[----:B------:R-:W-:Y:S02]  /*8c40*/  IMAD.MOV.U32 R17, RZ, RZ, RZ ;  /* 0x000000ffff117224 */ /* 0x000fe400078e00ff */
[----:B------:R-:W-:Y:S02]  /*8c50*/  IMAD.U32 R16, RZ, RZ, UR6 ;  /* 0x00000006ff107e24 */ /* 0x000fe4000f8e00ff */
[----:B------:R-:W-:Y:S02]  /*8c60*/  IMAD.MOV.U32 R18, RZ, RZ, RZ ;  /* 0x000000ffff127224 */ /* 0x000fe400078e00ff */
[----:B------:R-:W-:-:S07]  /*8c70*/  IMAD.U32 R19, RZ, RZ, UR4 ;  /* 0x00000004ff137e24 */ /* 0x000fce000f8e00ff */
.L_x_247:
[----:B------:R-:W-:-:S13]  /*8c80*/  ISETP.NE.AND P0, PT, R5, RZ, PT ;  /* 0x000000ff0500720c */ /* 0x000fda0003f05270 */
[----:B------:R-:W0:Y:S01]  /*8c90*/  @!P0 S2R R3, SR_CgaCtaId ;  /* 0x0000000000038919 */ /* 0x000e220000008800 */
[----:B------:R-:W-:-:S04]  /*8ca0*/  @!P0 MOV R0, 0x400 ;  /* 0x0000040000008802 */ /* 0x000fc80000000f00 */
[----:B0-----:R-:W-:-:S05]  /*8cb0*/  @!P0 LEA R0, R3, R0, 0x18 ;  /* 0x0000000003008211 */ /* 0x001fca00078ec0ff */
[----:B------:R0:W-:Y:S01]  /*8cc0*/  @!P0 STS.128 [R0+0x168d0], R16 ;  /* 0x0168d01000008388 */ /* 0x0001e20000000c00 */
[----:B------:R-:W-:Y:S06]  /*8cd0*/  BAR.ARV 0x5, 0x200 ;  /* 0x0148000000007b1d */ /* 0x000fec0000002000 */
.L_x_240:
[----:B------:R2:W-:Y:S01]  /*8ce0*/  STL [R1+0x38], RZ ;  /* 0x000038ff01007387 */ /* 0x0005e20000100800 */
[----:B------:R-:W-:Y:S01]  /*8cf0*/  ULDC UR4, c[0x0][0xc3c] ;  /* 0x00030f0000047ab9 */ /* 0x000fe20000000800 */
[----:B------:R-:W-:Y:S01]  /*8d00*/  MOV R27, 0x1 ;  /* 0x00000001001b7802 */ /* 0x000fe20000000f00 */
[----:B------:R-:W-:Y:S01]  /*8d10*/  IMAD.MOV.U32 R25, RZ, RZ, RZ ;  /* 0x000000ffff197224 */ /* 0x000fe200078e00ff */
[----:B-1----:R-:W-:-:S13]  /*8d20*/  ISETP.GE.AND P0, PT, R19, UR4, PT ;  /* 0x0000000413007c0c */ /* 0x002fda000bf06270 */
[----:B--2---:R-:W-:Y:S05]  /*8d30*/  @P0 BRA `(.L_x_248) ;  /* 0x00000048008c0947 */ /* 0x004fea0003800000 */
[----:B------:R-:W1:Y:S01]  /*8d40*/  S2R R3, SR_TID.X ;  /* 0x0000000000037919 */ /* 0x000e620000002100 */
[----:B------:R-:W2:Y:S01]  /*8d50*/  S2UR UR5, SR_CgaCtaId ;  /* 0x00000000000579c3 */ /* 0x000ea20000008800 */
[----:B------:R-:W-:Y:S01]  /*8d60*/  UMOV UR4, 0x400 ;  /* 0x0000040000047882 */ /* 0x000fe20000000000 */
[----:B------:R-:W-:Y:S01]  /*8d70*/  BSSY B8, `(.L_x_248) ;  /* 0x000049f000087945 */ /* 0x000fe20003800000 */
[----:B------:R3:W-:Y:S01]  /*8d80*/  STL [R1+0x38], RZ ;  /* 0x000038ff01007387 */ /* 0x0007e20000100800 */
[----:B------:R-:W-:Y:S01]  /*8d90*/  IMAD.MOV.U32 R27, RZ, RZ, 0x1 ;  /* 0x00000001ff1b7424 */ /* 0x000fe200078e00ff */
[----:B------:R-:W-:Y:S01]  /*8da0*/  MOV R25, RZ ;  /* 0x000000ff00197202 */ /* 0x000fe20000000f00 */
[----:B------:R-:W-:Y:S01]  /*8db0*/  ULOP3.LUT UR36, UR37, 0x2, URZ, 0xfc, !UPT ;  /* 0x0000000225247892 */ /* 0x000fe2000f8efc3f */
[----:B------:R-:W-:Y:S01]  /*8dc0*/  ULDC UR38, c[0x0][0xc] ;  /* 0x0000030000267ab9 */ /* 0x000fe20000000800 */
[----:B--2---:R-:W-:-:S06]  /*8dd0*/  ULEA UR4, UR5, UR4, 0x18 ;  /* 0x0000000405047291 */ /* 0x004fcc000f8ec03f */
[----:B------:R-:W-:Y:S01]  /*8de0*/  IMAD.U32 R22, RZ, RZ, UR4 ;  /* 0x00000004ff167e24 */ /* 0x000fe2000f8e00ff */
[C---:B-1----:R-:W-:Y:S01]  /*8df0*/  LOP3.LUT R4, R3.reuse, 0x7f, RZ, 0xc0, !PT ;  /* 0x0000007f03047812 */ /* 0x042fe200078ec0ff */
[C---:B------:R-:W-:Y:S02]  /*8e00*/  IMAD.SHL.U32 R28, R3.reuse, 0x8, RZ ;  /* 0x00000008031c7824 */ /* 0x040fe400078e00ff */
[----:B0-----:R-:W-:Y:S01]  /*8e10*/  IMAD.SHL.U32 R2, R3, 0x10, RZ ;  /* 0x0000001003027824 */ /* 0x001fe200078e00ff */
[----:B------:R-:W-:Y:S02]  /*8e20*/  SHF.R.U32.HI R4, RZ, 0x3, R4 ;  /* 0x00000003ff047819 */ /* 0x000fe40000011604 */
[----:B------:R-:W-:Y:S02]  /*8e30*/  LOP3.LUT R0, R28, 0x1f8, RZ, 0xc0, !PT ;  /* 0x000001f81c007812 */ /* 0x000fe400078ec0ff */
[----:B------:R-:W-:Y:S02]  /*8e40*/  LOP3.LUT R2, R2, 0x70, RZ, 0xc0, !PT ;  /* 0x0000007002027812 */ /* 0x000fe400078ec0ff */
[----:B------:R-:W-:-:S02]  /*8e50*/  LOP3.LUT R3, R0, 0x38, R3, 0x78, !PT ;  /* 0x0000003800037812 */ /* 0x000fc400078e7803 */
[----:B------:R-:W-:Y:S02]  /*8e60*/  LOP3.LUT R2, R4, R2, RZ, 0xfc, !PT ;  /* 0x0000000204027212 */ /* 0x000fe400078efcff */
[----:B------:R-:W-:Y:S02]  /*8e70*/  LOP3.LUT R0, R3, 0x200, R28, 0xf8, !PT ;  /* 0x0000020003007812 */ /* 0x000fe400078ef81c */
[----:B------:R-:W-:-:S03]  /*8e80*/  LOP3.LUT R28, R28, 0x38, RZ, 0xc0, !PT ;  /* 0x000000381c1c7812 */ /* 0x000fc600078ec0ff */
[----:B------:R-:W-:-:S05]  /*8e90*/  IMAD R0, R0, 0x2, R22 ;  /* 0x0000000200007824 */ /* 0x000fca00078e0216 */
[----:B------:R3:W-:Y:S02]  /*8ea0*/  STL [R1+0x1c], R0 ;  /* 0x00001c0001007387 */ /* 0x0007e40000100800 */
.L_x_309:
[----:B0-----:R-:W0:Y:S01]  /*8eb0*/  LDC.64 R2, c[0x0][0xc88] ;  /* 0x00032200ff027b82 */ /* 0x001e220000000a00 */
[----:B--23--:R-:W2:Y:S01]  /*8ec0*/  LDL.LU R0, [R1+0x8] ;  /* 0x0000080001007983 */ /* 0x00cea20000300800 */
[----:B0-----:R-:W-:-:S05]  /*8ed0*/  IMAD.WIDE R2, R19, 0x4, R2 ;  /* 0x0000000413027825 */ /* 0x001fca00078e0202 */
[----:B------:R-:W3:Y:S01]  /*8ee0*/  LDG.E R29, desc[UR50][R2.64] ;  /* 0x00000032021d7981 */ /* 0x000ee2000c1e1900 */
[----:B------:R-:W-:Y:S05]  /*8ef0*/  YIELD ;  /* 0x0000000000007946 */ /* 0x000fea0003800000 */
[----:B------:R-:W-:Y:S01]  /*8f00*/  ULDC.64 UR4, c[0x0][0xa28] ;  /* 0x00028a0000047ab9 */ /* 0x000fe20000000a00 */
[----:B------:R-:W-:Y:S01]  /*8f10*/  IMAD.MOV.U32 R6, RZ, RZ, RZ ;  /* 0x000000ffff067224 */ /* 0x000fe200078e00ff */
[----:B------:R-:W-:Y:S01]  /*8f20*/  ISETP.NE.U32.AND P0, PT, RZ, UR4, PT ;  /* 0x00000004ff007c0c */ /* 0x000fe2000bf05070 */
[----:B------:R-:W-:-:S03]  /*8f30*/  ULDC.64 UR6, c[0x0][0xa18] ;  /* 0x0002860000067ab9 */ /* 0x000fc60000000a00 */
[----:B------:R-:W-:Y:S02]  /*8f40*/  ISETP.NE.AND.EX P0, PT, RZ, UR5, PT, P0 ;  /* 0x00000005ff007c0c */ /* 0x000fe4000bf05300 */
[----:B--2---:R-:W-:Y:S02]  /*8f50*/  LOP3.LUT R0, R0, 0xfffffff7, RZ, 0xc0, !PT ;  /* 0xfffffff700007812 */ /* 0x004fe400078ec0ff */
[----:B-1-3--:R-:W-:-:S09]  /*8f60*/  SHF.R.S32.HI R4, RZ, 0x1f, R29 ;  /* 0x0000001fff047819 */ /* 0x00afd2000001141d */
[C---:B------:R-:W-:Y:S01]  /*8f70*/  @P0 LEA R2, P1, R29.reuse, UR4, 0x2 ;  /* 0x000000041d020c11 */ /* 0x040fe2000f8210ff */
[C---:B------:R-:W-:Y:S01]  /*8f80*/  IMAD.SHL.U32 R23, R29.reuse, 0x4, RZ ;  /* 0x000000041d177824 */ /* 0x040fe200078e00ff */
[C-C-:B------:R-:W-:Y:S01]  /*8f90*/  SHF.L.U64.HI R24, R29.reuse, 0x2, R4.reuse ;  /* 0x000000021d187819 */ /* 0x140fe20000010204 */
[----:B------:R0:W-:Y:S01]  /*8fa0*/  STL [R1+0x28], R4 ;  /* 0x0000280401007387 */ /* 0x0001e20000100800 */
[----:B------:R-:W-:Y:S01]  /*8fb0*/  @P0 LEA.HI.X R3, R29, UR5, R4, 0x2, P1 ;  /* 0x000000051d030c11 */ /* 0x000fe200088f1404 */
[----:B------:R-:W-:-:S04]  /*8fc0*/  ULDC.64 UR4, c[0x0][0xa00] ;  /* 0x0002800000047ab9 */ /* 0x000fc80000000a00 */
[----:B------:R1:W2:Y:S01]  /*8fd0*/  @P0 LDG.E R6, desc[UR50][R2.64] ;  /* 0x0000003202060981 */ /* 0x0002a2000c1e1900 */
[----:B------:R-:W-:-:S04]  /*8fe0*/  ISETP.NE.U32.AND P0, PT, RZ, UR4, PT ;  /* 0x00000004ff007c0c */ /* 0x000fc8000bf05070 */
[----:B------:R-:W-:Y:S02]  /*8ff0*/  ISETP.NE.AND.EX P2, PT, RZ, UR5, PT, P0 ;  /* 0x00000005ff007c0c */ /* 0x000fe4000bf45300 */
[----:B------:R-:W-:Y:S02]  /*9000*/  ISETP.NE.U32.AND P0, PT, RZ, UR6, PT ;  /* 0x00000006ff007c0c */ /* 0x000fe4000bf05070 */
[----:B-1----:R-:W-:Y:S02]  /*9010*/  IADD3 R2, P1, R23, UR4, RZ ;  /* 0x0000000417027c10 */ /* 0x002fe4000ff3e0ff */
[----:B------:R-:W-:Y:S02]  /*9020*/  ISETP.NE.AND.EX P0, PT, RZ, UR7, PT, P0 ;  /* 0x00000007ff007c0c */ /* 0x000fe4000bf05300 */
[----:B------:R-:W-:Y:S01]  /*9030*/  IADD3.X R3, R24, UR5, RZ, P1, !PT ;  /* 0x0000000518037c10 */ /* 0x000fe20008ffe4ff */
[----:B------:R-:W-:-:S04]  /*9040*/  ULDC.64 UR4, c[0x0][0x418] ;  /* 0x0001060000047ab9 */ /* 0x000fc80000000a00 */
[----:B------:R-:W-:-:S05]  /*9050*/  @P2 LOP3.LUT R0, R0, 0x8, RZ, 0xfc, !PT ;  /* 0x0000000800002812 */ /* 0x000fca00078efcff */
[----:B------:R1:W-:Y:S01]  /*9060*/  STL [R1+0x8], R0 ;  /* 0x0000080001007387 */ /* 0x0003e20000100800 */
[----:B0-----:R-:W-:-:S04]  /*9070*/  @P0 IADD3 R4, P1, R23, UR6, RZ ;  /* 0x0000000617040c10 */ /* 0x001fc8000ff3e0ff */
[----:B------:R-:W-:Y:S02]  /*9080*/  @P0 IADD3.X R5, R24, UR7, RZ, P1, !PT ;  /* 0x0000000718050c10 */ /* 0x000fe40008ffe4ff */
[----:B-1----:R-:W-:-:S03]  /*9090*/  MOV R0, RZ ;  /* 0x000000ff00007202 */ /* 0x002fc60000000f00 */
[----:B------:R-:W3:Y:S04]  /*90a0*/  @P0 LDG.E R4, desc[UR50][R4.64] ;  /* 0x0000003204040981 */ /* 0x000ee8000c1e1900 */
[----:B------:R-:W4:Y:S01]  /*90b0*/  @P2 LDG.E R0, desc[UR50][R2.64] ;  /* 0x0000003202002981 */ /* 0x000f22000c1e1900 */
[----:B------:R-:W-:-:S03]  /*90c0*/  UISETP.NE.U32.AND UP0, UPT, UR4, URZ, UPT ;  /* 0x0000003f0400728c */ /* 0x000fc6000bf05070 */
[----:B------:R-:W-:Y:S01]  /*90d0*/  ULDC UR4, c[0x0][0x424] ;  /* 0x0001090000047ab9 */ /* 0x000fe20000000800 */
[----:B------:R-:W-:-:S03]  /*90e0*/  UISETP.NE.AND.EX UP0, UPT, UR5, URZ, UPT, UP0 ;  /* 0x0000003f0500728c */ /* 0x000fc6000bf05300 */
[----:B------:R-:W-:Y:S01]  /*90f0*/  ULDC UR5, c[0x0][0x2f0] ;  /* 0x0000bc0000057ab9 */ /* 0x000fe20000000800 */
[----:B------:R-:W-:-:S04]  /*9100*/  USEL UR4, UR4, 0x1, UP0 ;  /* 0x0000000104047887 */ /* 0x000fc80008000000 */
[----:B------:R-:W-:Y:S01]  /*9110*/  UIMAD UR4, UR4, UR5, URZ ;  /* 0x00000005040472a4 */ /* 0x000fe2000f8e023f */
[----:B----4-:R0:W-:Y:S04]  /*9120*/  STL [R1+0x20], R0 ;  /* 0x0000200001007387 */ /* 0x0101e80000100800 */
[----:B--2---:R1:W-:Y:S04]  /*9130*/  STL [R1+0x14], R6 ;  /* 0x0000140601007387 */ /* 0x0043e80000100800 */
[----:B---3--:R1:W-:Y:S01]  /*9140*/  @P0 STL [R1+0x2c], R4 ;  /* 0x00002c0401000387 */ /* 0x0083e20000100800 */
[----:B0-----:R-:W-:Y:S01]  /*9150*/  IMAD.U32 R0, RZ, RZ, UR4 ;  /* 0x00000004ff007e24 */ /* 0x001fe2000f8e00ff */
[----:B------:R-:W-:Y:S06]  /*9160*/  @P0 BRA `(.L_x_249) ;  /* 0x0000000000200947 */ /* 0x000fec0003800000 */
[----:B------:R-:W-:Y:S02]  /*9170*/  ULDC UR4, c[0x0][0x288] ;  /* 0x0000a20000047ab9 */ /* 0x000fe40000000800 */
[----:B-1----:R-:W-:-:S05]  /*9180*/  IMAD.U32 R4, RZ, RZ, UR4 ;  /* 0x00000004ff047e24 */ /* 0x002fca000f8e00ff */
[----:B------:R0:W-:Y:S01]  /*9190*/  STL [R1+0x2c], R4 ;  /* 0x00002c0401007387 */ /* 0x0001e20000100800 */
[----:B------:R-:W-:Y:S05]  /*91a0*/  @!P2 BRA `(.L_x_249) ;  /* 0x000000000010a947 */ /* 0x000fea0003800000 */
[----:B------:R-:W2:Y:S04]  /*91b0*/  LDG.E R5, desc[UR50][R2.64] ;  /* 0x0000003202057981 */ /* 0x000ea8000c1e1900 */
[----:B0-----:R-:W2:Y:S02]  /*91c0*/  LDG.E R4, desc[UR50][R2.64+0x4] ;  /* 0x0000043202047981 */ /* 0x001ea4000c1e1900 */
[----:B--2---:R-:W-:-:S05]  /*91d0*/  IMAD.IADD R2, R4, 0x1, -R5 ;  /* 0x0000000104027824 */ /* 0x004fca00078e0a05 */
[----:B------:R2:W-:Y:S02]  /*91e0*/  STL [R1+0x2c], R2 ;  /* 0x00002c0201007387 */ /* 0x0005e40000100800 */
.L_x_249:
[----:B01----:R-:W-:Y:S01]  /*91f0*/  IMAD.MOV.U32 R4, RZ, RZ, R29 ;  /* 0x000000ffff047224 */ /* 0x003fe200078e001d */
[----:B------:R-:W-:Y:S02]  /*9200*/  ULDC.64 UR4, c[0x0][0xa20] ;  /* 0x0002880000047ab9 */ /* 0x000fe40000000a00 */
[----:B------:R-:W-:Y:S02]  /*9210*/  ISETP.NE.U32.AND P0, PT, RZ, UR4, PT ;  /* 0x00000004ff007c0c */ /* 0x000fe4000bf05070 */
[----:B------:R0:W-:Y:S02]  /*9220*/  STL [R1+0x4], R4 ;  /* 0x0000040401007387 */ /* 0x0001e40000100800 */
[----:B------:R-:W-:-:S13]  /*9230*/  ISETP.NE.AND.EX P0, PT, RZ, UR5, PT, P0 ;  /* 0x00000005ff007c0c */ /* 0x000fda000bf05300 */
[----:B0-----:R-:W-:Y:S05]  /*9240*/  @!P0 BRA `(.L_x_250) ;  /* 0x0000000000108947 */ /* 0x001fea0003800000 */
[----:B--2---:R-:W-:-:S04]  /*9250*/  IADD3 R2, P0, R23, UR4, RZ ;  /* 0x0000000417027c10 */ /* 0x004fc8000ff1e0ff */
[----:B------:R-:W-:-:S05]  /*9260*/  IADD3.X R3, R24, UR5, RZ, P0, !PT ;  /* 0x0000000518037c10 */ /* 0x000fca00087fe4ff */
[----:B------:R0:W5:Y:S01]  /*9270*/  LDG.E R0, desc[UR50][R2.64] ;  /* 0x0000003202007981 */ /* 0x000162000c1e1900 */
[----:B------:R-:W-:Y:S05]  /*9280*/  BRA `(.L_x_251) ;  /* 0x0000000000247947 */ /* 0x000fea0003800000 */
.L_x_250:
[----:B------:R-:W-:Y:S02]  /*9290*/  ULDC.64 UR4, c[0x0][0xa08] ;  /* 0x0002820000047ab9 */ /* 0x000fe40000000a00 */
[----:B------:R-:W-:-:S04]  /*92a0*/  ISETP.NE.U32.AND P0, PT, RZ, UR4, PT ;  /* 0x00000004ff007c0c */ /* 0x000fc8000bf05070 */
[----:B------:R-:W-:-:S13]  /*92b0*/  ISETP.NE.AND.EX P0, PT, RZ, UR5, PT, P0 ;  /* 0x00000005ff007c0c */ /* 0x000fda000bf05300 */
[----:B------:R-:W-:Y:S05]  /*92c0*/  @!P0 BRA `(.L_x_251) ;  /* 0x0000000000148947 */ /* 0x000fea0003800000 */
[----:B--2---:R-:W0:Y:S02]  /*92d0*/  LDC.64 R2, c[0x0][0xa08] ;  /* 0x00028200ff027b82 */ /* 0x004e240000000a00 */
[----:B0-----:R-:W-:-:S05]  /*92e0*/  IMAD.WIDE R2, R4, 0x4, R2 ;  /* 0x0000000404027825 */ /* 0x001fca00078e0202 */
[----:B------:R-:W2:Y:S04]  /*92f0*/  LDG.E R0, desc[UR50][R2.64] ;  /* 0x0000003202007981 */ /* 0x000ea8000c1e1900 */
[----:B------:R-:W2:Y:S02]  /*9300*/  LDG.E R5, desc[UR50][R2.64+0x4] ;  /* 0x0000043202057981 */ /* 0x000ea4000c1e1900 */
[----:B--2---:R-:W-:-:S07]  /*9310*/  IADD3 R0, -R0, R5, RZ ;  /* 0x0000000500007210 */ /* 0x004fce0007ffe1ff */
.L_x_251:
[----:B0-2--5:R-:W-:Y:S01]  /*9320*/  IMAD.IADD R2, R0, 0x1, -R6 ;  /* 0x0000000100027824 */ /* 0x025fe200078e0a06 */
[----:B------:R-:W-:Y:S03]  /*9330*/  BSSY B7, `(.L_x_252) ;  /* 0x00003a3000077945 */ /* 0x000fe60003800000 */
[C---:B------:R-:W-:Y:S01]  /*9340*/  VIADD R0, R2.reuse, 0x7f ;  /* 0x0000007f02007836 */ /* 0x040fe20000000000 */
[----:B------:R0:W-:Y:S01]  /*9350*/  STL [R1+0x10], R2 ;  /* 0x0000100201007387 */ /* 0x0001e20000100800 */
[----:B------:R-:W-:-:S03]  /*9360*/  ISETP.GT.AND P0, PT, R2, RZ, PT ;  /* 0x000000ff0200720c */ /* 0x000fc60003f04270 */
[----:B------:R-:W-:-:S04]  /*9370*/  SHF.R.S32.HI R3, RZ, 0x1f, R0 ;  /* 0x0000001fff037819 */ /* 0x000fc80000011400 */
[----:B------:R-:W-:-:S05]  /*9380*/  LEA.HI R0, R3, R0, RZ, 0x7 ;  /* 0x0000000003007211 */ /* 0x000fca00078f38ff */
[----:B------:R0:W-:Y:S01]  /*9390*/  STL [R1+0x34], R0 ;  /* 0x0000340001007387 */ /* 0x0001e20000100800 */
[----:B------:R-:W-:Y:S05]  /*93a0*/  @P0 BRA `(.L_x_253) ;  /* 0x0000000000440947 */ /* 0x000fea0003800000 */
[----:B0-----:R-:W0:Y:S02]  /*93b0*/  S2R R2, SR_TID.X ;  /* 0x0000000000027919 */ /* 0x001e240000002100 */
[----:B0-----:R-:W-:-:S04]  /*93c0*/  LOP3.LUT R2, R2, 0x7f, RZ, 0xc0, !PT ;  /* 0x0000007f02027812 */ /* 0x001fc800078ec0ff */
[----:B------:R-:W-:-:S13]  /*93d0*/  ISETP.NE.AND P0, PT, R2, RZ, PT ;  /* 0x000000ff0200720c */ /* 0x000fda0003f05270 */
[----:B------:R-:W-:Y:S05]  /*93e0*/  @P0 BRA `(.L_x_254) ;  /* 0x00000038005c0947 */ /* 0x000fea0003800000 */
[----:B------:R-:W0:Y:S01]  /*93f0*/  S2R R5, SR_LANEID ;  /* 0x0000000000057919 */ /* 0x000e220000000000 */
[----:B------:R-:W-:Y:S01]  /*9400*/  VOTEU.ANY UR4, UPT, PT ;  /* 0x0000000000047886 */ /* 0x000fe200038e0100 */
[----:B------:R-:W1:Y:S01]  /*9410*/  LDC.64 R2, c[0x0][0xc60] ;  /* 0x00031800ff027b82 */ /* 0x000e620000000a00 */
[----:B------:R-:W0:Y:S02]  /*9420*/  FLO.U32 R0, UR4 ;  /* 0x0000000400007d00 */ /* 0x000e2400080e0000 */
[----:B0-----:R-:W-:-:S06]  /*9430*/  ISETP.EQ.U32.AND P0, PT, R0, R5, PT ;  /* 0x000000050000720c */ /* 0x001fcc0003f02070 */
[----:B------:R-:W1:Y:S07]  /*9440*/  POPC R5, UR4 ;  /* 0x0000000400057d09 */ /* 0x000e6e0008000000 */
[----:B-1----:R-:W2:Y:S01]  /*9450*/  @P0 ATOMG.E.ADD.STRONG.GPU PT, R3, desc[UR50][R2.64], R5 ;  /* 0x00000005020309a8 */ /* 0x002ea200081ee1f2 */
[----:B------:R-:W0:Y:S02]  /*9460*/  S2R R4, SR_LTMASK ;  /* 0x0000000000047919 */ /* 0x000e240000003900 */
[----:B0-----:R-:W-:-:S04]  /*9470*/  LOP3.LUT R4, R4, UR4, RZ, 0xc0, !PT ;  /* 0x0000000404047c12 */ /* 0x001fc8000f8ec0ff */
[----:B------:R-:W0:Y:S01]  /*9480*/  POPC R7, R4 ;  /* 0x0000000400077309 */ /* 0x000e220000000000 */
[----:B--2---:R-:W0:Y:S02]  /*9490*/  SHFL.IDX PT, R0, R3, R0, 0x1f ;  /* 0x00001f0003007589 */ /* 0x004e2400000e0000 */
[----:B0-----:R-:W-:Y:S01]  /*94a0*/  IADD3 R16, R0, UR38, R7 ;  /* 0x0000002600107c10 */ /* 0x001fe2000fffe007 */
[----:B------:R-:W-:Y:S06]  /*94b0*/  BRA `(.L_x_254) ;  /* 0x0000003800287947 */ /* 0x000fec0003800000 */
.L_x_253:
[----:B0-----:R-:W-:Y:S01]  /*94c0*/  VIADD R0, R22, 0xe400 ;  /* 0x0000e40016007836 */ /* 0x001fe20000000000 */
[----:B------:R-:W-:Y:S04]  /*94d0*/  BSSY B6, `(.L_x_255) ;  /* 0x0000013000067945 */ /* 0x000fe80003800000 */
[----:B------:R-:W-:-:S13]  /*94e0*/  LOP3.LUT P0, RZ, R0, 0x3ff, RZ, 0xc0, !PT ;  /* 0x000003ff00ff7812 */ /* 0x000fda000780c0ff */
[----:B------:R-:W-:Y:S05]  /*94f0*/  @!P0 BRA `(.L_x_256) ;  /* 0x0000000000408947 */ /* 0x000fea0003800000 */
[----:B------:R-:W-:Y:S01]  /*9500*/  MOV R2, 0x0 ;  /* 0x0000000000027802 */ /* 0x000fe20000000f00 */
[----:B------:R-:W-:Y:S01]  /*9510*/  ULDC.64 UR6, c[0x4][0x88] ;  /* 0x0100220000067ab9 */ /* 0x000fe20000000a00 */
[----:B------:R-:W-:Y:S01]  /*9520*/  ULDC.64 UR8, c[0x4][0x90] ;  /* 0x0100240000087ab9 */ /* 0x000fe20000000a00 */
[----:B------:R-:W-:Y:S01]  /*9530*/  ULDC.64 UR4, c[0x4][0x8] ;  /* 0x0100020000047ab9 */ /* 0x000fe20000000a00 */
[----:B------:R-:W-:Y:S01]  /*9540*/  IMAD.U32 R4, RZ, RZ, UR6 ;  /* 0x00000006ff047e24 */ /* 0x000fe2000f8e00ff */
[----:B------:R-:W-:Y:S01]  /*9550*/  MOV R5, UR7 ;  /* 0x0000000700057c02 */ /* 0x000fe20008000f00 */
[----:B------:R-:W0:Y:S01]  /*9560*/  LDC.64 R2, c[0x4][R2] ;  /* 0x0100000002027b82 */ /* 0x000e220000000a00 */
        /* <DEDUP_REMOVED lines=8> */
[----:B0-----:R-:W-:Y:S05]  /*95f0*/  CALL.ABS.NOINC R2 ;  /* 0x0000000002007343 */ /* 0x001fea0003c00000 */
.L_x_256:
[----:B------:R-:W-:Y:S05]  /*9600*/  BSYNC B6 ;  /* 0x0000000000067941 */ /* 0x000fea0003800000 */
.L_x_255:
[----:B------:R-:W-:Y:S01]  /*9610*/  VIADD R0, R22, 0x400 ;  /* 0x0000040016007836 */ /* 0x000fe20000000000 */
[----:B------:R-:W-:Y:S04]  /*9620*/  BSSY B6, `(.L_x_257) ;  /* 0x0000022000067945 */ /* 0x000fe80003800000 */
[----:B------:R-:W-:-:S13]  /*9630*/  LOP3.LUT P0, RZ, R0, 0x3ff, RZ, 0xc0, !PT ;  /* 0x000003ff00ff7812 */ /* 0x000fda000780c0ff */
[----:B------:R-:W-:Y:S05]  /*9640*/  @!P0 BRA `(.L_x_258) ;  /* 0x00000000007c8947 */ /* 0x000fea0003800000 */
[----:B------:R-:W-:Y:S01]  /*9650*/  MOV R26, 0x0 ;  /* 0x00000000001a7802 */ /* 0x000fe20000000f00 */
[----:B------:R-:W-:Y:S01]  /*9660*/  ULDC.64 UR6, c[0x4][0x88] ;  /* 0x0100220000067ab9 */ /* 0x000fe20000000a00 */
[----:B------:R-:W-:Y:S01]  /*9670*/  ULDC.64 UR8, c[0x4][0x90] ;  /* 0x0100240000087ab9 */ /* 0x000fe20000000a00 */
[----:B------:R-:W-:Y:S01]  /*9680*/  ULDC.64 UR4, c[0x4][0x10] ;  /* 0x0100040000047ab9 */ /* 0x000fe20000000a00 */
[----:B------:R0:W1:Y:S01]  /*9690*/  LDC.64 R2, c[0x4][R26] ;  /* 0x010000001a027b82 */ /* 0x0000620000000a00 */
        /* <DEDUP_REMOVED lines=11> */
.L_x_259:
        /* <DEDUP_REMOVED lines=15> */
.L_x_258:
[----:B------:R-:W-:Y:S05]  /*9840*/  BSYNC B6 ;  /* 0x0000000000067941 */ /* 0x000fea0003800000 */
.L_x_257:
[----:B------:R0:W2:Y:S01]  /*9850*/  LDL R21, [R1+0x4] ;  /* 0x0000040001157983 */ /* 0x0000a20000100800 */
[----:B------:R-:W-:Y:S01]  /*9860*/  ULDC.64 UR4, c[0x0][0x9f8] ;  /* 0x00027e0000047ab9 */ /* 0x000fe20000000a00 */
[----:B------:R-:W1:Y:S01]  /*9870*/  LDC R7, c[0x0][0x430] ;  /* 0x00010c00ff077b82 */ /* 0x000e620000000800 */
[----:B------:R-:W-:Y:S01]  /*9880*/  ISETP.NE.U32.AND P0, PT, RZ, UR4, PT ;  /* 0x00000004ff007c0c */ /* 0x000fe2000bf05070 */
[----:B------:R-:W3:Y:S03]  /*9890*/  LDL R26, [R1+0x34] ;  /* 0x00003400011a7983 */ /* 0x000ee60000100800 */
[----:B------:R-:W-:Y:S01]  /*98a0*/  ISETP.NE.AND.EX P0, PT, RZ, UR5, PT, P0 ;  /* 0x00000005ff007c0c */ /* 0x000fe2000bf05300 */
[----:B------:R-:W4:Y:S04]  /*98b0*/  LDL R9, [R1+0x10] ;  /* 0x0000100001097983 */ /* 0x000f280000100800 */
[----:B------:R-:W4:Y:S01]  /*98c0*/  LDL R4, [R1+0x14] ;  /* 0x0000140001047983 */ /* 0x000f220000100800 */
[----:B------:R-:W0:Y:S07]  /*98d0*/  S2R R5, SR_TID.X ;  /* 0x0000000000057919 */ /* 0x000e2e0000002100 */
[----:B------:R-:W-:Y:S01]  /*98e0*/  @P0 IADD3 R2, P1, R23, UR4, RZ ;  /* 0x0000000417020c10 */ /* 0x000fe2000ff3e0ff */
[----:B------:R-:W3:Y:S03]  /*98f0*/  S2R R0, SR_TID.X ;  /* 0x0000000000007919 */ /* 0x000ee60000002100 */
[----:B------:R-:W-:Y:S01]  /*9900*/  @P0 IADD3.X R3, R24, UR5, RZ, P1, !PT ;  /* 0x0000000518030c10 */ /* 0x000fe20008ffe4ff */
[----:B------:R-:W4:Y:S04]  /*9910*/  LDL.LU R20, [R1+0x8] ;  /* 0x0000080001147983 */ /* 0x000f280000300800 */
[----:B--2---:R-:W2:Y:S01]  /*9920*/  @P0 LDG.E R21, desc[UR50][R2.64] ;  /* 0x0000003202150981 */ /* 0x004ea2000c1e1900 */
[----:B-1----:R-:W-:Y:S01]  /*9930*/  ISETP.NE.AND P2, PT, R7, 0x1, PT ;  /* 0x000000010700780c */ /* 0x002fe20003f45270 */
[----:B0-----:R-:W-:Y:S01]  /*9940*/  IMAD.SHL.U32 R5, R5, 0x10, RZ ;  /* 0x0000001005057824 */ /* 0x001fe200078e00ff */
[----:B---3--:R-:W-:-:S02]  /*9950*/  LEA.HI.SX32 R26, R26, 0xffffffff, 0x19 ;  /* 0xffffffff1a1a7811 */ /* 0x008fc400078fcaff */
[----:B------:R-:W-:Y:S02]  /*9960*/  LOP3.LUT R0, R0, 0x7f, RZ, 0xc0, !PT ;  /* 0x0000007f00007812 */ /* 0x000fe400078ec0ff */
[----:B------:R-:W-:Y:S01]  /*9970*/  LOP3.LUT R5, R5, 0x70, RZ, 0xc0, !PT ;  /* 0x0000007005057812 */ /* 0x000fe200078ec0ff */
[----:B------:R-:W-:Y:S01]  /*9980*/  IMAD.SHL.U32 R8, R26, 0x80, RZ ;  /* 0x000000801a087824 */ /* 0x000fe200078e00ff */
[----:B------:R-:W-:-:S04]  /*9990*/  SHF.R.U32.HI R0, RZ, 0x3, R0 ;  /* 0x00000003ff007819 */ /* 0x000fc80000011600 */
[----:B------:R-:W-:Y:S01]  /*99a0*/  LOP3.LUT R5, R8, R0, R5, 0xfe, !PT ;  /* 0x0000000008057212 */ /* 0x000fe200078efe05 */
[----:B------:R-:W0:Y:S08]  /*99b0*/  @P2 LDC R6, c[0x0][0x434] ;  /* 0x00010d00ff062b82 */ /* 0x000e300000000800 */
[----:B------:R-:W1:Y:S01]  /*99c0*/  @P2 LDC R0, c[0x0][0x438] ;  /* 0x00010e00ff002b82 */ /* 0x000e620000000800 */
[----:B--2---:R-:W-:Y:S01]  /*99d0*/  @P0 STL [R1+0x4], R21 ;  /* 0x0000041501000387 */ /* 0x004fe20000100800 */
[C---:B----4-:R-:W-:Y:S01]  /*99e0*/  ISETP.GE.AND P0, PT, R5.reuse, R9, PT ;  /* 0x000000090500720c */ /* 0x050fe20003f06270 */
[----:B------:R-:W-:-:S04]  /*99f0*/  IMAD.IADD R5, R5, 0x1, R4 ;  /* 0x0000000105057824 */ /* 0x000fc800078e0204 */
[----:B0-----:R-:W-:-:S08]  /*9a00*/  @P2 IMAD.HI.U32 R6, R5, R6, RZ ;  /* 0x0000000605062227 */ /* 0x001fd000078e00ff */
[----:B------:R-:W0:Y:S01]  /*9a10*/  @!P0 LDC.64 R2, c[0x0][0x428] ;  /* 0x00010a00ff028b82 */ /* 0x000e220000000a00 */
[----:B------:R-:W-:Y:S02]  /*9a20*/  MOV R4, R5 ;  /* 0x0000000500047202 */ /* 0x000fe40000000f00 */
[----:B-1----:R-:W-:Y:S02]  /*9a30*/  @P2 SHF.R.U32.HI R4, RZ, R0, R6 ;  /* 0x00000000ff042219 */ /* 0x002fe40000011606 */
[----:B------:R-:W-:-:S03]  /*9a40*/  SHF.R.S32.HI R6, RZ, 0x1f, R21 ;  /* 0x0000001fff067819 */ /* 0x000fc60000011415 */
[--C-:B------:R-:W-:Y:S02]  /*9a50*/  IMAD.MOV R0, RZ, RZ, -R4.reuse ;  /* 0x000000ffff007224 */ /* 0x100fe400078e0a04 */
[----:B------:R0:W-:Y:S02]  /*9a60*/  STL [R1+0x18], R6 ;  /* 0x0000180601007387 */ /* 0x0001e40000100800 */
[----:B------:R-:W-:Y:S01]  /*9a70*/  IMAD R0, R7, R0, R5 ;  /* 0x0000000007007224 */ /* 0x000fe200078e0205 */
[--C-:B------:R-:W-:Y:S01]  /*9a80*/  @!P0 SHF.R.S32.HI R5, RZ, 0x1f, R4.reuse ;  /* 0x0000001fff058819 */ /* 0x100fe20000011404 */
[-C--:B0-----:R-:W-:Y:S02]  /*9a90*/  @!P0 IMAD R6, R6, R2.reuse, RZ ;  /* 0x0000000206068224 */ /* 0x081fe400078e02ff */
[----:B------:R-:W-:-:S04]  /*9aa0*/  @!P0 IMAD.WIDE.U32 R4, R21, R2, R4 ;  /* 0x0000000215048225 */ /* 0x000fc800078e0004 */
[----:B------:R-:W-:Y:S02]  /*9ab0*/  @!P0 IMAD R7, R21, R3, R6 ;  /* 0x0000000315078224 */ /* 0x000fe400078e0206 */
[----:B------:R-:W0:Y:S02]  /*9ac0*/  @!P0 LDC.64 R2, c[0x0][0x418] ;  /* 0x00010600ff028b82 */ /* 0x000e240000000a00 */
[----:B------:R-:W-:Y:S01]  /*9ad0*/  @!P0 IMAD.IADD R7, R5, 0x1, R7 ;  /* 0x0000000105078824 */ /* 0x000fe200078e0207 */
[----:B0-----:R-:W-:Y:S01]  /*9ae0*/  @!P0 LEA R6, P1, R4, R2, 0x2 ;  /* 0x0000000204068211 */ /* 0x001fe200078210ff */
[----:B------:R-:W-:-:S03]  /*9af0*/  IMAD.MOV.U32 R2, RZ, RZ, RZ ;  /* 0x000000ffff027224 */ /* 0x000fc600078e00ff */
[----:B------:R-:W-:-:S05]  /*9b00*/  @!P0 LEA.HI.X R7, R4, R3, R7, 0x2, P1 ;  /* 0x0000000304078211 */ /* 0x000fca00008f1407 */
[----:B------:R0:W5:Y:S01]  /*9b10*/  @!P0 LDG.E R2, desc[UR50][R6.64] ;  /* 0x0000003206028981 */ /* 0x000162000c1e1900 */
[----:B------:R-:W-:Y:S01]  /*9b20*/  LOP3.LUT R20, R20, 0xfffffffb, RZ, 0xc0, !PT ;  /* 0xfffffffb14147812 */ /* 0x000fe200078ec0ff */
[----:B------:R-:W-:-:S03]  /*9b30*/  IMAD.U32 R9, RZ, RZ, UR36 ;  /* 0x00000024ff097e24 */ /* 0x000fc6000f8e00ff */
[----:B------:R-:W-:Y:S02]  /*9b40*/  @P2 LOP3.LUT R20, R20, 0x4, RZ, 0xfc, !PT ;  /* 0x0000000414142812 */ /* 0x000fe400078efcff */
[----:B------:R-:W-:Y:S02]  /*9b50*/  ISETP.NE.AND P2, PT, R9, 0x3, PT ;  /* 0x000000030900780c */ /* 0x000fe40003f45270 */
[----:B------:R-:W-:-:S11]  /*9b60*/  LOP3.LUT R20, R20, 0xfffffffd, RZ, 0xc0, !PT ;  /* 0xfffffffd14147812 */ /* 0x000fd600078ec0ff */
[----:B------:R-:W-:-:S05]  /*9b70*/  @P2 LOP3.LUT R20, R20, 0x2, RZ, 0xfc, !PT ;  /* 0x0000000214142812 */ /* 0x000fca00078efcff */
[----:B------:R0:W-:Y:S01]  /*9b80*/  STL [R1+0x8], R20 ;  /* 0x0000081401007387 */ /* 0x0001e20000100800 */
[----:B------:R-:W-:-:S03]  /*9b90*/  UMOV UR4, 0xffffffff ;  /* 0xffffffff00047882 */ /* 0x000fc60000000000 */
[----:B------:R-:W-:Y:S05]  /*9ba0*/  BRA.DIV UR4, `(.L_x_260) ;  /* 0x00000042044c7947 */ /* 0x000fea000b800000 */
.L_x_326:
[----:B------:R-:W-:-:S05]  /*9bb0*/  SHF.R.S32.HI R9, RZ, 0x1f, R18 ;  /* 0x0000001fff097819 */ /* 0x000fca0000011412 */
[----:B------:R1:W-:Y:S01]  /*9bc0*/  STL [R1], R9 ;  /* 0x0000000901007387 */ /* 0x0003e20000100800 */
[----:B------:R-:W-:Y:S05]  /*9bd0*/  @!P2 BRA `(.L_x_261) ;  /* 0x000000000004a947 */ /* 0x000fea0003800000 */
[----:B------:R-:W-:Y:S01]  /*9be0*/  BPT.TRAP 0x1 ;  /* 0x000000040000795c */ /* 0x000fe20000300000 */
.L_x_261:
[----:B0-----:R-:W-:Y:S01]  /*9bf0*/  SHF.R.S32.HI R6, RZ, 0x1f, R0 ;  /* 0x0000001fff067819 */ /* 0x001fe20000011400 */
[----:B------:R-:W-:Y:S01]  /*9c00*/  ULDC.64 UR4, c[0x0][0x328] ;  /* 0x0000ca0000047ab9 */ /* 0x000fe20000000a00 */
[----:B-----5:R-:W-:Y:S01]  /*9c10*/  SHF.R.S32.HI R7, RZ, 0x1f, R2 ;  /* 0x0000001fff077819 */ /* 0x020fe20000011402 */
[----:B------:R-:W-:Y:S01]  /*9c20*/  IMAD.WIDE.U32 R4, R0, UR4, RZ ;  /* 0x0000000400047c25 */ /* 0x000fe2000f8e00ff */
[----:B------:R-:W-:Y:S03]  /*9c30*/  BSSY B0, `(.L_x_262) ;  /* 0x0000015000007945 */ /* 0x000fe60003800000 */
[----:B------:R-:W-:-:S04]  /*9c40*/  IMAD R3, R6, UR4, RZ ;  /* 0x0000000406037c24 */ /* 0x000fc8000f8e02ff */
        /* <DEDUP_REMOVED lines=14> */
[----:B------:R-:W-:Y:S01]  /*9d30*/  LEA.HI.X R24, R4, UR5, R3, 0x1, P0 ;  /* 0x0000000504187c11 */ /* 0x000fe200080f0c03 */
[----:B------:R-:W-:Y:S01]  /*9d40*/  IMAD R3, R25, 0x8, R22 ;  /* 0x0000000819037824 */ /* 0x000fe200078e0216 */
[----:B------:R-:W-:-:S04]  /*9d50*/  SHF.L.U32 R4, R27, 0x1f, RZ ;  /* 0x0000001f1b047819 */ /* 0x000fc800000006ff */
[----:B------:R-:W0:Y:S02]  /*9d60*/  SYNCS.PHASECHK.TRANS64.TRYWAIT P0, [R3+URZ+0x16840], R4 ;  /* 0x01684004030075a7 */ /* 0x000e24000800017f */
[----:B0-----:R-:W-:Y:S05]  /*9d70*/  @!P0 BRA `(.L_x_263) ;  /* 0x00000040000c8947 */ /* 0x001fea0003800000 */
.L_x_327:
[----:B------:R-:W-:Y:S05]  /*9d80*/  BSYNC B0 ;  /* 0x0000000000007941 */ /* 0x000fea0003800000 */
.L_x_262:
[----:B------:R-:W2:Y:S01]  /*9d90*/  LDL R12, [R1] ;  /* 0x00000000010c7983 */ /* 0x000ea20000100800 */
[----:B------:R-:W-:-:S03]  /*9da0*/  ULDC.64 UR4, c[0x0][0x300] ;  /* 0x0000c00000047ab9 */ /* 0x000fc60000000a00 */
[----:B------:R-:W3:Y:S04]  /*9db0*/  LDL R11, [R1+0x10] ;  /* 0x00001000010b7983 */ /* 0x000ee80000100800 */
[----:B-1----:R-:W4:Y:S01]  /*9dc0*/  LDL.LU R9, [R1+0x8] ;  /* 0x0000080001097983 */ /* 0x002f220000300800 */
[----:B------:R-:W-:Y:S02]  /*9dd0*/  IMAD R6, R6, UR4, RZ ;  /* 0x0000000406067c24 */ /* 0x000fe4000f8e02ff */
[C---:B0-----:R-:W-:Y:S01]  /*9de0*/  IMAD.WIDE.U32 R4, R0.reuse, UR4, RZ ;  /* 0x0000000400047c25 */ /* 0x041fe2000f8e00ff */
[----:B------:R-:W0:Y:S03]  /*9df0*/  S2R R10, SR_TID.X ;  /* 0x00000000000a7919 */ /* 0x000e260000002100 */
[----:B------:R-:W-:Y:S01]  /*9e00*/  IMAD R6, R0, UR5, R6 ;  /* 0x0000000500067c24 */ /* 0x000fe2000f8e0206 */
[----:B------:R-:W-:-:S02]  /*9e10*/  ULDC.64 UR4, c[0x0][0x310] ;  /* 0x0000c40000047ab9 */ /* 0x000fc40000000a00 */
[----:B------:R-:W-:Y:S02]  /*9e20*/  IMAD R7, R7, UR4, RZ ;  /* 0x0000000407077c24 */ /* 0x000fe4000f8e02ff */
[----:B------:R-:W-:Y:S02]  /*9e30*/  IMAD.IADD R5, R5, 0x1, R6 ;  /* 0x0000000105057824 */ /* 0x000fe400078e0206 */
[C---:B------:R-:W-:Y:S02]  /*9e40*/  IMAD R7, R2.reuse, UR5, R7 ;  /* 0x0000000502077c24 */ /* 0x040fe4000f8e0207 */
[----:B------:R-:W-:Y:S01]  /*9e50*/  IMAD.WIDE.U32 R4, R2, UR4, R4 ;  /* 0x0000000402047c25 */ /* 0x000fe2000f8e0004 */
[----:B------:R-:W-:-:S04]  /*9e60*/  ULDC.64 UR4, c[0x0][0x308] ;  /* 0x0000c20000047ab9 */ /* 0x000fc80000000a00 */
[----:B------:R-:W-:-:S03]  /*9e70*/  IADD3 R5, R5, R7, RZ ;  /* 0x0000000705057210 */ /* 0x000fc60007ffe0ff */
[----:B------:R-:W-:Y:S01]  /*9e80*/  IMAD.WIDE.U32 R4, R18, UR4, R4 ;  /* 0x0000000412047c25 */ /* 0x000fe2000f8e0004 */
[----:B0-----:R-:W-:-:S04]  /*9e90*/  LOP3.LUT R10, R10, 0x7f, RZ, 0xc0, !PT ;  /* 0x0000007f0a0a7812 */ /* 0x001fc800078ec0ff */
[----:B------:R-:W-:Y:S01]  /*9ea0*/  SHF.R.U32.HI R10, RZ, 0x3, R10 ;  /* 0x00000003ff0a7819 */ /* 0x000fe2000001160a */
[----:B--2---:R-:W-:Y:S02]  /*9eb0*/  IMAD R0, R12, UR4, RZ ;  /* 0x000000040c007c24 */ /* 0x004fe4000f8e02ff */
[----:B------:R-:W0:Y:S02]  /*9ec0*/  S2R R12, SR_TID.X ;  /* 0x00000000000c7919 */ /* 0x000e240000002100 */
[----:B------:R-:W-:Y:S01]  /*9ed0*/  IMAD R0, R18, UR5, R0 ;  /* 0x0000000512007c24 */ /* 0x000fe2000f8e0200 */
[----:B------:R-:W-:-:S03]  /*9ee0*/  ULDC.64 UR4, c[0x0][0x2e8] ;  /* 0x0000ba0000047ab9 */ /* 0x000fc60000000a00 */
[----:B------:R-:W-:Y:S01]  /*9ef0*/  IMAD.IADD R2, R5, 0x1, R0 ;  /* 0x0000000105027824 */ /* 0x000fe200078e0200 */
[----:B------:R-:W-:Y:S01]  /*9f00*/  LEA R0, P0, R4, UR4, 0x1 ;  /* 0x0000000404007c11 */ /* 0x000fe2000f8008ff */
[----:B------:R-:W-:Y:S01]  /*9f10*/  ULDC UR4, c[0x0][0x2f4] ;  /* 0x0000bd0000047ab9 */ /* 0x000fe20000000800 */
[----:B----4-:R-:W-:Y:S02]  /*9f20*/  LOP3.LUT R9, R9, 0xfffffffe, RZ, 0xc0, !PT ;  /* 0xfffffffe09097812 */ /* 0x010fe400078ec0ff */
[----:B------:R-:W-:Y:S01]  /*9f30*/  ISETP.GE.AND P2, PT, R28, UR4, PT ;  /* 0x000000041c007c0c */ /* 0x000fe2000bf46270 */
[----:B------:R-:W-:Y:S01]  /*9f40*/  UMOV UR4, 0xffffffff ;  /* 0xffffffff00047882 */ /* 0x000fe20000000000 */
[----:B------:R-:W-:Y:S02]  /*9f50*/  LEA.HI.X R2, R4, UR5, R2, 0x1, P0 ;  /* 0x0000000504027c11 */ /* 0x000fe400080f0c02 */
[----:B---3--:R-:W-:-:S04]  /*9f60*/  IADD3 R4, -R10, R11, -R8 ;  /* 0x0000000b0a047210 */ /* 0x008fc80007ffe908 */
[----:B------:R-:W-:-:S05]  /*9f70*/  ISETP.GE.AND P0, PT, R4, 0x1, PT ;  /* 0x000000010400780c */ /* 0x000fca0003f06270 */
[----:B------:R-:W-:-:S05]  /*9f80*/  @P2 LOP3.LUT R9, R9, 0x1, RZ, 0xfc, !PT ;  /* 0x0000000109092812 */ /* 0x000fca00078efcff */
[----:B------:R1:W-:Y:S01]  /*9f90*/  STL [R1+0x8], R9 ;  /* 0x0000080901007387 */ /* 0x0003e20000100800 */
[C---:B0-----:R-:W-:Y:S02]  /*9fa0*/  IMAD.SHL.U32 R10, R12.reuse, 0x8, RZ ;  /* 0x000000080c0a7824 */ /* 0x041fe400078e00ff */
[----:B------:R-:W-:-:S03]  /*9fb0*/  IMAD.SHL.U32 R11, R12, 0x8, RZ ;  /* 0x000000080c0b7824 */ /* 0x000fc600078e00ff */
[----:B------:R-:W-:-:S04]  /*9fc0*/  LOP3.LUT R10, R10, 0x1f8, RZ, 0xc0, !PT ;  /* 0x000001f80a0a7812 */ /* 0x000fc800078ec0ff */
[----:B------:R-:W-:-:S04]  /*9fd0*/  LOP3.LUT R10, R10, 0x38, R12, 0x78, !PT ;  /* 0x000000380a0a7812 */ /* 0x000fc800078e780c */
[----:B------:R-:W-:-:S05]  /*9fe0*/  LOP3.LUT R10, R10, 0x200, R11, 0xf8, !PT ;  /* 0x000002000a0a7812 */ /* 0x000fca00078ef80b */
[----:B------:R-:W-:Y:S01]  /*9ff0*/  IMAD R5, R25, 0x2000, R10 ;  /* 0x0000200019057824 */ /* 0x000fe200078e020a */
[----:B-1----:R-:W-:Y:S06]  /*a000*/  BRA.DIV UR4, `(.L_x_264) ;  /* 0x0000003e047c7947 */ /* 0x002fec000b800000 */
[----:B------:R-:W0:Y:S01]  /*a010*/  SHFL.IDX PT, R7, R0, RZ, 0x181f ;  /* 0x00181fff00077589 */ /* 0x000e2200000e0000 */
[----:B------:R-:W-:-:S03]  /*a020*/  @P0 IMAD R8, R5, 0x2, R22 ;  /* 0x0000000205080824 */ /* 0x000fc600078e0216 */
[----:B------:R-:W1:Y:S01]  /*a030*/  SHFL.IDX PT, R6, R2, RZ, 0x181f ;  /* 0x00181fff02067589 */ /* 0x000e6200000e0000 */
[----:B0-----:R-:W-:-:S04]  /*a040*/  @P0 LEA R7, P1, R28, R7, 0x1 ;  /* 0x000000071c070211 */ /* 0x001fc800078208ff */
[----:B-1----:R-:W-:Y:S02]  /*a050*/  @P0 IADD3.X R6, RZ, R6, RZ, P1, !PT ;  /* 0x00000006ff060210 */ /* 0x002fe40000ffe4ff */
[----:B------:R-:W-:Y:S02]  /*a060*/  ISETP.GE.AND P1, PT, R4, 0x11, PT ;  /* 0x000000110400780c */ /* 0x000fe40003f26270 */
[----:B------:R-:W-:-:S04]  /*a070*/  @P0 LOP3.LUT R7, R7, R6, RZ, 0x3c, !PT ;  /* 0x0000000607070212 */ /* 0x000fc800078e3cff */
[----:B------:R-:W-:-:S04]  /*a080*/  @P0 LOP3.LUT R6, R7, R6, RZ, 0x3c, !PT ;  /* 0x0000000607060212 */ /* 0x000fc800078e3cff */
[----:B------:R-:W-:-:S05]  /*a090*/  @P0 LOP3.LUT R7, R7, R6, RZ, 0x3c, !PT ;  /* 0x0000000607070212 */ /* 0x000fca00078e3cff */
[----:B------:R-:W-:Y:S01]  /*a0a0*/  @!PT LDS RZ, [RZ] ;  /* 0x00000000fffff984 */ /* 0x000fe20000000800 */
[----:B------:R0:W-:Y:S04]  /*a0b0*/  @P0 LDGSTS.E.BYPASS.LTC128B.128 [R8+0xe400], desc[UR50][R6.64], !P2 ;  /* 0x0e40000006080fae */ /* 0x0001e8000d101d72 */
[----:B0-----:R-:W0:Y:S01]  /*a0c0*/  SHFL.IDX PT, R7, R0, 0x1, 0x181f ;  /* 0x00381f0000077f89 */ /* 0x001e2200000e0000 */
[----:B------:R-:W-:-:S03]  /*a0d0*/  @P1 IMAD R8, R5, 0x2, R22 ;  /* 0x0000000205081824 */ /* 0x000fc600078e0216 */
        /* <DEDUP_REMOVED lines=9> */
[----:B------:R-:W-:Y:S01]  /*a170*/  @P1 LEA R8, R5, R22, 0x1 ;  /* 0x0000001605081211 */ /* 0x000fe200078e08ff */
        /* <DEDUP_REMOVED lines=9> */
[----:B------:R-:W-:Y:S01]  /*a210*/  @P1 IMAD R8, R5, 0x2, R22 ;  /* 0x0000000205081824 */ /* 0x000fe200078e0216 */
        /* <DEDUP_REMOVED lines=29> */
[----:B------:R-:W-:Y:S01]  /*a3f0*/  @P1 IMAD R8, R5, 0x2, R22 ;  /* 0x0000000205081824 */ /* 0x000fe200078e0216 */
[----:B------:R-:W1:Y:S04]  /*a400*/  SHFL.IDX PT, R6, R2, 0x6, 0x181f ;  /* 0x00d81f0002067f89 */ /* 0x000e6800000e0000 */
[----:B------:R-:W2:Y:S04]  /*a410*/  SHFL.IDX PT, R2, R2, 0x7, 0x181f ;  /* 0x00f81f0002027f89 */ /* 0x000ea800000e0000 */
[----:B------:R-:W3:Y:S01]  /*a420*/  SHFL.IDX PT, R0, R0, 0x7, 0x181f ;  /* 0x00f81f0000007f89 */ /* 0x000ee200000e0000 */
[----:B0-----:R-:W-:-:S05]  /*a430*/  @P1 LEA R7, P0, R28, R7, 0x1 ;  /* 0x000000071c071211 */ /* 0x001fca00078008ff */
[----:B-1----:R-:W-:-:S05]  /*a440*/  @P1 IMAD.X R6, RZ, RZ, R6, P0 ;  /* 0x000000ffff061224 */ /* 0x002fca00000e0606 */
[----:B------:R-:W-:-:S04]  /*a450*/  @P1 LOP3.LUT R7, R7, R6, RZ, 0x3c, !PT ;  /* 0x0000000607071212 */ /* 0x000fc800078e3cff */
[----:B------:R-:W-:-:S04]  /*a460*/  @P1 LOP3.LUT R6, R7, R6, RZ, 0x3c, !PT ;  /* 0x0000000607061212 */ /* 0x000fc800078e3cff */
[----:B------:R-:W-:-:S05]  /*a470*/  @P1 LOP3.LUT R7, R7, R6, RZ, 0x3c, !PT ;  /* 0x0000000607071212 */ /* 0x000fca00078e3cff */
[----:B--23--:R0:W-:Y:S02]  /*a480*/  @P1 LDGSTS.E.BYPASS.LTC128B.128 [R8+0x11400], desc[UR50][R6.64], !P2 ;  /* 0x1140000006081fae */ /* 0x00c1e4000d101d72 */
.L_x_345:
[----:B------:R-:W-:-:S13]  /*a490*/  ISETP.GE.AND P0, PT, R4, 0x71, PT ;  /* 0x000000710400780c */ /* 0x000fda0003f06270 */
[----:B0-----:R-:W-:Y:S02]  /*a4a0*/  @P0 LEA R6, P1, R28, R0, 0x1 ;  /* 0x000000001c060211 */ /* 0x001fe400078208ff */
[----:B------:R-:W-:-:S03]  /*a4b0*/  @P0 LEA R5, R5, R22, 0x1 ;  /* 0x0000001605050211 */ /* 0x000fc600078e08ff */
[----:B------:R-:W-:-:S05]  /*a4c0*/  @P0 IMAD.X R7, RZ, RZ, R2, P1 ;  /* 0x000000ffff070224 */ /* 0x000fca00008e0602 */
[----:B------:R-:W-:Y:S01]  /*a4d0*/  @!PT LDS RZ, [RZ] ;  /* 0x00000000fffff984 */ /* 0x000fe20000000800 */
[----:B------:R-:W-:Y:S01]  /*a4e0*/  @!PT LDS RZ, [RZ] ;  /* 0x00000000fffff984 */ /* 0x000fe20000000800 */
[----:B------:R-:W-:Y:S01]  /*a4f0*/  @!PT LDS RZ, [RZ] ;  /* 0x00000000fffff984 */ /* 0x000fe20000000800 */
[----:B------:R0:W-:Y:S01]  /*a500*/  @P0 LDGSTS.E.BYPASS.LTC128B.128 [R5+0x11c00], desc[UR50][R6.64], !P2 ;  /* 0x11c0000006050fae */ /* 0x0001e2000d101d72 */
[----:B------:R-:W-:Y:S01]  /*a510*/  PLOP3.LUT P0, PT, PT, PT, PT, 0x80, 0x0 ;  /* 0x000000000000781c */ /* 0x000fe20003f0f070 */
[----:B------:R-:W-:-:S12]  /*a520*/  NOP ;  /* 0x0000000000007918 */ /* 0x000fd80000000000 */
.L_x_265:
        /* <DEDUP_REMOVED lines=11> */
.L_x_266:
[----:B------:R1:W5:Y:S01]  /*a5e0*/  LDL R0, [R1+0x8] ;  /* 0x0000080001007983 */ /* 0x0003620000100800 */
[----:B------:R1:W-:Y:S03]  /*a5f0*/  SYNCS.ARRIVE.TRANS64.A1T0 RZ, [R3+URZ+0x16830], RZ ;  /* 0x016830ff03ff79a7 */ /* 0x0003e6000810003f */
[----:B0-----:R1:W5:Y:S04]  /*a600*/  LDL.LU R5, [R1+0x20] ;  /* 0x0000200001057983 */ /* 0x0013680000300800 */
[----:B------:R1:W5:Y:S02]  /*a610*/  LDL.LU R4, [R1+0x28] ;  /* 0x0000280001047983 */ /* 0x0003640000300800 */
[----:B------:R-:W-:Y:S05]  /*a620*/  WARPSYNC.ALL ;  /* 0x0000000000007948 */ /* 0x000fea0003800000 */
[----:B------:R-:W-:Y:S01]  /*a630*/  ULDC.64 UR4, c[0x0][0x298] ;  /* 0x0000a60000047ab9 */ /* 0x000fe20000000a00 */
[----:B------:R-:W-:Y:S01]  /*a640*/  VIADD R2, R22, 0x8400 ;  /* 0x0000840016027836 */ /* 0x000fe20000000000 */
[----:B------:R-:W-:Y:S01]  /*a650*/  BSSY B6, `(.L_x_267) ;  /* 0x000001f000067945 */ /* 0x000fe20003800000 */
[----:B------:R-:W-:Y:S03]  /*a660*/  BAR.SYNC.DEFER_BLOCKING 0x8, 0x200 ;  /* 0x0208000000007b1d */ /* 0x000fe60000010000 */
[----:B------:R-:W-:-:S02]  /*a670*/  LOP3.LUT P0, RZ, R2, 0x3ff, RZ, 0xc0, !PT ;  /* 0x000003ff02ff7812 */ /* 0x000fc4000780c0ff */
[----:B-----5:R-:W-:Y:S02]  /*a680*/  LOP3.LUT P1, RZ, R0, 0x8, RZ, 0xc0, !PT ;  /* 0x0000000800ff7812 */ /* 0x020fe4000782c0ff */
[----:B------:R-:W-:Y:S01]  /*a690*/  SHF.R.S32.HI R0, RZ, 0x1f, R5 ;  /* 0x0000001fff007819 */ /* 0x000fe20000011405 */
[----:B-1----:R-:W-:Y:S01]  /*a6a0*/  IMAD.WIDE.U32 R2, R5, UR4, RZ ;  /* 0x0000000405027c25 */ /* 0x002fe2000f8e00ff */
[----:B------:R-:W-:Y:S02]  /*a6b0*/  SEL R29, R29, RZ, !P1 ;  /* 0x000000ff1d1d7207 */ /* 0x000fe40004800000 */
[----:B------:R-:W-:Y:S01]  /*a6c0*/  SEL R4, R4, RZ, !P1 ;  /* 0x000000ff04047207 */ /* 0x000fe20004800000 */
[----:B------:R-:W-:Y:S01]  /*a6d0*/  IMAD R0, R0, UR4, RZ ;  /* 0x0000000400007c24 */ /* 0x000fe2000f8e02ff */
[----:B------:R0:W-:Y:S03]  /*a6e0*/  STL.64 [R1+0x20], R2 ;  /* 0x0000200201007387 */ /* 0x0001e60000100a00 */
[----:B------:R-:W-:Y:S01]  /*a6f0*/  IMAD R0, R5, UR5, R0 ;  /* 0x0000000505007c24 */ /* 0x000fe2000f8e0200 */
[----:B------:R0:W-:Y:S03]  /*a700*/  STL [R1+0x30], R4 ;  /* 0x0000300401007387 */ /* 0x0001e60000100800 */
[----:B------:R-:W-:-:S05]  /*a710*/  IMAD.IADD R0, R3, 0x1, R0 ;  /* 0x0000000103007824 */ /* 0x000fca00078e0200 */
[----:B------:R0:W-:Y:S01]  /*a720*/  STL [R1+0x28], R0 ;  /* 0x0000280001007387 */ /* 0x0001e20000100800 */
[----:B------:R-:W-:Y:S05]  /*a730*/  @!P0 BRA `(.L_x_268) ;  /* 0x0000000000408947 */ /* 0x000fea0003800000 */
[----:B0-----:R-:W-:Y:S01]  /*a740*/  MOV R2, 0x0 ;  /* 0x0000000000027802 */ /* 0x001fe20000000f00 */
        /* <DEDUP_REMOVED lines=15> */
.L_x_268:
[----:B------:R-:W-:Y:S05]  /*a840*/  BSYNC B6 ;  /* 0x0000000000067941 */ /* 0x000fea0003800000 */
.L_x_267:
[----:B0-----:R-:W2:Y:S01]  /*a850*/  LDL.LU R0, [R1+0x30] ;  /* 0x0000300001007983 */ /* 0x001ea20000300800 */
[----:B------:R-:W-:Y:S01]  /*a860*/  ULDC.64 UR4, c[0x0][0x2d8] ;  /* 0x0000b60000047ab9 */ /* 0x000fe20000000a00 */
[----:B------:R-:W0:Y:S01]  /*a870*/  LDC R9, c[0x0][0x448] ;  /* 0x00011200ff097b82 */ /* 0x000e220000000800 */
[----:B------:R-:W-:Y:S01]  /*a880*/  ULDC.64 UR6, c[0x0][0x2c8] ;  /* 0x0000b20000067ab9 */ /* 0x000fe20000000a00 */
[----:B------:R-:W3:Y:S01]  /*a890*/  LDL.LU R21, [R1+0x28] ;  /* 0x0000280001157983 */ /* 0x000ee20000300800 */
[----:B------:R-:W-:-:S03]  /*a8a0*/  ULDC.64 UR8, c[0x0][0x280] ;  /* 0x0000a00000087ab9 */ /* 0x000fc60000000a00 */
[----:B------:R-:W3:Y:S04]  /*a8b0*/  LDL.LU.64 R2, [R1+0x20] ;  /* 0x0000200001027983 */ /* 0x000ee80000300a00 */
[----:B------:R-:W4:Y:S04]  /*a8c0*/  LDL R20, [R1] ;  /* 0x0000000001147983 */ /* 0x000f280000100800 */
[----:B------:R1:W5:Y:S01]  /*a8d0*/  LDL R10, [R1+0x1c] ;  /* 0x00001c00010a7983 */ /* 0x0003620000100800 */
[----:B0-----:R-:W-:-:S13]  /*a8e0*/  ISETP.NE.AND P0, PT, R9, 0x1, PT ;  /* 0x000000010900780c */ /* 0x001fda0003f05270 */
[----:B------:R-:W0:Y:S08]  /*a8f0*/  @P0 LDC R5, c[0x0][0x450] ;  /* 0x00011400ff050b82 */ /* 0x000e300000000800 */
[----:B------:R-:W1:Y:S01]  /*a900*/  @P0 LDC R8, c[0x0][0x450] ;  /* 0x00011400ff080b82 */ /* 0x000e620000000800 */
[----:B--2---:R-:W-:Y:S02]  /*a910*/  IMAD.MOV.U32 R4, RZ, RZ, R0 ;  /* 0x000000ffff047224 */ /* 0x004fe400078e0000 */
[----:B---3--:R-:W-:-:S02]  /*a920*/  IMAD.MOV.U32 R3, RZ, RZ, R21 ;  /* 0x000000ffff037224 */ /* 0x008fc400078e0015 */
[----:B------:R-:W2:Y:S01]  /*a930*/  S2R R21, SR_TID.X ;  /* 0x0000000000157919 */ /* 0x000ea20000002100 */
[----:B----4-:R-:W-:Y:S02]  /*a940*/  IMAD R0, R20, UR4, RZ ;  /* 0x0000000414007c24 */ /* 0x010fe4000f8e02ff */
[----:B------:R-:W3:Y:S01]  /*a950*/  S2R R20, SR_TID.X ;  /* 0x0000000000147919 */ /* 0x000ee20000002100 */
[----:B------:R-:W-:-:S04]  /*a960*/  IMAD.WIDE.U32 R2, R18, UR4, R2 ;  /* 0x0000000412027c25 */ /* 0x000fc8000f8e0002 */
[----:B------:R-:W-:Y:S01]  /*a970*/  IMAD R0, R18, UR5, R0 ;  /* 0x0000000512007c24 */ /* 0x000fe2000f8e0200 */
[----:B------:R-:W-:-:S04]  /*a980*/  ULDC.64 UR4, c[0x0][0x2e0] ;  /* 0x0000b80000047ab9 */ /* 0x000fc80000000a00 */
[----:B------:R-:W-:Y:S01]  /*a990*/  IADD3 R3, R3, R0, RZ ;  /* 0x0000000003037210 */ /* 0x000fe20007ffe0ff */
[----:B------:R-:W-:Y:S02]  /*a9a0*/  IMAD R0, R4, UR4, RZ ;  /* 0x0000000404007c24 */ /* 0x000fe4000f8e02ff */
[----:B------:R-:W4:Y:S02]  /*a9b0*/  @P0 LDC R4, c[0x0][0x44c] ;  /* 0x00011300ff040b82 */ /* 0x000f240000000800 */
[C---:B------:R-:W-:Y:S02]  /*a9c0*/  IMAD R0, R29.reuse, UR5, R0 ;  /* 0x000000051d007c24 */ /* 0x040fe4000f8e0200 */
[----:B------:R-:W-:Y:S01]  /*a9d0*/  IMAD.WIDE.U32 R2, R29, UR4, R2 ;  /* 0x000000041d027c25 */ /* 0x000fe2000f8e0002 */
[----:B------:R-:W-:-:S03]  /*a9e0*/  ULDC.64 UR4, c[0x0][0x2d0] ;  /* 0x0000b40000047ab9 */ /* 0x000fc60000000a00 */
[----:B------:R-:W-:Y:S02]  /*a9f0*/  IMAD.IADD R3, R3, 0x1, R0 ;  /* 0x0000000103037824 */ /* 0x000fe400078e0200 */
[----:B--2---:R-:W-:Y:S01]  /*aa00*/  IMAD.SHL.U32 R21, R21, 0x10, RZ ;  /* 0x0000001015157824 */ /* 0x004fe200078e00ff */
[----:B---3--:R-:W-:-:S04]  /*aa10*/  LOP3.LUT R20, R20, 0x7f, RZ, 0xc0, !PT ;  /* 0x0000007f14147812 */ /* 0x008fc800078ec0ff */
[----:B------:R-:W-:Y:S02]  /*aa20*/  LOP3.LUT R21, R21, 0x70, RZ, 0xc0, !PT ;  /* 0x0000007015157812 */ /* 0x000fe400078ec0ff */
[----:B------:R-:W-:-:S04]  /*aa30*/  SHF.R.U32.HI R20, RZ, 0x3, R20 ;  /* 0x00000003ff147819 */ /* 0x000fc80000011614 */
[----:B------:R-:W-:Y:S02]  /*aa40*/  LOP3.LUT R20, R20, R21, RZ, 0xfc, !PT ;  /* 0x0000001514147212 */ /* 0x000fe400078efcff */
[----:B------:R2:W5:Y:S03]  /*aa50*/  LDL R21, [R1+0x2c] ;  /* 0x00002c0001157983 */ /* 0x0005660000100800 */
[----:B------:R-:W-:-:S04]  /*aa60*/  IMAD R6, R17, 0xc0, R20 ;  /* 0x000000c011067824 */ /* 0x000fc800078e0214 */
[----:B----4-:R-:W-:-:S04]  /*aa70*/  @P0 IMAD.HI.U32 R0, R6, R4, RZ ;  /* 0x0000000406000227 */ /* 0x010fc800078e00ff */
[----:B------:R-:W-:Y:S01]  /*aa80*/  IMAD.MOV.U32 R4, RZ, RZ, R6 ;  /* 0x000000ffff047224 */ /* 0x000fe200078e0006 */
[----:B0-----:R-:W-:-:S04]  /*aa90*/  @P0 SHF.R.U32.HI R4, RZ, R5, R0 ;  /* 0x00000005ff040219 */ /* 0x001fc80000011600 */
[----:B------:R-:W-:-:S05]  /*aaa0*/  SHF.R.S32.HI R0, RZ, 0x1f, R4 ;  /* 0x0000001fff007819 */ /* 0x000fca0000011404 */
[----:B------:R-:W-:-:S04]  /*aab0*/  IMAD R0, R0, UR4, RZ ;  /* 0x0000000400007c24 */ /* 0x000fc8000f8e02ff */
[C---:B------:R-:W-:Y:S02]  /*aac0*/  IMAD R7, R4.reuse, UR5, R0 ;  /* 0x0000000504077c24 */ /* 0x040fe4000f8e0200 */
[----:B------:R-:W-:Y:S02]  /*aad0*/  IMAD.MOV R0, RZ, RZ, -R4 ;  /* 0x000000ffff007224 */ /* 0x000fe400078e0a04 */
[----:B------:R-:W-:-:S04]  /*aae0*/  IMAD.WIDE.U32 R4, R4, UR4, R2 ;  /* 0x0000000404047c25 */ /* 0x000fc8000f8e0002 */
[----:B------:R-:W-:Y:S01]  /*aaf0*/  IMAD R0, R9, R0, R6 ;  /* 0x0000000009007224 */ /* 0x000fe200078e0206 */
[----:B------:R-:W-:-:S04]  /*ab00*/  IADD3 R5, R5, R7, RZ ;  /* 0x0000000705057210 */ /* 0x000fc80007ffe0ff */
[----:B------:R-:W-:-:S05]  /*ab10*/  SHF.R.S32.HI R7, RZ, 0x1f, R0 ;  /* 0x0000001fff077819 */ /* 0x000fca0000011400 */
[----:B------:R-:W-:Y:S02]  /*ab20*/  IMAD R7, R7, UR6, RZ ;  /* 0x0000000607077c24 */ /* 0x000fe4000f8e02ff */
[----:B------:R-:W-:-:S04]  /*ab30*/  IMAD.WIDE.U32 R4, R0, UR6, R4 ;  /* 0x0000000600047c25 */ /* 0x000fc8000f8e0004 */
[----:B------:R-:W-:-:S04]  /*ab40*/  IMAD R7, R0, UR7, R7 ;  /* 0x0000000700077c24 */ /* 0x000fc8000f8e0207 */
[----:B------:R-:W-:Y:S02]  /*ab50*/  IMAD.IADD R5, R5, 0x1, R7 ;  /* 0x0000000105057824 */ /* 0x000fe400078e0207 */
[----:B------:R-:W0:Y:S01]  /*ab60*/  @P0 LDC R7, c[0x0][0x44c] ;  /* 0x00011300ff070b82 */ /* 0x000e220000000800 */
[----:B------:R-:W-:-:S04]  /*ab70*/  LEA R0, P1, R4, UR8, 0x1 ;  /* 0x0000000804007c11 */ /* 0x000fc8000f8208ff */
[----:B------:R-:W-:Y:S01]  /*ab80*/  LEA.HI.X R4, R4, UR9, R5, 0x1, P1 ;  /* 0x0000000904047c11 */ /* 0x000fe200088f0c05 */
[----:B------:R-:W-:-:S04]  /*ab90*/  VIADD R5, R6, 0x80 ;  /* 0x0000008006057836 */ /* 0x000fc80000000000 */
[----:B------:R-:W-:Y:S01]  /*aba0*/  IMAD.MOV.U32 R6, RZ, RZ, R5 ;  /* 0x000000ffff067224 */ /* 0x000fe200078e0005 */
[----:B------:R-:W3:Y:S01]  /*abb0*/  S2R R20, SR_TID.X ;  /* 0x0000000000147919 */ /* 0x000ee20000002100 */
[----:B0-----:R-:W-:-:S05]  /*abc0*/  @P0 IMAD.HI.U32 R7, R5, R7, RZ ;  /* 0x0000000705070227 */ /* 0x001fca00078e00ff */
[----:B-1----:R-:W-:-:S05]  /*abd0*/  @P0 SHF.R.U32.HI R6, RZ, R8, R7 ;  /* 0x00000008ff060219 */ /* 0x002fca0000011607 */
[----:B------:R-:W-:-:S04]  /*abe0*/  IMAD.MOV R7, RZ, RZ, -R6 ;  /* 0x000000ffff077224 */ /* 0x000fc800078e0a06 */
[----:B------:R-:W-:Y:S01]  /*abf0*/  IMAD R5, R9, R7, R5 ;  /* 0x0000000709057224 */ /* 0x000fe200078e0205 */
[----:B------:R-:W-:Y:S01]  /*ac00*/  SHF.R.S32.HI R7, RZ, 0x1f, R6 ;  /* 0x0000001fff077819 */ /* 0x000fe20000011406 */
[----:B------:R-:W-:-:S04]  /*ac10*/  IMAD.WIDE.U32 R2, R6, UR4, R2 ;  /* 0x0000000406027c25 */ /* 0x000fc8000f8e0002 */
[----:B------:R-:W-:Y:S01]  /*ac20*/  IMAD R7, R7, UR4, RZ ;  /* 0x0000000407077c24 */ /* 0x000fe2000f8e02ff */
[----:B------:R-:W-:-:S03]  /*ac30*/  ULDC UR4, c[0x0][0x2b8] ;  /* 0x0000ae0000047ab9 */ /* 0x000fc60000000800 */
[----:B------:R-:W-:Y:S01]  /*ac40*/  IMAD R7, R6, UR5, R7 ;  /* 0x0000000506077c24 */ /* 0x000fe2000f8e0207 */
[----:B------:R-:W-:-:S04]  /*ac50*/  SHF.R.S32.HI R6, RZ, 0x1f, R5 ;  /* 0x0000001fff067819 */ /* 0x000fc80000011405 */
[----:B------:R-:W-:Y:S01]  /*ac60*/  IADD3 R3, R3, R7, RZ ;  /* 0x0000000703037210 */ /* 0x000fe20007ffe0ff */
[----:B------:R-:W-:Y:S02]  /*ac70*/  IMAD R6, R6, UR6, RZ ;  /* 0x0000000606067c24 */ /* 0x000fe4000f8e02ff */
[----:B------:R-:W-:-:S04]  /*ac80*/  IMAD.WIDE.U32 R2, R5, UR6, R2 ;  /* 0x0000000605027c25 */ /* 0x000fc8000f8e0002 */
[----:B------:R-:W-:Y:S01]  /*ac90*/  IMAD R6, R5, UR7, R6 ;  /* 0x0000000705067c24 */ /* 0x000fe2000f8e0206 */
[----:B------:R-:W-:-:S03]  /*aca0*/  LEA R5, P1, R2, UR8, 0x1 ;  /* 0x0000000802057c11 */ /* 0x000fc6000f8208ff */
[----:B------:R-:W-:Y:S01]  /*acb0*/  IMAD.IADD R6, R3, 0x1, R6 ;  /* 0x0000000103067824 */ /* 0x000fe200078e0206 */
[----:B------:R-:W-:Y:S01]  /*acc0*/  ISETP.GE.AND P0, PT, R28, UR4, PT ;  /* 0x000000041c007c0c */ /* 0x000fe2000bf06270 */
[----:B------:R-:W-:Y:S01]  /*acd0*/  UMOV UR4, 0xffffffff ;  /* 0xffffffff00047882 */ /* 0x000fe20000000000 */
[----:B---3--:R-:W-:Y:S02]  /*ace0*/  LOP3.LUT R20, R20, 0x7f, RZ, 0xc0, !PT ;  /* 0x0000007f14147812 */ /* 0x008fe400078ec0ff */
[----:B------:R-:W-:Y:S02]  /*acf0*/  LEA.HI.X R2, R2, UR9, R6, 0x1, P1 ;  /* 0x0000000902027c11 */ /* 0x000fe400088f0c06 */
[----:B------:R-:W-:Y:S01]  /*ad00*/  SHF.R.U32.HI R20, RZ, 0x3, R20 ;  /* 0x00000003ff147819 */ /* 0x000fe20000011614 */
[----:B--2---:R-:W-:Y:S06]  /*ad10*/  BRA.DIV UR4, `(.L_x_269) ;  /* 0x0000003a04e87947 */ /* 0x004fec000b800000 */
[----:B------:R-:W0:Y:S01]  /*ad20*/  SHFL.IDX PT, R7, R0, RZ, 0x181f ;  /* 0x00181fff00077589 */ /* 0x000e2200000e0000 */
[----:B-----5:R-:W-:Y:S02]  /*ad30*/  IMAD R3, R21, R9, RZ ;  /* 0x0000000915037224 */ /* 0x020fe400078e02ff */
[----:B------:R-:W-:Y:S01]  /*ad40*/  IMAD R17, R17, 0xc0, R20 ;  /* 0x000000c011117824 */ /* 0x000fe200078e0214 */
[----:B------:R-:W1:Y:S04]  /*ad50*/  SHFL.IDX PT, R6, R4, RZ, 0x181f ;  /* 0x00181fff04067589 */ /* 0x000e6800000e0000 */
[----:B------:R-:W-:-:S13]  /*ad60*/  ISETP.GE.AND P2, PT, R17, R3, PT ;  /* 0x000000031100720c */ /* 0x000fda0003f46270 */
[----:B0-----:R-:W-:-:S05]  /*ad70*/  @!P2 LEA R7, P1, R28, R7, 0x1 ;  /* 0x000000071c07a211 */ /* 0x001fca00078208ff */
[----:B-1----:R-:W-:-:S05]  /*ad80*/  @!P2 IMAD.X R6, RZ, RZ, R6, P1 ;  /* 0x000000ffff06a224 */ /* 0x002fca00008e0606 */
[----:B------:R-:W-:-:S04]  /*ad90*/  @!P2 LOP3.LUT R7, R7, R6, RZ, 0x3c, !PT ;  /* 0x000000060707a212 */ /* 0x000fc800078e3cff */
[----:B------:R-:W-:-:S04]  /*ada0*/  @!P2 LOP3.LUT R6, R7, R6, RZ, 0x3c, !PT ;  /* 0x000000060706a212 */ /* 0x000fc800078e3cff */
[----:B------:R-:W-:-:S05]  /*adb0*/  @!P2 LOP3.LUT R7, R7, R6, RZ, 0x3c, !PT ;  /* 0x000000060707a212 */ /* 0x000fca00078e3cff */
[----:B------:R-:W-:Y:S01]  /*adc0*/  @!PT LDS RZ, [RZ] ;  /* 0x00000000fffff984 */ /* 0x000fe20000000800 */
[----:B------:R0:W-:Y:S02]  /*add0*/  @!P2 LDGSTS.E.BYPASS.LTC128B.128 [R10+0x8400], desc[UR50][R6.64], !P0 ;  /* 0x08400000060aafae */ /* 0x0001e4000c101d72 */
[----:B0-----:R-:W-:Y:S02]  /*ade0*/  VIADD R6, R17, 0x10 ;  /* 0x0000001011067836 */ /* 0x001fe40000000000 */
[----:B------:R-:W0:Y:S03]  /*adf0*/  SHFL.IDX PT, R7, R0, 0x1, 0x181f ;  /* 0x00381f0000077f89 */ /* 0x000e2600000e0000 */
[----:B------:R-:W-:Y:S02]  /*ae00*/  ISETP.GE.AND P1, PT, R6, R3, PT ;  /* 0x000000030600720c */ /* 0x000fe40003f26270 */
[----:B------:R-:W1:Y:S11]  /*ae10*/  SHFL.IDX PT, R6, R4, 0x1, 0x181f ;  /* 0x00381f0004067f89 */ /* 0x000e7600000e0000 */
[----:B0-----:R-:W-:-:S05]  /*ae20*/  @!P1 LEA R7, P2, R28, R7, 0x1 ;  /* 0x000000071c079211 */ /* 0x001fca00078408ff */
[----:B-1----:R-:W-:-:S05]  /*ae30*/  @!P1 IMAD.X R6, RZ, RZ, R6, P2 ;  /* 0x000000ffff069224 */ /* 0x002fca00010e0606 */
[----:B------:R-:W-:-:S04]  /*ae40*/  @!P1 LOP3.LUT R7, R7, R6, RZ, 0x3c, !PT ;  /* 0x0000000607079212 */ /* 0x000fc800078e3cff */
[----:B------:R-:W-:-:S04]  /*ae50*/  @!P1 LOP3.LUT R6, R7, R6, RZ, 0x3c, !PT ;  /* 0x0000000607069212 */ /* 0x000fc800078e3cff */
[----:B------:R-:W-:-:S05]  /*ae60*/  @!P1 LOP3.LUT R7, R7, R6, RZ, 0x3c, !PT ;  /* 0x0000000607079212 */ /* 0x000fca00078e3cff */
[----:B------:R0:W-:Y:S02]  /*ae70*/  @!P1 LDGSTS.E.BYPASS.LTC128B.128 [R10+0x8c00], desc[UR50][R6.64], !P0 ;  /* 0x08c00000060a9fae */ /* 0x0001e4000c101d72 */
[----:B0-----:R-:W-:Y:S02]  /*ae80*/  IADD3 R6, R17, 0x20, RZ ;  /* 0x0000002011067810 */ /* 0x001fe40007ffe0ff */
[----:B------:R-:W0:Y:S02]  /*ae90*/  SHFL.IDX PT, R7, R0, 0x2, 0x181f ;  /* 0x00581f0000077f89 */ /* 0x000e2400000e0000 */
        /* <DEDUP_REMOVED lines=22> */
[----:B0-----:R-:W-:-:S04]  /*b000*/  @!P1 LEA R7, P2, R28, R7, 0x1 ;  /* 0x000000071c079211 */ /* 0x001fc800078408ff */
[----:B-1----:R-:W-:-:S04]  /*b010*/  @!P1 IADD3.X R6, RZ, R6, RZ, P2, !PT ;  /* 0x00000006ff069210 */ /* 0x002fc800017fe4ff */
        /* <DEDUP_REMOVED lines=17> */
[----:B------:R-:W1:Y:S04]  /*b130*/  SHFL.IDX PT, R6, R4, 0x6, 0x181f ;  /* 0x00d81f0004067f89 */ /* 0x000e6800000e0000 */
[----:B------:R-:W-:Y:S07]  /*b140*/  SHFL.IDX PT, R4, R4, 0x7, 0x181f ;  /* 0x00f81f0004047f89 */ /* 0x000fee00000e0000 */
[----:B0-----:R-:W-:-:S05]  /*b150*/  @!P1 LEA R7, P2, R28, R7, 0x1 ;  /* 0x000000071c079211 */ /* 0x001fca00078408ff */
[----:B-1----:R-:W-:-:S05]  /*b160*/  @!P1 IMAD.X R6, RZ, RZ, R6, P2 ;  /* 0x000000ffff069224 */ /* 0x002fca00010e0606 */
[----:B------:R-:W-:-:S04]  /*b170*/  @!P1 LOP3.LUT R7, R7, R6, RZ, 0x3c, !PT ;  /* 0x0000000607079212 */ /* 0x000fc800078e3cff */
[----:B------:R-:W-:-:S04]  /*b180*/  @!P1 LOP3.LUT R6, R7, R6, RZ, 0x3c, !PT ;  /* 0x0000000607069212 */ /* 0x000fc800078e3cff */
[----:B------:R-:W-:-:S05]  /*b190*/  @!P1 LOP3.LUT R7, R7, R6, RZ, 0x3c, !PT ;  /* 0x0000000607079212 */ /* 0x000fca00078e3cff */
[----:B------:R0:W-:Y:S04]  /*b1a0*/  @!P1 LDGSTS.E.BYPASS.LTC128B.128 [R10+0xb400], desc[UR50][R6.64], !P0 ;  /* 0x0b400000060a9fae */ /* 0x0001e8000c101d72 */
[----:B0-----:R0:W1:Y:S02]  /*b1b0*/  SHFL.IDX PT, R6, R0, 0x7, 0x181f ;  /* 0x00f81f0000067f89 */ /* 0x00106400000e0000 */
[----:B0-----:R-:W-:-:S04]  /*b1c0*/  IADD3 R0, R17, 0x80, RZ ;  /* 0x0000008011007810 */ /* 0x001fc80007ffe0ff */
[----:B------:R-:W-:Y:S01]  /*b1d0*/  ISETP.GE.AND P1, PT, R0, R3, PT ;  /* 0x000000030000720c */ /* 0x000fe20003f26270 */
[----:B------:R-:W-:-:S05]  /*b1e0*/  VIADD R0, R17, 0x70 ;  /* 0x0000007011007836 */ /* 0x000fca0000000000 */
[----:B------:R-:W-:Y:S02]  /*b1f0*/  ISETP.GE.AND P2, PT, R0, R3, PT ;  /* 0x000000030000720c */ /* 0x000fe40003f46270 */
[----:B------:R-:W-:Y:S11]  /*b200*/  SHFL.IDX PT, R0, R2, RZ, 0x181f ;  /* 0x00181fff02007589 */ /* 0x000ff600000e0000 */
[----:B-1----:R-:W-:-:S05]  /*b210*/  @!P2 LEA R6, P3, R28, R6, 0x1 ;  /* 0x000000061c06a211 */ /* 0x002fca00078608ff */
[----:B------:R-:W-:Y:S02]  /*b220*/  @!P2 IMAD.X R7, RZ, RZ, R4, P3 ;  /* 0x000000ffff07a224 */ /* 0x000fe400018e0604 */
[----:B------:R-:W0:Y:S04]  /*b230*/  SHFL.IDX PT, R4, R5, RZ, 0x181f ;  /* 0x00181fff05047589 */ /* 0x000e2800000e0000 */
[----:B------:R1:W-:Y:S01]  /*b240*/  @!P2 LDGSTS.E.BYPASS.LTC128B.128 [R10+0xbc00], desc[UR50][R6.64], !P0 ;  /* 0x0bc00000060aafae */ /* 0x0003e2000c101d72 */
[----:B0-----:R-:W-:-:S05]  /*b250*/  @!P1 LEA R4, P3, R28, R4, 0x1 ;  /* 0x000000041c049211 */ /* 0x001fca00078608ff */
[----:B------:R-:W-:Y:S02]  /*b260*/  @!P1 IMAD.X R0, RZ, RZ, R0, P3 ;  /* 0x000000ffff009224 */ /* 0x000fe400018e0600 */
[----:B-1----:R-:W-:-:S03]  /*b270*/  @!P1 IMAD.MOV.U32 R6, RZ, RZ, R4 ;  /* 0x000000ffff069224 */ /* 0x002fc600078e0004 */
[----:B------:R-:W-:Y:S01]  /*b280*/  @!P1 MOV R7, R0 ;  /* 0x0000000000079202 */ /* 0x000fe20000000f00 */
[----:B------:R-:W-:-:S04]  /*b290*/  VIADD R0, R17, 0x90 ;  /* 0x0000009011007836 */ /* 0x000fc80000000000 */
[----:B------:R0:W-:Y:S01]  /*b2a0*/  @!P1 LDGSTS.E.BYPASS.LTC128B.128 [R10+0xc400], desc[UR50][R6.64], !P0 ;  /* 0x0c400000060a9fae */ /* 0x0001e2000c101d72 */
[----:B------:R-:W-:-:S03]  /*b2b0*/  ISETP.GE.AND P1, PT, R0, R3, PT ;  /* 0x000000030000720c */ /* 0x000fc60003f26270 */
[----:B------:R-:W-:Y:S04]  /*b2c0*/  SHFL.IDX PT, R0, R2, 0x1, 0x181f ;  /* 0x00381f0002007f89 */ /* 0x000fe800000e0000 */
[----:B0-----:R-:W0:Y:S06]  /*b2d0*/  SHFL.IDX PT, R6, R5, 0x1, 0x181f ;  /* 0x00381f0005067f89 */ /* 0x001e2c00000e0000 */
[----:B0-----:R-:W-:-:S05]  /*b2e0*/  @!P1 LEA R6, P2, R28, R6, 0x1 ;  /* 0x000000061c069211 */ /* 0x001fca00078408ff */
[----:B------:R-:W-:-:S04]  /*b2f0*/  @!P1 IMAD.X R0, RZ, RZ, R0, P2 ;  /* 0x000000ffff009224 */ /* 0x000fc800010e0600 */
[----:B------:R-:W-:Y:S02]  /*b300*/  @!P1 IMAD.MOV.U32 R7, RZ, RZ, R0 ;  /* 0x000000ffff079224 */ /* 0x000fe400078e0000 */
[----:B------:R-:W-:-:S03]  /*b310*/  VIADD R0, R17, 0xa0 ;  /* 0x000000a011007836 */ /* 0x000fc60000000000 */
[----:B------:R0:W-:Y:S02]  /*b320*/  @!P1 LDGSTS.E.BYPASS.LTC128B.128 [R10+0xcc00], desc[UR50][R6.64], !P0 ;  /* 0x0cc00000060a9fae */ /* 0x0001e4000c101d72 */
[----:B------:R-:W-:Y:S02]  /*b330*/  ISETP.GE.AND P2, PT, R0, R3, PT ;  /* 0x000000030000720c */ /* 0x000fe40003f46270 */
[----:B------:R-:W-:Y:S04]  /*b340*/  SHFL.IDX PT, R0, R2, 0x2, 0x181f ;  /* 0x00581f0002007f89 */ /* 0x000fe800000e0000 */
[----:B0-----:R-:W0:Y:S07]  /*b350*/  SHFL.IDX PT, R6, R5, 0x2, 0x181f ;  /* 0x00581f0005067f89 */ /* 0x001e2e00000e0000 */
[----:B0-----:R-:W-:-:S04]  /*b360*/  @!P2 LEA R6, P1, R28, R6, 0x1 ;  /* 0x000000061c06a211 */ /* 0x001fc800078208ff */
[----:B------:R-:W-:-:S05]  /*b370*/  @!P2 IADD3.X R0, RZ, R0, RZ, P1, !PT ;  /* 0x00000000ff00a210 */ /* 0x000fca0000ffe4ff */
[----:B------:R-:W-:Y:S02]  /*b380*/  @!P2 IMAD.MOV.U32 R7, RZ, RZ, R0 ;  /* 0x000000ffff07a224 */ /* 0x000fe400078e0000 */
[----:B------:R0:W1:Y:S04]  /*b390*/  SHFL.IDX PT, R0, R2, 0x3, 0x181f ;  /* 0x00781f0002007f89 */ /* 0x00006800000e0000 */
[----:B------:R0:W-:Y:S04]  /*b3a0*/  @!P2 LDGSTS.E.BYPASS.LTC128B.128 [R10+0xd400], desc[UR50][R6.64], !P0 ;  /* 0x0d400000060aafae */ /* 0x0001e8000c101d72 */
[----:B------:R0:W2:Y:S02]  /*b3b0*/  SHFL.IDX PT, R2, R5, 0x3, 0x181f ;  /* 0x00781f0005027f89 */ /* 0x0000a400000e0000 */
.L_x_370:
[----:B------:R-:W-:-:S05]  /*b3c0*/  VIADD R17, R17, 0xb0 ;  /* 0x000000b011117836 */ /* 0x000fca0000000000 */
[----:B------:R-:W-:-:S13]  /*b3d0*/  ISETP.GE.AND P1, PT, R17, R3, PT ;  /* 0x000000031100720c */ /* 0x000fda0003f26270 */
[----:B0-2---:R-:W-:-:S05]  /*b3e0*/  @!P1 LEA R2, P2, R28, R2, 0x1 ;  /* 0x000000021c029211 */ /* 0x005fca00078408ff */
[----:B-1----:R-:W-:-:S05]  /*b3f0*/  @!P1 IMAD.X R3, RZ, RZ, R0, P2 ;  /* 0x000000ffff039224 */ /* 0x002fca00010e0600 */
[----:B------:R-:W-:Y:S01]  /*b400*/  @!PT LDS RZ, [RZ] ;  /* 0x00000000fffff984 */ /* 0x000fe20000000800 */
[----:B------:R-:W-:Y:S01]  /*b410*/  @!PT LDS RZ, [RZ] ;  /* 0x00000000fffff984 */ /* 0x000fe20000000800 */
[----:B------:R-:W-:Y:S01]  /*b420*/  @!PT LDS RZ, [RZ] ;  /* 0x00000000fffff984 */ /* 0x000fe20000000800 */
[----:B------:R0:W-:Y:S01]  /*b430*/  @!P1 LDGSTS.E.BYPASS.LTC128B.128 [R10+0xdc00], desc[UR50][R2.64], !P0 ;  /* 0x0dc00000020a9fae */ /* 0x0001e2000c101d72 */
[----:B------:R-:W-:Y:S01]  /*b440*/  PLOP3.LUT P0, PT, PT, PT, PT, 0x80, 0x0 ;  /* 0x000000000000781c */ /* 0x000fe20003f0f070 */
[----:B------:R-:W-:-:S12]  /*b450*/  NOP ;  /* 0x0000000000007918 */ /* 0x000fd80000000000 */
.L_x_270:
[----:B------:R-:W-:Y:S02]  /*b460*/  PLOP3.LUT P1, PT, P1, P0, PT, 0xa2, 0x0 ;  /* 0x000000000000781c */ /* 0x000fe40000f21472 */
[----:B------:R-:W-:-:S08]  /*b470*/  @P0 R2UR P1, UR4, R22 ;  /* 0x00000000160402ca */ /* 0x000fd00000020000 */
[----:B------:R-:W-:-:S05]  /*b480*/  @P0 PLOP3.LUT P0, PT, P1, PT, PT, 0x80, 0x0 ;  /* 0x000000000000081c */ /* 0x000fca0000f0f070 */
[----:B------:R-:W-:Y:S01]  /*b490*/  @!P1 SYNCS.ARRIVE.TRANS64.RED.A0T1 RZ, [UR4+0x16800], RZ ;  /* 0x016800ffffff99a7 */ /* 0x000fe20008200404 */
[----:B------:R-:W-:Y:S07]  /*b4a0*/  @!P1 ARRIVES.LDGSTSBAR.64.TRANSCNT [UR4+0x16800] ;  /* 0x01680000ff0099b0 */ /* 0x000fee0008000a84 */
[----:B------:R-:W-:Y:S05]  /*b4b0*/  @P0 BRA.U.ANY `(.L_x_270) ;  /* 0xfffffffd00e80947 */ /* 0x000fea000393ffff */
[----:B0-----:R-:W2:Y:S02]  /*b4c0*/  LDL.LU R2, [R1+0x38] ;  /* 0x0000380001027983 */ /* 0x001ea40000300800 */
[----:B--2---:R-:W-:-:S05]  /*b4d0*/  VIADD R2, R2, 0x1 ;  /* 0x0000000102027836 */ /* 0x004fca0000000000 */
[----:B------:R0:W-:Y:S01]  /*b4e0*/  STL [R1+0x38], R2 ;  /* 0x0000380201007387 */ /* 0x0001e20000100800 */
[----:B------:R-:W-:-:S04]  /*b4f0*/  LEA.HI R0, R2, R2, RZ, 0x1 ;  /* 0x0000000202007211 */ /* 0x000fc800078f08ff */
[----:B------:R-:W-:-:S04]  /*b500*/  LOP3.LUT R0, R0, 0xfffffffe, RZ, 0xc0, !PT ;  /* 0xfffffffe00007812 */ /* 0x000fc800078ec0ff */
[----:B------:R-:W-:-:S04]  /*b510*/  IADD3 R0, R2, -R0, RZ ;  /* 0x8000000002007210 */ /* 0x000fc80007ffe0ff */
[----:B------:R-:W-:Y:S01]  /*b520*/  SHF.L.U32 R3, R0, 0x1f, RZ ;  /* 0x0000001f00037819 */ /* 0x000fe200000006ff */
[----:B------:R-:W-:Y:S01]  /*b530*/  NOP ;  /* 0x0000000000007918 */ /* 0x000fe20000000000 */
[----:B0-----:R-:W2:Y:S01]  /*b540*/  LDL R2, [R1+0x10] ;  /* 0x0000100001027983 */ /* 0x001ea20000100800 */
[----:B------:R0:W-:Y:S01]  /*b550*/  SYNCS.ARRIVE.TRANS64.A1T0 RZ, [R22+URZ+0x16800], RZ ;  /* 0x016800ff16ff79a7 */ /* 0x0001e2000810003f */
[----:B------:R-:W-:Y:S01]  /*b560*/  BSSY B0, `(.L_x_271) ;  /* 0x0000004000007945 */ /* 0x000fe20003800000 */
[----:B------:R-:W1:Y:S01]  /*b570*/  SYNCS.PHASECHK.TRANS64.TRYWAIT P0, [R22+URZ+0x16820], R3 ;  /* 0x01682003160075a7 */ /* 0x000e62000800017f */
[----:B--2---:R-:W-:Y:S02]  /*b580*/  ISETP.GE.AND P1, PT, R2, 0x81, PT ;  /* 0x000000810200780c */ /* 0x004fe40003f26270 */
[----:B01----:R-:W-:Y:S11]  /*b590*/  @!P0 BRA `(.L_x_272) ;  /* 0x0000004000ac8947 */ /* 0x003ff60003800000 */
.L_x_371:
[----:B------:R-:W-:Y:S05]  /*b5a0*/  BSYNC B0 ;  /* 0x0000000000007941 */ /* 0x000fea0003800000 */
.L_x_271:
[----:B------:R-:W-:Y:S04]  /*b5b0*/  BSSY B0, `(.L_x_273) ;  /* 0x0000106000007945 */ /* 0x000fe80003800000 */
[----:B------:R-:W-:Y:S05]  /*b5c0*/  @!P1 BRA `(.L_x_274) ;  /* 0x0000001000109947 */ /* 0x000fea0003800000 */
[----:B------:R-:W2:Y:S01]  /*b5d0*/  LDL.LU R0, [R1+0x34] ;  /* 0x0000340001007983 */ /* 0x000ea20000300800 */
[----:B------:R-:W-:Y:S01]  /*b5e0*/  ULDC UR4, c[0x0][0x2f4] ;  /* 0x0000bd0000047ab9 */ /* 0x000fe20000000800 */
[----:B------:R-:W-:Y:S01]  /*b5f0*/  IMAD.MOV.U32 R17, RZ, RZ, R27 ;  /* 0x000000ffff117224 */ /* 0x000fe200078e001b */
[----:B------:R-:W-:Y:S01]  /*b600*/  ISETP.GE.AND P1, PT, R28, UR4, PT ;  /* 0x000000041c007c0c */ /* 0x000fe2000bf26270 */
[----:B------:R-:W-:Y:S02]  /*b610*/  IMAD.MOV.U32 R6, RZ, RZ, R25 ;  /* 0x000000ffff067224 */ /* 0x000fe400078e0019 */
[----:B------:R-:W-:Y:S01]  /*b620*/  IMAD.MOV.U32 R29, RZ, RZ, R26 ;  /* 0x000000ffff1d7224 */ /* 0x000fe200078e001a */
[----:B--2---:R-:W-:-:S09]  /*b630*/  LEA.HI.SX32 R7, R0, 0xfffffffe, 0x19 ;  /* 0xfffffffe00077811 */ /* 0x004fd200078fcaff */
.L_x_287:
[----:B------:R-:W2:Y:S01]  /*b640*/  LDL R9, [R1+0x14] ;  /* 0x0000140001097983 */ /* 0x000ea20000100800 */
[----:B0-----:R-:W0:Y:S03]  /*b650*/  LDC R3, c[0x0][0x430] ;  /* 0x00010c00ff037b82 */ /* 0x001e260000000800 */
[----:B------:R-:W3:Y:S04]  /*b660*/  LDL R8, [R1+0x18] ;  /* 0x0000180001087983 */ /* 0x000ee80000100800 */
[----:B------:R-:W4:Y:S01]  /*b670*/  LDL R5, [R1+0x4] ;  /* 0x0000040001057983 */ /* 0x000f220000100800 */
[----:B------:R-:W1:Y:S01]  /*b680*/  S2R R2, SR_TID.X ;  /* 0x0000000000027919 */ /* 0x000e620000002100 */
[----:B0-----:R-:W-:-:S13]  /*b690*/  ISETP.NE.AND P0, PT, R3, 0x1, PT ;  /* 0x000000010300780c */ /* 0x001fda0003f05270 */
[----:B------:R-:W0:Y:S01]  /*b6a0*/  @P0 LDC R4, c[0x0][0x434] ;  /* 0x00010d00ff040b82 */ /* 0x000e220000000800 */
[----:B-1----:R-:W-:-:S04]  /*b6b0*/  LOP3.LUT R0, R2, 0x7f, RZ, 0xc0, !PT ;  /* 0x0000007f02007812 */ /* 0x002fc800078ec0ff */
[----:B------:R-:W-:-:S03]  /*b6c0*/  SHF.R.U32.HI R3, RZ, 0x3, R0 ;  /* 0x00000003ff037819 */ /* 0x000fc60000011600 */
[----:B------:R-:W1:Y:S01]  /*b6d0*/  @P0 LDC R0, c[0x0][0x438] ;  /* 0x00010e00ff000b82 */ /* 0x000e620000000800 */
[----:B------:R-:W-:Y:S01]  /*b6e0*/  IMAD.SHL.U32 R2, R2, 0x10, RZ ;  /* 0x0000001002027824 */ /* 0x000fe200078e00ff */
[----:B------:R-:W-:-:S04]  /*b6f0*/  LEA R3, R7, R3, 0x7 ;  /* 0x0000000307037211 */ /* 0x000fc800078e38ff */
[----:B------:R-:W-:Y:S01]  /*b700*/  LOP3.LUT R2, R2, 0x70, RZ, 0xc0, !PT ;  /* 0x0000007002027812 */ /* 0x000fe200078ec0ff */
[----:B------:R-:W-:Y:S05]  /*b710*/  YIELD ;  /* 0x0000000000007946 */ /* 0x000fea0003800000 */
[----:B------:R-:W-:Y:S01]  /*b720*/  ULDC UR4, c[0x0][0x430] ;  /* 0x00010c0000047ab9 */ /* 0x000fe20000000800 */
[----:B--2---:R-:W-:-:S05]  /*b730*/  IADD3 R3, R2, R3, R9 ;  /* 0x0000000302037210 */ /* 0x004fca0007ffe009 */
[----:B0-----:R-:W-:-:S04]  /*b740*/  @P0 IMAD.HI.U32 R4, R3, R4, RZ ;  /* 0x0000000403040227 */ /* 0x001fc800078e00ff */
[----:B------:R-:W-:Y:S01]  /*b750*/  IMAD.MOV.U32 R2, RZ, RZ, R3 ;  /* 0x000000ffff027224 */ /* 0x000fe200078e0003 */
[----:B-1----:R-:W-:-:S05]  /*b760*/  @P0 SHF.R.U32.HI R2, RZ, R0, R4 ;  /* 0x00000000ff020219 */ /* 0x002fca0000011604 */
[----:B------:R-:W-:-:S04]  /*b770*/  IMAD.MOV R0, RZ, RZ, -R2 ;  /* 0x000000ffff007224 */ /* 0x000fc800078e0a02 */
[----:B------:R-:W-:Y:S01]  /*b780*/  IMAD R0, R0, UR4, R3 ;  /* 0x0000000400007c24 */ /* 0x000fe2000f8e0203 */
[----:B------:R-:W-:Y:S01]  /*b790*/  ULDC.64 UR4, c[0x0][0x428] ;  /* 0x00010a0000047ab9 */ /* 0x000fe20000000a00 */
[----:B------:R-:W-:Y:S01]  /*b7a0*/  SHF.R.S32.HI R3, RZ, 0x1f, R2 ;  /* 0x0000001fff037819 */ /* 0x000fe20000011402 */
[----:B---3--:R-:W-:-:S04]  /*b7b0*/  IMAD R4, R8, UR4, RZ ;  /* 0x0000000408047c24 */ /* 0x008fc8000f8e02ff */
[C---:B----4-:R-:W-:Y:S02]  /*b7c0*/  IMAD R4, R5.reuse, UR5, R4 ;  /* 0x0000000505047c24 */ /* 0x050fe4000f8e0204 */
[----:B------:R-:W-:Y:S01]  /*b7d0*/  IMAD.WIDE.U32 R2, R5, UR4, R2 ;  /* 0x0000000405027c25 */ /* 0x000fe2000f8e0002 */
[----:B------:R-:W-:-:S03]  /*b7e0*/  ULDC.64 UR4, c[0x0][0x418] ;  /* 0x0001060000047ab9 */ /* 0x000fc60000000a00 */
[----:B------:R-:W-:Y:S01]  /*b7f0*/  IMAD.IADD R3, R4, 0x1, R3 ;  /* 0x0000000104037824 */ /* 0x000fe200078e0203 */
[----:B------:R-:W-:-:S04]  /*b800*/  LEA R4, P0, R2, UR4, 0x2 ;  /* 0x0000000402047c11 */ /* 0x000fc8000f8010ff */
[----:B------:R-:W-:-:S05]  /*b810*/  LEA.HI.X R5, R2, UR5, R3, 0x2, P0 ;  /* 0x0000000502057c11 */ /* 0x000fca00080f1403 */
[----:B------:R-:W2:Y:S01]  /*b820*/  LDG.E R4, desc[UR50][R4.64] ;  /* 0x0000003204047981 */ /* 0x000ea2000c1e1900 */
[----:B------:R-:W-:Y:S01]  /*b830*/  MOV R8, UR36 ;  /* 0x0000002400087c02 */ /* 0x000fe20008000f00 */
        /* <DEDUP_REMOVED lines=10> */
.L_x_275:
[----:B------:R-:W-:Y:S01]  /*b8e0*/  IMAD R5, R25, 0x8, R22 ;  /* 0x0000000819057824 */ /* 0x000fe200078e0216 */
[----:B------:R-:W-:Y:S01]  /*b8f0*/  SHF.L.U32 R2, R27, 0x1f, RZ ;  /* 0x0000001f1b027819 */ /* 0x000fe200000006ff */
[----:B------:R-:W-:Y:S03]  /*b900*/  BSSY B1, `(.L_x_276) ;  /* 0x0000003000017945 */ /* 0x000fe60003800000 */
[----:B------:R-:W0:Y:S02]  /*b910*/  SYNCS.PHASECHK.TRANS64.TRYWAIT P0, [R5+URZ+0x16840], R2 ;  /* 0x01684002050075a7 */ /* 0x000e24000800017f */
[----:B0-----:R-:W-:Y:S05]  /*b920*/  @!P0 BRA `(.L_x_277) ;  /* 0x0000003c00dc8947 */ /* 0x001fea0003800000 */
.L_x_372:
[----:B------:R-:W-:Y:S05]  /*b930*/  BSYNC B1 ;  /* 0x0000000000017941 */ /* 0x000fea0003800000 */
.L_x_276:
[----:B------:R-:W2:Y:S04]  /*b940*/  LDL R3, [R1+0x8] ;  /* 0x0000080001037983 */ /* 0x000ea80000100800 */
[----:B------:R-:W3:Y:S01]  /*b950*/  LDL R8, [R1] ;  /* 0x0000000001087983 */ /* 0x000ee20000100800 */
[----:B------:R-:W-:Y:S01]  /*b960*/  SHF.R.S32.HI R20, RZ, 0x1f, R0 ;  /* 0x0000001fff147819 */ /* 0x000fe20000011400 */
[----:B------:R-:W-:Y:S01]  /*b970*/  ULDC.64 UR4, c[0x0][0x300] ;  /* 0x0000c00000047ab9 */ /* 0x000fe20000000a00 */
[----:B------:R-:W1:Y:S03]  /*b980*/  S2R R9, SR_TID.X ;  /* 0x0000000000097919 */ /* 0x000e660000002100 */
[----:B------:R-:W-:-:S04]  /*b990*/  IMAD R7, R20, UR4, RZ ;  /* 0x0000000414077c24 */ /* 0x000fc8000f8e02ff */
[C---:B------:R-:W-:Y:S01]  /*b9a0*/  IMAD R7, R0.reuse, UR5, R7 ;  /* 0x0000000500077c24 */ /* 0x040fe2000f8e0207 */
[----:B-1----:R-:W-:Y:S02]  /*b9b0*/  SHF.L.U32 R11, R9, 0x3, RZ ;  /* 0x00000003090b7819 */ /* 0x002fe400000006ff */
[----:B--2---:R-:W-:Y:S01]  /*b9c0*/  LOP3.LUT P2, RZ, R3, 0x1, RZ, 0xc0, !PT ;  /* 0x0000000103ff7812 */ /* 0x004fe2000784c0ff */
[----:B0-----:R-:W-:Y:S01]  /*b9d0*/  IMAD.WIDE.U32 R2, R0, UR4, RZ ;  /* 0x0000000400027c25 */ /* 0x001fe2000f8e00ff */
[----:B------:R-:W-:-:S03]  /*b9e0*/  ULDC.64 UR4, c[0x0][0x310] ;  /* 0x0000c40000047ab9 */ /* 0x000fc60000000a00 */
[----:B------:R-:W-:Y:S02]  /*b9f0*/  IMAD.IADD R3, R3, 0x1, R7 ;  /* 0x0000000103037824 */ /* 0x000fe400078e0207 */
[----:B------:R-:W-:Y:S02]  /*ba00*/  IMAD R7, R21, UR4, RZ ;  /* 0x0000000415077c24 */ /* 0x000fe4000f8e02ff */
[----:B------:R-:W-:-:S04]  /*ba10*/  IMAD.WIDE.U32 R2, R4, UR4, R2 ;  /* 0x0000000404027c25 */ /* 0x000fc8000f8e0002 */
[----:B------:R-:W-:Y:S01]  /*ba20*/  IMAD R7, R4, UR5, R7 ;  /* 0x0000000504077c24 */ /* 0x000fe2000f8e0207 */
[----:B------:R-:W-:-:S03]  /*ba30*/  ULDC.64 UR4, c[0x0][0x308] ;  /* 0x0000c20000047ab9 */ /* 0x000fc60000000a00 */
[----:B------:R-:W-:Y:S02]  /*ba40*/  IMAD.IADD R3, R3, 0x1, R7 ;  /* 0x0000000103037824 */ /* 0x000fe400078e0207 */
[----:B---3--:R-:W-:Y:S02]  /*ba50*/  IMAD R7, R8, UR4, RZ ;  /* 0x0000000408077c24 */ /* 0x008fe4000f8e02ff */
[----:B------:R-:W-:Y:S02]  /*ba60*/  IMAD.SHL.U32 R8, R9, 0x8, RZ ;  /* 0x0000000809087824 */ /* 0x000fe400078e00ff */
[C---:B------:R-:W-:Y:S02]  /*ba70*/  IMAD R7, R18.reuse, UR5, R7 ;  /* 0x0000000512077c24 */ /* 0x040fe4000f8e0207 */
[----:B------:R-:W-:Y:S01]  /*ba80*/  IMAD.WIDE.U32 R2, R18, UR4, R2 ;  /* 0x0000000412027c25 */ /* 0x000fe2000f8e0002 */
[----:B------:R-:W-:Y:S01]  /*ba90*/  LOP3.LUT R8, R8, 0x1f8, RZ, 0xc0, !PT ;  /* 0x000001f808087812 */ /* 0x000fe200078ec0ff */
[----:B------:R-:W-:-:S02]  /*baa0*/  ULDC.64 UR4, c[0x0][0x2e8] ;  /* 0x0000ba0000047ab9 */ /* 0x000fc40000000a00 */
[----:B------:R-:W-:Y:S01]  /*bab0*/  IMAD.IADD R7, R7, 0x1, R3 ;  /* 0x0000000107077824 */ /* 0x000fe200078e0203 */
[----:B------:R-:W-:Y:S02]  /*bac0*/  LOP3.LUT R8, R8, 0x38, R9, 0x78, !PT ;  /* 0x0000003808087812 */ /* 0x000fe400078e7809 */
[----:B------:R-:W-:Y:S01]  /*bad0*/  LEA R9, P0, R2, UR4, 0x1 ;  /* 0x0000000402097c11 */ /* 0x000fe2000f8008ff */
[----:B------:R-:W-:Y:S01]  /*bae0*/  UMOV UR4, 0xffffffff ;  /* 0xffffffff00047882 */ /* 0x000fe20000000000 */
[----:B------:R-:W-:Y:S02]  /*baf0*/  LOP3.LUT R8, R8, 0x200, R11, 0xf8, !PT ;  /* 0x0000020008087812 */ /* 0x000fe400078ef80b */
[----:B------:R-:W-:-:S03]  /*bb00*/  LEA.HI.X R10, R2, UR5, R7, 0x1, P0 ;  /* 0x00000005020a7c11 */ /* 0x000fc600080f0c07 */
[----:B------:R-:W-:Y:S01]  /*bb10*/  IMAD R8, R25, 0x2000, R8 ;  /* 0x0000200019087824 */ /* 0x000fe200078e0208 */
[----:B------:R-:W-:Y:S06]  /*bb20*/  BRA.DIV UR4, `(.L_x_278) ;  /* 0x0000003e04707947 */ /* 0x000fec000b800000 */
[----:B------:R-:W0:Y:S01]  /*bb30*/  SHFL.IDX PT, R2, R9, RZ, 0x181f ;  /* 0x00181fff09027589 */ /* 0x000e2200000e0000 */
[----:B------:R-:W-:Y:S02]  /*bb40*/  IMAD.SHL.U32 R7, R28, 0x2, RZ ;  /* 0x000000021c077824 */ /* 0x000fe400078e00ff */
[----:B------:R-:W-:Y:S01]  /*bb50*/  IMAD R8, R8, 0x2, R22 ;  /* 0x0000000208087824 */ /* 0x000fe200078e0216 */
[----:B------:R-:W1:Y:S02]  /*bb60*/  SHFL.IDX PT, R3, R10, RZ, 0x181f ;  /* 0x00181fff0a037589 */ /* 0x000e6400000e0000 */
[----:B0-----:R-:W-:-:S04]  /*bb70*/  IADD3 R2, P0, R2, R7, RZ ;  /* 0x0000000702027210 */ /* 0x001fc80007f1e0ff */
[----:B-1----:R-:W-:-:S05]  /*bb80*/  IADD3.X R3, RZ, R3, RZ, P0, !PT ;  /* 0x00000003ff037210 */ /* 0x002fca00007fe4ff */
        /* <DEDUP_REMOVED lines=30> */
[----:B0-----:R-:W-:-:S05]  /*bd70*/  IADD3 R2, P0, R2, R7, RZ ;  /* 0x0000000702027210 */ /* 0x001fca0007f1e0ff */
[----:B-1----:R-:W-:-:S05]  /*bd80*/  IMAD.X R3, RZ, RZ, R3, P0 ;  /* 0x000000ffff037224 */ /* 0x002fca00000e0603 */
[----:B------:R0:W-:Y:S04]  /*bd90*/  LDGSTS.E.BYPASS.LTC128B.128 [R8+0x11400], desc[UR50][R2.64], !P2 ;  /* 0x1140000002087fae */ /* 0x0001e8000d101d72 */
[----:B0-2---:R0:W1:Y:S02]  /*bda0*/  SHFL.IDX PT, R2, R9, 0x7, 0x181f ;  /* 0x00f81f0009027f89 */ /* 0x00506400000e0000 */
.L_x_390:
        /* <DEDUP_REMOVED lines=8> */
.L_x_279:
        /* <DEDUP_REMOVED lines=11> */
.L_x_280:
[----:B------:R1:W-:Y:S01]  /*bee0*/  SYNCS.ARRIVE.TRANS64.A1T0 RZ, [R5+URZ+0x16830], RZ ;  /* 0x016830ff05ff79a7 */ /* 0x0003e2000810003f */
[----:B------:R-:W-:Y:S05]  /*bef0*/  @!P3 BRA `(.L_x_281) ;  /* 0x000000000004b947 */ /* 0x000fea0003800000 */
[----:B------:R-:W-:Y:S01]  /*bf00*/  BPT.TRAP 0x1 ;  /* 0x000000040000795c */ /* 0x000fe20000300000 */
.L_x_281:
[----:B------:R-:W-:Y:S01]  /*bf10*/  SHF.L.U32 R2, R17, 0x1f, RZ ;  /* 0x0000001f11027819 */ /* 0x000fe200000006ff */
[----:B------:R-:W-:Y:S01]  /*bf20*/  BSSY B1, `(.L_x_282) ;  /* 0x0000004000017945 */ /* 0x000fe20003800000 */
[----:B-1----:R-:W-:-:S04]  /*bf30*/  LEA R5, R6, R22, 0x3 ;  /* 0x0000001606057211 */ /* 0x002fc800078e18ff */
[----:B------:R-:W1:Y:S02]  /*bf40*/  SYNCS.PHASECHK.TRANS64.TRYWAIT P0, [R5+URZ+0x16860], R2 ;  /* 0x01686002050075a7 */ /* 0x000e64000800017f */
[----:B-1----:R-:W-:Y:S05]  /*bf50*/  @!P0 BRA `(.L_x_283) ;  /* 0x0000004000948947 */ /* 0x002fea0003800000 */
.L_x_391:
[----:B------:R-:W-:Y:S05]  /*bf60*/  BSYNC B1 ;  /* 0x0000000000017941 */ /* 0x000fea0003800000 */
.L_x_282:
[----:B------:R-:W2:Y:S01]  /*bf70*/  LDL R8, [R1+0x10] ;  /* 0x0000100001087983 */ /* 0x000ea20000100800 */
[----:B------:R-:W0:Y:S01]  /*bf80*/  S2R R11, SR_TID.X ;  /* 0x00000000000b7919 */ /* 0x000e220000002100 */
[----:B------:R-:W-:Y:S01]  /*bf90*/  UMOV UR4, 0xffffffff ;  /* 0xffffffff00047882 */ /* 0x000fe20000000000 */
[C---:B0-----:R-:W-:Y:S01]  /*bfa0*/  IMAD.SHL.U32 R9, R11.reuse, 0x8, RZ ;  /* 0x000000080b097824 */ /* 0x041fe200078e00ff */
[C---:B------:R-:W-:Y:S01]  /*bfb0*/  LOP3.LUT R3, R11.reuse, 0x7f, RZ, 0xc0, !PT ;  /* 0x0000007f0b037812 */ /* 0x040fe200078ec0ff */
[----:B------:R-:W-:-:S03]  /*bfc0*/  IMAD.SHL.U32 R10, R11, 0x8, RZ ;  /* 0x000000080b0a7824 */ /* 0x000fc600078e00ff */
[----:B------:R-:W-:-:S04]  /*bfd0*/  LOP3.LUT R9, R9, 0x1f8, RZ, 0xc0, !PT ;  /* 0x000001f809097812 */ /* 0x000fc800078ec0ff */
[----:B------:R-:W-:Y:S02]  /*bfe0*/  LOP3.LUT R9, R9, 0x38, R11, 0x78, !PT ;  /* 0x0000003809097812 */ /* 0x000fe400078e780b */
[----:B------:R-:W-:Y:S02]  /*bff0*/  SHF.R.U32.HI R3, RZ, 0x3, R3 ;  /* 0x00000003ff037819 */ /* 0x000fe40000011603 */
[----:B------:R-:W-:-:S05]  /*c000*/  LOP3.LUT R9, R9, 0x200, R10, 0xf8, !PT ;  /* 0x0000020009097812 */ /* 0x000fca00078ef80a */
[----:B------:R-:W-:Y:S02]  /*c010*/  IMAD R6, R6, 0x2000, R9 ;  /* 0x0000200006067824 */ /* 0x000fe400078e0209 */
[----:B--2---:R-:W-:-:S04]  /*c020*/  IMAD R8, R29, -0x80, R8 ;  /* 0xffffff801d087824 */ /* 0x004fc800078e0208 */
[----:B------:R-:W-:Y:S01]  /*c030*/  IMAD.IADD R8, R8, 0x1, -R3 ;  /* 0x0000000108087824 */ /* 0x000fe200078e0a03 */
[----:B------:R-:W-:Y:S06]  /*c040*/  BRA.DIV UR4, `(.L_x_284) ;  /* 0x00000042046c7947 */ /* 0x000fec000b800000 */
[----:B-1----:R-:W0:Y:S01]  /*c050*/  SHFL.IDX PT, R2, R23, RZ, 0x181f ;  /* 0x00181fff17027589 */ /* 0x002e2200000e0000 */
[----:B------:R-:W-:Y:S01]  /*c060*/  ISETP.LT.OR P0, PT, R8, 0x1, P1 ;  /* 0x000000010800780c */ /* 0x000fe20000f01670 */
[----:B------:R-:W-:Y:S02]  /*c070*/  IMAD R6, R6, 0x2, R22 ;  /* 0x0000000206067824 */ /* 0x000fe400078e0216 */
[----:B------:R-:W1:Y:S01]  /*c080*/  SHFL.IDX PT, R3, R24, RZ, 0x181f ;  /* 0x00181fff18037589 */ /* 0x000e6200000e0000 */
[----:B0-----:R-:W-:-:S04]  /*c090*/  IADD3 R2, P2, R2, R7, RZ ;  /* 0x0000000702027210 */ /* 0x001fc80007f5e0ff */
[----:B-1----:R-:W-:-:S05]  /*c0a0*/  IADD3.X R3, RZ, R3, RZ, P2, !PT ;  /* 0x00000003ff037210 */ /* 0x002fca00017fe4ff */
[----:B------:R-:W-:Y:S01]  /*c0b0*/  @!PT LDS RZ, [RZ] ;  /* 0x00000000fffff984 */ /* 0x000fe20000000800 */
[----:B------:R0:W-:Y:S01]  /*c0c0*/  LDGSTS.E.BYPASS.LTC128B.128 [R6+0x400], desc[UR50][R2.64], !P0 ;  /* 0x0040000002067fae */ /* 0x0001e2000c101d72 */
[----:B------:R-:W-:-:S03]  /*c0d0*/  ISETP.LT.OR P0, PT, R8, 0x11, P1 ;  /* 0x000000110800780c */ /* 0x000fc60000f01670 */
[----:B0-----:R-:W0:Y:S04]  /*c0e0*/  SHFL.IDX PT, R2, R23, 0x1, 0x181f ;  /* 0x00381f0017027f89 */ /* 0x001e2800000e0000 */
[----:B------:R-:W1:Y:S01]  /*c0f0*/  SHFL.IDX PT, R3, R24, 0x1, 0x181f ;  /* 0x00381f0018037f89 */ /* 0x000e6200000e0000 */
[----:B0-----:R-:W-:-:S05]  /*c100*/  IADD3 R2, P2, R2, R7, RZ ;  /* 0x0000000702027210 */ /* 0x001fca0007f5e0ff */
[----:B-1----:R-:W-:-:S05]  /*c110*/  IMAD.X R3, RZ, RZ, R3, P2 ;  /* 0x000000ffff037224 */ /* 0x002fca00010e0603 */
        /* <DEDUP_REMOVED lines=16> */
[----:B0-----:R-:W-:-:S04]  /*c220*/  IADD3 R2, P2, R2, R7, RZ ;  /* 0x0000000702027210 */ /* 0x001fc80007f5e0ff */
[----:B-1----:R-:W-:-:S05]  /*c230*/  IADD3.X R3, RZ, R3, RZ, P2, !PT ;  /* 0x00000003ff037210 */ /* 0x002fca00017fe4ff */
        /* <DEDUP_REMOVED lines=9> */
[----:B------:R-:W1:Y:S04]  /*c2d0*/  SHFL.IDX PT, R3, R24, 0x6, 0x181f ;  /* 0x00d81f0018037f89 */ /* 0x000e6800000e0000 */
[----:B------:R-:W2:Y:S01]  /*c2e0*/  SHFL.IDX PT, R24, R24, 0x7, 0x181f ;  /* 0x00f81f0018187f89 */ /* 0x000ea200000e0000 */
[----:B0-----:R-:W-:-:S05]  /*c2f0*/  IADD3 R2, P2, R2, R7, RZ ;  /* 0x0000000702027210 */ /* 0x001fca0007f5e0ff */
[----:B-1----:R-:W-:-:S05]  /*c300*/  IMAD.X R3, RZ, RZ, R3, P2 ;  /* 0x000000ffff037224 */ /* 0x002fca00010e0603 */
[----:B------:R0:W-:Y:S04]  /*c310*/  LDGSTS.E.BYPASS.LTC128B.128 [R6+0x3400], desc[UR50][R2.64], !P0 ;  /* 0x0340000002067fae */ /* 0x0001e8000c101d72 */
[----:B0-2---:R0:W1:Y:S02]  /*c320*/  SHFL.IDX PT, R2, R23, 0x7, 0x181f ;  /* 0x00f81f0017027f89 */ /* 0x00506400000e0000 */
.L_x_409:
[----:B------:R-:W2:Y:S01]  /*c330*/  LDL R9, [R1] ;  /* 0x0000000001097983 */ /* 0x000ea20000100800 */
[----:B------:R-:W-:Y:S01]  /*c340*/  ISETP.LT.OR P0, PT, R8, 0x71, P1 ;  /* 0x000000710800780c */ /* 0x000fe20000f01670 */
[----:B------:R-:W-:Y:S01]  /*c350*/  ULDC.64 UR4, c[0x0][0x328] ;  /* 0x0000ca0000047ab9 */ /* 0x000fe20000000a00 */
[----:B-1----:R-:W-:-:S05]  /*c360*/  IADD3 R2, P2, R2, R7, RZ ;  /* 0x0000000702027210 */ /* 0x002fca0007f5e0ff */
[----:B------:R-:W-:-:S06]  /*c370*/  IMAD.X R3, RZ, RZ, R24, P2 ;  /* 0x000000ffff037224 */ /* 0x000fcc00010e0618 */
[----:B------:R-:W-:Y:S01]  /*c380*/  @!PT LDS RZ, [RZ] ;  /* 0x00000000fffff984 */ /* 0x000fe20000000800 */
[----:B------:R-:W-:Y:S01]  /*c390*/  @!PT LDS RZ, [RZ] ;  /* 0x00000000fffff984 */ /* 0x000fe20000000800 */
[----:B------:R-:W-:Y:S01]  /*c3a0*/  @!PT LDS RZ, [RZ] ;  /* 0x00000000fffff984 */ /* 0x000fe20000000800 */
[----:B------:R1:W-:Y:S01]  /*c3b0*/  LDGSTS.E.BYPASS.LTC128B.128 [R6+0x3c00], desc[UR50][R2.64], !P0 ;  /* 0x03c0000002067fae */ /* 0x0003e2000c101d72 */
[----:B------:R-:W-:Y:S01]  /*c3c0*/  PLOP3.LUT P0, PT, PT, PT, PT, 0x80, 0x0 ;  /* 0x000000000000781c */ /* 0x000fe20003f0f070 */
[----:B-1----:R-:W-:Y:S02]  /*c3d0*/  IMAD R6, R20, UR4, RZ ;  /* 0x0000000414067c24 */ /* 0x002fe4000f8e02ff */
[----:B------:R-:W-:-:S04]  /*c3e0*/  IMAD.WIDE.U32 R2, R0, UR4, RZ ;  /* 0x0000000400027c25 */ /* 0x000fc8000f8e00ff */
[----:B------:R-:W-:Y:S01]  /*c3f0*/  IMAD R6, R0, UR5, R6 ;  /* 0x0000000500067c24 */ /* 0x000fe2000f8e0206 */
[----:B------:R-:W-:Y:S01]  /*c400*/  ULDC.64 UR4, c[0x0][0x338] ;  /* 0x0000ce0000047ab9 */ /* 0x000fe20000000a00 */
[----:B------:R-:W-:Y:S02]  /*c410*/  NOP ;  /* 0x0000000000007918 */ /* 0x000fe40000000000 */
[----:B------:R-:W-:Y:S02]  /*c420*/  IMAD.IADD R3, R3, 0x1, R6 ;  /* 0x0000000103037824 */ /* 0x000fe400078e0206 */
[----:B------:R-:W-:-:S04]  /*c430*/  IMAD.WIDE.U32 R2, R4, UR4, R2 ;  /* 0x0000000404027c25 */ /* 0x000fc8000f8e0002 */
[----:B------:R-:W-:-:S04]  /*c440*/  IMAD R0, R21, UR4, RZ ;  /* 0x0000000415007c24 */ /* 0x000fc8000f8e02ff */
[----:B------:R-:W-:Y:S01]  /*c450*/  IMAD R0, R4, UR5, R0 ;  /* 0x0000000504007c24 */ /* 0x000fe2000f8e0200 */
[----:B------:R-:W-:-:S04]  /*c460*/  ULDC.64 UR4, c[0x0][0x330] ;  /* 0x0000cc0000047ab9 */ /* 0x000fc80000000a00 */
[----:B------:R-:W-:-:S03]  /*c470*/  IADD3 R3, R3, R0, RZ ;  /* 0x0000000003037210 */ /* 0x000fc60007ffe0ff */
[----:B------:R-:W-:-:S04]  /*c480*/  IMAD.WIDE.U32 R2, R18, UR4, R2 ;  /* 0x0000000412027c25 */ /* 0x000fc8000f8e0002 */
[----:B--2---:R-:W-:-:S04]  /*c490*/  IMAD R0, R9, UR4, RZ ;  /* 0x0000000409007c24 */ /* 0x004fc8000f8e02ff */
[----:B------:R-:W-:Y:S01]  /*c4a0*/  IMAD R0, R18, UR5, R0 ;  /* 0x0000000512007c24 */ /* 0x000fe2000f8e0200 */
[----:B------:R-:W-:Y:S02]  /*c4b0*/  ULDC.64 UR4, c[0x0][0x318] ;  /* 0x0000c60000047ab9 */ /* 0x000fe40000000a00 */
[----:B0-----:R-:W-:Y:S01]  /*c4c0*/  LEA R23, P2, R2, UR4, 0x1 ;  /* 0x0000000402177c11 */ /* 0x001fe2000f8408ff */
[----:B------:R-:W-:-:S05]  /*c4d0*/  IMAD.IADD R0, R0, 0x1, R3 ;  /* 0x0000000100007824 */ /* 0x000fca00078e0203 */
[----:B------:R-:W-:-:S07]  /*c4e0*/  LEA.HI.X R24, R2, UR5, R0, 0x1, P2 ;  /* 0x0000000502187c11 */ /* 0x000fce00090f0c00 */
.L_x_285:
        /* <DEDUP_REMOVED lines=11> */
.L_x_286:
[C---:B------:R-:W-:Y:S01]  /*c5a0*/  ISETP.GT.AND P0, PT, R26.reuse, RZ, PT ;  /* 0x000000ff1a00720c */ /* 0x040fe20003f04270 */
[----:B------:R1:W-:Y:S01]  /*c5b0*/  SYNCS.ARRIVE.TRANS64.A1T0 RZ, [R5+URZ+0x16850], RZ ;  /* 0x016850ff05ff79a7 */ /* 0x0003e2000810003f */
[----:B------:R-:W-:Y:S01]  /*c5c0*/  VIADD R7, R26, 0xffffffff ;  /* 0xffffffff1a077836 */ /* 0x000fe20000000000 */
[----:B------:R-:W-:Y:S01]  /*c5d0*/  MOV R6, R25 ;  /* 0x0000001900067202 */ /* 0x000fe20000000f00 */
[----:B------:R-:W-:Y:S02]  /*c5e0*/  IMAD.MOV.U32 R17, RZ, RZ, R27 ;  /* 0x000000ffff117224 */ /* 0x000fe400078e001b */
[----:B------:R-:W-:-:S07]  /*c5f0*/  IMAD.MOV.U32 R29, RZ, RZ, R26 ;  /* 0x000000ffff1d7224 */ /* 0x000fce00078e001a */
[----:B-1----:R-:W-:Y:S05]  /*c600*/  @P0 BRA `(.L_x_287) ;  /* 0xfffffff0000c0947 */ /* 0x002fea000383ffff */
.L_x_274:
[----:B------:R-:W-:Y:S05]  /*c610*/  BSYNC B0 ;  /* 0x0000000000007941 */ /* 0x000fea0003800000 */
.L_x_273:
[----:B------:R-:W1:Y:S01]  /*c620*/  S2R R0, SR_TID.X ;  /* 0x0000000000007919 */ /* 0x000e620000002100 */
[----:B------:R-:W-:Y:S01]  /*c630*/  BSSY B0, `(.L_x_288) ;  /* 0x0000010000007945 */ /* 0x000fe20003800000 */
[----:B-1----:R-:W-:-:S04]  /*c640*/  LOP3.LUT R0, R0, 0x7f, RZ, 0xc0, !PT ;  /* 0x0000007f00007812 */ /* 0x002fc800078ec0ff */
[----:B------:R-:W-:-:S13]  /*c650*/  ISETP.NE.AND P0, PT, R0, RZ, PT ;  /* 0x000000ff0000720c */ /* 0x000fda0003f05270 */
[----:B------:R-:W-:Y:S05]  /*c660*/  @P0 BRA `(.L_x_289) ;  /* 0x0000000000300947 */ /* 0x000fea0003800000 */
[----:B------:R-:W1:Y:S01]  /*c670*/  S2R R5, SR_LANEID ;  /* 0x0000000000057919 */ /* 0x000e620000000000 */
[----:B------:R-:W-:Y:S01]  /*c680*/  VOTEU.ANY UR4, UPT, PT ;  /* 0x0000000000047886 */ /* 0x000fe200038e0100 */
[----:B0-----:R-:W0:Y:S01]  /*c690*/  LDC.64 R2, c[0x0][0xc60] ;  /* 0x00031800ff027b82 */ /* 0x001e220000000a00 */
[----:B------:R-:W1:Y:S02]  /*c6a0*/  FLO.U32 R0, UR4 ;  /* 0x0000000400007d00 */ /* 0x000e6400080e0000 */
[----:B-1----:R-:W-:-:S06]  /*c6b0*/  ISETP.EQ.U32.AND P0, PT, R0, R5, PT ;  /* 0x000000050000720c */ /* 0x002fcc0003f02070 */
[----:B------:R-:W0:Y:S07]  /*c6c0*/  POPC R5, UR4 ;  /* 0x0000000400057d09 */ /* 0x000e2e0008000000 */
[----:B0-----:R-:W2:Y:S01]  /*c6d0*/  @P0 ATOMG.E.ADD.STRONG.GPU PT, R3, desc[UR50][R2.64], R5 ;  /* 0x00000005020309a8 */ /* 0x001ea200081ee1f2 */
[----:B------:R-:W0:Y:S02]  /*c6e0*/  S2R R4, SR_LTMASK ;  /* 0x0000000000047919 */ /* 0x000e240000003900 */
[----:B0-----:R-:W-:-:S04]  /*c6f0*/  LOP3.LUT R4, R4, UR4, RZ, 0xc0, !PT ;  /* 0x0000000404047c12 */ /* 0x001fc8000f8ec0ff */
[----:B------:R-:W0:Y:S01]  /*c700*/  POPC R7, R4 ;  /* 0x0000000400077309 */ /* 0x000e220000000000 */
[----:B--2---:R-:W0:Y:S02]  /*c710*/  SHFL.IDX PT, R0, R3, R0, 0x1f ;  /* 0x00001f0003007589 */ /* 0x004e2400000e0000 */
[----:B0-----:R-:W-:-:S07]  /*c720*/  IADD3 R16, R0, UR38, R7 ;  /* 0x0000002600107c10 */ /* 0x001fce000fffe007 */
.L_x_289:
[----:B------:R-:W-:Y:S05]  /*c730*/  BSYNC B0 ;  /* 0x0000000000007941 */ /* 0x000fea0003800000 */
.L_x_288:
[----:B------:R-:W-:-:S05]  /*c740*/  IMAD.U32 R0, RZ, RZ, UR36 ;  /* 0x00000024ff007e24 */ /* 0x000fca000f8e00ff */
[----:B------:R-:W-:-:S13]  /*c750*/  ISETP.NE.AND P0, PT, R0, 0x3, PT ;  /* 0x000000030000780c */ /* 0x000fda0003f05270 */
[----:B------:R-:W-:Y:S05]  /*c760*/  @!P0 BRA `(.L_x_290) ;  /* 0x0000000000048947 */ /* 0x000fea0003800000 */
[----:B------:R-:W-:Y:S01]  /*c770*/  BPT.TRAP 0x1 ;  /* 0x000000040000795c */ /* 0x000fe20000300000 */
.L_x_290:
[----:B------:R-:W2:Y:S01]  /*c780*/  LDL.LU R2, [R1+0x10] ;  /* 0x0000100001027983 */ /* 0x000ea20000300800 */
[----:B------:R-:W-:Y:S01]  /*c790*/  IMAD R0, R25, 0x8, R22 ;  /* 0x0000000819007824 */ /* 0x000fe200078e0216 */
[----:B0-----:R-:W-:Y:S01]  /*c7a0*/  SHF.L.U32 R3, R27, 0x1f, RZ ;  /* 0x0000001f1b037819 */ /* 0x001fe200000006ff */
[----:B------:R-:W-:Y:S03]  /*c7b0*/  BSSY B0, `(.L_x_291) ;  /* 0x0000004000007945 */ /* 0x000fe60003800000 */
[----:B------:R-:W0:Y:S01]  /*c7c0*/  SYNCS.PHASECHK.TRANS64.TRYWAIT P0, [R0+URZ+0x16860], R3 ;  /* 0x01686003000075a7 */ /* 0x000e22000800017f */
[----:B--2---:R-:W-:Y:S01]  /*c7d0*/  IMAD R6, R26, -0x80, R2 ;  /* 0xffffff801a067824 */ /* 0x004fe200078e0202 */
[----:B0-----:R-:W-:Y:S06]  /*c7e0*/  @!P0 BRA `(.L_x_292) ;  /* 0x0000004000cc8947 */ /* 0x001fec0003800000 */
.L_x_410:
[----:B------:R-:W-:Y:S05]  /*c7f0*/  BSYNC B0 ;  /* 0x0000000000007941 */ /* 0x000fea0003800000 */
.L_x_291:
[----:B------:R-:W1:Y:S01]  /*c800*/  S2R R7, SR_TID.X ;  /* 0x0000000000077919 */ /* 0x000e620000002100 */
[----:B------:R-:W-:Y:S02]  /*c810*/  ULDC UR4, c[0x0][0x2f4] ;  /* 0x0000bd0000047ab9 */ /* 0x000fe40000000800 */
[----:B------:R-:W-:Y:S01]  /*c820*/  ISETP.GE.AND P0, PT, R28, UR4, PT ;  /* 0x000000041c007c0c */ /* 0x000fe2000bf06270 */
[----:B------:R-:W-:Y:S01]  /*c830*/  UMOV UR4, 0xffffffff ;  /* 0xffffffff00047882 */ /* 0x000fe20000000000 */
[C---:B-1----:R-:W-:Y:S01]  /*c840*/  SHF.L.U32 R2, R7.reuse, 0x3, RZ ;  /* 0x0000000307027819 */ /* 0x042fe200000006ff */
[C---:B------:R-:W-:Y:S01]  /*c850*/  IMAD.SHL.U32 R4, R7.reuse, 0x8, RZ ;  /* 0x0000000807047824 */ /* 0x040fe200078e00ff */
[----:B------:R-:W-:Y:S02]  /*c860*/  LOP3.LUT R5, R7, 0x7f, RZ, 0xc0, !PT ;  /* 0x0000007f07057812 */ /* 0x000fe400078ec0ff */
[----:B------:R-:W-:Y:S02]  /*c870*/  LOP3.LUT R2, R2, 0x1f8, RZ, 0xc0, !PT ;  /* 0x000001f802027812 */ /* 0x000fe400078ec0ff */
[----:B------:R-:W-:-:S02]  /*c880*/  SHF.R.U32.HI R5, RZ, 0x3, R5 ;  /* 0x00000003ff057819 */ /* 0x000fc40000011605 */
[----:B------:R-:W-:-:S03]  /*c890*/  LOP3.LUT R2, R2, 0x38, R7, 0x78, !PT ;  /* 0x0000003802027812 */ /* 0x000fc600078e7807 */
[----:B------:R-:W-:Y:S01]  /*c8a0*/  IMAD.IADD R6, R6, 0x1, -R5 ;  /* 0x0000000106067824 */ /* 0x000fe200078e0a05 */
[----:B------:R-:W-:-:S05]  /*c8b0*/  LOP3.LUT R2, R2, 0x200, R4, 0xf8, !PT ;  /* 0x0000020002027812 */ /* 0x000fca00078ef804 */
[----:B------:R-:W-:Y:S01]  /*c8c0*/  IMAD R4, R25, 0x2000, R2 ;  /* 0x0000200019047824 */ /* 0x000fe200078e0202 */
[----:B------:R-:W-:Y:S06]  /*c8d0*/  BRA.DIV UR4, `(.L_x_293) ;  /* 0x0000004204a47947 */ /* 0x000fec000b800000 */
[----:B------:R-:W1:Y:S01]  /*c8e0*/  SHFL.IDX PT, R14, R23, RZ, 0x181f ;  /* 0x00181fff170e7589 */ /* 0x000e6200000e0000 */
[----:B------:R-:W-:Y:S01]  /*c8f0*/  IMAD.SHL.U32 R5, R28, 0x2, RZ ;  /* 0x000000021c057824 */ /* 0x000fe200078e00ff */
[----:B------:R-:W-:Y:S02]  /*c900*/  ISETP.LT.OR P1, PT, R6, 0x1, P0 ;  /* 0x000000010600780c */ /* 0x000fe40000721670 */
[----:B0-----:R-:W0:Y:S01]  /*c910*/  SHFL.IDX PT, R3, R24, RZ, 0x181f ;  /* 0x00181fff18037589 */ /* 0x001e2200000e0000 */
[----:B------:R-:W-:-:S03]  /*c920*/  LEA R4, R4, R22, 0x1 ;  /* 0x0000001604047211 */ /* 0x000fc600078e08ff */
[----:B------:R-:W2:Y:S04]  /*c930*/  SHFL.IDX PT, R9, R23, 0x1, 0x181f ;  /* 0x00381f0017097f89 */ /* 0x000ea800000e0000 */
[----:B------:R-:W3:Y:S04]  /*c940*/  SHFL.IDX PT, R7, R24, 0x1, 0x181f ;  /* 0x00381f0018077f89 */ /* 0x000ee800000e0000 */
[----:B------:R-:W4:Y:S04]  /*c950*/  SHFL.IDX PT, R10, R23, 0x2, 0x181f ;  /* 0x00581f00170a7f89 */ /* 0x000f2800000e0000 */
[----:B------:R-:W5:Y:S01]  /*c960*/  SHFL.IDX PT, R8, R24, 0x2, 0x181f ;  /* 0x00581f0018087f89 */ /* 0x000f6200000e0000 */
[----:B-1----:R-:W-:-:S03]  /*c970*/  IADD3 R2, P2, R14, R5, RZ ;  /* 0x000000050e027210 */ /* 0x002fc60007f5e0ff */
[----:B------:R-:W-:Y:S02]  /*c980*/  SHFL.IDX PT, R14, R23, 0x6, 0x181f ;  /* 0x00d81f00170e7f89 */ /* 0x000fe400000e0000 */
[----:B0-----:R-:W-:-:S05]  /*c990*/  IMAD.X R3, RZ, RZ, R3, P2 ;  /* 0x000000ffff037224 */ /* 0x001fca00010e0603 */
[----:B------:R2:W-:Y:S01]  /*c9a0*/  LDGSTS.E.BYPASS.LTC128B.128 [R4+0x400], desc[UR50][R2.64], !P1 ;  /* 0x0040000002047fae */ /* 0x0005e2000c901d72 */
[C---:B------:R-:W-:Y:S02]  /*c9b0*/  ISETP.LT.OR P1, PT, R6.reuse, 0x11, P0 ;  /* 0x000000110600780c */ /* 0x040fe40000721670 */
[----:B--2---:R-:W-:Y:S02]  /*c9c0*/  IADD3 R2, P2, R9, R5, RZ ;  /* 0x0000000509027210 */ /* 0x004fe40007f5e0ff */
[----:B------:R-:W0:Y:S03]  /*c9d0*/  SHFL.IDX PT, R9, R23, 0x3, 0x181f ;  /* 0x00781f0017097f89 */ /* 0x000e2600000e0000 */
[----:B---3--:R-:W-:Y:S02]  /*c9e0*/  IMAD.X R3, RZ, RZ, R7, P2 ;  /* 0x000000ffff037224 */ /* 0x008fe400010e0607 */
[----:B------:R-:W1:Y:S04]  /*c9f0*/  SHFL.IDX PT, R7, R24, 0x3, 0x181f ;  /* 0x00781f0018077f89 */ /* 0x000e6800000e0000 */
[----:B------:R4:W-:Y:S01]  /*ca00*/  LDGSTS.E.BYPASS.LTC128B.128 [R4+0xc00], desc[UR50][R2.64], !P1 ;  /* 0x00c0000002047fae */ /* 0x0009e2000c901d72 */
[----:B------:R-:W-:-:S02]  /*ca10*/  ISETP.LT.OR P1, PT, R6, 0x21, P0 ;  /* 0x000000210600780c */ /* 0x000fc40000721670 */
[----:B----4-:R-:W-:Y:S02]  /*ca20*/  IADD3 R2, P2, R10, R5, RZ ;  /* 0x000000050a027210 */ /* 0x010fe40007f5e0ff */
[----:B------:R-:W2:Y:S03]  /*ca30*/  SHFL.IDX PT, R10, R23, 0x4, 0x181f ;  /* 0x00981f00170a7f89 */ /* 0x000ea600000e0000 */
[----:B-----5:R-:W-:Y:S02]  /*ca40*/  IMAD.X R3, RZ, RZ, R8, P2 ;  /* 0x000000ffff037224 */ /* 0x020fe400010e0608 */
[----:B------:R-:W3:Y:S04]  /*ca50*/  SHFL.IDX PT, R8, R24, 0x4, 0x181f ;  /* 0x00981f0018087f89 */ /* 0x000ee800000e0000 */
[----:B------:R0:W-:Y:S01]  /*ca60*/  LDGSTS.E.BYPASS.LTC128B.128 [R4+0x1400], desc[UR50][R2.64], !P1 ;  /* 0x0140000002047fae */ /* 0x0001e2000c901d72 */
[----:B------:R-:W-:-:S02]  /*ca70*/  ISETP.LT.OR P1, PT, R6, 0x31, P0 ;  /* 0x000000310600780c */ /* 0x000fc40000721670 */
[----:B0-----:R-:W-:Y:S02]  /*ca80*/  IADD3 R2, P2, R9, R5, RZ ;  /* 0x0000000509027210 */ /* 0x001fe40007f5e0ff */
[----:B------:R-:W0:Y:S03]  /*ca90*/  SHFL.IDX PT, R9, R23, 0x5, 0x181f ;  /* 0x00b81f0017097f89 */ /* 0x000e2600000e0000 */
[----:B-1----:R-:W-:Y:S02]  /*caa0*/  IMAD.X R3, RZ, RZ, R7, P2 ;  /* 0x000000ffff037224 */ /* 0x002fe400010e0607 */
[----:B------:R-:W1:Y:S04]  /*cab0*/  SHFL.IDX PT, R7, R24, 0x5, 0x181f ;  /* 0x00b81f0018077f89 */ /* 0x000e6800000e0000 */
[----:B------:R2:W-:Y:S01]  /*cac0*/  LDGSTS.E.BYPASS.LTC128B.128 [R4+0x1c00], desc[UR50][R2.64], !P1 ;  /* 0x01c0000002047fae */ /* 0x0005e2000c901d72 */
[----:B------:R-:W-:-:S02]  /*cad0*/  ISETP.LT.OR P1, PT, R6, 0x41, P0 ;  /* 0x000000410600780c */ /* 0x000fc40000721670 */
[----:B--2---:R-:W-:-:S05]  /*cae0*/  IADD3 R2, P2, R10, R5, RZ ;  /* 0x000000050a027210 */ /* 0x004fca0007f5e0ff */
[----:B---3--:R-:W-:Y:S02]  /*caf0*/  IMAD.X R3, RZ, RZ, R8, P2 ;  /* 0x000000ffff037224 */ /* 0x008fe400010e0608 */
[----:B------:R-:W2:Y:S04]  /*cb00*/  SHFL.IDX PT, R8, R24, 0x6, 0x181f ;  /* 0x00d81f0018087f89 */ /* 0x000ea800000e0000 */
[----:B------:R0:W-:Y:S01]  /*cb10*/  LDGSTS.E.BYPASS.LTC128B.128 [R4+0x2400], desc[UR50][R2.64], !P1 ;  /* 0x0240000002047fae */ /* 0x0001e2000c901d72 */
[----:B------:R-:W-:-:S03]  /*cb20*/  ISETP.LT.OR P1, PT, R6, 0x51, P0 ;  /* 0x000000510600780c */ /* 0x000fc60000721670 */
[----:B------:R-:W3:Y:S01]  /*cb30*/  SHFL.IDX PT, R24, R24, 0x7, 0x181f ;  /* 0x00f81f0018187f89 */ /* 0x000ee200000e0000 */
[----:B0-----:R-:W-:-:S04]  /*cb40*/  IADD3 R2, P2, R9, R5, RZ ;  /* 0x0000000509027210 */ /* 0x001fc80007f5e0ff */
[----:B-1----:R-:W-:-:S05]  /*cb50*/  IADD3.X R3, RZ, R7, RZ, P2, !PT ;  /* 0x00000007ff037210 */ /* 0x002fca00017fe4ff */
[----:B------:R0:W-:Y:S01]  /*cb60*/  LDGSTS.E.BYPASS.LTC128B.128 [R4+0x2c00], desc[UR50][R2.64], !P1 ;  /* 0x02c0000002047fae */ /* 0x0001e2000c901d72 */
[----:B------:R-:W-:Y:S02]  /*cb70*/  ISETP.LT.OR P1, PT, R6, 0x61, P0 ;  /* 0x000000610600780c */ /* 0x000fe40000721670 */
[----:B0-----:R-:W-:Y:S02]  /*cb80*/  IADD3 R2, P2, R14, R5, RZ ;  /* 0x000000050e027210 */ /* 0x001fe40007f5e0ff */
[----:B------:R0:W1:Y:S03]  /*cb90*/  SHFL.IDX PT, R14, R23, 0x7, 0x181f ;  /* 0x00f81f00170e7f89 */ /* 0x00006600000e0000 */
[----:B--2---:R-:W-:-:S06]  /*cba0*/  IMAD.X R3, RZ, RZ, R8, P2 ;  /* 0x000000ffff037224 */ /* 0x004fcc00010e0608 */
[----:B---3--:R0:W-:Y:S02]  /*cbb0*/  LDGSTS.E.BYPASS.LTC128B.128 [R4+0x3400], desc[UR50][R2.64], !P1 ;  /* 0x0340000002047fae */ /* 0x0081e4000c901d72 */
.L_x_428:
[----:B------:R-:W-:Y:S02]  /*cbc0*/  ISETP.LT.OR P0, PT, R6, 0x71, P0 ;  /* 0x000000710600780c */ /* 0x000fe40000701670 */
[----:B01----:R-:W-:-:S05]  /*cbd0*/  IADD3 R2, P1, R14, R5, RZ ;  /* 0x000000050e027210 */ /* 0x003fca0007f3e0ff */
[----:B------:R-:W-:-:S06]  /*cbe0*/  IMAD.X R3, RZ, RZ, R24, P1 ;  /* 0x000000ffff037224 */ /* 0x000fcc00008e0618 */
[----:B------:R-:W-:Y:S01]  /*cbf0*/  @!PT LDS RZ, [RZ] ;  /* 0x00000000fffff984 */ /* 0x000fe20000000800 */
[----:B------:R-:W-:Y:S01]  /*cc00*/  @!PT LDS RZ, [RZ] ;  /* 0x00000000fffff984 */ /* 0x000fe20000000800 */
[----:B------:R-:W-:Y:S01]  /*cc10*/  @!PT LDS RZ, [RZ] ;  /* 0x00000000fffff984 */ /* 0x000fe20000000800 */
[----:B------:R0:W-:Y:S01]  /*cc20*/  LDGSTS.E.BYPASS.LTC128B.128 [R4+0x3c00], desc[UR50][R2.64], !P0 ;  /* 0x03c0000002047fae */ /* 0x0001e2000c101d72 */
[----:B------:R-:W-:Y:S01]  /*cc30*/  PLOP3.LUT P0, PT, PT, PT, PT, 0x80, 0x0 ;  /* 0x000000000000781c */ /* 0x000fe20003f0f070 */
[----:B------:R-:W-:-:S12]  /*cc40*/  NOP ;  /* 0x0000000000007918 */ /* 0x000fd80000000000 */
.L_x_294:
        /* <DEDUP_REMOVED lines=11> */
.L_x_295:
[----:B------:R-:W-:Y:S01]  /*cd00*/  VIADD R25, R25, 0x1 ;  /* 0x0000000119197836 */ /* 0x000fe20000000000 */
[----:B------:R0:W-:Y:S04]  /*cd10*/  SYNCS.ARRIVE.TRANS64.A1T0 RZ, [R0+URZ+0x16850], RZ ;  /* 0x016850ff00ff79a7 */ /* 0x0001e8000810003f */
[----:B------:R-:W-:-:S04]  /*cd20*/  ISETP.NE.AND P0, PT, R25, 0x2, PT ;  /* 0x000000021900780c */ /* 0x000fc80003f05270 */
[----:B0-----:R-:W-:Y:S02]  /*cd30*/  SEL R0, RZ, 0x1, P0 ;  /* 0x00000001ff007807 */ /* 0x001fe40000000000 */
[----:B------:R-:W-:Y:S02]  /*cd40*/  SEL R25, R25, RZ, P0 ;  /* 0x000000ff19197207 */ /* 0x000fe40000000000 */
[----:B------:R-:W-:-:S07]  /*cd50*/  LOP3.LUT R27, R27, R0, RZ, 0x3c, !PT ;  /* 0x000000001b1b7212 */ /* 0x000fce00078e3cff */
.L_x_254:
[----:B------:R-:W-:Y:S05]  /*cd60*/  BSYNC B7 ;  /* 0x0000000000077941 */ /* 0x000fea0003800000 */
.L_x_252:
[----:B------:R-:W2:Y:S02]  /*cd70*/  LDL R0, [R1+0x8] ;  /* 0x0000080001007983 */ /* 0x000ea40000100800 */
[----:B--2---:R-:W-:-:S13]  /*cd80*/  LOP3.LUT P0, RZ, R0, 0x10, RZ, 0xc0, !PT ;  /* 0x0000001000ff7812 */ /* 0x004fda000780c0ff */
[----:B------:R-:W-:Y:S05]  /*cd90*/  @!P0 BRA `(.L_x_296) ;  /* 0x0000000000248947 */ /* 0x000fea0003800000 */
[----:B------:R-:W-:Y:S05]  /*cda0*/  WARPSYNC.ALL ;  /* 0x0000000000007948 */ /* 0x000fea0003800000 */
[----:B------:R-:W0:Y:S08]  /*cdb0*/  S2UR UR5, SR_CgaCtaId ;  /* 0x00000000000579c3 */ /* 0x000e300000008800 */
[----:B------:R-:W-:Y:S06]  /*cdc0*/  BAR.SYNC.DEFER_BLOCKING 0x5, 0x200 ;  /* 0x0148000000007b1d */ /* 0x000fec0000010000 */
[----:B------:R-:W-:-:S02]  /*cdd0*/  UMOV UR4, 0x400 ;  /* 0x0000040000047882 */ /* 0x000fc40000000000 */
[----:B0-----:R-:W-:-:S06]  /*cde0*/  ULEA UR4, UR5, UR4, 0x18 ;  /* 0x0000000405047291 */ /* 0x001fcc000f8ec03f */
[----:B------:R-:W-:-:S05]  /*cdf0*/  MOV R22, UR4 ;  /* 0x0000000400167c02 */ /* 0x000fca0008000f00 */
[----:B------:R2:W3:Y:S01]  /*ce00*/  LDS.128 R16, [R22+0x168d0] ;  /* 0x0168d00016107984 */ /* 0x0004e20000000c00 */
[----:B------:R-:W-:Y:S06]  /*ce10*/  BAR.ARV 0x4, 0x200 ;  /* 0x0108000000007b1d */ /* 0x000fec0000002000 */
[----:B------:R-:W-:Y:S05]  /*ce20*/  BRA `(.L_x_297) ;  /* 0x0000000800407947 */ /* 0x000fea0003800000 */
.L_x_296:
[----:B------:R-:W0:Y:S01]  /*ce30*/  S2R R0, SR_TID.X ;  /* 0x0000000000007919 */ /* 0x000e220000002100 */
[----:B------:R-:W-:Y:S01]  /*ce40*/  UMOV UR4, 0xffffffff ;  /* 0xffffffff00047882 */ /* 0x000fe20000000000 */
[----:B0-----:R-:W-:-:S04]  /*ce50*/  LOP3.LUT R8, R0, 0x1f, RZ, 0xc0, !PT ;  /* 0x0000001f00087812 */ /* 0x001fc800078ec0ff */
[----:B------:R-:W-:Y:S01]  /*ce60*/  ISETP.NE.AND P0, PT, R8, 0x1f, PT ;  /* 0x0000001f0800780c */ /* 0x000fe20003f05270 */
[----:B------:R-:W-:-:S12]  /*ce70*/  BRA.DIV UR4, `(.L_x_298) ;  /* 0x00000046047c7947 */ /* 0x000fd8000b800000 */
[----:B------:R-:W-:Y:S01]  /*ce80*/  IMAD.IADD R5, R19, 0x1, R8 ;  /* 0x0000000113057824 */ /* 0x000fe200078e0208 */
[----:B------:R-:W-:-:S04]  /*ce90*/  ULDC UR4, c[0x0][0xc3c] ;  /* 0x00030f0000047ab9 */ /* 0x000fc80000000800 */
[----:B------:R-:W-:-:S13]  /*cea0*/  ISETP.GE.OR P1, PT, R5, UR4, !P0 ;  /* 0x0000000405007c0c */ /* 0x000fda000c726670 */
[----:B------:R-:W0:Y:S02]  /*ceb0*/  @!P1 LDC.64 R2, c[0x0][0xc80] ;  /* 0x00032000ff029b82 */ /* 0x000e240000000a00 */
[----:B0-----:R-:W-:-:S06]  /*cec0*/  @!P1 IMAD.WIDE R2, R5, 0x4, R2 ;  /* 0x0000000405029825 */ /* 0x001fcc00078e0202 */
[----:B------:R-:W2:Y:S01]  /*ced0*/  @!P1 LDG.E R2, desc[UR50][R2.64] ;  /* 0x0000003202029981 */ /* 0x000ea2000c1e1900 */
[----:B------:R-:W-:Y:S01]  /*cee0*/  IMAD.MOV.U32 R5, RZ, RZ, RZ ;  /* 0x000000ffff057224 */ /* 0x000fe200078e00ff */
[C---:B------:R-:W-:Y:S02]  /*cef0*/  ISETP.GE.U32.AND P2, PT, R8.reuse, 0x2, PT ;  /* 0x000000020800780c */ /* 0x040fe40003f46070 */
[C---:B------:R-:W-:Y:S01]  /*cf00*/  ISETP.GE.U32.AND P3, PT, R8.reuse, 0x4, PT ;  /* 0x000000040800780c */ /* 0x040fe20003f66070 */
[----:B------:R-:W-:Y:S01]  /*cf10*/  SHFL.IDX PT, R0, R16, RZ, 0x1f ;  /* 0x00001fff10007589 */ /* 0x000fe200000e0000 */
[C---:B------:R-:W-:Y:S02]  /*cf20*/  ISETP.GE.U32.AND P4, PT, R8.reuse, 0x8, PT ;  /* 0x000000080800780c */ /* 0x040fe40003f86070 */
[C---:B------:R-:W-:Y:S01]  /*cf30*/  ISETP.GE.U32.AND P5, PT, R8.reuse, 0x10, PT ;  /* 0x000000100800780c */ /* 0x040fe20003fa6070 */
[----:B------:R-:W-:Y:S01]  /*cf40*/  SHFL.IDX PT, R4, R16, 0x1, 0x1f ;  /* 0x00201f0010047f89 */ /* 0x000fe200000e0000 */
[----:B--2---:R-:W-:Y:S01]  /*cf50*/  @!P1 IMAD.MOV.U32 R5, RZ, RZ, R2 ;  /* 0x000000ffff059224 */ /* 0x004fe200078e0002 */
[----:B------:R-:W-:-:S04]  /*cf60*/  ISETP.NE.AND P1, PT, R8, RZ, PT ;  /* 0x000000ff0800720c */ /* 0x000fc80003f25270 */
[----:B------:R-:W0:Y:S02]  /*cf70*/  SHFL.UP PT, R14, R5, 0x1, RZ ;  /* 0x04200000050e7989 */ /* 0x000e2400000e00ff */
        /* <DEDUP_REMOVED lines=14> */
[----:B------:R0:W1:Y:S02]  /*d060*/  SHFL.IDX PT, R14, R2, 0x1f, 0x1f ;  /* 0x03e01f00020e7f89 */ /* 0x00006400000e0000 */
.L_x_438:
[----:B------:R-:W-:Y:S02]  /*d070*/  ULDC UR4, c[0x0][0xc38] ;  /* 0x00030e0000047ab9 */ /* 0x000fe40000000800 */
[----:B------:R-:W-:-:S04]  /*d080*/  IMAD.U32 R7, RZ, RZ, UR4 ;  /* 0x00000004ff077e24 */ /* 0x000fc8000f8e00ff */
[----:B-1----:R-:W-:-:S05]  /*d090*/  IMAD R14, R14, R7, RZ ;  /* 0x000000070e0e7224 */ /* 0x002fca00078e02ff */
[----:B------:R-:W-:-:S04]  /*d0a0*/  IADD3 R9, R4, R14, RZ ;  /* 0x0000000e04097210 */ /* 0x000fc80007ffe0ff */
[----:B------:R-:W-:-:S13]  /*d0b0*/  ISETP.GT.AND P6, PT, R9, R0, PT ;  /* 0x000000000900720c */ /* 0x000fda0003fc4270 */
[----:B------:R-:W-:Y:S05]  /*d0c0*/  @P6 BRA `(.L_x_299) ;  /* 0x00000000009c6947 */ /* 0x000fea0003800000 */
.L_x_304:
[----:B0-----:R-:W0:Y:S01]  /*d0d0*/  LDC R2, c[0x0][0xc3c] ;  /* 0x00030f00ff027b82 */ /* 0x001e220000000800 */
[----:B------:R-:W-:-:S05]  /*d0e0*/  VIADD R19, R19, 0x1f ;  /* 0x0000001f13137836 */ /* 0x000fca0000000000 */
[----:B0-----:R-:W-:-:S13]  /*d0f0*/  ISETP.GE.AND P6, PT, R19, R2, PT ;  /* 0x000000021300720c */ /* 0x001fda0003fc6270 */
[----:B------:R-:W-:Y:S05]  /*d100*/  @P6 BRA `(.L_x_300) ;  /* 0x0000000400446947 */ /* 0x000fea0003800000 */
[----:B------:R-:W0:Y:S01]  /*d110*/  S2R R3, SR_TID.X ;  /* 0x0000000000037919 */ /* 0x000e220000002100 */
[----:B------:R-:W-:Y:S01]  /*d120*/  BSSY B0, `(.L_x_301) ;  /* 0x0000009000007945 */ /* 0x000fe20003800000 */
[----:B------:R-:W-:Y:S01]  /*d130*/  IMAD.MOV.U32 R5, RZ, RZ, RZ ;  /* 0x000000ffff057224 */ /* 0x000fe200078e00ff */
[----:B0-----:R-:W-:-:S05]  /*d140*/  LOP3.LUT R3, R3, 0x1f, RZ, 0xc0, !PT ;  /* 0x0000001f03037812 */ /* 0x001fca00078ec0ff */
[----:B------:R-:W-:-:S05]  /*d150*/  IMAD.IADD R7, R19, 0x1, R3 ;  /* 0x0000000113077824 */ /* 0x000fca00078e0203 */
[----:B------:R-:W-:-:S13]  /*d160*/  ISETP.GE.OR P6, PT, R7, R2, !P0 ;  /* 0x000000020700720c */ /* 0x000fda00047c6670 */
[----:B------:R-:W-:Y:S05]  /*d170*/  @P6 BRA `(.L_x_302) ;  /* 0x00000000000c6947 */ /* 0x000fea0003800000 */
[----:B------:R-:W0:Y:S02]  /*d180*/  LDC.64 R2, c[0x0][0xc80] ;  /* 0x00032000ff027b82 */ /* 0x000e240000000a00 */
[----:B0-----:R-:W-:-:S05]  /*d190*/  IMAD.WIDE R2, R7, 0x4, R2 ;  /* 0x0000000407027825 */ /* 0x001fca00078e0202 */
[----:B------:R0:W5:Y:S02]  /*d1a0*/  LDG.E R5, desc[UR50][R2.64] ;  /* 0x0000003202057981 */ /* 0x000164000c1e1900 */
.L_x_302:
[----:B------:R-:W-:Y:S05]  /*d1b0*/  BSYNC B0 ;  /* 0x0000000000007941 */ /* 0x000fea0003800000 */
.L_x_301:
[----:B------:R-:W-:-:S03]  /*d1c0*/  UMOV UR4, 0xffffffff ;  /* 0xffffffff00047882 */ /* 0x000fc60000000000 */
[----:B------:R-:W-:Y:S05]  /*d1d0*/  BRA.DIV UR4, `(.L_x_303) ;  /* 0x0000004604c87947 */ /* 0x000fea000b800000 */
[----:B-----5:R-:W1:Y:S02]  /*d1e0*/  SHFL.UP PT, R14, R5, 0x1, RZ ;  /* 0x04200000050e7989 */ /* 0x020e6400000e00ff */
[----:B-1----:R-:W-:-:S05]  /*d1f0*/  SEL R14, R14, RZ, P1 ;  /* 0x000000ff0e0e7207 */ /* 0x002fca0000800000 */
        /* <DEDUP_REMOVED lines=14> */
.L_x_446:
[----:B------:R-:W-:Y:S02]  /*d2e0*/  ULDC UR4, c[0x0][0xc38] ;  /* 0x00030e0000047ab9 */ /* 0x000fe40000000800 */
[----:B------:R-:W-:-:S04]  /*d2f0*/  IMAD.U32 R7, RZ, RZ, UR4 ;  /* 0x00000004ff077e24 */ /* 0x000fc8000f8e00ff */
[----:B-1----:R-:W-:-:S05]  /*d300*/  IMAD R14, R14, R7, RZ ;  /* 0x000000070e0e7224 */ /* 0x002fca00078e02ff */
[----:B------:R-:W-:-:S04]  /*d310*/  IADD3 R9, R14, R9, RZ ;  /* 0x000000090e097210 */ /* 0x000fc80007ffe0ff */
[----:B------:R-:W-:-:S13]  /*d320*/  ISETP.GT.AND P6, PT, R9, R0, PT ;  /* 0x000000000900720c */ /* 0x000fda0003fc4270 */
[----:B------:R-:W-:Y:S05]  /*d330*/  @!P6 BRA `(.L_x_304) ;  /* 0xfffffffc0064e947 */ /* 0x000fea000383ffff */
.L_x_299:
[----:B------:R-:W-:Y:S01]  /*d340*/  IMAD.IADD R16, R9, 0x1, -R14 ;  /* 0x0000000109107824 */ /* 0x000fe200078e0a0e */
[----:B------:R-:W-:-:S03]  /*d350*/  UMOV UR4, 0xffffffff ;  /* 0xffffffff00047882 */ /* 0x000fc60000000000 */
[----:B------:R-:W-:-:S05]  /*d360*/  IMAD R3, R2, R7, R16 ;  /* 0x0000000702037224 */ /* 0x000fca00078e0210 */
[----:B------:R-:W-:Y:S01]  /*d370*/  ISETP.GT.AND P6, PT, R3, R0, PT ;  /* 0x000000000300720c */ /* 0x000fe20003fc4270 */
[----:B------:R-:W-:-:S12]  /*d380*/  BRA.DIV UR4, `(.L_x_305) ;  /* 0x0000004a04187947 */ /* 0x000fd8000b800000 */
[----:B------:R-:W-:-:S04]  /*d390*/  VOTE.ANY R3, PT, !P6 ;  /* 0x0000000000037806 */ /* 0x000fc800070e0100 */
[----:B------:R-:W1:Y:S02]  /*d3a0*/  POPC R4, R3 ;  /* 0x0000000300047309 */ /* 0x000e640000000000 */
[----:B-1----:R1:W2:Y:S02]  /*d3b0*/  SHFL.IDX PT, R5, R5, R4, 0x1f ;  /* 0x00001f0405057589 */ /* 0x0022a400000e0000 */
.L_x_450:
[----:B------:R-:W-:Y:S01]  /*d3c0*/  ISETP.NE.AND P0, PT, R3, RZ, PT ;  /* 0x000000ff0300720c */ /* 0x000fe20003f05270 */
[----:B------:R-:W-:-:S12]  /*d3d0*/  IMAD.MOV.U32 R14, RZ, RZ, RZ ;  /* 0x000000ffff0e7224 */ /* 0x000fd800078e00ff */
[----:B------:R-:W-:Y:S05]  /*d3e0*/  @!P0 BRA `(.L_x_306) ;  /* 0x0000000000108947 */ /* 0x000fea0003800000 */
[----:B------:R-:W-:Y:S01]  /*d3f0*/  UMOV UR4, 0xffffffff ;  /* 0xffffffff00047882 */ /* 0x000fe20000000000 */
[----:B------:R-:W-:Y:S02]  /*d400*/  VIADD R12, R4, 0xffffffff ;  /* 0xffffffff040c7836 */ /* 0x000fe40000000000 */
[----:B------:R-:W-:Y:S05]  /*d410*/  BRA.DIV UR4, `(.L_x_307) ;  /* 0x0000004a043c7947 */ /* 0x000fea000b800000 */
[----:B------:R3:W4:Y:S02]  /*d420*/  SHFL.IDX PT, R14, R2, R12, 0x1f ;  /* 0x00001f0c020e7589 */ /* 0x00072400000e0000 */
.L_x_306:
[----:B--2---:R-:W-:Y:S01]  /*d430*/  IABS R6, R5 ;  /* 0x0000000500067213 */ /* 0x004fe20000000000 */
[----:B----4-:R-:W-:Y:S02]  /*d440*/  IMAD R16, R14, R7, R16 ;  /* 0x000000070e107224 */ /* 0x010fe400078e0210 */
[----:B------:R-:W-:Y:S01]  /*d450*/  IMAD.IADD R19, R4, 0x1, R19 ;  /* 0x0000000104137824 */ /* 0x000fe200078e0213 */
[----:B------:R-:W2:Y:S01]  /*d460*/  I2F.RP R8, R6 ;  /* 0x0000000600087306 */ /* 0x000ea20000209400 */
[----:B------:R-:W-:-:S07]  /*d470*/  IMAD.IADD R0, R0, 0x1, -R16 ;  /* 0x0000000100007824 */ /* 0x000fce00078e0a10 */
[----:B--2---:R-:W0:Y:S02]  /*d480*/  MUFU.RCP R8, R8 ;  /* 0x0000000800087308 */ /* 0x004e240000001000 */
[----:B0--3--:R-:W-:-:S06]  /*d490*/  VIADD R2, R8, 0xffffffe ;  /* 0x0ffffffe08027836 */ /* 0x009fcc0000000000 */
[----:B------:R0:W2:Y:S02]  /*d4a0*/  F2I.FTZ.U32.TRUNC.NTZ R3, R2 ;  /* 0x0000000200037305 */ /* 0x0000a4000021f000 */
[----:B0-----:R-:W-:Y:S01]  /*d4b0*/  IMAD.MOV.U32 R2, RZ, RZ, RZ ;  /* 0x000000ffff027224 */ /* 0x001fe200078e00ff */
[----:B--2---:R-:W-:-:S05]  /*d4c0*/  IADD3 R7, RZ, -R3, RZ ;  /* 0x80000003ff077210 */ /* 0x004fca0007ffe0ff */
[----:B------:R-:W-:-:S04]  /*d4d0*/  IMAD R7, R7, R6, RZ ;  /* 0x0000000607077224 */ /* 0x000fc800078e02ff */
[----:B------:R-:W-:Y:S01]  /*d4e0*/  IMAD.HI.U32 R3, R3, R7, R2 ;  /* 0x0000000703037227 */ /* 0x000fe200078e0002 */
[----:B------:R-:W-:Y:S02]  /*d4f0*/  IABS R7, R5 ;  /* 0x0000000500077213 */ /* 0x000fe40000000000 */
[----:B------:R-:W-:-:S03]  /*d500*/  IABS R2, R0 ;  /* 0x0000000000027213 */ /* 0x000fc60000000000 */
[----:B------:R-:W-:Y:S02]  /*d510*/  IMAD.MOV R7, RZ, RZ, -R7 ;  /* 0x000000ffff077224 */ /* 0x000fe400078e0a07 */
[----:B------:R-:W-:-:S04]  /*d520*/  IMAD.HI.U32 R3, R3, R2, RZ ;  /* 0x0000000203037227 */ /* 0x000fc800078e00ff */
[----:B------:R-:W-:Y:S01]  /*d530*/  IMAD R7, R3, R7, R2 ;  /* 0x0000000703077224 */ /* 0x000fe200078e0202 */
[----:B------:R-:W-:-:S04]  /*d540*/  LOP3.LUT R2, R0, R5, RZ, 0x3c, !PT ;  /* 0x0000000500027212 */ /* 0x000fc800078e3cff */
[----:B------:R-:W-:Y:S02]  /*d550*/  ISETP.GT.U32.AND P1, PT, R6, R7, PT ;  /* 0x000000070600720c */ /* 0x000fe40003f24070 */
[----:B------:R-:W-:-:S11]  /*d560*/  ISETP.GE.AND P2, PT, R2, RZ, PT ;  /* 0x000000ff0200720c */ /* 0x000fd60003f46270 */
[----:B------:R-:W-:Y:S01]  /*d570*/  @!P1 IMAD.IADD R7, R7, 0x1, -R6 ;  /* 0x0000000107079824 */ /* 0x000fe200078e0a06 */
[----:B------:R-:W-:Y:S02]  /*d580*/  @!P1 IADD3 R3, R3, 0x1, RZ ;  /* 0x0000000103039810 */ /* 0x000fe40007ffe0ff */
[----:B------:R-:W-:Y:S02]  /*d590*/  ISETP.NE.AND P1, PT, R5, RZ, PT ;  /* 0x000000ff0500720c */ /* 0x000fe40003f25270 */
[----:B------:R-:W-:-:S13]  /*d5a0*/  ISETP.GE.U32.AND P0, PT, R7, R6, PT ;  /* 0x000000060700720c */ /* 0x000fda0003f06070 */
[----:B------:R-:W-:-:S04]  /*d5b0*/  @P0 VIADD R3, R3, 0x1 ;  /* 0x0000000103030836 */ /* 0x000fc80000000000 */
[----:B------:R-:W-:Y:S01]  /*d5c0*/  @!P2 IMAD.MOV R3, RZ, RZ, -R3 ;  /* 0x000000ffff03a224 */ /* 0x000fe200078e0a03 */
[----:B------:R-:W-:-:S04]  /*d5d0*/  @!P1 LOP3.LUT R3, RZ, R5, RZ, 0x33, !PT ;  /* 0x00000005ff039212 */ /* 0x000fc800078e33ff */
[----:B------:R-:W-:Y:S01]  /*d5e0*/  MOV R18, R3 ;  /* 0x0000000300127202 */ /* 0x000fe20000000f00 */
[----:B------:R-:W-:-:S04]  /*d5f0*/  IMAD.MOV R17, RZ, RZ, -R3 ;  /* 0x000000ffff117224 */ /* 0x000fc800078e0a03 */
[----:B------:R-:W-:Y:S01]  /*d600*/  IMAD R17, R5, R17, R0 ;  /* 0x0000001105117224 */ /* 0x000fe200078e0200 */
[----:B------:R-:W-:Y:S06]  /*d610*/  BRA `(.L_x_308) ;  /* 0x00000000001c7947 */ /* 0x000fec0003800000 */
.L_x_300:
[----:B------:R-:W-:Y:S01]  /*d620*/  UMOV UR4, URZ ;  /* 0x0000003f00047c82 */ /* 0x000fe20008000000 */
[----:B------:R-:W-:Y:S01]  /*d630*/  UMOV UR5, URZ ;  /* 0x0000003f00057c82 */ /* 0x000fe20008000000 */
[----:B------:R-:W-:Y:S01]  /*d640*/  ULDC UR6, c[0x0][0xc3c] ;  /* 0x00030f0000067ab9 */ /* 0x000fe20000000800 */
[----:B------:R-:W-:Y:S02]  /*d650*/  IMAD.MOV.U32 R16, RZ, RZ, R0 ;  /* 0x000000ffff107224 */ /* 0x000fe400078e0000 */
[----:B------:R-:W-:Y:S02]  /*d660*/  IMAD.U32 R17, RZ, RZ, UR4 ;  /* 0x00000004ff117e24 */ /* 0x000fe4000f8e00ff */
[----:B------:R-:W-:Y:S02]  /*d670*/  IMAD.U32 R18, RZ, RZ, UR5 ;  /* 0x00000005ff127e24 */ /* 0x000fe4000f8e00ff */
[----:B------:R-:W-:-:S07]  /*d680*/  IMAD.U32 R19, RZ, RZ, UR6 ;  /* 0x00000006ff137e24 */ /* 0x000fce000f8e00ff */
.L_x_308:
[----:B------:R-:W0:Y:S01]  /*d690*/  S2R R0, SR_TID.X ;  /* 0x0000000000007919 */ /* 0x000e220000002100 */
[----:B------:R-:W-:Y:S05]  /*d6a0*/  WARPSYNC.ALL ;  /* 0x0000000000007948 */ /* 0x000fea0003800000 */
[----:B------:R-:W-:Y:S01]  /*d6b0*/  BAR.SYNC.DEFER_BLOCKING 0x4, 0x200 ;  /* 0x0108000000007b1d */ /* 0x000fe20000010000 */
[----:B0-----:R-:W-:-:S04]  /*d6c0*/  LOP3.LUT R0, R0, 0x1f, RZ, 0xc0, !PT ;  /* 0x0000001f00007812 */ /* 0x001fc800078ec0ff */
[----:B------:R-:W-:-:S13]  /*d6d0*/  ISETP.NE.AND P0, PT, R0, RZ, PT ;  /* 0x000000ff0000720c */ /* 0x000fda0003f05270 */
[----:B------:R-:W0:Y:S01]  /*d6e0*/  @!P0 S2R R3, SR_CgaCtaId ;  /* 0x0000000000038919 */ /* 0x000e220000008800 */
[----:B------:R-:W-:-:S04]  /*d6f0*/  @!P0 MOV R0, 0x400 ;  /* 0x0000040000008802 */ /* 0x000fc80000000f00 */
[----:B0-----:R-:W-:-:S05]  /*d700*/  @!P0 LEA R22, R3, R0, 0x18 ;  /* 0x0000000003168211 */ /* 0x001fca00078ec0ff */
[----:B------:R0:W-:Y:S01]  /*d710*/  @!P0 STS.128 [R22+0x168d0], R16 ;  /* 0x0168d01016008388 */ /* 0x0001e20000000c00 */
[----:B------:R-:W-:Y:S06]  /*d720*/  BAR.ARV 0x5, 0x200 ;  /* 0x0148000000007b1d */ /* 0x000fec0000002000 */
.L_x_297:
[----:B------:R-:W-:Y:S02]  /*d730*/  ULDC UR4, c[0x0][0xc3c] ;  /* 0x00030f0000047ab9 */ /* 0x000fe40000000800 */
[----:B---3--:R-:W-:-:S13]  /*d740*/  ISETP.GE.AND P0, PT, R19, UR4, PT ;  /* 0x0000000413007c0c */ /* 0x008fda000bf06270 */
[----:B------:R-:W-:Y:S05]  /*d750*/  @!P0 BRA `(.L_x_309) ;  /* 0xffffffb400d48947 */ /* 0x000fea000383ffff */
[----:B------:R-:W-:Y:S05]  /*d760*/  BSYNC B8 ;  /* 0x0000000000087941 */ /* 0x000fea0003800000 */
.L_x_248:
[----:B0-----:R-:W3:Y:S01]  /*d770*/  LDL.LU R0, [R1+0x38] ;  /* 0x0000380001007983 */ /* 0x001ee20000300800 */
[----:B------:R-:W-:Y:S01]  /*d780*/  BSSY B0, `(.L_x_310) ;  /* 0x000000b000007945 */ /* 0x000fe20003800000 */
[----:B------:R-:W0:Y:S01]  /*d790*/  S2R R5, SR_CgaCtaId ;  /* 0x0000000000057919 */ /* 0x000e220000008800 */
[----:B---3--:R-:W-:-:S04]  /*d7a0*/  IADD3 R0, R0, 0x1, RZ ;  /* 0x0000000100007810 */ /* 0x008fc80007ffe0ff */
[----:B------:R-:W-:-:S04]  /*d7b0*/  LEA.HI R2, R0, R0, RZ, 0x1 ;  /* 0x0000000000027211 */ /* 0x000fc800078f08ff */
[----:B------:R-:W-:Y:S02]  /*d7c0*/  LOP3.LUT R3, R2, 0xfffffffe, RZ, 0xc0, !PT ;  /* 0xfffffffe02037812 */ /* 0x000fe400078ec0ff */
[----:B------:R-:W-:-:S03]  /*d7d0*/  MOV R2, 0x400 ;  /* 0x0000040000027802 */ /* 0x000fc60000000f00 */
[----:B------:R-:W-:Y:S01]  /*d7e0*/  IMAD.IADD R0, R0, 0x1, -R3 ;  /* 0x0000000100007824 */ /* 0x000fe200078e0a03 */
[----:B0-----:R-:W-:-:S04]  /*d7f0*/  LEA R5, R5, R2, 0x18 ;  /* 0x0000000205057211 */ /* 0x001fc800078ec0ff */
[----:B------:R-:W-:-:S04]  /*d800*/  SHF.L.U32 R0, R0, 0x1f, RZ ;  /* 0x0000001f00007819 */ /* 0x000fc800000006ff */
[----:B------:R-:W0:Y:S02]  /*d810*/  SYNCS.PHASECHK.TRANS64.TRYWAIT P0, [R5+URZ+0x16820], R0 ;  /* 0x01682000050075a7 */ /* 0x000e24000800017f */
[----:B0-----:R-:W-:Y:S05]  /*d820*/  @!P0 BRA `(.L_x_311) ;  /* 0x00000044005c8947 */ /* 0x001fea0003800000 */
.L_x_453:
[----:B------:R-:W-:Y:S05]  /*d830*/  BSYNC B0 ;  /* 0x0000000000007941 */ /* 0x000fea0003800000 */
.L_x_310:
[----:B------:R-:W-:-:S03]  /*d840*/  UMOV UR4, 0xffffffff ;  /* 0xffffffff00047882 */ /* 0x000fc60000000000 */
[----:B------:R-:W-:Y:S05]  /*d850*/  BRA.DIV UR4, `(.L_x_312) ;  /* 0x0000004604647947 */ /* 0x000fea000b800000 */
[----:B0-----:R-:W0:Y:S02]  /*d860*/  S2R R0, SR_TID.X ;  /* 0x0000000000007919 */ /* 0x001e240000002100 */
[----:B0-----:R-:W-:-:S04]  /*d870*/  SHF.R.U32.HI R0, RZ, 0x5, R0 ;  /* 0x00000005ff007819 */ /* 0x001fc80000011600 */
[----:B------:R-:W-:-:S05]  /*d880*/  LOP3.LUT R0, R0, 0x3, RZ, 0xc0, !PT ;  /* 0x0000000300007812 */ /* 0x000fca00078ec0ff */
[----:B------:R0:W3:Y:S02]  /*d890*/  SHFL.IDX PT, R14, R0, RZ, 0x1f ;  /* 0x00001fff000e7589 */ /* 0x0000e400000e0000 */
.L_x_456:
[----:B---3--:R-:W-:Y:S01]  /*d8a0*/  ISETP.NE.AND P0, PT, R14, RZ, PT ;  /* 0x000000ff0e00720c */ /* 0x008fe20003f05270 */
[----:B------:R-:W-:-:S12]  /*d8b0*/  BSSY B0, `(.L_x_313) ;  /* 0x0000024000007945 */ /* 0x000fd80003800000 */
[----:B------:R-:W-:Y:S05]  /*d8c0*/  @P0 BRA `(.L_x_314) ;  /* 0x0000000000880947 */ /* 0x000fea0003800000 */
[----:B------:R-:W-:-:S03]  /*d8d0*/  UMOV UR4, 0xffffffff ;  /* 0xffffffff00047882 */ /* 0x000fc60000000000 */
[----:B------:R-:W-:Y:S05]  /*d8e0*/  BRA.DIV UR4, `(.L_x_315) ;  /* 0x0000004604747947 */ /* 0x000fea000b800000 */
[----:B------:R-:W-:-:S13]  /*d8f0*/  ELECT P6, URZ, PT ;  /* 0x00000000003f782f */ /* 0x000fda00038c0000 */
.L_x_459:
[----:B------:R-:W-:Y:S05]  /*d900*/  @!P6 BRA `(.L_x_314) ;  /* 0x000000000078e947 */ /* 0x000fea0003800000 */
[----:B------:R-:W-:-:S06]  /*d910*/  ULOP3.LUT UR4, UR37, 0x2, URZ, 0xfc, !UPT ;  /* 0x0000000225047892 */ /* 0x000fcc000f8efc3f */
[----:B0-----:R-:W-:-:S05]  /*d920*/  IMAD.U32 R0, RZ, RZ, UR4 ;  /* 0x00000004ff007e24 */ /* 0x001fca000f8e00ff */
[----:B------:R-:W-:-:S13]  /*d930*/  ISETP.NE.AND P0, PT, R0, 0x3, PT ;  /* 0x000000030000780c */ /* 0x000fda0003f05270 */
[----:B------:R-:W-:Y:S05]  /*d940*/  @!P0 BRA `(.L_x_316) ;  /* 0x0000000000048947 */ /* 0x000fea0003800000 */
[----:B------:R-:W-:Y:S01]  /*d950*/  BPT.TRAP 0x1 ;  /* 0x000000040000795c */ /* 0x000fe20000300000 */
.L_x_316:
[----:B------:R-:W-:Y:S01]  /*d960*/  IMAD R3, R25, 0x8, R5 ;  /* 0x0000000819037824 */ /* 0x000fe200078e0205 */
[----:B------:R-:W-:Y:S01]  /*d970*/  SHF.L.U32 R2, R27, 0x1f, RZ ;  /* 0x0000001f1b027819 */ /* 0x000fe200000006ff */
[----:B------:R-:W-:-:S03]  /*d980*/  VIADD R25, R25, 0x1 ;  /* 0x0000000119197836 */ /* 0x000fc60000000000 */
[----:B------:R-:W0:Y:S02]  /*d990*/  SYNCS.PHASECHK.TRANS64.TRYWAIT P1, [R3+URZ+0x16840], R2 ;  /* 0x01684002030075a7 */ /* 0x000e24000802017f */
[----:B------:R-:W-:-:S04]  /*d9a0*/  ISETP.NE.AND P2, PT, R25, 0x2, PT ;  /* 0x000000021900780c */ /* 0x000fc80003f45270 */
[----:B------:R-:W-:Y:S01]  /*d9b0*/  SEL R0, RZ, 0x1, P2 ;  /* 0x00000001ff007807 */ /* 0x000fe20001000000 */
[----:B0-----:R-:W-:Y:S08]  /*d9c0*/  @!P1 BRA `(.L_x_317) ;  /* 0x00000044005c9947 */ /* 0x001ff00003800000 */
.L_x_460:
[----:B------:R-:W-:Y:S02]  /*d9d0*/  SEL R25, R25, RZ, P2 ;  /* 0x000000ff19197207 */ /* 0x000fe40001000000 */
[----:B------:R-:W-:Y:S01]  /*d9e0*/  LOP3.LUT R0, R27, R0, RZ, 0x3c, !PT ;  /* 0x000000001b007212 */ /* 0x000fe200078e3cff */
[----:B------:R-:W-:Y:S06]  /*d9f0*/  @!P0 BRA `(.L_x_318) ;  /* 0x0000000000048947 */ /* 0x000fec0003800000 */
[----:B------:R-:W-:Y:S01]  /*da00*/  BPT.TRAP 0x1 ;  /* 0x000000040000795c */ /* 0x000fe20000300000 */
.L_x_318:
[----:B------:R-:W-:Y:S02]  /*da10*/  LEA R25, R25, R5, 0x3 ;  /* 0x0000000519197211 */ /* 0x000fe400078e18ff */
[----:B------:R-:W-:-:S04]  /*da20*/  SHF.L.U32 R0, R0, 0x1f, RZ ;  /* 0x0000001f00007819 */ /* 0x000fc800000006ff */
[----:B------:R-:W3:Y:S02]  /*da30*/  SYNCS.PHASECHK.TRANS64.TRYWAIT P1, [R25+URZ+0x16840], R0 ;  /* 0x01684000190075a7 */ /* 0x000ee4000802017f */
[----:B---3--:R-:W-:Y:S05]  /*da40*/  @!P1 BRA `(.L_x_319) ;  /* 0x0000004400509947 */ /* 0x008fea0003800000 */
.L_x_461:
[----:B------:R-:W-:Y:S05]  /*da50*/  @!P0 BRA `(.L_x_320) ;  /* 0x0000000000048947 */ /* 0x000fea0003800000 */
[----:B------:R-:W-:Y:S01]  /*da60*/  BPT.TRAP 0x1 ;  /* 0x000000040000795c */ /* 0x000fe20000300000 */
.L_x_320:
[----:B------:R-:W4:Y:S02]  /*da70*/  SYNCS.PHASECHK.TRANS64.TRYWAIT P1, [R3+URZ+0x16860], R2 ;  /* 0x01686002030075a7 */ /* 0x000f24000802017f */
[----:B----4-:R-:W-:Y:S05]  /*da80*/  @!P1 BRA `(.L_x_321) ;  /* 0x0000004400549947 */ /* 0x010fea0003800000 */
.L_x_462:
[----:B------:R-:W-:Y:S05]  /*da90*/  @!P0 BRA `(.L_x_322) ;  /* 0x0000000000048947 */ /* 0x000fea0003800000 */
[----:B------:R-:W-:Y:S01]  /*daa0*/  BPT.TRAP 0x1 ;  /* 0x000000040000795c */ /* 0x000fe20000300000 */
.L_x_322:
[----:B------:R0:W0:Y:S02]  /*dab0*/  SYNCS.PHASECHK.TRANS64.TRYWAIT P0, [R25+URZ+0x16860], R0 ;  /* 0x01686000190075a7 */ /* 0x000024000800017f */
[----:B0-----:R-:W-:Y:S05]  /*dac0*/  @!P0 NANOSLEEP.SYNCS 0x989680 ;  /* 0x009896800000895d */ /* 0x001fea0003900000 */
[----:B------:R-:W0:Y:S02]  /*dad0*/  @!P0 SYNCS.PHASECHK.TRANS64 P0, [R25+URZ+0x16860], R0 ;  /* 0x01686000190085a7 */ /* 0x000e24000800007f */
[----:B0-----:R-:W-:Y:S05]  /*dae0*/  @!P0 BRA `(.L_x_322) ;  /* 0xfffffffc00f08947 */ /* 0x001fea000383ffff */
.L_x_314:
[----:B------:R-:W-:Y:S05]  /*daf0*/  BSYNC B0 ;  /* 0x0000000000007941 */ /* 0x000fea0003800000 */
.L_x_313:
[----:B------:R-:W-:Y:S05]  /*db00*/  EXIT ;  /* 0x000000000000794d */ /* 0x000fea0003800000 */
.L_x_208:
[----:B0-----:R-:W-:-:S04]  /*db10*/  IMAD.U32 R3, RZ, RZ, UR49 ;  /* 0x00000031ff037e24 */ /* 0x001fc8000f8e00ff */
[----:B------:R0:W1:Y:S03]  /*db20*/  SYNCS.PHASECHK.TRANS64.TRYWAIT P1, [R3+URZ+0x16800], R0 ;  /* 0x01680000030075a7 */ /* 0x000066000802017f */
[----:B-1----:R-:W-:Y:S05]  /*db30*/  @!P1 NANOSLEEP.SYNCS 0x989680 ;  /* 0x009896800000995d */ /* 0x002fea0003900000 */
[----:B------:R-:W1:Y:S02]  /*db40*/  @!P1 SYNCS.PHASECHK.TRANS64 P1, [R3+URZ+0x16800], R0 ;  /* 0x01680000030095a7 */ /* 0x000e64000802007f */
[----:B-1----:R-:W-:Y:S05]  /*db50*/  @!P1 BRA `(.L_x_208) ;  /* 0xfffffffc00ec9947 */ /* 0x002fea000383ffff */
[----:B------:R-:W-:Y:S05]  /*db60*/  BRA `(.L_x_323) ;  /* 0xffffff38004c7947 */ /* 0x000fea000383ffff */
.L_x_212:
[----:B-1----:R1:W2:Y:S02]  /*db70*/  SYNCS.PHASECHK.TRANS64.TRYWAIT P1, [R0+URZ+0x16830], R3 ;  /* 0x01683003000075a7 */ /* 0x0022a4000802017f */
[----:B--2---:R-:W-:Y:S05]  /*db80*/  @!P1 NANOSLEEP.SYNCS 0x989680 ;  /* 0x009896800000995d */ /* 0x004fea0003900000 */
[----:B------:R-:W2:Y:S02]  /*db90*/  @!P1 SYNCS.PHASECHK.TRANS64 P1, [R0+URZ+0x16830], R3 ;  /* 0x01683003000095a7 */ /* 0x000ea4000802007f */
[----:B--2---:R-:W-:Y:S05]  /*dba0*/  @!P1 BRA `(.L_x_212) ;  /* 0xfffffffc00f09947 */ /* 0x004fea000383ffff */
[----:B------:R-:W-:Y:S05]  /*dbb0*/  BRA `(.L_x_211) ;  /* 0xffffff38006c7947 */ /* 0x000fea000383ffff */
.L_x_218:
[----:B-1----:R-:W-:-:S04]  /*dbc0*/  IMAD.U32 R7, RZ, RZ, UR6 ;  /* 0x00000006ff077e24 */ /* 0x002fc8000f8e00ff */
[----:B------:R1:W2:Y:S03]  /*dbd0*/  SYNCS.PHASECHK.TRANS64.TRYWAIT P1, [R7+URZ+0x16830], R6 ;  /* 0x01683006070075a7 */ /* 0x0002a6000802017f */
[----:B--2---:R-:W-:Y:S05]  /*dbe0*/  @!P1 NANOSLEEP.SYNCS 0x989680 ;  /* 0x009896800000995d */ /* 0x004fea0003900000 */
[----:B------:R-:W2:Y:S02]  /*dbf0*/  @!P1 SYNCS.PHASECHK.TRANS64 P1, [R7+URZ+0x16830], R6 ;  /* 0x01683006070095a7 */ /* 0x000ea4000802007f */
[----:B--2---:R-:W-:Y:S05]  /*dc00*/  @!P1 BRA `(.L_x_218) ;  /* 0xfffffffc00ec9947 */ /* 0x004fea000383ffff */
[----:B------:R-:W-:Y:S05]  /*dc10*/  BRA `(.L_x_215) ;  /* 0xffffff6000707947 */ /* 0x000fea000383ffff */
.L_x_222:
[----:B-1----:R-:W-:-:S04]  /*dc20*/  IMAD.U32 R7, RZ, RZ, UR6 ;  /* 0x00000006ff077e24 */ /* 0x002fc8000f8e00ff */
[----:B------:R1:W2:Y:S03]  /*dc30*/  SYNCS.PHASECHK.TRANS64.TRYWAIT P1, [R7+URZ+0x16850], R6 ;  /* 0x01685006070075a7 */ /* 0x0002a6000802017f */
[----:B--2---:R-:W-:Y:S05]  /*dc40*/  @!P1 NANOSLEEP.SYNCS 0x989680 ;  /* 0x009896800000995d */ /* 0x004fea0003900000 */
[----:B------:R-:W2:Y:S02]  /*dc50*/  @!P1 SYNCS.PHASECHK.TRANS64 P1, [R7+URZ+0x16850], R6 ;  /* 0x01685006070095a7 */ /* 0x000ea4000802007f */
[----:B--2---:R-:W-:Y:S05]  /*dc60*/  @!P1 BRA `(.L_x_222) ;  /* 0xfffffffc00ec9947 */ /* 0x004fea000383ffff */
[----:B------:R-:W-:Y:S05]  /*dc70*/  BRA `(.L_x_219) ;  /* 0xffffff6000f87947 */ /* 0x000fea000383ffff */
.L_x_229:
[----:B-1----:R-:W-:-:S04]  /*dc80*/  IMAD.U32 R7, RZ, RZ, UR5 ;  /* 0x00000005ff077e24 */ /* 0x002fc8000f8e00ff */
[----:B------:R1:W2:Y:S03]  /*dc90*/  SYNCS.PHASECHK.TRANS64.TRYWAIT P1, [R7+URZ+0x16850], R0 ;  /* 0x01685000070075a7 */ /* 0x0002a6000802017f */
[----:B--2---:R-:W-:Y:S05]  /*dca0*/  @!P1 NANOSLEEP.SYNCS 0x989680 ;  /* 0x009896800000995d */ /* 0x004fea0003900000 */
[----:B------:R-:W2:Y:S02]  /*dcb0*/  @!P1 SYNCS.PHASECHK.TRANS64 P1, [R7+URZ+0x16850], R0 ;  /* 0x01685000070095a7 */ /* 0x000ea4000802007f */
[----:B--2---:R-:W-:Y:S05]  /*dcc0*/  @!P1 BRA `(.L_x_229) ;  /* 0xfffffffc00ec9947 */ /* 0x004fea000383ffff */
[----:B------:R-:W-:Y:S05]  /*dcd0*/  BRA `(.L_x_228) ;  /* 0xffffff8400807947 */ /* 0x000fea000383ffff */
.L_x_260:
[----:B0-----:R-:W0:Y:S01]  /*dce0*/  S2R R20, SR_TID.X ;  /* 0x0000000000147919 */ /* 0x001e220000002100 */
[----:B------:R-:W-:Y:S01]  /*dcf0*/  BSSY B0, `(.L_x_324) ;  /* 0x000000a000007945 */ /* 0x000fe20003800000 */
[----:B------:R-:W-:Y:S02]  /*dd00*/  IMAD.MOV.U32 R12, RZ, RZ, RZ ;  /* 0x000000ffff0c7224 */ /* 0x000fe400078e00ff */
[----:B------:R-:W-:Y:S02]  /*dd10*/  IMAD.MOV.U32 R11, RZ, RZ, 0x1f ;  /* 0x0000001fff0b7424 */ /* 0x000fe400078e00ff */
[----:B------:R-:W-:Y:S01]  /*dd20*/  IMAD.MOV.U32 R15, RZ, RZ, -0x1 ;  /* 0xffffffffff0f7424 */ /* 0x000fe200078e00ff */
[----:B0-----:R-:W-:-:S04]  /*dd30*/  SHF.R.U32.HI R9, RZ, 0x5, R20 ;  /* 0x00000005ff097819 */ /* 0x001fc80000011614 */
[----:B------:R-:W-:-:S04]  /*dd40*/  LOP3.LUT R9, R9, 0x3, RZ, 0xc0, !PT ;  /* 0x0000000309097812 */ /* 0x000fc800078ec0ff */
[----:B------:R-:W-:-:S07]  /*dd50*/  MOV R13, R9 ;  /* 0x00000009000d7202 */ /* 0x000fce0000000f00 */
[----:B-----5:R-:W-:Y:S05]  /*dd60*/  WARPSYNC.COLLECTIVE R15, `(.L_x_325) ;  /* 0x000000000f087348 */ /* 0x020fea0003c00000 */
[----:B------:R0:W1:Y:S02]  /*dd70*/  SHFL.IDX P6, R14, R13, R12, R11 ;  /* 0x0000000c0d0e7389 */ /* 0x00006400000c000b */
[----:B01---5:R-:W-:Y:S01]  /*dd80*/  ENDCOLLECTIVE ;  /* 0x000000000000791b */ /* 0x023fe20003800000 */
.L_x_325:
[----:B------:R-:W-:Y:S05]  /*dd90*/  BSYNC B0 ;  /* 0x0000000000007941 */ /* 0x000fea0003800000 */
.L_x_324:
[----:B------:R-:W-:Y:S05]  /*dda0*/  BRA `(.L_x_326) ;  /* 0xffffffbc00807947 */ /* 0x000fea000383ffff */
.L_x_263:
[----:B0-----:R0:W2:Y:S02]  /*ddb0*/  SYNCS.PHASECHK.TRANS64.TRYWAIT P0, [R3+URZ+0x16840], R4 ;  /* 0x01684004030075a7 */ /* 0x0010a4000800017f */
[----:B--2---:R-:W-:Y:S05]  /*ddc0*/  @!P0 NANOSLEEP.SYNCS 0x989680 ;  /* 0x009896800000895d */ /* 0x004fea0003900000 */
[----:B------:R-:W2:Y:S02]  /*ddd0*/  @!P0 SYNCS.PHASECHK.TRANS64 P0, [R3+URZ+0x16840], R4 ;  /* 0x01684004030085a7 */ /* 0x000ea4000800007f */
[----:B--2---:R-:W-:Y:S05]  /*dde0*/  @!P0 BRA `(.L_x_263) ;  /* 0xfffffffc00f08947 */ /* 0x004fea000383ffff */
[----:B------:R-:W-:Y:S05]  /*ddf0*/  BRA `(.L_x_327) ;  /* 0xffffffbc00e07947 */ /* 0x000fea000383ffff */
.L_x_264:
[----:B------:R-:W-:Y:S01]  /*de00*/  BSSY B0, `(.L_x_328) ;  /* 0x0000008000007945 */ /* 0x000fe20003800000 */
[----:B------:R-:W-:Y:S01]  /*de10*/  IMAD.MOV.U32 R13, RZ, RZ, R2 ;  /* 0x000000ffff0d7224 */ /* 0x000fe200078e0002 */
[----:B------:R-:W-:Y:S01]  /*de20*/  MOV R12, RZ ;  /* 0x000000ff000c7202 */ /* 0x000fe20000000f00 */
[----:B------:R-:W-:Y:S02]  /*de30*/  IMAD.MOV.U32 R11, RZ, RZ, 0x181f ;  /* 0x0000181fff0b7424 */ /* 0x000fe400078e00ff */
[----:B------:R-:W-:-:S07]  /*de40*/  IMAD.MOV.U32 R15, RZ, RZ, -0x1 ;  /* 0xffffffffff0f7424 */ /* 0x000fce00078e00ff */
[----:B------:R-:W-:Y:S05]  /*de50*/  WARPSYNC.COLLECTIVE R15, `(.L_x_329) ;  /* 0x000000000f087348 */ /* 0x000fea0003c00000 */
[----:B------:R0:W1:Y:S02]  /*de60*/  SHFL.IDX P6, R14, R13, R12, R11 ;  /* 0x0000000c0d0e7389 */ /* 0x00006400000c000b */
[----:B01----:R-:W-:Y:S01]  /*de70*/  ENDCOLLECTIVE ;  /* 0x000000000000791b */ /* 0x003fe20003800000 */
.L_x_329:
[----:B------:R-:W-:Y:S05]  /*de80*/  BSYNC B0 ;  /* 0x0000000000007941 */ /* 0x000fea0003800000 */
.L_x_328:
[----:B------:R-:W-:Y:S01]  /*de90*/  IMAD.MOV.U32 R13, RZ, RZ, R0 ;  /* 0x000000ffff0d7224 */ /* 0x000fe200078e0000 */
[----:B------:R-:W-:Y:S01]  /*dea0*/  MOV R12, RZ ;  /* 0x000000ff000c7202 */ /* 0x000fe20000000f00 */
[----:B------:R-:W-:Y:S01]  /*deb0*/  IMAD.MOV.U32 R11, RZ, RZ, 0x181f ;  /* 0x0000181fff0b7424 */ /* 0x000fe200078e00ff */
[----:B------:R-:W-:Y:S01]  /*dec0*/  @P0 LEA R8, R5, R22, 0x1 ;  /* 0x0000001605080211 */ /* 0x000fe200078e08ff */
[----:B------:R-:W-:Y:S02]  /*ded0*/  IMAD.MOV.U32 R15, RZ, RZ, -0x1 ;  /* 0xffffffffff0f7424 */ /* 0x000fe400078e00ff */
[----:B------:R-:W-:-:S07]  /*dee0*/  IMAD.MOV.U32 R6, RZ, RZ, R14 ;  /* 0x000000ffff067224 */ /* 0x000fce00078e000e */
[----:B------:R-:W-:Y:S05]  /*def0*/  WARPSYNC.COLLECTIVE R15, `(.L_x_330) ;  /* 0x000000000f087348 */ /* 0x000fea0003c00000 */
[----:B------:R0:W1:Y:S02]  /*df00*/  SHFL.IDX P6, R14, R13, R12, R11 ;  /* 0x0000000c0d0e7389 */ /* 0x00006400000c000b */
[----:B01----:R-:W-:Y:S01]  /*df10*/  ENDCOLLECTIVE ;  /* 0x000000000000791b */ /* 0x003fe20003800000 */
.L_x_330:
[----:B------:R-:W-:Y:S02]  /*df20*/  IMAD.MOV.U32 R13, RZ, RZ, R2 ;  /* 0x000000ffff0d7224 */ /* 0x000fe400078e0002 */
[----:B------:R-:W-:Y:S02]  /*df30*/  IMAD.MOV.U32 R12, RZ, RZ, 0x1 ;  /* 0x00000001ff0c7424 */ /* 0x000fe400078e00ff */
[----:B------:R-:W-:-:S07]  /*df40*/  IMAD.MOV.U32 R7, RZ, RZ, R14 ;  /* 0x000000ffff077224 */ /* 0x000fce00078e000e */
[----:B------:R-:W-:Y:S05]  /*df50*/  WARPSYNC.COLLECTIVE R15, `(.L_x_331) ;  /* 0x000000000f087348 */ /* 0x000fea0003c00000 */
[----:B------:R0:W1:Y:S02]  /*df60*/  SHFL.IDX P6, R14, R13, R12, R11 ;  /* 0x0000000c0d0e7389 */ /* 0x00006400000c000b */
[----:B01----:R-:W-:Y:S01]  /*df70*/  ENDCOLLECTIVE ;  /* 0x000000000000791b */ /* 0x003fe20003800000 */
.L_x_331:
[----:B------:R-:W-:-:S05]  /*df80*/  @P0 LEA R7, P1, R28, R7, 0x1 ;  /* 0x000000071c070211 */ /* 0x000fca00078208ff */
[----:B------:R-:W-:Y:S01]  /*df90*/  @P0 IMAD.X R6, RZ, RZ, R6, P1 ;  /* 0x000000ffff060224 */ /* 0x000fe200008e0606 */
[----:B------:R-:W-:-:S04]  /*dfa0*/  ISETP.GE.AND P1, PT, R4, 0x11, PT ;  /* 0x000000110400780c */ /* 0x000fc80003f26270 */
[----:B------:R-:W-:Y:S01]  /*dfb0*/  @P0 LOP3.LUT R7, R7, R6, RZ, 0x3c, !PT ;  /* 0x0000000607070212 */ /* 0x000fe200078e3cff */
[----:B------:R-:W-:-:S03]  /*dfc0*/  IMAD.MOV.U32 R13, RZ, RZ, R0 ;  /* 0x000000ffff0d7224 */ /* 0x000fc600078e0000 */
[----:B------:R-:W-:-:S04]  /*dfd0*/  @P0 LOP3.LUT R6, R7, R6, RZ, 0x3c, !PT ;  /* 0x0000000607060212 */ /* 0x000fc800078e3cff */
[----:B------:R-:W-:-:S05]  /*dfe0*/  @P0 LOP3.LUT R7, R7, R6, RZ, 0x3c, !PT ;  /* 0x0000000607070212 */ /* 0x000fca00078e3cff */
[----:B------:R-:W-:Y:S01]  /*dff0*/  @!PT LDS RZ, [RZ] ;  /* 0x00000000fffff984 */ /* 0x000fe20000000800 */
[----:B------:R-:W-:Y:S01]  /*e000*/  @!PT LDS RZ, [RZ] ;  /* 0x00000000fffff984 */ /* 0x000fe20000000800 */
[----:B------:R-:W-:Y:S01]  /*e010*/  @!PT LDS RZ, [RZ] ;  /* 0x00000000fffff984 */ /* 0x000fe20000000800 */
[----:B------:R0:W-:Y:S02]  /*e020*/  @P0 LDGSTS.E.BYPASS.LTC128B.128 [R8+0xe400], desc[UR50][R6.64], !P2 ;  /* 0x0e40000006080fae */ /* 0x0001e4000d101d72 */
[----:B0-----:R-:W-:-:S07]  /*e030*/  IMAD.MOV.U32 R6, RZ, RZ, R14 ;  /* 0x000000ffff067224 */ /* 0x001fce00078e000e */
[----:B------:R-:W-:Y:S05]  /*e040*/  WARPSYNC.COLLECTIVE R15, `(.L_x_332) ;  /* 0x000000000f087348 */ /* 0x000fea0003c00000 */
[----:B------:R0:W1:Y:S02]  /*e050*/  SHFL.IDX P6, R14, R13, R12, R11 ;  /* 0x0000000c0d0e7389 */ /* 0x00006400000c000b */
[----:B01----:R-:W-:Y:S01]  /*e060*/  ENDCOLLECTIVE ;  /* 0x000000000000791b */ /* 0x003fe20003800000 */
.L_x_332:
[----:B------:R-:W-:Y:S02]  /*e070*/  @P1 IMAD R8, R5, 0x2, R22 ;  /* 0x0000000205081824 */ /* 0x000fe400078e0216 */
[----:B------:R-:W-:Y:S01]  /*e080*/  IMAD.MOV.U32 R13, RZ, RZ, R2 ;  /* 0x000000ffff0d7224 */ /* 0x000fe200078e0002 */
[----:B------:R-:W-:Y:S02]  /*e090*/  MOV R12, 0x2 ;  /* 0x00000002000c7802 */ /* 0x000fe40000000f00 */
[----:B------:R-:W-:-:S07]  /*e0a0*/  MOV R7, R14 ;  /* 0x0000000e00077202 */ /* 0x000fce0000000f00 */
[----:B------:R-:W-:Y:S05]  /*e0b0*/  WARPSYNC.COLLECTIVE R15, `(.L_x_333) ;  /* 0x000000000f087348 */ /* 0x000fea0003c00000 */
[----:B------:R0:W1:Y:S02]  /*e0c0*/  SHFL.IDX P6, R14, R13, R12, R11 ;  /* 0x0000000c0d0e7389 */ /* 0x00006400000c000b */
[----:B01----:R-:W-:Y:S01]  /*e0d0*/  ENDCOLLECTIVE ;  /* 0x000000000000791b */ /* 0x003fe20003800000 */
.L_x_333:
        /* <DEDUP_REMOVED lines=15> */
.L_x_334:
[----:B------:R-:W-:Y:S02]  /*e1d0*/  @P1 IMAD R8, R5, 0x2, R22 ;  /* 0x0000000205081824 */ /* 0x000fe400078e0216 */
[----:B------:R-:W-:Y:S02]  /*e1e0*/  IMAD.MOV.U32 R13, RZ, RZ, R2 ;  /* 0x000000ffff0d7224 */ /* 0x000fe400078e0002 */
[----:B------:R-:W-:Y:S02]  /*e1f0*/  IMAD.MOV.U32 R12, RZ, RZ, 0x3 ;  /* 0x00000003ff0c7424 */ /* 0x000fe400078e00ff */
[----:B------:R-:W-:-:S07]  /*e200*/  IMAD.MOV.U32 R7, RZ, RZ, R14 ;  /* 0x000000ffff077224 */ /* 0x000fce00078e000e */
[----:B------:R-:W-:Y:S05]  /*e210*/  WARPSYNC.COLLECTIVE R15, `(.L_x_335) ;  /* 0x000000000f087348 */ /* 0x000fea0003c00000 */
[----:B------:R0:W1:Y:S02]  /*e220*/  SHFL.IDX P6, R14, R13, R12, R11 ;  /* 0x0000000c0d0e7389 */ /* 0x00006400000c000b */
[----:B01----:R-:W-:Y:S01]  /*e230*/  ENDCOLLECTIVE ;  /* 0x000000000000791b */ /* 0x003fe20003800000 */
.L_x_335:
[----:B------:R-:W-:-:S04]  /*e240*/  @P1 LEA R7, P0, R28, R7, 0x1 ;  /* 0x000000071c071211 */ /* 0x000fc800078008ff */
[----:B------:R-:W-:-:S04]  /*e250*/  @P1 IADD3.X R6, RZ, R6, RZ, P0, !PT ;  /* 0x00000006ff061210 */ /* 0x000fc800007fe4ff */
        /* <DEDUP_REMOVED lines=8> */
[----:B------:R-:W-:Y:S02]  /*e2e0*/  ISETP.GE.AND P1, PT, R4, 0x31, PT ;  /* 0x000000310400780c */ /* 0x000fe40003f26270 */
[----:B0-----:R-:W-:-:S11]  /*e2f0*/  MOV R6, R14 ;  /* 0x0000000e00067202 */ /* 0x001fd60000000f00 */
[----:B------:R-:W-:Y:S05]  /*e300*/  WARPSYNC.COLLECTIVE R15, `(.L_x_336) ;  /* 0x000000000f087348 */ /* 0x000fea0003c00000 */
[----:B------:R0:W1:Y:S02]  /*e310*/  SHFL.IDX P6, R14, R13, R12, R11 ;  /* 0x0000000c0d0e7389 */ /* 0x00006400000c000b */
[----:B01----:R-:W-:Y:S01]  /*e320*/  ENDCOLLECTIVE ;  /* 0x000000000000791b */ /* 0x003fe20003800000 */
.L_x_336:
[----:B------:R-:W-:Y:S01]  /*e330*/  @P1 LEA R8, R5, R22, 0x1 ;  /* 0x0000001605081211 */ /* 0x000fe200078e08ff */
[----:B------:R-:W-:Y:S02]  /*e340*/  IMAD.MOV.U32 R13, RZ, RZ, R2 ;  /* 0x000000ffff0d7224 */ /* 0x000fe400078e0002 */
[----:B------:R-:W-:Y:S02]  /*e350*/  IMAD.MOV.U32 R12, RZ, RZ, 0x4 ;  /* 0x00000004ff0c7424 */ /* 0x000fe400078e00ff */
[----:B------:R-:W-:-:S07]  /*e360*/  IMAD.MOV.U32 R7, RZ, RZ, R14 ;  /* 0x000000ffff077224 */ /* 0x000fce00078e000e */
[----:B------:R-:W-:Y:S05]  /*e370*/  WARPSYNC.COLLECTIVE R15, `(.L_x_337) ;  /* 0x000000000f087348 */ /* 0x000fea0003c00000 */
[----:B------:R0:W1:Y:S02]  /*e380*/  SHFL.IDX P6, R14, R13, R12, R11 ;  /* 0x0000000c0d0e7389 */ /* 0x00006400000c000b */
[----:B01----:R-:W-:Y:S01]  /*e390*/  ENDCOLLECTIVE ;  /* 0x000000000000791b */ /* 0x003fe20003800000 */
.L_x_337:
[----:B------:R-:W-:-:S05]  /*e3a0*/  @P1 LEA R7, P0, R28, R7, 0x1 ;  /* 0x000000071c071211 */ /* 0x000fca00078008ff */
[----:B------:R-:W-:-:S05]  /*e3b0*/  @P1 IMAD.X R6, RZ, RZ, R6, P0 ;  /* 0x000000ffff061224 */ /* 0x000fca00000e0606 */
        /* <DEDUP_REMOVED lines=13> */
.L_x_338:
[----:B------:R-:W-:Y:S01]  /*e490*/  @P1 IMAD R8, R5, 0x2, R22 ;  /* 0x0000000205081824 */ /* 0x000fe200078e0216 */
[----:B------:R-:W-:Y:S01]  /*e4a0*/  MOV R13, R2 ;  /* 0x00000002000d7202 */ /* 0x000fe20000000f00 */
[----:B------:R-:W-:Y:S02]  /*e4b0*/  IMAD.MOV.U32 R12, RZ, RZ, 0x5 ;  /* 0x00000005ff0c7424 */ /* 0x000fe400078e00ff */
[----:B------:R-:W-:-:S07]  /*e4c0*/  IMAD.MOV.U32 R7, RZ, RZ, R14 ;  /* 0x000000ffff077224 */ /* 0x000fce00078e000e */
[----:B------:R-:W-:Y:S05]  /*e4d0*/  WARPSYNC.COLLECTIVE R15, `(.L_x_339) ;  /* 0x000000000f087348 */ /* 0x000fea0003c00000 */
[----:B------:R0:W1:Y:S02]  /*e4e0*/  SHFL.IDX P6, R14, R13, R12, R11 ;  /* 0x0000000c0d0e7389 */ /* 0x00006400000c000b */
[----:B01----:R-:W-:Y:S01]  /*e4f0*/  ENDCOLLECTIVE ;  /* 0x000000000000791b */ /* 0x003fe20003800000 */
.L_x_339:
        /* <DEDUP_REMOVED lines=15> */
.L_x_340:
[----:B------:R-:W-:Y:S02]  /*e5f0*/  @P1 IMAD R8, R5, 0x2, R22 ;  /* 0x0000000205081824 */ /* 0x000fe400078e0216 */
[----:B------:R-:W-:Y:S01]  /*e600*/  IMAD.MOV.U32 R13, RZ, RZ, R2 ;  /* 0x000000ffff0d7224 */ /* 0x000fe200078e0002 */
[----:B------:R-:W-:Y:S02]  /*e610*/  MOV R12, 0x6 ;  /* 0x00000006000c7802 */ /* 0x000fe40000000f00 */
[----:B------:R-:W-:-:S07]  /*e620*/  MOV R7, R14 ;  /* 0x0000000e00077202 */ /* 0x000fce0000000f00 */
[----:B------:R-:W-:Y:S05]  /*e630*/  WARPSYNC.COLLECTIVE R15, `(.L_x_341) ;  /* 0x000000000f087348 */ /* 0x000fea0003c00000 */
[----:B------:R0:W1:Y:S02]  /*e640*/  SHFL.IDX P6, R14, R13, R12, R11 ;  /* 0x0000000c0d0e7389 */ /* 0x00006400000c000b */
[----:B01----:R-:W-:Y:S01]  /*e650*/  ENDCOLLECTIVE ;  /* 0x000000000000791b */ /* 0x003fe20003800000 */
.L_x_341:
        /* <DEDUP_REMOVED lines=15> */
.L_x_342:
[----:B------:R-:W-:Y:S02]  /*e750*/  @P1 IMAD R8, R5, 0x2, R22 ;  /* 0x0000000205081824 */ /* 0x000fe400078e0216 */
[----:B------:R-:W-:Y:S02]  /*e760*/  IMAD.MOV.U32 R13, RZ, RZ, R2 ;  /* 0x000000ffff0d7224 */ /* 0x000fe400078e0002 */
[----:B------:R-:W-:Y:S02]  /*e770*/  IMAD.MOV.U32 R12, RZ, RZ, 0x7 ;  /* 0x00000007ff0c7424 */ /* 0x000fe400078e00ff */
[----:B------:R-:W-:-:S07]  /*e780*/  IMAD.MOV.U32 R7, RZ, RZ, R14 ;  /* 0x000000ffff077224 */ /* 0x000fce00078e000e */
[----:B------:R-:W-:Y:S05]  /*e790*/  WARPSYNC.COLLECTIVE R15, `(.L_x_343) ;  /* 0x000000000f087348 */ /* 0x000fea0003c00000 */
[----:B------:R0:W1:Y:S02]  /*e7a0*/  SHFL.IDX P6, R14, R13, R12, R11 ;  /* 0x0000000c0d0e7389 */ /* 0x00006400000c000b */
[----:B01----:R-:W-:Y:S01]  /*e7b0*/  ENDCOLLECTIVE ;  /* 0x000000000000791b */ /* 0x003fe20003800000 */
.L_x_343:
[----:B------:R-:W-:-:S04]  /*e7c0*/  @P1 LEA R7, P0, R28, R7, 0x1 ;  /* 0x000000071c071211 */ /* 0x000fc800078008ff */
[----:B------:R-:W-:-:S04]  /*e7d0*/  @P1 IADD3.X R6, RZ, R6, RZ, P0, !PT ;  /* 0x00000006ff061210 */ /* 0x000fc800007fe4ff */
[----:B------:R-:W-:Y:S01]  /*e7e0*/  @P1 LOP3.LUT R7, R7, R6, RZ, 0x3c, !PT ;  /* 0x0000000607071212 */ /* 0x000fe200078e3cff */
[----:B------:R-:W-:-:S03]  /*e7f0*/  IMAD.MOV.U32 R13, RZ, RZ, R0 ;  /* 0x000000ffff0d7224 */ /* 0x000fc600078e0000 */
[----:B------:R-:W-:-:S04]  /*e800*/  @P1 LOP3.LUT R6, R7, R6, RZ, 0x3c, !PT ;  /* 0x0000000607061212 */ /* 0x000fc800078e3cff */
[----:B------:R-:W-:Y:S02]  /*e810*/  @P1 LOP3.LUT R7, R7, R6, RZ, 0x3c, !PT ;  /* 0x0000000607071212 */ /* 0x000fe400078e3cff */
[----:B------:R-:W-:-:S03]  /*e820*/  MOV R2, R14 ;  /* 0x0000000e00027202 */ /* 0x000fc60000000f00 */
[----:B------:R-:W-:Y:S01]  /*e830*/  @!PT LDS RZ, [RZ] ;  /* 0x00000000fffff984 */ /* 0x000fe20000000800 */
[----:B------:R-:W-:Y:S01]  /*e840*/  @!PT LDS RZ, [RZ] ;  /* 0x00000000fffff984 */ /* 0x000fe20000000800 */
[----:B------:R-:W-:Y:S01]  /*e850*/  @!PT LDS RZ, [RZ] ;  /* 0x00000000fffff984 */ /* 0x000fe20000000800 */
[----:B------:R0:W-:Y:S04]  /*e860*/  @P1 LDGSTS.E.BYPASS.LTC128B.128 [R8+0x11400], desc[UR50][R6.64], !P2 ;  /* 0x1140000006081fae */ /* 0x0001e8000d101d72 */
[----:B0-----:R-:W-:Y:S05]  /*e870*/  WARPSYNC.COLLECTIVE R15, `(.L_x_344) ;  /* 0x000000000f087348 */ /* 0x001fea0003c00000 */
[----:B------:R1:W2:Y:S02]  /*e880*/  SHFL.IDX P6, R14, R13, R12, R11 ;  /* 0x0000000c0d0e7389 */ /* 0x0002a400000c000b */
[----:B012---:R-:W-:Y:S01]  /*e890*/  ENDCOLLECTIVE ;  /* 0x000000000000791b */ /* 0x007fe20003800000 */
.L_x_344:
[----:B------:R-:W-:Y:S01]  /*e8a0*/  IMAD.MOV.U32 R0, RZ, RZ, R14 ;  /* 0x000000ffff007224 */ /* 0x000fe200078e000e */
[----:B------:R-:W-:Y:S06]  /*e8b0*/  BRA `(.L_x_345) ;  /* 0xffffffb800f47947 */ /* 0x000fec000383ffff */
.L_x_269:
[----:B------:R-:W-:Y:S01]  /*e8c0*/  IMAD.MOV.U32 R13, RZ, RZ, R4 ;  /* 0x000000ffff0d7224 */ /* 0x000fe200078e0004 */
[----:B------:R-:W-:Y:S01]  /*e8d0*/  MOV R12, RZ ;  /* 0x000000ff000c7202 */ /* 0x000fe20000000f00 */
[----:B------:R-:W-:Y:S02]  /*e8e0*/  IMAD.MOV.U32 R11, RZ, RZ, 0x181f ;  /* 0x0000181fff0b7424 */ /* 0x000fe400078e00ff */
[----:B------:R-:W-:Y:S02]  /*e8f0*/  IMAD.MOV.U32 R15, RZ, RZ, -0x1 ;  /* 0xffffffffff0f7424 */ /* 0x000fe400078e00ff */
[----:B-----5:R-:W-:Y:S02]  /*e900*/  IMAD R3, R21, R9, RZ ;  /* 0x0000000915037224 */ /* 0x020fe400078e02ff */
[----:B------:R-:W-:-:S07]  /*e910*/  IMAD R17, R17, 0xc0, R20 ;  /* 0x000000c011117824 */ /* 0x000fce00078e0214 */
[----:B------:R-:W-:Y:S05]  /*e920*/  WARPSYNC.COLLECTIVE R15, `(.L_x_346) ;  /* 0x000000000f087348 */ /* 0x000fea0003c00000 */
[----:B------:R0:W1:Y:S02]  /*e930*/  SHFL.IDX P6, R14, R13, R12, R11 ;  /* 0x0000000c0d0e7389 */ /* 0x00006400000c000b */
[----:B01----:R-:W-:Y:S01]  /*e940*/  ENDCOLLECTIVE ;  /* 0x000000000000791b */ /* 0x003fe20003800000 */
.L_x_346:
[C---:B------:R-:W-:Y:S01]  /*e950*/  VIADD R8, R17.reuse, 0x10 ;  /* 0x0000001011087836 */ /* 0x040fe20000000000 */
[----:B------:R-:W-:Y:S02]  /*e960*/  ISETP.GE.AND P2, PT, R17, R3, PT ;  /* 0x000000031100720c */ /* 0x000fe40003f46270 */
[----:B------:R-:W-:Y:S01]  /*e970*/  MOV R13, R0 ;  /* 0x00000000000d7202 */ /* 0x000fe20000000f00 */
[----:B------:R-:W-:-:S10]  /*e980*/  IMAD.MOV.U32 R6, RZ, RZ, R14 ;  /* 0x000000ffff067224 */ /* 0x000fd400078e000e */
[----:B------:R-:W-:Y:S05]  /*e990*/  WARPSYNC.COLLECTIVE R15, `(.L_x_347) ;  /* 0x000000000f087348 */ /* 0x000fea0003c00000 */
[----:B------:R0:W1:Y:S02]  /*e9a0*/  SHFL.IDX P6, R14, R13, R12, R11 ;  /* 0x0000000c0d0e7389 */ /* 0x00006400000c000b */
[----:B01----:R-:W-:Y:S01]  /*e9b0*/  ENDCOLLECTIVE ;  /* 0x000000000000791b */ /* 0x003fe20003800000 */
.L_x_347:
[----:B------:R-:W-:Y:S01]  /*e9c0*/  MOV R13, R4 ;  /* 0x00000004000d7202 */ /* 0x000fe20000000f00 */
[----:B------:R-:W-:Y:S02]  /*e9d0*/  IMAD.MOV.U32 R12, RZ, RZ, 0x1 ;  /* 0x00000001ff0c7424 */ /* 0x000fe400078e00ff */
[----:B------:R-:W-:-:S07]  /*e9e0*/  IMAD.MOV.U32 R7, RZ, RZ, R14 ;  /* 0x000000ffff077224 */ /* 0x000fce00078e000e */
[----:B------:R-:W-:Y:S05]  /*e9f0*/  WARPSYNC.COLLECTIVE R15, `(.L_x_348) ;  /* 0x000000000f087348 */ /* 0x000fea0003c00000 */
[----:B------:R0:W1:Y:S02]  /*ea00*/  SHFL.IDX P6, R14, R13, R12, R11 ;  /* 0x0000000c0d0e7389 */ /* 0x00006400000c000b */
[----:B01----:R-:W-:Y:S01]  /*ea10*/  ENDCOLLECTIVE ;  /* 0x000000000000791b */ /* 0x003fe20003800000 */
.L_x_348:
[----:B------:R-:W-:-:S05]  /*ea20*/  @!P2 LEA R7, P1, R28, R7, 0x1 ;  /* 0x000000071c07a211 */ /* 0x000fca00078208ff */
[----:B------:R-:W-:Y:S01]  /*ea30*/  @!P2 IMAD.X R6, RZ, RZ, R6, P1 ;  /* 0x000000ffff06a224 */ /* 0x000fe200008e0606 */
[----:B------:R-:W-:-:S04]  /*ea40*/  ISETP.GE.AND P1, PT, R8, R3, PT ;  /* 0x000000030800720c */ /* 0x000fc80003f26270 */
        /* <DEDUP_REMOVED lines=12> */
.L_x_349:
[----:B------:R-:W-:Y:S01]  /*eb10*/  IMAD.MOV.U32 R13, RZ, RZ, R4 ;  /* 0x000000ffff0d7224 */ /* 0x000fe200078e0004 */
[----:B------:R-:W-:Y:S02]  /*eb20*/  MOV R12, 0x2 ;  /* 0x00000002000c7802 */ /* 0x000fe40000000f00 */
[----:B------:R-:W-:-:S07]  /*eb30*/  MOV R7, R14 ;  /* 0x0000000e00077202 */ /* 0x000fce0000000f00 */
[----:B------:R-:W-:Y:S05]  /*eb40*/  WARPSYNC.COLLECTIVE R15, `(.L_x_350) ;  /* 0x000000000f087348 */ /* 0x000fea0003c00000 */
[----:B------:R0:W1:Y:S02]  /*eb50*/  SHFL.IDX P6, R14, R13, R12, R11 ;  /* 0x0000000c0d0e7389 */ /* 0x00006400000c000b */
[----:B01----:R-:W-:Y:S01]  /*eb60*/  ENDCOLLECTIVE ;  /* 0x000000000000791b */ /* 0x003fe20003800000 */
.L_x_350:
        /* <DEDUP_REMOVED lines=10> */
[----:B0-----:R-:W-:-:S05]  /*ec10*/  VIADD R6, R17, 0x20 ;  /* 0x0000002011067836 */ /* 0x001fca0000000000 */
[----:B------:R-:W-:Y:S01]  /*ec20*/  ISETP.GE.AND P1, PT, R6, R3, PT ;  /* 0x000000030600720c */ /* 0x000fe20003f26270 */
[----:B------:R-:W-:-:S12]  /*ec30*/  IMAD.MOV.U32 R6, RZ, RZ, R14 ;  /* 0x000000ffff067224 */ /* 0x000fd800078e000e */
[----:B------:R-:W-:Y:S05]  /*ec40*/  WARPSYNC.COLLECTIVE R15, `(.L_x_351) ;  /* 0x000000000f087348 */ /* 0x000fea0003c00000 */
[----:B------:R0:W1:Y:S02]  /*ec50*/  SHFL.IDX P6, R14, R13, R12, R11 ;  /* 0x0000000c0d0e7389 */ /* 0x00006400000c000b */
[----:B01----:R-:W-:Y:S01]  /*ec60*/  ENDCOLLECTIVE ;  /* 0x000000000000791b */ /* 0x003fe20003800000 */
.L_x_351:
[----:B------:R-:W-:Y:S02]  /*ec70*/  IMAD.MOV.U32 R13, RZ, RZ, R4 ;  /* 0x000000ffff0d7224 */ /* 0x000fe400078e0004 */
[----:B------:R-:W-:Y:S02]  /*ec80*/  IMAD.MOV.U32 R12, RZ, RZ, 0x3 ;  /* 0x00000003ff0c7424 */ /* 0x000fe400078e00ff */
[----:B------:R-:W-:-:S07]  /*ec90*/  IMAD.MOV.U32 R7, RZ, RZ, R14 ;  /* 0x000000ffff077224 */ /* 0x000fce00078e000e */
[----:B------:R-:W-:Y:S05]  /*eca0*/  WARPSYNC.COLLECTIVE R15, `(.L_x_352) ;  /* 0x000000000f087348 */ /* 0x000fea0003c00000 */
[----:B------:R0:W1:Y:S02]  /*ecb0*/  SHFL.IDX P6, R14, R13, R12, R11 ;  /* 0x0000000c0d0e7389 */ /* 0x00006400000c000b */
[----:B01----:R-:W-:Y:S01]  /*ecc0*/  ENDCOLLECTIVE ;  /* 0x000000000000791b */ /* 0x003fe20003800000 */
.L_x_352:
        /* <DEDUP_REMOVED lines=11> */
[----:B------:R-:W-:Y:S02]  /*ed80*/  ISETP.GE.AND P1, PT, R6, R3, PT ;  /* 0x000000030600720c */ /* 0x000fe40003f26270 */
[----:B------:R-:W-:-:S11]  /*ed90*/  MOV R6, R14 ;  /* 0x0000000e00067202 */ /* 0x000fd60000000f00 */
[----:B------:R-:W-:Y:S05]  /*eda0*/  WARPSYNC.COLLECTIVE R15, `(.L_x_353) ;  /* 0x000000000f087348 */ /* 0x000fea0003c00000 */
[----:B------:R0:W1:Y:S02]  /*edb0*/  SHFL.IDX P6, R14, R13, R12, R11 ;  /* 0x0000000c0d0e7389 */ /* 0x00006400000c000b */
[----:B01----:R-:W-:Y:S01]  /*edc0*/  ENDCOLLECTIVE ;  /* 0x000000000000791b */ /* 0x003fe20003800000 */
.L_x_353:
[----:B------:R-:W-:Y:S02]  /*edd0*/  IMAD.MOV.U32 R13, RZ, RZ, R4 ;  /* 0x000000ffff0d7224 */ /* 0x000fe400078e0004 */
[----:B------:R-:W-:Y:S02]  /*ede0*/  IMAD.MOV.U32 R12, RZ, RZ, 0x4 ;  /* 0x00000004ff0c7424 */ /* 0x000fe400078e00ff */
[----:B------:R-:W-:-:S07]  /*edf0*/  IMAD.MOV.U32 R7, RZ, RZ, R14 ;  /* 0x000000ffff077224 */ /* 0x000fce00078e000e */
[----:B------:R-:W-:Y:S05]  /*ee00*/  WARPSYNC.COLLECTIVE R15, `(.L_x_354) ;  /* 0x000000000f087348 */ /* 0x000fea0003c00000 */
[----:B------:R0:W1:Y:S02]  /*ee10*/  SHFL.IDX P6, R14, R13, R12, R11 ;  /* 0x0000000c0d0e7389 */ /* 0x00006400000c000b */
[----:B01----:R-:W-:Y:S01]  /*ee20*/  ENDCOLLECTIVE ;  /* 0x000000000000791b */ /* 0x003fe20003800000 */
.L_x_354:
[----:B------:R-:W-:-:S05]  /*ee30*/  @!P1 LEA R7, P2, R28, R7, 0x1 ;  /* 0x000000071c079211 */ /* 0x000fca00078408ff */
[----:B------:R-:W-:-:S05]  /*ee40*/  @!P1 IMAD.X R6, RZ, RZ, R6, P2 ;  /* 0x000000ffff069224 */ /* 0x000fca00010e0606 */
[----:B------:R-:W-:Y:S02]  /*ee50*/  @!P1 LOP3.LUT R7, R7, R6, RZ, 0x3c, !PT ;  /* 0x0000000607079212 */ /* 0x000fe400078e3cff */
[----:B------:R-:W-:Y:S02]  /*ee60*/  MOV R13, R0 ;  /* 0x00000000000d7202 */ /* 0x000fe40000000f00 */
[----:B------:R-:W-:-:S04]  /*ee70*/  @!P1 LOP3.LUT R6, R7, R6, RZ, 0x3c, !PT ;  /* 0x0000000607069212 */ /* 0x000fc800078e3cff */
[----:B------:R-:W-:-:S05]  /*ee80*/  @!P1 LOP3.LUT R7, R7, R6, RZ, 0x3c, !PT ;  /* 0x0000000607079212 */ /* 0x000fca00078e3cff */
[----:B------:R-:W-:Y:S01]  /*ee90*/  @!PT LDS RZ, [RZ] ;  /* 0x00000000fffff984 */ /* 0x000fe20000000800 */
[----:B------:R-:W-:Y:S01]  /*eea0*/  @!PT LDS RZ, [RZ] ;  /* 0x00000000fffff984 */ /* 0x000fe20000000800 */
[----:B------:R-:W-:Y:S01]  /*eeb0*/  @!PT LDS RZ, [RZ] ;  /* 0x00000000fffff984 */ /* 0x000fe20000000800 */
[----:B------:R0:W-:Y:S02]  /*eec0*/  @!P1 LDGSTS.E.BYPASS.LTC128B.128 [R10+0x9c00], desc[UR50][R6.64], !P0 ;  /* 0x09c00000060a9fae */ /* 0x0001e4000c101d72 */
[----:B0-----:R-:W-:-:S04]  /*eed0*/  IADD3 R6, R17, 0x40, RZ ;  /* 0x0000004011067810 */ /* 0x001fc80007ffe0ff */
[----:B------:R-:W-:Y:S01]  /*eee0*/  ISETP.GE.AND P1, PT, R6, R3, PT ;  /* 0x000000030600720c */ /* 0x000fe20003f26270 */
[----:B------:R-:W-:-:S12]  /*eef0*/  IMAD.MOV.U32 R6, RZ, RZ, R14 ;  /* 0x000000ffff067224 */ /* 0x000fd800078e000e */
[----:B------:R-:W-:Y:S05]  /*ef00*/  WARPSYNC.COLLECTIVE R15, `(.L_x_355) ;  /* 0x000000000f087348 */ /* 0x000fea0003c00000 */
[----:B------:R0:W1:Y:S02]  /*ef10*/  SHFL.IDX P6, R14, R13, R12, R11 ;  /* 0x0000000c0d0e7389 */ /* 0x00006400000c000b */
[----:B01----:R-:W-:Y:S01]  /*ef20*/  ENDCOLLECTIVE ;  /* 0x000000000000791b */ /* 0x003fe20003800000 */
.L_x_355:
[----:B------:R-:W-:Y:S01]  /*ef30*/  MOV R13, R4 ;  /* 0x00000004000d7202 */ /* 0x000fe20000000f00 */
[----:B------:R-:W-:Y:S02]  /*ef40*/  IMAD.MOV.U32 R12, RZ, RZ, 0x5 ;  /* 0x00000005ff0c7424 */ /* 0x000fe400078e00ff */
[----:B------:R-:W-:-:S07]  /*ef50*/  IMAD.MOV.U32 R7, RZ, RZ, R14 ;  /* 0x000000ffff077224 */ /* 0x000fce00078e000e */
[----:B------:R-:W-:Y:S05]  /*ef60*/  WARPSYNC.COLLECTIVE R15, `(.L_x_356) ;  /* 0x000000000f087348 */ /* 0x000fea0003c00000 */
[----:B------:R0:W1:Y:S02]  /*ef70*/  SHFL.IDX P6, R14, R13, R12, R11 ;  /* 0x0000000c0d0e7389 */ /* 0x00006400000c000b */
[----:B01----:R-:W-:Y:S01]  /*ef80*/  ENDCOLLECTIVE ;  /* 0x000000000000791b */ /* 0x003fe20003800000 */
.L_x_356:
        /* <DEDUP_REMOVED lines=16> */
.L_x_357:
[----:B------:R-:W-:Y:S01]  /*f090*/  IMAD.MOV.U32 R13, RZ, RZ, R4 ;  /* 0x000000ffff0d7224 */ /* 0x000fe200078e0004 */
[----:B------:R-:W-:Y:S02]  /*f0a0*/  MOV R12, 0x6 ;  /* 0x00000006000c7802 */ /* 0x000fe40000000f00 */
[----:B------:R-:W-:-:S07]  /*f0b0*/  MOV R7, R14 ;  /* 0x0000000e00077202 */ /* 0x000fce0000000f00 */
[----:B------:R-:W-:Y:S05]  /*f0c0*/  WARPSYNC.COLLECTIVE R15, `(.L_x_358) ;  /* 0x000000000f087348 */ /* 0x000fea0003c00000 */
[----:B------:R0:W1:Y:S02]  /*f0d0*/  SHFL.IDX P6, R14, R13, R12, R11 ;  /* 0x0000000c0d0e7389 */ /* 0x00006400000c000b */
[----:B01----:R-:W-:Y:S01]  /*f0e0*/  ENDCOLLECTIVE ;  /* 0x000000000000791b */ /* 0x003fe20003800000 */
.L_x_358:
        /* <DEDUP_REMOVED lines=16> */
.L_x_359:
[----:B------:R-:W-:Y:S02]  /*f1f0*/  IMAD.MOV.U32 R13, RZ, RZ, R4 ;  /* 0x000000ffff0d7224 */ /* 0x000fe400078e0004 */
[----:B------:R-:W-:Y:S02]  /*f200*/  IMAD.MOV.U32 R12, RZ, RZ, 0x7 ;  /* 0x00000007ff0c7424 */ /* 0x000fe400078e00ff */
[----:B------:R-:W-:-:S07]  /*f210*/  IMAD.MOV.U32 R7, RZ, RZ, R14 ;  /* 0x000000ffff077224 */ /* 0x000fce00078e000e */
[----:B------:R-:W-:Y:S05]  /*f220*/  WARPSYNC.COLLECTIVE R15, `(.L_x_360) ;  /* 0x000000000f087348 */ /* 0x000fea0003c00000 */
[----:B------:R0:W1:Y:S02]  /*f230*/  SHFL.IDX P6, R14, R13, R12, R11 ;  /* 0x0000000c0d0e7389 */ /* 0x00006400000c000b */
[----:B01----:R-:W-:Y:S01]  /*f240*/  ENDCOLLECTIVE ;  /* 0x000000000000791b */ /* 0x003fe20003800000 */
.L_x_360:
[----:B------:R-:W-:-:S04]  /*f250*/  @!P1 LEA R7, P2, R28, R7, 0x1 ;  /* 0x000000071c079211 */ /* 0x000fc800078408ff */
[----:B------:R-:W-:-:S04]  /*f260*/  @!P1 IADD3.X R6, RZ, R6, RZ, P2, !PT ;  /* 0x00000006ff069210 */ /* 0x000fc800017fe4ff */
[----:B------:R-:W-:Y:S02]  /*f270*/  @!P1 LOP3.LUT R7, R7, R6, RZ, 0x3c, !PT ;  /* 0x0000000607079212 */ /* 0x000fe400078e3cff */
[----:B------:R-:W-:Y:S01]  /*f280*/  MOV R13, R0 ;  /* 0x00000000000d7202 */ /* 0x000fe20000000f00 */
[----:B------:R-:W-:Y:S01]  /*f290*/  VIADD R0, R17, 0x70 ;  /* 0x0000007011007836 */ /* 0x000fe20000000000 */
[----:B------:R-:W-:-:S04]  /*f2a0*/  @!P1 LOP3.LUT R6, R7, R6, RZ, 0x3c, !PT ;  /* 0x0000000607069212 */ /* 0x000fc800078e3cff */
[----:B------:R-:W-:Y:S01]  /*f2b0*/  @!P1 LOP3.LUT R7, R7, R6, RZ, 0x3c, !PT ;  /* 0x0000000607079212 */ /* 0x000fe200078e3cff */
[----:B------:R-:W-:-:S04]  /*f2c0*/  IMAD.MOV.U32 R4, RZ, RZ, R14 ;  /* 0x000000ffff047224 */ /* 0x000fc800078e000e */
[----:B------:R-:W-:Y:S01]  /*f2d0*/  @!PT LDS RZ, [RZ] ;  /* 0x00000000fffff984 */ /* 0x000fe20000000800 */
[----:B------:R-:W-:Y:S01]  /*f2e0*/  @!PT LDS RZ, [RZ] ;  /* 0x00000000fffff984 */ /* 0x000fe20000000800 */
[----:B------:R-:W-:Y:S01]  /*f2f0*/  @!PT LDS RZ, [RZ] ;  /* 0x00000000fffff984 */ /* 0x000fe20000000800 */
[----:B------:R0:W-:Y:S01]  /*f300*/  @!P1 LDGSTS.E.BYPASS.LTC128B.128 [R10+0xb400], desc[UR50][R6.64], !P0 ;  /* 0x0b400000060a9fae */ /* 0x0001e2000c101d72 */
[----:B------:R-:W-:Y:S02]  /*f310*/  ISETP.GE.AND P1, PT, R0, R3, PT ;  /* 0x000000030000720c */ /* 0x000fe40003f26270 */
[----:B------:R-:W-:-:S11]  /*f320*/  IADD3 R0, R17, 0x80, RZ ;  /* 0x0000008011007810 */ /* 0x000fd60007ffe0ff */
[----:B0-----:R-:W-:Y:S05]  /*f330*/  WARPSYNC.COLLECTIVE R15, `(.L_x_361) ;  /* 0x000000000f087348 */ /* 0x001fea0003c00000 */
[----:B------:R1:W2:Y:S02]  /*f340*/  SHFL.IDX P6, R14, R13, R12, R11 ;  /* 0x0000000c0d0e7389 */ /* 0x0002a400000c000b */
[----:B012---:R-:W-:Y:S01]  /*f350*/  ENDCOLLECTIVE ;  /* 0x000000000000791b */ /* 0x007fe20003800000 */
.L_x_361:
[----:B------:R-:W-:Y:S02]  /*f360*/  IMAD.MOV.U32 R13, RZ, RZ, R2 ;  /* 0x000000ffff0d7224 */ /* 0x000fe400078e0002 */
[----:B------:R-:W-:Y:S02]  /*f370*/  IMAD.MOV.U32 R12, RZ, RZ, RZ ;  /* 0x000000ffff0c7224 */ /* 0x000fe400078e00ff */
[----:B------:R-:W-:-:S07]  /*f380*/  IMAD.MOV.U32 R6, RZ, RZ, R14 ;  /* 0x000000ffff067224 */ /* 0x000fce00078e000e */
[----:B------:R-:W-:Y:S05]  /*f390*/  WARPSYNC.COLLECTIVE R15, `(.L_x_362) ;  /* 0x000000000f087348 */ /* 0x000fea0003c00000 */
[----:B------:R0:W1:Y:S02]  /*f3a0*/  SHFL.IDX P6, R14, R13, R12, R11 ;  /* 0x0000000c0d0e7389 */ /* 0x00006400000c000b */
[----:B01----:R-:W-:Y:S01]  /*f3b0*/  ENDCOLLECTIVE ;  /* 0x000000000000791b */ /* 0x003fe20003800000 */
.L_x_362:
[----:B------:R-:W-:-:S05]  /*f3c0*/  @!P1 LEA R6, P3, R28, R6, 0x1 ;  /* 0x000000061c069211 */ /* 0x000fca00078608ff */
[----:B------:R-:W-:-:S05]  /*f3d0*/  @!P1 IMAD.X R7, RZ, RZ, R4, P3 ;  /* 0x000000ffff079224 */ /* 0x000fca00018e0604 */
[----:B------:R-:W-:Y:S01]  /*f3e0*/  @!PT LDS RZ, [RZ] ;  /* 0x00000000fffff984 */ /* 0x000fe20000000800 */
[----:B------:R-:W-:Y:S01]  /*f3f0*/  @!PT LDS RZ, [RZ] ;  /* 0x00000000fffff984 */ /* 0x000fe20000000800 */
[----:B------:R-:W-:Y:S01]  /*f400*/  @!PT LDS RZ, [RZ] ;  /* 0x00000000fffff984 */ /* 0x000fe20000000800 */
[----:B------:R0:W-:Y:S01]  /*f410*/  @!P1 LDGSTS.E.BYPASS.LTC128B.128 [R10+0xbc00], desc[UR50][R6.64], !P0 ;  /* 0x0bc00000060a9fae */ /* 0x0001e2000c101d72 */
[----:B------:R-:W-:Y:S02]  /*f420*/  MOV R13, R5 ;  /* 0x00000005000d7202 */ /* 0x000fe40000000f00 */
[----:B------:R-:W-:Y:S01]  /*f430*/  ISETP.GE.AND P1, PT, R0, R3, PT ;  /* 0x000000030000720c */ /* 0x000fe20003f26270 */
[----:B------:R-:W-:-:S12]  /*f440*/  IMAD.MOV.U32 R0, RZ, RZ, R14 ;  /* 0x000000ffff007224 */ /* 0x000fd800078e000e */
[----:B0-----:R-:W-:Y:S05]  /*f450*/  WARPSYNC.COLLECTIVE R15, `(.L_x_363) ;  /* 0x000000000f087348 */ /* 0x001fea0003c00000 */
[----:B------:R1:W2:Y:S02]  /*f460*/  SHFL.IDX P6, R14, R13, R12, R11 ;  /* 0x0000000c0d0e7389 */ /* 0x0002a400000c000b */
[----:B012---:R-:W-:Y:S01]  /*f470*/  ENDCOLLECTIVE ;  /* 0x000000000000791b */ /* 0x007fe20003800000 */
.L_x_363:
[----:B------:R-:W-:Y:S02]  /*f480*/  IMAD.MOV.U32 R13, RZ, RZ, R2 ;  /* 0x000000ffff0d7224 */ /* 0x000fe400078e0002 */
[----:B------:R-:W-:Y:S02]  /*f490*/  IMAD.MOV.U32 R12, RZ, RZ, 0x1 ;  /* 0x00000001ff0c7424 */ /* 0x000fe400078e00ff */
[----:B------:R-:W-:-:S07]  /*f4a0*/  IMAD.MOV.U32 R4, RZ, RZ, R14 ;  /* 0x000000ffff047224 */ /* 0x000fce00078e000e */
[----:B------:R-:W-:Y:S05]  /*f4b0*/  WARPSYNC.COLLECTIVE R15, `(.L_x_364) ;  /* 0x000000000f087348 */ /* 0x000fea0003c00000 */
[----:B------:R0:W1:Y:S02]  /*f4c0*/  SHFL.IDX P6, R14, R13, R12, R11 ;  /* 0x0000000c0d0e7389 */ /* 0x00006400000c000b */
[----:B01----:R-:W-:Y:S01]  /*f4d0*/  ENDCOLLECTIVE ;  /* 0x000000000000791b */ /* 0x003fe20003800000 */
.L_x_364:
[----:B------:R-:W-:-:S05]  /*f4e0*/  @!P1 LEA R4, P3, R28, R4, 0x1 ;  /* 0x000000041c049211 */ /* 0x000fca00078608ff */
[----:B------:R-:W-:Y:S02]  /*f4f0*/  @!P1 IMAD.X R0, RZ, RZ, R0, P3 ;  /* 0x000000ffff009224 */ /* 0x000fe400018e0600 */
[----:B------:R-:W-:Y:S02]  /*f500*/  @!P1 IMAD.MOV.U32 R6, RZ, RZ, R4 ;  /* 0x000000ffff069224 */ /* 0x000fe400078e0004 */
[C---:B------:R-:W-:Y:S01]  /*f510*/  VIADD R4, R17.reuse, 0xa0 ;  /* 0x000000a011047836 */ /* 0x040fe20000000000 */
[----:B------:R-:W-:Y:S01]  /*f520*/  @!P1 MOV R7, R0 ;  /* 0x0000000000079202 */ /* 0x000fe20000000f00 */
[----:B------:R-:W-:Y:S02]  /*f530*/  VIADD R0, R17, 0x90 ;  /* 0x0000009011007836 */ /* 0x000fe40000000000 */
[----:B------:R-:W-:Y:S02]  /*f540*/  IMAD.MOV.U32 R13, RZ, RZ, R5 ;  /* 0x000000ffff0d7224 */ /* 0x000fe400078e0005 */
[----:B------:R-:W-:Y:S01]  /*f550*/  @!PT LDS RZ, [RZ] ;  /* 0x00000000fffff984 */ /* 0x000fe20000000800 */
[----:B------:R-:W-:Y:S01]  /*f560*/  @!PT LDS RZ, [RZ] ;  /* 0x00000000fffff984 */ /* 0x000fe20000000800 */
[----:B------:R-:W-:Y:S01]  /*f570*/  @!PT LDS RZ, [RZ] ;  /* 0x00000000fffff984 */ /* 0x000fe20000000800 */
[----:B------:R0:W-:Y:S01]  /*f580*/  @!P1 LDGSTS.E.BYPASS.LTC128B.128 [R10+0xc400], desc[UR50][R6.64], !P0 ;  /* 0x0c400000060a9fae */ /* 0x0001e2000c101d72 */
[----:B------:R-:W-:-:S02]  /*f590*/  ISETP.GE.AND P1, PT, R0, R3, PT ;  /* 0x000000030000720c */ /* 0x000fc40003f26270 */
[----:B------:R-:W-:-:S11]  /*f5a0*/  MOV R0, R14 ;  /* 0x0000000e00007202 */ /* 0x000fd60000000f00 */
[----:B0-----:R-:W-:Y:S05]  /*f5b0*/  WARPSYNC.COLLECTIVE R15, `(.L_x_365) ;  /* 0x000000000f087348 */ /* 0x001fea0003c00000 */
[----:B------:R1:W2:Y:S02]  /*f5c0*/  SHFL.IDX P6, R14, R13, R12, R11 ;  /* 0x0000000c0d0e7389 */ /* 0x0002a400000c000b */
[----:B012---:R-:W-:Y:S01]  /*f5d0*/  ENDCOLLECTIVE ;  /* 0x000000000000791b */ /* 0x007fe20003800000 */
.L_x_365:
[----:B------:R-:W-:Y:S02]  /*f5e0*/  IMAD.MOV.U32 R13, RZ, RZ, R2 ;  /* 0x000000ffff0d7224 */ /* 0x000fe400078e0002 */
[----:B------:R-:W-:Y:S02]  /*f5f0*/  IMAD.MOV.U32 R12, RZ, RZ, 0x2 ;  /* 0x00000002ff0c7424 */ /* 0x000fe400078e00ff */
[----:B------:R-:W-:-:S07]  /*f600*/  IMAD.MOV.U32 R6, RZ, RZ, R14 ;  /* 0x000000ffff067224 */ /* 0x000fce00078e000e */
[----:B------:R-:W-:Y:S05]  /*f610*/  WARPSYNC.COLLECTIVE R15, `(.L_x_366) ;  /* 0x000000000f087348 */ /* 0x000fea0003c00000 */
[----:B------:R0:W1:Y:S02]  /*f620*/  SHFL.IDX P6, R14, R13, R12, R11 ;  /* 0x0000000c0d0e7389 */ /* 0x00006400000c000b */
[----:B01----:R-:W-:Y:S01]  /*f630*/  ENDCOLLECTIVE ;  /* 0x000000000000791b */ /* 0x003fe20003800000 */
.L_x_366:
[----:B------:R-:W-:-:S05]  /*f640*/  @!P1 LEA R6, P2, R28, R6, 0x1 ;  /* 0x000000061c069211 */ /* 0x000fca00078408ff */
[----:B------:R-:W-:Y:S01]  /*f650*/  @!P1 IMAD.X R0, RZ, RZ, R0, P2 ;  /* 0x000000ffff009224 */ /* 0x000fe200010e0600 */
[----:B------:R-:W-:-:S04]  /*f660*/  ISETP.GE.AND P2, PT, R4, R3, PT ;  /* 0x000000030400720c */ /* 0x000fc80003f46270 */
[----:B------:R-:W-:Y:S02]  /*f670*/  @!P1 MOV R7, R0 ;  /* 0x0000000000079202 */ /* 0x000fe40000000f00 */
[----:B------:R-:W-:-:S03]  /*f680*/  MOV R13, R5 ;  /* 0x00000005000d7202 */ /* 0x000fc60000000f00 */
[----:B------:R-:W-:Y:S01]  /*f690*/  @!PT LDS RZ, [RZ] ;  /* 0x00000000fffff984 */ /* 0x000fe20000000800 */
[----:B------:R-:W-:Y:S01]  /*f6a0*/  @!PT LDS RZ, [RZ] ;  /* 0x00000000fffff984 */ /* 0x000fe20000000800 */
[----:B------:R-:W-:Y:S01]  /*f6b0*/  @!PT LDS RZ, [RZ] ;  /* 0x00000000fffff984 */ /* 0x000fe20000000800 */
[----:B------:R0:W-:Y:S01]  /*f6c0*/  @!P1 LDGSTS.E.BYPASS.LTC128B.128 [R10+0xcc00], desc[UR50][R6.64], !P0 ;  /* 0x0cc00000060a9fae */ /* 0x0001e2000c101d72 */
[----:B------:R-:W-:-:S07]  /*f6d0*/  IMAD.MOV.U32 R0, RZ, RZ, R14 ;  /* 0x000000ffff007224 */ /* 0x000fce00078e000e */
[----:B0-----:R-:W-:Y:S05]  /*f6e0*/  WARPSYNC.COLLECTIVE R15, `(.L_x_367) ;  /* 0x000000000f087348 */ /* 0x001fea0003c00000 */
[----:B------:R1:W2:Y:S02]  /*f6f0*/  SHFL.IDX P6, R14, R13, R12, R11 ;  /* 0x0000000c0d0e7389 */ /* 0x0002a400000c000b */
[----:B012---:R-:W-:Y:S01]  /*f700*/  ENDCOLLECTIVE ;  /* 0x000000000000791b */ /* 0x007fe20003800000 */
.L_x_367:
[----:B------:R-:W-:Y:S02]  /*f710*/  IMAD.MOV.U32 R13, RZ, RZ, R2 ;  /* 0x000000ffff0d7224 */ /* 0x000fe400078e0002 */
[----:B------:R-:W-:Y:S02]  /*f720*/  IMAD.MOV.U32 R12, RZ, RZ, 0x3 ;  /* 0x00000003ff0c7424 */ /* 0x000fe400078e00ff */
[----:B------:R-:W-:-:S07]  /*f730*/  IMAD.MOV.U32 R6, RZ, RZ, R14 ;  /* 0x000000ffff067224 */ /* 0x000fce00078e000e */
[----:B------:R-:W-:Y:S05]  /*f740*/  WARPSYNC.COLLECTIVE R15, `(.L_x_368) ;  /* 0x000000000f087348 */ /* 0x000fea0003c00000 */
[----:B------:R0:W1:Y:S02]  /*f750*/  SHFL.IDX P6, R14, R13, R12, R11 ;  /* 0x0000000c0d0e7389 */ /* 0x00006400000c000b */
[----:B01----:R-:W-:Y:S01]  /*f760*/  ENDCOLLECTIVE ;  /* 0x000000000000791b */ /* 0x003fe20003800000 */
.L_x_368:
[----:B------:R-:W-:-:S05]  /*f770*/  @!P2 LEA R6, P1, R28, R6, 0x1 ;  /* 0x000000061c06a211 */ /* 0x000fca00078208ff */
[----:B------:R-:W-:-:S05]  /*f780*/  @!P2 IMAD.X R0, RZ, RZ, R0, P1 ;  /* 0x000000ffff00a224 */ /* 0x000fca00008e0600 */
        /* <DEDUP_REMOVED lines=10> */
.L_x_369:
[----:B------:R-:W-:Y:S01]  /*f830*/  IMAD.MOV.U32 R2, RZ, RZ, R14 ;  /* 0x000000ffff027224 */ /* 0x000fe200078e000e */
[----:B------:R-:W-:Y:S06]  /*f840*/  BRA `(.L_x_370) ;  /* 0xffffffb800dc7947 */ /* 0x000fec000383ffff */
.L_x_272:
[----:B0-----:R0:W1:Y:S02]  /*f850*/  SYNCS.PHASECHK.TRANS64.TRYWAIT P0, [R22+URZ+0x16820], R3 ;  /* 0x01682003160075a7 */ /* 0x001064000800017f */
[----:B-1----:R-:W-:Y:S05]  /*f860*/  @!P0 NANOSLEEP.SYNCS 0x989680 ;  /* 0x009896800000895d */ /* 0x002fea0003900000 */
[----:B------:R-:W1:Y:S02]  /*f870*/  @!P0 SYNCS.PHASECHK.TRANS64 P0, [R22+URZ+0x16820], R3 ;  /* 0x01682003160085a7 */ /* 0x000e64000800007f */
[----:B-1----:R-:W-:Y:S05]  /*f880*/  @!P0 BRA `(.L_x_272) ;  /* 0xfffffffc00f08947 */ /* 0x002fea000383ffff */
[----:B------:R-:W-:Y:S05]  /*f890*/  BRA `(.L_x_371) ;  /* 0xffffffbc00407947 */ /* 0x000fea000383ffff */
.L_x_277:
[----:B0-----:R0:W1:Y:S02]  /*f8a0*/  SYNCS.PHASECHK.TRANS64.TRYWAIT P0, [R5+URZ+0x16840], R2 ;  /* 0x01684002050075a7 */ /* 0x001064000800017f */
[----:B-1----:R-:W-:Y:S05]  /*f8b0*/  @!P0 NANOSLEEP.SYNCS 0x989680 ;  /* 0x009896800000895d */ /* 0x002fea0003900000 */
[----:B------:R-:W1:Y:S02]  /*f8c0*/  @!P0 SYNCS.PHASECHK.TRANS64 P0, [R5+URZ+0x16840], R2 ;  /* 0x01684002050085a7 */ /* 0x000e64000800007f */
[----:B-1----:R-:W-:Y:S05]  /*f8d0*/  @!P0 BRA `(.L_x_277) ;  /* 0xfffffffc00f08947 */ /* 0x002fea000383ffff */
[----:B------:R-:W-:Y:S05]  /*f8e0*/  BRA `(.L_x_372) ;  /* 0xffffffc000107947 */ /* 0x000fea000383ffff */
.L_x_278:
        /* <DEDUP_REMOVED lines=8> */
.L_x_374:
[----:B------:R-:W-:Y:S05]  /*f970*/  BSYNC B1 ;  /* 0x0000000000017941 */ /* 0x000fea0003800000 */
.L_x_373:
[----:B------:R-:W-:Y:S01]  /*f980*/  IMAD.MOV.U32 R13, RZ, RZ, R9 ;  /* 0x000000ffff0d7224 */ /* 0x000fe200078e0009 */
[----:B------:R-:W-:Y:S01]  /*f990*/  MOV R12, RZ ;  /* 0x000000ff000c7202 */ /* 0x000fe20000000f00 */
[----:B------:R-:W-:Y:S01]  /*f9a0*/  IMAD.MOV.U32 R11, RZ, RZ, 0x181f ;  /* 0x0000181fff0b7424 */ /* 0x000fe200078e00ff */
[----:B------:R-:W-:Y:S01]  /*f9b0*/  SHF.L.U32 R7, R28, 0x1, RZ ;  /* 0x000000011c077819 */ /* 0x000fe200000006ff */
[----:B------:R-:W-:Y:S02]  /*f9c0*/  IMAD.MOV.U32 R15, RZ, RZ, -0x1 ;  /* 0xffffffffff0f7424 */ /* 0x000fe400078e00ff */
[----:B------:R-:W-:Y:S02]  /*f9d0*/  IMAD.MOV.U32 R3, RZ, RZ, R14 ;  /* 0x000000ffff037224 */ /* 0x000fe400078e000e */
[----:B------:R-:W-:-:S07]  /*f9e0*/  IMAD R8, R8, 0x2, R22 ;  /* 0x0000000208087824 */ /* 0x000fce00078e0216 */
[----:B------:R-:W-:Y:S05]  /*f9f0*/  WARPSYNC.COLLECTIVE R15, `(.L_x_375) ;  /* 0x000000000f087348 */ /* 0x000fea0003c00000 */
[----:B------:R0:W1:Y:S02]  /*fa00*/  SHFL.IDX P6, R14, R13, R12, R11 ;  /* 0x0000000c0d0e7389 */ /* 0x00006400000c000b */
[----:B01----:R-:W-:Y:S01]  /*fa10*/  ENDCOLLECTIVE ;  /* 0x000000000000791b */ /* 0x003fe20003800000 */
.L_x_375:
[----:B------:R-:W-:Y:S01]  /*fa20*/  IMAD.MOV.U32 R13, RZ, RZ, R10 ;  /* 0x000000ffff0d7224 */ /* 0x000fe200078e000a */
[----:B------:R-:W-:Y:S01]  /*fa30*/  MOV R12, 0x1 ;  /* 0x00000001000c7802 */ /* 0x000fe20000000f00 */
[----:B------:R-:W-:-:S07]  /*fa40*/  IMAD.MOV.U32 R2, RZ, RZ, R14 ;  /* 0x000000ffff027224 */ /* 0x000fce00078e000e */
[----:B------:R-:W-:Y:S05]  /*fa50*/  WARPSYNC.COLLECTIVE R15, `(.L_x_376) ;  /* 0x000000000f087348 */ /* 0x000fea0003c00000 */
[----:B------:R0:W1:Y:S02]  /*fa60*/  SHFL.IDX P6, R14, R13, R12, R11 ;  /* 0x0000000c0d0e7389 */ /* 0x00006400000c000b */
[----:B01----:R-:W-:Y:S01]  /*fa70*/  ENDCOLLECTIVE ;  /* 0x000000000000791b */ /* 0x003fe20003800000 */
.L_x_376:
        /* <DEDUP_REMOVED lines=11> */
.L_x_377:
[----:B------:R-:W-:Y:S02]  /*fb30*/  IMAD.MOV.U32 R13, RZ, RZ, R10 ;  /* 0x000000ffff0d7224 */ /* 0x000fe400078e000a */
[----:B------:R-:W-:Y:S02]  /*fb40*/  IMAD.MOV.U32 R12, RZ, RZ, 0x2 ;  /* 0x00000002ff0c7424 */ /* 0x000fe400078e00ff */
[----:B------:R-:W-:-:S07]  /*fb50*/  IMAD.MOV.U32 R2, RZ, RZ, R14 ;  /* 0x000000ffff027224 */ /* 0x000fce00078e000e */
[----:B------:R-:W-:Y:S05]  /*fb60*/  WARPSYNC.COLLECTIVE R15, `(.L_x_378) ;  /* 0x000000000f087348 */ /* 0x000fea0003c00000 */
[----:B------:R0:W1:Y:S02]  /*fb70*/  SHFL.IDX P6, R14, R13, R12, R11 ;  /* 0x0000000c0d0e7389 */ /* 0x00006400000c000b */
[----:B01----:R-:W-:Y:S01]  /*fb80*/  ENDCOLLECTIVE ;  /* 0x000000000000791b */ /* 0x003fe20003800000 */
.L_x_378:
        /* <DEDUP_REMOVED lines=11> */
.L_x_379:
[----:B------:R-:W-:Y:S01]  /*fc40*/  IMAD.MOV.U32 R13, RZ, RZ, R10 ;  /* 0x000000ffff0d7224 */ /* 0x000fe200078e000a */
[----:B------:R-:W-:Y:S01]  /*fc50*/  MOV R12, 0x3 ;  /* 0x00000003000c7802 */ /* 0x000fe20000000f00 */
[----:B------:R-:W-:-:S07]  /*fc60*/  IMAD.MOV.U32 R2, RZ, RZ, R14 ;  /* 0x000000ffff027224 */ /* 0x000fce00078e000e */
[----:B------:R-:W-:Y:S05]  /*fc70*/  WARPSYNC.COLLECTIVE R15, `(.L_x_380) ;  /* 0x000000000f087348 */ /* 0x000fea0003c00000 */
[----:B------:R0:W1:Y:S02]  /*fc80*/  SHFL.IDX P6, R14, R13, R12, R11 ;  /* 0x0000000c0d0e7389 */ /* 0x00006400000c000b */
[----:B01----:R-:W-:Y:S01]  /*fc90*/  ENDCOLLECTIVE ;  /* 0x000000000000791b */ /* 0x003fe20003800000 */
.L_x_380:
        /* <DEDUP_REMOVED lines=11> */
.L_x_381:
[----:B------:R-:W-:Y:S02]  /*fd50*/  IMAD.MOV.U32 R13, RZ, RZ, R10 ;  /* 0x000000ffff0d7224 */ /* 0x000fe400078e000a */
[----:B------:R-:W-:Y:S02]  /*fd60*/  IMAD.MOV.U32 R12, RZ, RZ, 0x4 ;  /* 0x00000004ff0c7424 */ /* 0x000fe400078e00ff */
[----:B------:R-:W-:-:S07]  /*fd70*/  IMAD.MOV.U32 R2, RZ, RZ, R14 ;  /* 0x000000ffff027224 */ /* 0x000fce00078e000e */
[----:B------:R-:W-:Y:S05]  /*fd80*/  WARPSYNC.COLLECTIVE R15, `(.L_x_382) ;  /* 0x000000000f087348 */ /* 0x000fea0003c00000 */
[----:B------:R0:W1:Y:S02]  /*fd90*/  SHFL.IDX P6, R14, R13, R12, R11 ;  /* 0x0000000c0d0e7389 */ /* 0x00006400000c000b */
[----:B01----:R-:W-:Y:S01]  /*fda0*/  ENDCOLLECTIVE ;  /* 0x000000000000791b */ /* 0x003fe20003800000 */
.L_x_382:
        /* <DEDUP_REMOVED lines=11> */
.L_x_383:
[----:B------:R-:W-:Y:S01]  /*fe60*/  IMAD.MOV.U32 R13, RZ, RZ, R10 ;  /* 0x000000ffff0d7224 */ /* 0x000fe200078e000a */
[----:B------:R-:W-:Y:S01]  /*fe70*/  MOV R12, 0x5 ;  /* 0x00000005000c7802 */ /* 0x000fe20000000f00 */
[----:B------:R-:W-:-:S07]  /*fe80*/  IMAD.MOV.U32 R2, RZ, RZ, R14 ;  /* 0x000000ffff027224 */ /* 0x000fce00078e000e */
[----:B------:R-:W-:Y:S05]  /*fe90*/  WARPSYNC.COLLECTIVE R15, `(.L_x_384) ;  /* 0x000000000f087348 */ /* 0x000fea0003c00000 */
[----:B------:R0:W1:Y:S02]  /*fea0*/  SHFL.IDX P6, R14, R13, R12, R11 ;  /* 0x0000000c0d0e7389 */ /* 0x00006400000c000b */
[----:B01----:R-:W-:Y:S01]  /*feb0*/  ENDCOLLECTIVE ;  /* 0x000000000000791b */ /* 0x003fe20003800000 */
.L_x_384:
        /* <DEDUP_REMOVED lines=11> */
.L_x_385:
[----:B------:R-:W-:Y:S02]  /*ff70*/  IMAD.MOV.U32 R13, RZ, RZ, R10 ;  /* 0x000000ffff0d7224 */ /* 0x000fe400078e000a */
[----:B------:R-:W-:Y:S02]  /*ff80*/  IMAD.MOV.U32 R12, RZ, RZ, 0x6 ;  /* 0x00000006ff0c7424 */ /* 0x000fe400078e00ff */
[----:B------:R-:W-:-:S07]  /*ff90*/  IMAD.MOV.U32 R2, RZ, RZ, R14 ;  /* 0x000000ffff027224 */ /* 0x000fce00078e000e */
[----:B------:R-:W-:Y:S05]  /*ffa0*/  WARPSYNC.COLLECTIVE R15, `(.L_x_386) ;  /* 0x000000000f087348 */ /* 0x000fea0003c00000 */
[----:B------:R0:W1:Y:S02]  /*ffb0*/  SHFL.IDX P6, R14, R13, R12, R11 ;  /* 0x0000000c0d0e7389 */ /* 0x00006400000c000b */
[----:B01----:R-:W-:Y:S01]  /*ffc0*/  ENDCOLLECTIVE ;  /* 0x000000000000791b */ /* 0x003fe20003800000 */
.L_x_386:
        /* <DEDUP_REMOVED lines=11> */
.L_x_387:
[----:B------:R-:W-:Y:S01]  /*10080*/  IMAD.MOV.U32 R13, RZ, RZ, R10 ;  /* 0x000000ffff0d7224 */ /* 0x000fe200078e000a */
[----:B------:R-:W-:Y:S01]  /*10090*/  MOV R12, 0x7 ;  /* 0x00000007000c7802 */ /* 0x000fe20000000f00 */
[----:B------:R-:W-:-:S07]  /*100a0*/  IMAD.MOV.U32 R2, RZ, RZ, R14 ;  /* 0x000000ffff027224 */ /* 0x000fce00078e000e */
[----:B------:R-:W-:Y:S05]  /*100b0*/  WARPSYNC.COLLECTIVE R15, `(.L_x_388) ;  /* 0x000000000f087348 */ /* 0x000fea0003c00000 */
[----:B------:R0:W1:Y:S02]  /*100c0*/  SHFL.IDX P6, R14, R13, R12, R11 ;  /* 0x0000000c0d0e7389 */ /* 0x00006400000c000b */
[----:B01----:R-:W-:Y:S01]  /*100d0*/  ENDCOLLECTIVE ;  /* 0x000000000000791b */ /* 0x003fe20003800000 */
.L_x_388:
        /* <DEDUP_REMOVED lines=11> */
.L_x_389:
[----:B------:R-:W-:Y:S01]  /*10190*/  IMAD.MOV.U32 R2, RZ, RZ, R14 ;  /* 0x000000ffff027224 */ /* 0x000fe200078e000e */
[----:B------:R-:W-:Y:S06]  /*101a0*/  BRA `(.L_x_390) ;  /* 0xffffffbc00007947 */ /* 0x000fec000383ffff */
.L_x_283:
[----:B-1----:R1:W2:Y:S02]  /*101b0*/  SYNCS.PHASECHK.TRANS64.TRYWAIT P0, [R5+URZ+0x16860], R2 ;  /* 0x01686002050075a7 */ /* 0x0022a4000800017f */
[----:B--2---:R-:W-:Y:S05]  /*101c0*/  @!P0 NANOSLEEP.SYNCS 0x989680 ;  /* 0x009896800000895d */ /* 0x004fea0003900000 */
[----:B------:R-:W2:Y:S02]  /*101d0*/  @!P0 SYNCS.PHASECHK.TRANS64 P0, [R5+URZ+0x16860], R2 ;  /* 0x01686002050085a7 */ /* 0x000ea4000800007f */
[----:B--2---:R-:W-:Y:S05]  /*101e0*/  @!P0 BRA `(.L_x_283) ;  /* 0xfffffffc00f08947 */ /* 0x004fea000383ffff */
[----:B------:R-:W-:Y:S05]  /*101f0*/  BRA `(.L_x_391) ;  /* 0xffffffbc00587947 */ /* 0x000fea000383ffff */
.L_x_284:
[----:B------:R-:W-:Y:S01]  /*10200*/  BSSY B1, `(.L_x_392) ;  /* 0x0000008000017945 */ /* 0x000fe20003800000 */
[----:B------:R-:W-:Y:S01]  /*10210*/  MOV R13, R24 ;  /* 0x00000018000d7202 */ /* 0x000fe20000000f00 */
[----:B------:R-:W-:Y:S02]  /*10220*/  IMAD.MOV.U32 R12, RZ, RZ, RZ ;  /* 0x000000ffff0c7224 */ /* 0x000fe400078e00ff */
[----:B------:R-:W-:Y:S02]  /*10230*/  IMAD.MOV.U32 R11, RZ, RZ, 0x181f ;  /* 0x0000181fff0b7424 */ /* 0x000fe400078e00ff */
[----:B------:R-:W-:-:S07]  /*10240*/  IMAD.MOV.U32 R15, RZ, RZ, -0x1 ;  /* 0xffffffffff0f7424 */ /* 0x000fce00078e00ff */
[----:B-1----:R-:W-:Y:S05]  /*10250*/  WARPSYNC.COLLECTIVE R15, `(.L_x_393) ;  /* 0x000000000f087348 */ /* 0x002fea0003c00000 */
[----:B------:R0:W2:Y:S02]  /*10260*/  SHFL.IDX P6, R14, R13, R12, R11 ;  /* 0x0000000c0d0e7389 */ /* 0x0000a400000c000b */
[----:B012---:R-:W-:Y:S01]  /*10270*/  ENDCOLLECTIVE ;  /* 0x000000000000791b */ /* 0x007fe20003800000 */
.L_x_393:
[----:B------:R-:W-:Y:S05]  /*10280*/  BSYNC B1 ;  /* 0x0000000000017941 */ /* 0x000fea0003800000 */
.L_x_392:
[----:B------:R-:W-:Y:S01]  /*10290*/  IMAD.MOV.U32 R13, RZ, RZ, R23 ;  /* 0x000000ffff0d7224 */ /* 0x000fe200078e0017 */
[----:B------:R-:W-:Y:S01]  /*102a0*/  MOV R15, 0xffffffff ;  /* 0xffffffff000f7802 */ /* 0x000fe20000000f00 */
[----:B------:R-:W-:Y:S01]  /*102b0*/  IMAD.MOV.U32 R12, RZ, RZ, RZ ;  /* 0x000000ffff0c7224 */ /* 0x000fe200078e00ff */
[----:B------:R-:W-:Y:S01]  /*102c0*/  MOV R3, R14 ;  /* 0x0000000e00037202 */ /* 0x000fe20000000f00 */
[----:B------:R-:W-:Y:S01]  /*102d0*/  IMAD.MOV.U32 R11, RZ, RZ, 0x181f ;  /* 0x0000181fff0b7424 */ /* 0x000fe200078e00ff */
[----:B------:R-:W-:Y:S01]  /*102e0*/  ISETP.LT.OR P2, PT, R8, 0x1, P1 ;  /* 0x000000010800780c */ /* 0x000fe20000f41670 */
[----:B------:R-:W-:-:S12]  /*102f0*/  IMAD R6, R6, 0x2, R22 ;  /* 0x0000000206067824 */ /* 0x000fd800078e0216 */
[----:B------:R-:W-:Y:S05]  /*10300*/  WARPSYNC.COLLECTIVE R15, `(.L_x_394) ;  /* 0x000000000f087348 */ /* 0x000fea0003c00000 */
[----:B------:R0:W1:Y:S02]  /*10310*/  SHFL.IDX P6, R14, R13, R12, R11 ;  /* 0x0000000c0d0e7389 */ /* 0x00006400000c000b */
[----:B01----:R-:W-:Y:S01]  /*10320*/  ENDCOLLECTIVE ;  /* 0x000000000000791b */ /* 0x003fe20003800000 */
.L_x_394:
[----:B------:R-:W-:Y:S01]  /*10330*/  MOV R13, R24 ;  /* 0x00000018000d7202 */ /* 0x000fe20000000f00 */
[----:B------:R-:W-:Y:S02]  /*10340*/  IMAD.MOV.U32 R12, RZ, RZ, 0x1 ;  /* 0x00000001ff0c7424 */ /* 0x000fe400078e00ff */
[----:B------:R-:W-:-:S07]  /*10350*/  IMAD.MOV.U32 R2, RZ, RZ, R14 ;  /* 0x000000ffff027224 */ /* 0x000fce00078e000e */
[----:B------:R-:W-:Y:S05]  /*10360*/  WARPSYNC.COLLECTIVE R15, `(.L_x_395) ;  /* 0x000000000f087348 */ /* 0x000fea0003c00000 */
[----:B------:R0:W1:Y:S02]  /*10370*/  SHFL.IDX P6, R14, R13, R12, R11 ;  /* 0x0000000c0d0e7389 */ /* 0x00006400000c000b */
[----:B01----:R-:W-:Y:S01]  /*10380*/  ENDCOLLECTIVE ;  /* 0x000000000000791b */ /* 0x003fe20003800000 */
.L_x_395:
        /* <DEDUP_REMOVED lines=12> */
.L_x_396:
[----:B------:R-:W-:Y:S02]  /*10450*/  IMAD.MOV.U32 R13, RZ, RZ, R24 ;  /* 0x000000ffff0d7224 */ /* 0x000fe400078e0018 */
[----:B------:R-:W-:Y:S01]  /*10460*/  IMAD.MOV.U32 R12, RZ, RZ, 0x2 ;  /* 0x00000002ff0c7424 */ /* 0x000fe200078e00ff */
[----:B------:R-:W-:-:S07]  /*10470*/  MOV R2, R14 ;  /* 0x0000000e00027202 */ /* 0x000fce0000000f00 */
[----:B------:R-:W-:Y:S05]  /*10480*/  WARPSYNC.COLLECTIVE R15, `(.L_x_397) ;  /* 0x000000000f087348 */ /* 0x000fea0003c00000 */
[----:B------:R0:W1:Y:S02]  /*10490*/  SHFL.IDX P6, R14, R13, R12, R11 ;  /* 0x0000000c0d0e7389 */ /* 0x00006400000c000b */
[----:B01----:R-:W-:Y:S01]  /*104a0*/  ENDCOLLECTIVE ;  /* 0x000000000000791b */ /* 0x003fe20003800000 */
.L_x_397:
[----:B------:R-:W-:-:S05]  /*104b0*/  IADD3 R2, P0, R2, R7, RZ ;  /* 0x0000000702027210 */ /* 0x000fca0007f1e0ff */
[----:B------:R-:W-:-:S05]  /*104c0*/  IMAD.X R3, RZ, RZ, R3, P0 ;  /* 0x000000ffff037224 */ /* 0x000fca00000e0603 */
[----:B------:R-:W-:Y:S01]  /*104d0*/  @!PT LDS RZ, [RZ] ;  /* 0x00000000fffff984 */ /* 0x000fe20000000800 */
[----:B------:R-:W-:Y:S01]  /*104e0*/  @!PT LDS RZ, [RZ] ;  /* 0x00000000fffff984 */ /* 0x000fe20000000800 */
[----:B------:R-:W-:Y:S01]  /*104f0*/  @!PT LDS RZ, [RZ] ;  /* 0x00000000fffff984 */ /* 0x000fe20000000800 */
[----:B------:R0:W-:Y:S01]  /*10500*/  LDGSTS.E.BYPASS.LTC128B.128 [R6+0xc00], desc[UR50][R2.64], !P2 ;  /* 0x00c0000002067fae */ /* 0x0001e2000d101d72 */
[----:B------:R-:W-:Y:S01]  /*10510*/  ISETP.LT.OR P2, PT, R8, 0x21, P1 ;  /* 0x000000210800780c */ /* 0x000fe20000f41670 */
[----:B------:R-:W-:Y:S01]  /*10520*/  IMAD.MOV.U32 R13, RZ, RZ, R23 ;  /* 0x000000ffff0d7224 */ /* 0x000fe200078e0017 */
[----:B0-----:R-:W-:-:S11]  /*10530*/  MOV R3, R14 ;  /* 0x0000000e00037202 */ /* 0x001fd60000000f00 */
[----:B------:R-:W-:Y:S05]  /*10540*/  WARPSYNC.COLLECTIVE R15, `(.L_x_398) ;  /* 0x000000000f087348 */ /* 0x000fea0003c00000 */
[----:B------:R0:W1:Y:S02]  /*10550*/  SHFL.IDX P6, R14, R13, R12, R11 ;  /* 0x0000000c0d0e7389 */ /* 0x00006400000c000b */
[----:B01----:R-:W-:Y:S01]  /*10560*/  ENDCOLLECTIVE ;  /* 0x000000000000791b */ /* 0x003fe20003800000 */
.L_x_398:
[----:B------:R-:W-:Y:S01]  /*10570*/  MOV R13, R24 ;  /* 0x00000018000d7202 */ /* 0x000fe20000000f00 */
[----:B------:R-:W-:Y:S02]  /*10580*/  IMAD.MOV.U32 R12, RZ, RZ, 0x3 ;  /* 0x00000003ff0c7424 */ /* 0x000fe400078e00ff */
[----:B------:R-:W-:-:S07]  /*10590*/  IMAD.MOV.U32 R2, RZ, RZ, R14 ;  /* 0x000000ffff027224 */ /* 0x000fce00078e000e */
[----:B------:R-:W-:Y:S05]  /*105a0*/  WARPSYNC.COLLECTIVE R15, `(.L_x_399) ;  /* 0x000000000f087348 */ /* 0x000fea0003c00000 */
[----:B------:R0:W1:Y:S02]  /*105b0*/  SHFL.IDX P6, R14, R13, R12, R11 ;  /* 0x0000000c0d0e7389 */ /* 0x00006400000c000b */
[----:B01----:R-:W-:Y:S01]  /*105c0*/  ENDCOLLECTIVE ;  /* 0x000000000000791b */ /* 0x003fe20003800000 */
.L_x_399:
        /* <DEDUP_REMOVED lines=12> */
.L_x_400:
[----:B------:R-:W-:Y:S02]  /*10690*/  IMAD.MOV.U32 R13, RZ, RZ, R24 ;  /* 0x000000ffff0d7224 */ /* 0x000fe400078e0018 */
[----:B------:R-:W-:Y:S01]  /*106a0*/  IMAD.MOV.U32 R12, RZ, RZ, 0x4 ;  /* 0x00000004ff0c7424 */ /* 0x000fe200078e00ff */
[----:B------:R-:W-:-:S07]  /*106b0*/  MOV R2, R14 ;  /* 0x0000000e00027202 */ /* 0x000fce0000000f00 */
[----:B------:R-:W-:Y:S05]  /*106c0*/  WARPSYNC.COLLECTIVE R15, `(.L_x_401) ;  /* 0x000000000f087348 */ /* 0x000fea0003c00000 */
[----:B------:R0:W1:Y:S02]  /*106d0*/  SHFL.IDX P6, R14, R13, R12, R11 ;  /* 0x0000000c0d0e7389 */ /* 0x00006400000c000b */
[----:B01----:R-:W-:Y:S01]  /*106e0*/  ENDCOLLECTIVE ;  /* 0x000000000000791b */ /* 0x003fe20003800000 */
.L_x_401:
        /* <DEDUP_REMOVED lines=12> */
.L_x_402:
[----:B------:R-:W-:Y:S01]  /*107b0*/  MOV R13, R24 ;  /* 0x00000018000d7202 */ /* 0x000fe20000000f00 */
[----:B------:R-:W-:Y:S02]  /*107c0*/  IMAD.MOV.U32 R12, RZ, RZ, 0x5 ;  /* 0x00000005ff0c7424 */ /* 0x000fe400078e00ff */
[----:B------:R-:W-:-:S07]  /*107d0*/  IMAD.MOV.U32 R2, RZ, RZ, R14 ;  /* 0x000000ffff027224 */ /* 0x000fce00078e000e */
[----:B------:R-:W-:Y:S05]  /*107e0*/  WARPSYNC.COLLECTIVE R15, `(.L_x_403) ;  /* 0x000000000f087348 */ /* 0x000fea0003c00000 */
[----:B------:R0:W1:Y:S02]  /*107f0*/  SHFL.IDX P6, R14, R13, R12, R11 ;  /* 0x0000000c0d0e7389 */ /* 0x00006400000c000b */
[----:B01----:R-:W-:Y:S01]  /*10800*/  ENDCOLLECTIVE ;  /* 0x000000000000791b */ /* 0x003fe20003800000 */
.L_x_403:
        /* <DEDUP_REMOVED lines=12> */
.L_x_404:
[----:B------:R-:W-:Y:S02]  /*108d0*/  IMAD.MOV.U32 R13, RZ, RZ, R24 ;  /* 0x000000ffff0d7224 */ /* 0x000fe400078e0018 */
[----:B------:R-:W-:Y:S01]  /*108e0*/  IMAD.MOV.U32 R12, RZ, RZ, 0x6 ;  /* 0x00000006ff0c7424 */ /* 0x000fe200078e00ff */
[----:B------:R-:W-:-:S07]  /*108f0*/  MOV R2, R14 ;  /* 0x0000000e00027202 */ /* 0x000fce0000000f00 */
[----:B------:R-:W-:Y:S05]  /*10900*/  WARPSYNC.COLLECTIVE R15, `(.L_x_405) ;  /* 0x000000000f087348 */ /* 0x000fea0003c00000 */
[----:B------:R0:W1:Y:S02]  /*10910*/  SHFL.IDX P6, R14, R13, R12, R11 ;  /* 0x0000000c0d0e7389 */ /* 0x00006400000c000b */
[----:B01----:R-:W-:Y:S01]  /*10920*/  ENDCOLLECTIVE ;  /* 0x000000000000791b */ /* 0x003fe20003800000 */
.L_x_405:
        /* <DEDUP_REMOVED lines=12> */
.L_x_406:
[----:B------:R-:W-:Y:S01]  /*109f0*/  MOV R13, R24 ;  /* 0x00000018000d7202 */ /* 0x000fe20000000f00 */
[----:B------:R-:W-:Y:S02]  /*10a00*/  IMAD.MOV.U32 R12, RZ, RZ, 0x7 ;  /* 0x00000007ff0c7424 */ /* 0x000fe400078e00ff */
[----:B------:R-:W-:-:S07]  /*10a10*/  IMAD.MOV.U32 R2, RZ, RZ, R14 ;  /* 0x000000ffff027224 */ /* 0x000fce00078e000e */
[----:B------:R-:W-:Y:S05]  /*10a20*/  WARPSYNC.COLLECTIVE R15, `(.L_x_407) ;  /* 0x000000000f087348 */ /* 0x000fea0003c00000 */
[----:B------:R0:W1:Y:S02]  /*10a30*/  SHFL.IDX P6, R14, R13, R12, R11 ;  /* 0x0000000c0d0e7389 */ /* 0x00006400000c000b */
[----:B01----:R-:W-:Y:S01]  /*10a40*/  ENDCOLLECTIVE ;  /* 0x000000000000791b */ /* 0x003fe20003800000 */
.L_x_407:
        /* <DEDUP_REMOVED lines=11> */
.L_x_408:
[----:B------:R-:W-:Y:S01]  /*10b00*/  MOV R2, R14 ;  /* 0x0000000e00027202 */ /* 0x000fe20000000f00 */
[----:B------:R-:W-:Y:S06]  /*10b10*/  BRA `(.L_x_409) ;  /* 0xffffffb800047947 */ /* 0x000fec000383ffff */
.L_x_292:
[----:B0-----:R0:W1:Y:S02]  /*10b20*/  SYNCS.PHASECHK.TRANS64.TRYWAIT P0, [R0+URZ+0x16860], R3 ;  /* 0x01686003000075a7 */ /* 0x001064000800017f */
[----:B-1----:R-:W-:Y:S05]  /*10b30*/  @!P0 NANOSLEEP.SYNCS 0x989680 ;  /* 0x009896800000895d */ /* 0x002fea0003900000 */
[----:B------:R-:W1:Y:S02]  /*10b40*/  @!P0 SYNCS.PHASECHK.TRANS64 P0, [R0+URZ+0x16860], R3 ;  /* 0x01686003000085a7 */ /* 0x000e64000800007f */
[----:B-1----:R-:W-:Y:S05]  /*10b50*/  @!P0 BRA `(.L_x_292) ;  /* 0xfffffffc00f08947 */ /* 0x002fea000383ffff */
[----:B------:R-:W-:Y:S05]  /*10b60*/  BRA `(.L_x_410) ;  /* 0xffffffbc00207947 */ /* 0x000fea000383ffff */
.L_x_293:
[----:B------:R-:W-:Y:S01]  /*10b70*/  BSSY B0, `(.L_x_411) ;  /* 0x0000008000007945 */ /* 0x000fe20003800000 */
[----:B------:R-:W-:Y:S01]  /*10b80*/  IMAD.MOV.U32 R13, RZ, RZ, R24 ;  /* 0x000000ffff0d7224 */ /* 0x000fe200078e0018 */
[----:B------:R-:W-:Y:S01]  /*10b90*/  MOV R15, 0xffffffff ;  /* 0xffffffff000f7802 */ /* 0x000fe20000000f00 */
[----:B------:R-:W-:Y:S02]  /*10ba0*/  IMAD.MOV.U32 R12, RZ, RZ, RZ ;  /* 0x000000ffff0c7224 */ /* 0x000fe400078e00ff */
[----:B------:R-:W-:-:S07]  /*10bb0*/  IMAD.MOV.U32 R11, RZ, RZ, 0x181f ;  /* 0x0000181fff0b7424 */ /* 0x000fce00078e00ff */
[----:B0-----:R-:W-:Y:S05]  /*10bc0*/  WARPSYNC.COLLECTIVE R15, `(.L_x_412) ;  /* 0x000000000f087348 */ /* 0x001fea0003c00000 */
[----:B------:R1:W2:Y:S02]  /*10bd0*/  SHFL.IDX P6, R14, R13, R12, R11 ;  /* 0x0000000c0d0e7389 */ /* 0x0002a400000c000b */
[----:B012---:R-:W-:Y:S01]  /*10be0*/  ENDCOLLECTIVE ;  /* 0x000000000000791b */ /* 0x007fe20003800000 */
.L_x_412:
[----:B------:R-:W-:Y:S05]  /*10bf0*/  BSYNC B0 ;  /* 0x0000000000007941 */ /* 0x000fea0003800000 */
.L_x_411:
[----:B------:R-:W-:Y:S01]  /*10c00*/  IMAD.MOV.U32 R13, RZ, RZ, R23 ;  /* 0x000000ffff0d7224 */ /* 0x000fe200078e0017 */
[----:B------:R-:W-:Y:S01]  /*10c10*/  MOV R11, 0x181f ;  /* 0x0000181f000b7802 */ /* 0x000fe20000000f00 */
[----:B------:R-:W-:Y:S01]  /*10c20*/  IMAD.MOV.U32 R12, RZ, RZ, RZ ;  /* 0x000000ffff0c7224 */ /* 0x000fe200078e00ff */
[----:B------:R-:W-:Y:S01]  /*10c30*/  ISETP.LT.OR P2, PT, R6, 0x1, P0 ;  /* 0x000000010600780c */ /* 0x000fe20000741670 */
[----:B------:R-:W-:Y:S01]  /*10c40*/  IMAD.MOV.U32 R15, RZ, RZ, -0x1 ;  /* 0xffffffffff0f7424 */ /* 0x000fe200078e00ff */
[----:B------:R-:W-:Y:S01]  /*10c50*/  LEA R4, R4, R22, 0x1 ;  /* 0x0000001604047211 */ /* 0x000fe200078e08ff */
[----:B------:R-:W-:Y:S02]  /*10c60*/  IMAD.MOV.U32 R3, RZ, RZ, R14 ;  /* 0x000000ffff037224 */ /* 0x000fe400078e000e */
[----:B------:R-:W-:-:S08]  /*10c70*/  IMAD.SHL.U32 R5, R28, 0x2, RZ ;  /* 0x000000021c057824 */ /* 0x000fd000078e00ff */
[----:B------:R-:W-:Y:S05]  /*10c80*/  WARPSYNC.COLLECTIVE R15, `(.L_x_413) ;  /* 0x000000000f087348 */ /* 0x000fea0003c00000 */
[----:B------:R0:W1:Y:S02]  /*10c90*/  SHFL.IDX P6, R14, R13, R12, R11 ;  /* 0x0000000c0d0e7389 */ /* 0x00006400000c000b */
[----:B01----:R-:W-:Y:S01]  /*10ca0*/  ENDCOLLECTIVE ;  /* 0x000000000000791b */ /* 0x003fe20003800000 */
.L_x_413:
[----:B------:R-:W-:Y:S02]  /*10cb0*/  IMAD.MOV.U32 R13, RZ, RZ, R24 ;  /* 0x000000ffff0d7224 */ /* 0x000fe400078e0018 */
[----:B------:R-:W-:Y:S01]  /*10cc0*/  IMAD.MOV.U32 R12, RZ, RZ, 0x1 ;  /* 0x00000001ff0c7424 */ /* 0x000fe200078e00ff */
[----:B------:R-:W-:-:S13]  /*10cd0*/  IADD3 R2, P1, R14, R5, RZ ;  /* 0x000000050e027210 */ /* 0x000fda0007f3e0ff */
[----:B------:R-:W-:Y:S05]  /*10ce0*/  WARPSYNC.COLLECTIVE R15, `(.L_x_414) ;  /* 0x000000000f087348 */ /* 0x000fea0003c00000 */
[----:B------:R0:W1:Y:S02]  /*10cf0*/  SHFL.IDX P6, R14, R13, R12, R11 ;  /* 0x0000000c0d0e7389 */ /* 0x00006400000c000b */
[----:B01----:R-:W-:Y:S01]  /*10d00*/  ENDCOLLECTIVE ;  /* 0x000000000000791b */ /* 0x003fe20003800000 */
.L_x_414:
[----:B------:R-:W-:-:S05]  /*10d10*/  IMAD.X R3, RZ, RZ, R3, P1 ;  /* 0x000000ffff037224 */ /* 0x000fca00008e0603 */
        /* <DEDUP_REMOVED lines=10> */
.L_x_415:
[----:B------:R-:W-:Y:S01]  /*10dc0*/  IMAD.MOV.U32 R13, RZ, RZ, R24 ;  /* 0x000000ffff0d7224 */ /* 0x000fe200078e0018 */
[----:B------:R-:W-:Y:S01]  /*10dd0*/  MOV R12, 0x2 ;  /* 0x00000002000c7802 */ /* 0x000fe20000000f00 */
[----:B------:R-:W-:-:S07]  /*10de0*/  IMAD.MOV.U32 R9, RZ, RZ, R14 ;  /* 0x000000ffff097224 */ /* 0x000fce00078e000e */
[----:B------:R-:W-:Y:S05]  /*10df0*/  WARPSYNC.COLLECTIVE R15, `(.L_x_416) ;  /* 0x000000000f087348 */ /* 0x000fea0003c00000 */
[----:B------:R0:W1:Y:S02]  /*10e00*/  SHFL.IDX P6, R14, R13, R12, R11 ;  /* 0x0000000c0d0e7389 */ /* 0x00006400000c000b */
[----:B01----:R-:W-:Y:S01]  /*10e10*/  ENDCOLLECTIVE ;  /* 0x000000000000791b */ /* 0x003fe20003800000 */
.L_x_416:
        /* <DEDUP_REMOVED lines=12> */
.L_x_417:
[----:B------:R-:W-:Y:S02]  /*10ee0*/  IMAD.MOV.U32 R13, RZ, RZ, R24 ;  /* 0x000000ffff0d7224 */ /* 0x000fe400078e0018 */
[----:B------:R-:W-:Y:S02]  /*10ef0*/  IMAD.MOV.U32 R12, RZ, RZ, 0x3 ;  /* 0x00000003ff0c7424 */ /* 0x000fe400078e00ff */
[----:B------:R-:W-:-:S07]  /*10f00*/  IMAD.MOV.U32 R10, RZ, RZ, R14 ;  /* 0x000000ffff0a7224 */ /* 0x000fce00078e000e */
[----:B------:R-:W-:Y:S05]  /*10f10*/  WARPSYNC.COLLECTIVE R15, `(.L_x_418) ;  /* 0x000000000f087348 */ /* 0x000fea0003c00000 */
[----:B------:R0:W1:Y:S02]  /*10f20*/  SHFL.IDX P6, R14, R13, R12, R11 ;  /* 0x0000000c0d0e7389 */ /* 0x00006400000c000b */
[----:B01----:R-:W-:Y:S01]  /*10f30*/  ENDCOLLECTIVE ;  /* 0x000000000000791b */ /* 0x003fe20003800000 */
.L_x_418:
        /* <DEDUP_REMOVED lines=12> */
.L_x_419:
[----:B------:R-:W-:Y:S01]  /*11000*/  IMAD.MOV.U32 R13, RZ, RZ, R24 ;  /* 0x000000ffff0d7224 */ /* 0x000fe200078e0018 */
[----:B------:R-:W-:Y:S01]  /*11010*/  MOV R12, 0x4 ;  /* 0x00000004000c7802 */ /* 0x000fe20000000f00 */
[----:B------:R-:W-:-:S07]  /*11020*/  IMAD.MOV.U32 R9, RZ, RZ, R14 ;  /* 0x000000ffff097224 */ /* 0x000fce00078e000e */
[----:B------:R-:W-:Y:S05]  /*11030*/  WARPSYNC.COLLECTIVE R15, `(.L_x_420) ;  /* 0x000000000f087348 */ /* 0x000fea0003c00000 */
[----:B------:R0:W1:Y:S02]  /*11040*/  SHFL.IDX P6, R14, R13, R12, R11 ;  /* 0x0000000c0d0e7389 */ /* 0x00006400000c000b */
[----:B01----:R-:W-:Y:S01]  /*11050*/  ENDCOLLECTIVE ;  /* 0x000000000000791b */ /* 0x003fe20003800000 */
.L_x_420:
        /* <DEDUP_REMOVED lines=12> */
.L_x_421:
[----:B------:R-:W-:Y:S02]  /*11120*/  IMAD.MOV.U32 R13, RZ, RZ, R24 ;  /* 0x000000ffff0d7224 */ /* 0x000fe400078e0018 */
[----:B------:R-:W-:Y:S02]  /*11130*/  IMAD.MOV.U32 R12, RZ, RZ, 0x5 ;  /* 0x00000005ff0c7424 */ /* 0x000fe400078e00ff */
[----:B------:R-:W-:-:S07]  /*11140*/  IMAD.MOV.U32 R10, RZ, RZ, R14 ;  /* 0x000000ffff0a7224 */ /* 0x000fce00078e000e */
[----:B------:R-:W-:Y:S05]  /*11150*/  WARPSYNC.COLLECTIVE R15, `(.L_x_422) ;  /* 0x000000000f087348 */ /* 0x000fea0003c00000 */
[----:B------:R0:W1:Y:S02]  /*11160*/  SHFL.IDX P6, R14, R13, R12, R11 ;  /* 0x0000000c0d0e7389 */ /* 0x00006400000c000b */
[----:B01----:R-:W-:Y:S01]  /*11170*/  ENDCOLLECTIVE ;  /* 0x000000000000791b */ /* 0x003fe20003800000 */
.L_x_422:
        /* <DEDUP_REMOVED lines=12> */
.L_x_423:
[----:B------:R-:W-:Y:S01]  /*11240*/  IMAD.MOV.U32 R13, RZ, RZ, R24 ;  /* 0x000000ffff0d7224 */ /* 0x000fe200078e0018 */
[----:B------:R-:W-:Y:S01]  /*11250*/  MOV R12, 0x6 ;  /* 0x00000006000c7802 */ /* 0x000fe20000000f00 */
[----:B------:R-:W-:-:S07]  /*11260*/  IMAD.MOV.U32 R9, RZ, RZ, R14 ;  /* 0x000000ffff097224 */ /* 0x000fce00078e000e */
[----:B------:R-:W-:Y:S05]  /*11270*/  WARPSYNC.COLLECTIVE R15, `(.L_x_424) ;  /* 0x000000000f087348 */ /* 0x000fea0003c00000 */
[----:B------:R0:W1:Y:S02]  /*11280*/  SHFL.IDX P6, R14, R13, R12, R11 ;  /* 0x0000000c0d0e7389 */ /* 0x00006400000c000b */
[----:B01----:R-:W-:Y:S01]  /*11290*/  ENDCOLLECTIVE ;  /* 0x000000000000791b */ /* 0x003fe20003800000 */
.L_x_424:
        /* <DEDUP_REMOVED lines=12> */
.L_x_425:
[----:B------:R-:W-:Y:S01]  /*11360*/  MOV R13, R24 ;  /* 0x00000018000d7202 */ /* 0x000fe20000000f00 */
[----:B------:R-:W-:Y:S01]  /*11370*/  IMAD.MOV.U32 R12, RZ, RZ, 0x7 ;  /* 0x00000007ff0c7424 */ /* 0x000fe200078e00ff */
[----:B------:R-:W-:-:S13]  /*11380*/  IADD3 R2, P1, R14, R5, RZ ;  /* 0x000000050e027210 */ /* 0x000fda0007f3e0ff */
[----:B------:R-:W-:Y:S05]  /*11390*/  WARPSYNC.COLLECTIVE R15, `(.L_x_426) ;  /* 0x000000000f087348 */ /* 0x000fea0003c00000 */
[----:B------:R0:W1:Y:S02]  /*113a0*/  SHFL.IDX P6, R14, R13, R12, R11 ;  /* 0x0000000c0d0e7389 */ /* 0x00006400000c000b */
[----:B01----:R-:W-:Y:S01]  /*113b0*/  ENDCOLLECTIVE ;  /* 0x000000000000791b */ /* 0x003fe20003800000 */
.L_x_426:
        /* <DEDUP_REMOVED lines=10> */
.L_x_427:
[----:B------:R-:W-:Y:S05]  /*11460*/  BRA `(.L_x_428) ;  /* 0xffffffb400d47947 */ /* 0x000fea000383ffff */
.L_x_298:
        /* <DEDUP_REMOVED lines=8> */
.L_x_430:
[----:B------:R-:W-:Y:S05]  /*114f0*/  BSYNC B0 ;  /* 0x0000000000007941 */ /* 0x000fea0003800000 */
.L_x_429:
[----:B------:R-:W-:Y:S01]  /*11500*/  IMAD.MOV.U32 R13, RZ, RZ, R16 ;  /* 0x000000ffff0d7224 */ /* 0x000fe200078e0010 */
[----:B------:R-:W-:Y:S01]  /*11510*/  MOV R15, 0xffffffff ;  /* 0xffffffff000f7802 */ /* 0x000fe20000000f00 */
[----:B------:R-:W-:Y:S01]  /*11520*/  IMAD.MOV.U32 R12, RZ, RZ, 0x1 ;  /* 0x00000001ff0c7424 */ /* 0x000fe200078e00ff */
[----:B------:R-:W-:Y:S01]  /*11530*/  MOV R0, R14 ;  /* 0x0000000e00007202 */ /* 0x000fe20000000f00 */
[----:B------:R-:W-:Y:S02]  /*11540*/  IMAD.MOV.U32 R11, RZ, RZ, 0x1f ;  /* 0x0000001fff0b7424 */ /* 0x000fe400078e00ff */
[----:B------:R-:W-:-:S07]  /*11550*/  IMAD.IADD R5, R19, 0x1, R8 ;  /* 0x0000000113057824 */ /* 0x000fce00078e0208 */
[----:B------:R-:W-:Y:S05]  /*11560*/  WARPSYNC.COLLECTIVE R15, `(.L_x_431) ;  /* 0x000000000f087348 */ /* 0x000fea0003c00000 */
[----:B------:R0:W1:Y:S02]  /*11570*/  SHFL.IDX P6, R14, R13, R12, R11 ;  /* 0x0000000c0d0e7389 */ /* 0x00006400000c000b */
[----:B01----:R-:W-:Y:S01]  /*11580*/  ENDCOLLECTIVE ;  /* 0x000000000000791b */ /* 0x003fe20003800000 */
.L_x_431:
[----:B------:R-:W-:Y:S02]  /*11590*/  ULDC UR4, c[0x0][0xc3c] ;  /* 0x00030f0000047ab9 */ /* 0x000fe40000000800 */
[----:B------:R-:W-:-:S13]  /*115a0*/  ISETP.GE.OR P1, PT, R5, UR4, !P0 ;  /* 0x0000000405007c0c */ /* 0x000fda000c726670 */
[----:B------:R-:W0:Y:S01]  /*115b0*/  @!P1 LDC.64 R2, c[0x0][0xc80] ;  /* 0x00032000ff029b82 */ /* 0x000e220000000a00 */
[----:B------:R-:W-:Y:S02]  /*115c0*/  IMAD.MOV.U32 R11, RZ, RZ, RZ ;  /* 0x000000ffff0b7224 */ /* 0x000fe400078e00ff */
[----:B------:R-:W-:Y:S02]  /*115d0*/  IMAD.MOV.U32 R4, RZ, RZ, R14 ;  /* 0x000000ffff047224 */ /* 0x000fe400078e000e */
[----:B0-----:R-:W-:-:S06]  /*115e0*/  @!P1 IMAD.WIDE R2, R5, 0x4, R2 ;  /* 0x0000000405029825 */ /* 0x001fcc00078e0202 */
[----:B------:R-:W2:Y:S01]  /*115f0*/  @!P1 LDG.E R2, desc[UR50][R2.64] ;  /* 0x0000003202029981 */ /* 0x000ea2000c1e1900 */
[----:B------:R-:W-:Y:S01]  /*11600*/  IMAD.MOV.U32 R5, RZ, RZ, RZ ;  /* 0x000000ffff057224 */ /* 0x000fe200078e00ff */
[C---:B------:R-:W-:Y:S02]  /*11610*/  ISETP.GE.U32.AND P2, PT, R8.reuse, 0x2, PT ;  /* 0x000000020800780c */ /* 0x040fe40003f46070 */
[C---:B------:R-:W-:Y:S02]  /*11620*/  ISETP.GE.U32.AND P3, PT, R8.reuse, 0x4, PT ;  /* 0x000000040800780c */ /* 0x040fe40003f66070 */
[C---:B------:R-:W-:Y:S02]  /*11630*/  ISETP.GE.U32.AND P4, PT, R8.reuse, 0x8, PT ;  /* 0x000000080800780c */ /* 0x040fe40003f86070 */
[----:B------:R-:W-:Y:S02]  /*11640*/  ISETP.GE.U32.AND P5, PT, R8, 0x10, PT ;  /* 0x000000100800780c */ /* 0x000fe40003fa6070 */
[----:B--2---:R-:W-:-:S02]  /*11650*/  @!P1 MOV R5, R2 ;  /* 0x0000000200059202 */ /* 0x004fc40000000f00 */
[----:B------:R-:W-:-:S03]  /*11660*/  ISETP.NE.AND P1, PT, R8, RZ, PT ;  /* 0x000000ff0800720c */ /* 0x000fc60003f25270 */
[----:B------:R-:W-:-:S10]  /*11670*/  IMAD.MOV.U32 R13, RZ, RZ, R5 ;  /* 0x000000ffff0d7224 */ /* 0x000fd400078e0005 */
[----:B------:R-:W-:Y:S05]  /*11680*/  WARPSYNC.COLLECTIVE R15, `(.L_x_432) ;  /* 0x000000000f087348 */ /* 0x000fea0003c00000 */
[----:B------:R0:W1:Y:S02]  /*11690*/  SHFL.UP P6, R14, R13, R12, R11 ;  /* 0x0400000c0d0e7389 */ /* 0x00006400000c000b */
[----:B01----:R-:W-:Y:S01]  /*116a0*/  ENDCOLLECTIVE ;  /* 0x000000000000791b */ /* 0x003fe20003800000 */
.L_x_432:
[----:B------:R-:W-:Y:S01]  /*116b0*/  IMAD.MOV.U32 R12, RZ, RZ, 0x2 ;  /* 0x00000002ff0c7424 */ /* 0x000fe200078e00ff */
[----:B------:R-:W-:-:S05]  /*116c0*/  SEL R6, R14, RZ, P1 ;  /* 0x000000ff0e067207 */ /* 0x000fca0000800000 */
[----:B------:R-:W-:-:S05]  /*116d0*/  IMAD.IADD R6, R5, 0x1, R6 ;  /* 0x0000000105067824 */ /* 0x000fca00078e0206 */
[----:B------:R-:W-:-:S07]  /*116e0*/  MOV R13, R6 ;  /* 0x00000006000d7202 */ /* 0x000fce0000000f00 */
[----:B------:R-:W-:Y:S05]  /*116f0*/  WARPSYNC.COLLECTIVE R15, `(.L_x_433) ;  /* 0x000000000f087348 */ /* 0x000fea0003c00000 */
[----:B------:R0:W1:Y:S02]  /*11700*/  SHFL.UP P6, R14, R13, R12, R11 ;  /* 0x0400000c0d0e7389 */ /* 0x00006400000c000b */
[----:B01----:R-:W-:Y:S01]  /*11710*/  ENDCOLLECTIVE ;  /* 0x000000000000791b */ /* 0x003fe20003800000 */
.L_x_433:
[----:B------:R-:W-:Y:S02]  /*11720*/  MOV R12, 0x4 ;  /* 0x00000004000c7802 */ /* 0x000fe40000000f00 */
[----:B------:R-:W-:-:S05]  /*11730*/  SEL R7, R14, RZ, P2 ;  /* 0x000000ff0e077207 */ /* 0x000fca0001000000 */
[----:B------:R-:W-:-:S04]  /*11740*/  IMAD.IADD R7, R6, 0x1, R7 ;  /* 0x0000000106077824 */ /* 0x000fc800078e0207 */
[----:B------:R-:W-:-:S07]  /*11750*/  IMAD.MOV.U32 R13, RZ, RZ, R7 ;  /* 0x000000ffff0d7224 */ /* 0x000fce00078e0007 */
[----:B------:R-:W-:Y:S05]  /*11760*/  WARPSYNC.COLLECTIVE R15, `(.L_x_434) ;  /* 0x000000000f087348 */ /* 0x000fea0003c00000 */
[----:B------:R0:W1:Y:S02]  /*11770*/  SHFL.UP P6, R14, R13, R12, R11 ;  /* 0x0400000c0d0e7389 */ /* 0x00006400000c000b */
[----:B01----:R-:W-:Y:S01]  /*11780*/  ENDCOLLECTIVE ;  /* 0x000000000000791b */ /* 0x003fe20003800000 */
.L_x_434:
[----:B------:R-:W-:Y:S01]  /*11790*/  IMAD.MOV.U32 R12, RZ, RZ, 0x8 ;  /* 0x00000008ff0c7424 */ /* 0x000fe200078e00ff */
[----:B------:R-:W-:-:S05]  /*117a0*/  SEL R2, R14, RZ, P3 ;  /* 0x000000ff0e027207 */ /* 0x000fca0001800000 */
[----:B------:R-:W-:-:S04]  /*117b0*/  IMAD.IADD R2, R7, 0x1, R2 ;  /* 0x0000000107027824 */ /* 0x000fc800078e0202 */
[----:B------:R-:W-:-:S07]  /*117c0*/  IMAD.MOV.U32 R13, RZ, RZ, R2 ;  /* 0x000000ffff0d7224 */ /* 0x000fce00078e0002 */
[----:B------:R-:W-:Y:S05]  /*117d0*/  WARPSYNC.COLLECTIVE R15, `(.L_x_435) ;  /* 0x000000000f087348 */ /* 0x000fea0003c00000 */
[----:B------:R0:W1:Y:S02]  /*117e0*/  SHFL.UP P6, R14, R13, R12, R11 ;  /* 0x0400000c0d0e7389 */ /* 0x00006400000c000b */
[----:B01----:R-:W-:Y:S01]  /*117f0*/  ENDCOLLECTIVE ;  /* 0x000000000000791b */ /* 0x003fe20003800000 */
.L_x_435:
[----:B------:R-:W-:Y:S01]  /*11800*/  IMAD.MOV.U32 R12, RZ, RZ, 0x10 ;  /* 0x00000010ff0c7424 */ /* 0x000fe200078e00ff */
[----:B------:R-:W-:-:S04]  /*11810*/  SEL R3, R14, RZ, P4 ;  /* 0x000000ff0e037207 */ /* 0x000fc80002000000 */
[----:B------:R-:W-:-:S05]  /*11820*/  IADD3 R3, R2, R3, RZ ;  /* 0x0000000302037210 */ /* 0x000fca0007ffe0ff */
[----:B------:R-:W-:-:S07]  /*11830*/  IMAD.MOV.U32 R13, RZ, RZ, R3 ;  /* 0x000000ffff0d7224 */ /* 0x000fce00078e0003 */
[----:B------:R-:W-:Y:S05]  /*11840*/  WARPSYNC.COLLECTIVE R15, `(.L_x_436) ;  /* 0x000000000f087348 */ /* 0x000fea0003c00000 */
[----:B------:R0:W1:Y:S02]  /*11850*/  SHFL.UP P6, R14, R13, R12, R11 ;  /* 0x0400000c0d0e7389 */ /* 0x00006400000c000b */
[----:B01----:R-:W-:Y:S01]  /*11860*/  ENDCOLLECTIVE ;  /* 0x000000000000791b */ /* 0x003fe20003800000 */
.L_x_436:
[----:B------:R-:W-:Y:S02]  /*11870*/  IMAD.MOV.U32 R12, RZ, RZ, 0x1f ;  /* 0x0000001fff0c7424 */ /* 0x000fe400078e00ff */
[----:B------:R-:W-:Y:S01]  /*11880*/  IMAD.MOV.U32 R11, RZ, RZ, 0x1f ;  /* 0x0000001fff0b7424 */ /* 0x000fe200078e00ff */
[----:B------:R-:W-:-:S05]  /*11890*/  SEL R2, R14, RZ, P5 ;  /* 0x000000ff0e027207 */ /* 0x000fca0002800000 */
[----:B------:R-:W-:-:S05]  /*118a0*/  IMAD.IADD R2, R3, 0x1, R2 ;  /* 0x0000000103027824 */ /* 0x000fca00078e0202 */
[----:B------:R-:W-:-:S07]  /*118b0*/  MOV R13, R2 ;  /* 0x00000002000d7202 */ /* 0x000fce0000000f00 */
[----:B------:R-:W-:Y:S05]  /*118c0*/  WARPSYNC.COLLECTIVE R15, `(.L_x_437) ;  /* 0x000000000f087348 */ /* 0x000fea0003c00000 */
[----:B------:R0:W1:Y:S02]  /*118d0*/  SHFL.IDX P6, R14, R13, R12, R11 ;  /* 0x0000000c0d0e7389 */ /* 0x00006400000c000b */
[----:B01----:R-:W-:Y:S01]  /*118e0*/  ENDCOLLECTIVE ;  /* 0x000000000000791b */ /* 0x003fe20003800000 */
.L_x_437:
[----:B------:R-:W-:Y:S05]  /*118f0*/  BRA `(.L_x_438) ;  /* 0xffffffb400dc7947 */ /* 0x000fea000383ffff */
.L_x_303:
[----:B------:R-:W-:Y:S01]  /*11900*/  BSSY B0, `(.L_x_439) ;  /* 0x0000008000007945 */ /* 0x000fe20003800000 */
[----:B-----5:R-:W-:Y:S01]  /*11910*/  IMAD.MOV.U32 R13, RZ, RZ, R5 ;  /* 0x000000ffff0d7224 */ /* 0x020fe200078e0005 */
[----:B------:R-:W-:Y:S01]  /*11920*/  MOV R12, 0x1 ;  /* 0x00000001000c7802 */ /* 0x000fe20000000f00 */
[----:B------:R-:W-:Y:S02]  /*11930*/  IMAD.MOV.U32 R11, RZ, RZ, RZ ;  /* 0x000000ffff0b7224 */ /* 0x000fe400078e00ff */
[----:B------:R-:W-:-:S07]  /*11940*/  IMAD.MOV.U32 R15, RZ, RZ, -0x1 ;  /* 0xffffffffff0f7424 */ /* 0x000fce00078e00ff */
[----:B0-----:R-:W-:Y:S05]  /*11950*/  WARPSYNC.COLLECTIVE R15, `(.L_x_440) ;  /* 0x000000000f087348 */ /* 0x001fea0003c00000 */
[----:B------:R1:W2:Y:S02]  /*11960*/  SHFL.UP P6, R14, R13, R12, R11 ;  /* 0x0400000c0d0e7389 */ /* 0x0002a400000c000b */
[----:B012---:R-:W-:Y:S01]  /*11970*/  ENDCOLLECTIVE ;  /* 0x000000000000791b */ /* 0x007fe20003800000 */
.L_x_440:
[----:B------:R-:W-:Y:S05]  /*11980*/  BSYNC B0 ;  /* 0x0000000000007941 */ /* 0x000fea0003800000 */
.L_x_439:
[----:B------:R-:W-:Y:S01]  /*11990*/  SEL R14, R14, RZ, P1 ;  /* 0x000000ff0e0e7207 */ /* 0x000fe20000800000 */
[----:B------:R-:W-:Y:S01]  /*119a0*/  IMAD.MOV.U32 R11, RZ, RZ, RZ ;  /* 0x000000ffff0b7224 */ /* 0x000fe200078e00ff */
[----:B------:R-:W-:Y:S01]  /*119b0*/  MOV R12, 0x2 ;  /* 0x00000002000c7802 */ /* 0x000fe20000000f00 */
[----:B------:R-:W-:Y:S02]  /*119c0*/  IMAD.MOV.U32 R15, RZ, RZ, -0x1 ;  /* 0xffffffffff0f7424 */ /* 0x000fe400078e00ff */
[----:B------:R-:W-:-:S07]  /*119d0*/  IMAD.IADD R13, R5, 0x1, R14 ;  /* 0x00000001050d7824 */ /* 0x000fce00078e020e */
[----:B------:R-:W-:Y:S05]  /*119e0*/  WARPSYNC.COLLECTIVE R15, `(.L_x_441) ;  /* 0x000000000f087348 */ /* 0x000fea0003c00000 */
[----:B------:R0:W1:Y:S02]  /*119f0*/  SHFL.UP P6, R14, R13, R12, R11 ;  /* 0x0400000c0d0e7389 */ /* 0x00006400000c000b */
[----:B01----:R-:W-:Y:S01]  /*11a00*/  ENDCOLLECTIVE ;  /* 0x000000000000791b */ /* 0x003fe20003800000 */
.L_x_441:
[----:B------:R-:W-:Y:S01]  /*11a10*/  IMAD.MOV.U32 R12, RZ, RZ, 0x4 ;  /* 0x00000004ff0c7424 */ /* 0x000fe200078e00ff */
[----:B------:R-:W-:-:S05]  /*11a20*/  SEL R2, R14, RZ, P2 ;  /* 0x000000ff0e027207 */ /* 0x000fca0001000000 */
[----:B------:R-:W-:-:S05]  /*11a30*/  IMAD.IADD R2, R13, 0x1, R2 ;  /* 0x000000010d027824 */ /* 0x000fca00078e0202 */
[----:B------:R-:W-:-:S07]  /*11a40*/  MOV R13, R2 ;  /* 0x00000002000d7202 */ /* 0x000fce0000000f00 */
[----:B------:R-:W-:Y:S05]  /*11a50*/  WARPSYNC.COLLECTIVE R15, `(.L_x_442) ;  /* 0x000000000f087348 */ /* 0x000fea0003c00000 */
[----:B------:R0:W1:Y:S02]  /*11a60*/  SHFL.UP P6, R14, R13, R12, R11 ;  /* 0x0400000c0d0e7389 */ /* 0x00006400000c000b */
[----:B01----:R-:W-:Y:S01]  /*11a70*/  ENDCOLLECTIVE ;  /* 0x000000000000791b */ /* 0x003fe20003800000 */
.L_x_442:
[----:B------:R-:W-:Y:S02]  /*11a80*/  MOV R12, 0x8 ;  /* 0x00000008000c7802 */ /* 0x000fe40000000f00 */
[----:B------:R-:W-:-:S05]  /*11a90*/  SEL R3, R14, RZ, P3 ;  /* 0x000000ff0e037207 */ /* 0x000fca0001800000 */
[----:B------:R-:W-:-:S04]  /*11aa0*/  IMAD.IADD R3, R2, 0x1, R3 ;  /* 0x0000000102037824 */ /* 0x000fc800078e0203 */
[----:B------:R-:W-:-:S07]  /*11ab0*/  IMAD.MOV.U32 R13, RZ, RZ, R3 ;  /* 0x000000ffff0d7224 */ /* 0x000fce00078e0003 */
[----:B------:R-:W-:Y:S05]  /*11ac0*/  WARPSYNC.COLLECTIVE R15, `(.L_x_443) ;  /* 0x000000000f087348 */ /* 0x000fea0003c00000 */
[----:B------:R0:W1:Y:S02]  /*11ad0*/  SHFL.UP P6, R14, R13, R12, R11 ;  /* 0x0400000c0d0e7389 */ /* 0x00006400000c000b */
[----:B01----:R-:W-:Y:S01]  /*11ae0*/  ENDCOLLECTIVE ;  /* 0x000000000000791b */ /* 0x003fe20003800000 */
.L_x_443:
[----:B------:R-:W-:Y:S01]  /*11af0*/  IMAD.MOV.U32 R12, RZ, RZ, 0x10 ;  /* 0x00000010ff0c7424 */ /* 0x000fe200078e00ff */
[----:B------:R-:W-:-:S05]  /*11b00*/  SEL R4, R14, RZ, P4 ;  /* 0x000000ff0e047207 */ /* 0x000fca0002000000 */
[----:B------:R-:W-:-:S04]  /*11b10*/  IMAD.IADD R4, R3, 0x1, R4 ;  /* 0x0000000103047824 */ /* 0x000fc800078e0204 */
[----:B------:R-:W-:-:S07]  /*11b20*/  IMAD.MOV.U32 R13, RZ, RZ, R4 ;  /* 0x000000ffff0d7224 */ /* 0x000fce00078e0004 */
[----:B------:R-:W-:Y:S05]  /*11b30*/  WARPSYNC.COLLECTIVE R15, `(.L_x_444) ;  /* 0x000000000f087348 */ /* 0x000fea0003c00000 */
[----:B------:R0:W1:Y:S02]  /*11b40*/  SHFL.UP P6, R14, R13, R12, R11 ;  /* 0x0400000c0d0e7389 */ /* 0x00006400000c000b */
[----:B01----:R-:W-:Y:S01]  /*11b50*/  ENDCOLLECTIVE ;  /* 0x000000000000791b */ /* 0x003fe20003800000 */
.L_x_444:
[----:B------:R-:W-:Y:S02]  /*11b60*/  IMAD.MOV.U32 R12, RZ, RZ, 0x1f ;  /* 0x0000001fff0c7424 */ /* 0x000fe400078e00ff */
[----:B------:R-:W-:Y:S01]  /*11b70*/  IMAD.MOV.U32 R11, RZ, RZ, 0x1f ;  /* 0x0000001fff0b7424 */ /* 0x000fe200078e00ff */
[----:B------:R-:W-:-:S04]  /*11b80*/  SEL R3, R14, RZ, P5 ;  /* 0x000000ff0e037207 */ /* 0x000fc80002800000 */
[----:B------:R-:W-:-:S05]  /*11b90*/  IADD3 R2, R4, R3, RZ ;  /* 0x0000000304027210 */ /* 0x000fca0007ffe0ff */
[----:B------:R-:W-:-:S07]  /*11ba0*/  IMAD.MOV.U32 R13, RZ, RZ, R2 ;  /* 0x000000ffff0d7224 */ /* 0x000fce00078e0002 */
[----:B------:R-:W-:Y:S05]  /*11bb0*/  WARPSYNC.COLLECTIVE R15, `(.L_x_445) ;  /* 0x000000000f087348 */ /* 0x000fea0003c00000 */
[----:B------:R0:W1:Y:S02]  /*11bc0*/  SHFL.IDX P6, R14, R13, R12, R11 ;  /* 0x0000000c0d0e7389 */ /* 0x00006400000c000b */
[----:B01----:R-:W-:Y:S01]  /*11bd0*/  ENDCOLLECTIVE ;  /* 0x000000000000791b */ /* 0x003fe20003800000 */
.L_x_445:
[----:B------:R-:W-:Y:S05]  /*11be0*/  BRA `(.L_x_446) ;  /* 0xffffffb400bc7947 */ /* 0x000fea000383ffff */
.L_x_305:
[----:B------:R-:W-:Y:S01]  /*11bf0*/  BSSY B0, `(.L_x_447) ;  /* 0x0000006000007945 */ /* 0x000fe20003800000 */
[----:B------:R-:W-:Y:S02]  /*11c00*/  PLOP3.LUT P6, PT, P6, PT, PT, 0x8, 0x0 ;  /* 0x000000000000781c */ /* 0x000fe400037ce170 */
[----:B------:R-:W-:-:S11]  /*11c10*/  MOV R15, 0xffffffff ;  /* 0xffffffff000f7802 */ /* 0x000fd60000000f00 */
[----:B0-----:R-:W-:Y:S05]  /*11c20*/  WARPSYNC.COLLECTIVE R15, `(.L_x_448) ;  /* 0x000000000f087348 */ /* 0x001fea0003c00000 */
[----:B------:R-:W-:Y:S01]  /*11c30*/  VOTE.ANY R14, PT, P6 ;  /* 0x00000000000e7806 */ /* 0x000fe200030e0100 */
[----:B0-----:R-:W-:Y:S06]  /*11c40*/  ENDCOLLECTIVE ;  /* 0x000000000000791b */ /* 0x001fec0003800000 */
.L_x_448:
[----:B------:R-:W-:Y:S05]  /*11c50*/  BSYNC B0 ;  /* 0x0000000000007941 */ /* 0x000fea0003800000 */
.L_x_447:
[----:B------:R-:W-:Y:S01]  /*11c60*/  IMAD.MOV.U32 R3, RZ, RZ, R14 ;  /* 0x000000ffff037224 */ /* 0x000fe200078e000e */
[----:B------:R-:W-:Y:S01]  /*11c70*/  MOV R11, 0x1f ;  /* 0x0000001f000b7802 */ /* 0x000fe20000000f00 */
[----:B------:R-:W-:Y:S02]  /*11c80*/  IMAD.MOV.U32 R13, RZ, RZ, R5 ;  /* 0x000000ffff0d7224 */ /* 0x000fe400078e0005 */
[----:B------:R-:W0:Y:S01]  /*11c90*/  POPC R4, R3 ;  /* 0x0000000300047309 */ /* 0x000e220000000000 */
[----:B------:R-:W-:Y:S02]  /*11ca0*/  IMAD.MOV.U32 R15, RZ, RZ, -0x1 ;  /* 0xffffffffff0f7424 */ /* 0x000fe400078e00ff */
[----:B0-----:R-:W-:-:S07]  /*11cb0*/  IMAD.MOV.U32 R12, RZ, RZ, R4 ;  /* 0x000000ffff0c7224 */ /* 0x001fce00078e0004 */
[----:B------:R-:W-:Y:S05]  /*11cc0*/  WARPSYNC.COLLECTIVE R15, `(.L_x_449) ;  /* 0x000000000f087348 */ /* 0x000fea0003c00000 */
[----:B------:R0:W1:Y:S02]  /*11cd0*/  SHFL.IDX P6, R14, R13, R12, R11 ;  /* 0x0000000c0d0e7389 */ /* 0x00006400000c000b */
[----:B01----:R-:W-:Y:S01]  /*11ce0*/  ENDCOLLECTIVE ;  /* 0x000000000000791b */ /* 0x003fe20003800000 */
.L_x_449:
[----:B------:R-:W-:Y:S01]  /*11cf0*/  IMAD.MOV.U32 R5, RZ, RZ, R14 ;  /* 0x000000ffff057224 */ /* 0x000fe200078e000e */
[----:B------:R-:W-:Y:S06]  /*11d00*/  BRA `(.L_x_450) ;  /* 0xffffffb400ac7947 */ /* 0x000fec000383ffff */
.L_x_307:
[----:B------:R-:W-:Y:S01]  /*11d10*/  BSSY B0, `(.L_x_451) ;  /* 0x0000007000007945 */ /* 0x000fe20003800000 */
[----:B------:R-:W-:Y:S01]  /*11d20*/  IMAD.MOV.U32 R13, RZ, RZ, R2 ;  /* 0x000000ffff0d7224 */ /* 0x000fe200078e0002 */
[----:B------:R-:W-:Y:S01]  /*11d30*/  MOV R11, 0x1f ;  /* 0x0000001f000b7802 */ /* 0x000fe20000000f00 */
[----:B------:R-:W-:-:S07]  /*11d40*/  IMAD.MOV.U32 R15, RZ, RZ, -0x1 ;  /* 0xffffffffff0f7424 */ /* 0x000fce00078e00ff */
[----:B012---:R-:W-:Y:S05]  /*11d50*/  WARPSYNC.COLLECTIVE R15, `(.L_x_452) ;  /* 0x000000000f087348 */ /* 0x007fea0003c00000 */
[----:B------:R3:W4:Y:S02]  /*11d60*/  SHFL.IDX P6, R14, R13, R12, R11 ;  /* 0x0000000c0d0e7389 */ /* 0x00072400000c000b */
[----:B01234-:R-:W-:Y:S01]  /*11d70*/  ENDCOLLECTIVE ;  /* 0x000000000000791b */ /* 0x01ffe20003800000 */
.L_x_452:
[----:B------:R-:W-:Y:S05]  /*11d80*/  BSYNC B0 ;  /* 0x0000000000007941 */ /* 0x000fea0003800000 */
.L_x_451:
[----:B------:R-:W-:Y:S05]  /*11d90*/  BRA `(.L_x_306) ;  /* 0xffffffb400a47947 */ /* 0x000fea000383ffff */
.L_x_311:
[----:B0-----:R0:W3:Y:S02]  /*11da0*/  SYNCS.PHASECHK.TRANS64.TRYWAIT P0, [R5+URZ+0x16820], R0 ;  /* 0x01682000050075a7 */ /* 0x0010e4000800017f */
[----:B---3--:R-:W-:Y:S05]  /*11db0*/  @!P0 NANOSLEEP.SYNCS 0x989680 ;  /* 0x009896800000895d */ /* 0x008fea0003900000 */
[----:B------:R-:W3:Y:S02]  /*11dc0*/  @!P0 SYNCS.PHASECHK.TRANS64 P0, [R5+URZ+0x16820], R0 ;  /* 0x01682000050085a7 */ /* 0x000ee4000800007f */
[----:B---3--:R-:W-:Y:S05]  /*11dd0*/  @!P0 BRA `(.L_x_311) ;  /* 0xfffffffc00f08947 */ /* 0x008fea000383ffff */
[----:B------:R-:W-:Y:S05]  /*11de0*/  BRA `(.L_x_453) ;  /* 0xffffffb800907947 */ /* 0x000fea000383ffff */
.L_x_312:
[----:B------:R-:W3:Y:S01]  /*11df0*/  S2R R2, SR_TID.X ;  /* 0x0000000000027919 */ /* 0x000ee20000002100 */
[----:B------:R-:W-:Y:S01]  /*11e00*/  BSSY B0, `(.L_x_454) ;  /* 0x000000a000007945 */ /* 0x000fe20003800000 */
[----:B------:R-:W-:Y:S01]  /*11e10*/  IMAD.MOV.U32 R12, RZ, RZ, RZ ;  /* 0x000000ffff0c7224 */ /* 0x000fe200078e00ff */
[----:B------:R-:W-:Y:S01]  /*11e20*/  MOV R11, 0x1f ;  /* 0x0000001f000b7802 */ /* 0x000fe20000000f00 */
[----:B------:R-:W-:Y:S01]  /*11e30*/  IMAD.MOV.U32 R15, RZ, RZ, -0x1 ;  /* 0xffffffffff0f7424 */ /* 0x000fe200078e00ff */
[----:B---3--:R-:W-:-:S04]  /*11e40*/  SHF.R.U32.HI R2, RZ, 0x5, R2 ;  /* 0x00000005ff027819 */ /* 0x008fc80000011602 */
[----:B------:R-:W-:-:S05]  /*11e50*/  LOP3.LUT R2, R2, 0x3, RZ, 0xc0, !PT ;  /* 0x0000000302027812 */ /* 0x000fca00078ec0ff */
[----:B------:R-:W-:-:S07]  /*11e60*/  IMAD.MOV.U32 R13, RZ, RZ, R2 ;  /* 0x000000ffff0d7224 */ /* 0x000fce00078e0002 */
[----:B012---:R-:W-:Y:S05]  /*11e70*/  WARPSYNC.COLLECTIVE R15, `(.L_x_455) ;  /* 0x000000000f087348 */ /* 0x007fea0003c00000 */
[----:B------:R3:W4:Y:S02]  /*11e80*/  SHFL.IDX P6, R14, R13, R12, R11 ;  /* 0x0000000c0d0e7389 */ /* 0x00072400000c000b */
[----:B01234-:R-:W-:Y:S01]  /*11e90*/  ENDCOLLECTIVE ;  /* 0x000000000000791b */ /* 0x01ffe20003800000 */
.L_x_455:
[----:B------:R-:W-:Y:S05]  /*11ea0*/  BSYNC B0 ;  /* 0x0000000000007941 */ /* 0x000fea0003800000 */
.L_x_454:
[----:B------:R-:W-:Y:S05]  /*11eb0*/  BRA `(.L_x_456) ;  /* 0xffffffb800787947 */ /* 0x000fea000383ffff */
.L_x_315:
[----:B------:R-:W-:Y:S01]  /*11ec0*/  BSSY B1, `(.L_x_457) ;  /* 0x0000006000017945 */ /* 0x000fe20003800000 */
[----:B------:R-:W-:-:S07]  /*11ed0*/  IMAD.MOV.U32 R15, RZ, RZ, -0x1 ;  /* 0xffffffffff0f7424 */ /* 0x000fce00078e00ff */
[----:B012---:R-:W-:Y:S05]  /*11ee0*/  WARPSYNC.COLLECTIVE R15, `(.L_x_458) ;  /* 0x000000000f0c7348 */ /* 0x007fea0003c00000 */
[----:B------:R-:W-:Y:S02]  /*11ef0*/  ELECT P6, UR62, PT ;  /* 0x00000000003e782f */ /* 0x000fe400038c0000 */
[----:B------:R-:W-:Y:S01]  /*11f00*/  MOV R14, UR62 ;  /* 0x0000003e000e7c02 */ /* 0x000fe20008000f00 */
[----:B012---:R-:W-:Y:S10]  /*11f10*/  ENDCOLLECTIVE ;  /* 0x000000000000791b */ /* 0x007ff40003800000 */
.L_x_458:
[----:B------:R-:W-:Y:S05]  /*11f20*/  BSYNC B1 ;  /* 0x0000000000017941 */ /* 0x000fea0003800000 */
.L_x_457:
[----:B------:R-:W-:Y:S05]  /*11f30*/  BRA `(.L_x_459) ;  /* 0xffffffb800707947 */ /* 0x000fea000383ffff */
.L_x_317:
[----:B0-----:R0:W3:Y:S02]  /*11f40*/  SYNCS.PHASECHK.TRANS64.TRYWAIT P1, [R3+URZ+0x16840], R2 ;  /* 0x01684002030075a7 */ /* 0x0010e4000802017f */
[----:B---3--:R-:W-:Y:S05]  /*11f50*/  @!P1 NANOSLEEP.SYNCS 0x989680 ;  /* 0x009896800000995d */ /* 0x008fea0003900000 */
[----:B------:R-:W3:Y:S02]  /*11f60*/  @!P1 SYNCS.PHASECHK.TRANS64 P1, [R3+URZ+0x16840], R2 ;  /* 0x01684002030095a7 */ /* 0x000ee4000802007f */
[----:B---3--:R-:W-:Y:S05]  /*11f70*/  @!P1 BRA `(.L_x_317) ;  /* 0xfffffffc00f09947 */ /* 0x008fea000383ffff */
[----:B------:R-:W-:Y:S05]  /*11f80*/  BRA `(.L_x_460) ;  /* 0xffffffb800907947 */ /* 0x000fea000383ffff */
.L_x_319:
[----:B---3--:R3:W4:Y:S02]  /*11f90*/  SYNCS.PHASECHK.TRANS64.TRYWAIT P1, [R25+URZ+0x16840], R0 ;  /* 0x01684000190075a7 */ /* 0x008724000802017f */
[----:B----4-:R-:W-:Y:S05]  /*11fa0*/  @!P1 NANOSLEEP.SYNCS 0x989680 ;  /* 0x009896800000995d */ /* 0x010fea0003900000 */
[----:B------:R-:W4:Y:S02]  /*11fb0*/  @!P1 SYNCS.PHASECHK.TRANS64 P1, [R25+URZ+0x16840], R0 ;  /* 0x01684000190095a7 */ /* 0x000f24000802007f */
[----:B----4-:R-:W-:Y:S05]  /*11fc0*/  @!P1 BRA `(.L_x_319) ;  /* 0xfffffffc00f09947 */ /* 0x010fea000383ffff */
[----:B------:R-:W-:Y:S05]  /*11fd0*/  BRA `(.L_x_461) ;  /* 0xffffffb8009c7947 */ /* 0x000fea000383ffff */
.L_x_321:
[----:B----4-:R4:W0:Y:S02]  /*11fe0*/  SYNCS.PHASECHK.TRANS64.TRYWAIT P1, [R3+URZ+0x16860], R2 ;  /* 0x01686002030075a7 */ /* 0x010824000802017f */
[----:B0-----:R-:W-:Y:S05]  /*11ff0*/  @!P1 NANOSLEEP.SYNCS 0x989680 ;  /* 0x009896800000995d */ /* 0x001fea0003900000 */
[----:B------:R-:W0:Y:S02]  /*12000*/  @!P1 SYNCS.PHASECHK.TRANS64 P1, [R3+URZ+0x16860], R2 ;  /* 0x01686002030095a7 */ /* 0x000e24000802007f */
[----:B0-----:R-:W-:Y:S05]  /*12010*/  @!P1 BRA `(.L_x_321) ;  /* 0xfffffffc00f09947 */ /* 0x001fea000383ffff */
[----:B------:R-:W-:Y:S05]  /*12020*/  BRA `(.L_x_462) ;  /* 0xffffffb800987947 */ /* 0x000fea000383ffff */
.L_x_463:
        /* <DEDUP_REMOVED lines=13> */
.L_x_3106:


//--------------------- .text._ZN7cutlass13device_kernelIN5flash11enable_sm90INS1_16FlashAttnFwdSm90INS1_25CollectiveMainloopFwdSm90ILi2EN4cute5tupleIJNS5_1CILi1EEES8_S8_EEENS6_IJNS7_ILi192EEENS7_ILi128EEENS7_ILi64EEEEEELi64ENS_6half_tEfNS_4arch4Sm90ELb0ELb0ELb1ELb1ELb1ELb1ELb0ELb1ELb1ELb1ELb0ELb0EEENS1_21CollectiveEpilogueFwdINS6_IJSA_SC_SB_EEES9_SE_SG_Li384ELb1ELb1ELb0ELb0EEENS1_36VarlenDynamicPersistentTileSchedulerILi192ELi128ELi384ELi128ELb0ELb1ELb1ELb0ELb1ELb1EEEEEEEEEvNT_6ParamsE --------------------------
	.section	.text._ZN7cutlass13device_kernelIN5flash11enable_sm90INS1_16FlashAttnFwdSm90INS1_25CollectiveMainloopFwdSm90ILi2EN4cute5tupleIJNS5_1CILi1EEES8_S8_EEENS6_IJNS7_ILi192EEENS7_ILi128EEENS7_ILi64EEEEEELi64ENS_6half_tEfNS_4arch4Sm90ELb0ELb0ELb1ELb1ELb1ELb1ELb0ELb1ELb1ELb1ELb0ELb0EEENS1_21CollectiveEpilogueFwdINS6_IJSA_SC_SB_EEES9_SE_SG_Li384ELb1ELb1ELb0ELb0EEENS1_36VarlenDynamicPersistentTileSchedulerILi192ELi128ELi384ELi128ELb0ELb1ELb1ELb0ELb1ELb1EEEEEEEEEvNT_6ParamsE,"ax",@progbits
	.align	128
.text._ZN7cutlass13device_kernelIN5flash11enable_sm90INS1_16FlashAttnFwdSm90INS1_25CollectiveMainloopFwdSm90ILi2EN4cute5tupleIJNS5_1CILi1EEES8_S8_EEENS6_IJNS7_ILi192EEENS7_ILi128EEENS7_ILi64EEEEEELi64ENS_6half_tEfNS_4arch4Sm90ELb0ELb0ELb1ELb1ELb1ELb1ELb0ELb1ELb1ELb1ELb0ELb0EEENS1_21CollectiveEpilogueFwdINS6_IJSA_SC_SB_EEES9_SE_SG_Li384ELb1ELb1ELb0ELb0EEENS1_36VarlenDynamicPersistentTileSchedulerILi192ELi128ELi384ELi128ELb0ELb1ELb1ELb0ELb1ELb1EEEEEEEEEvNT_6ParamsE:
        .type           _ZN7cutlass13device_kernelIN5flash11enable_sm90INS1_16FlashAttnFwdSm90INS1_25CollectiveMainloopFwdSm90ILi2EN4cute5tupleIJNS5_1CILi1EEES8_S8_EEENS6_IJNS7_ILi192EEENS7_ILi128EEENS7_ILi64EEEEEELi64ENS_6half_tEfNS_4arch4Sm90ELb0ELb0ELb1ELb1ELb1ELb1ELb0ELb1ELb1ELb1ELb0ELb0EEENS1_21CollectiveEpilogueFwdINS6_IJSA_SC_SB_EEES9_SE_SG_Li384ELb1ELb1ELb0ELb0EEENS1_36VarlenDynamicPersistentTileSchedulerILi192ELi128ELi384ELi128ELb0ELb1ELb1ELb0ELb1ELb1EEEEEEEEEvNT_6ParamsE,@function
        .size           _ZN7cutlass13device_kernelIN5flash11enable_sm90INS1_16FlashAttnFwdSm90INS1_25CollectiveMainloopFwdSm90ILi2EN4cute5tupleIJNS5_1CILi1EEES8_S8_EEENS6_IJNS7_ILi192EEENS7_ILi128EEENS7_ILi64EEEEEELi64ENS_6half_tEfNS_4arch4Sm90ELb0ELb0ELb1ELb1ELb1ELb1ELb0ELb1ELb1ELb1ELb0ELb0EEENS1_21CollectiveEpilogueFwdINS6_IJSA_SC_SB_EEES9_SE_SG_Li384ELb1ELb1ELb0ELb0EEENS1_36VarlenDynamicPersistentTileSchedulerILi192ELi128ELi384ELi128ELb0ELb1ELb1ELb0ELb1ELb1EEEEEEEEEvNT_6ParamsE,(.L_x_3107 - _ZN7cutlass13device_kernelIN5flash11enable_sm90INS1_16FlashAttnFwdSm90INS1_25CollectiveMainloopFwdSm90ILi2EN4cute5tupleIJNS5_1CILi1EEES8_S8_EEENS6_IJNS7_ILi192EEENS7_ILi128EEENS7_ILi64EEEEEELi64ENS_6half_tEfNS_4arch4Sm90ELb0ELb0ELb1ELb1ELb1ELb1ELb0ELb1ELb1ELb1ELb0ELb0EEENS1_21CollectiveEpilogueFwdINS6_IJSA_SC_SB_EEES9_SE_SG_Li384ELb1ELb1ELb0ELb0EEENS1_36VarlenDynamicPersistentTileSchedulerILi192ELi128ELi384ELi128ELb0ELb1ELb1ELb0ELb1ELb1EEEEEEEEEvNT_6ParamsE)
        .other          _ZN7cutlass13device_kernelIN5flash11enable_sm90INS1_16FlashAttnFwdSm90INS1_25CollectiveMainloopFwdSm90ILi2EN4cute5tupleIJNS5_1CILi1EEES8_S8_EEENS6_IJNS7_ILi192EEENS7_ILi128EEENS7_ILi64EEEEEELi64ENS_6half_tEfNS_4arch4Sm90ELb0ELb0ELb1ELb1ELb1ELb1ELb0ELb1ELb1ELb1ELb0ELb0EEENS1_21CollectiveEpilogueFwdINS6_IJSA_SC_SB_EEES9_SE_SG_Li384ELb1ELb1ELb0ELb0EEENS1_36VarlenDynamicPersistentTileSchedulerILi192ELi128ELi384ELi128ELb0ELb1ELb1ELb0ELb1ELb1EEEEEEEEEvNT_6ParamsE,@"STO_CUDA_ENTRY STV_DEFAULT"
_ZN7cutlass13device_kernelIN5flash11enable_sm90INS1_16FlashAttnFwdSm90INS1_25CollectiveMainloopFwdSm90ILi2EN4cute5tupleIJNS5_1CILi1EEES8_S8_EEENS6_IJNS7_ILi192EEENS7_ILi128EEENS7_ILi64EEEEEELi64ENS_6half_tEfNS_4arch4Sm90ELb0ELb0ELb1ELb1ELb1ELb1ELb0ELb1ELb1ELb1ELb0ELb0EEENS1_21CollectiveEpilogueFwdINS6_IJSA_SC_SB_EEES9_SE_SG_Li384ELb1ELb1ELb0ELb0EEENS1_36VarlenDynamicPersistentTileSchedulerILi192ELi128ELi384ELi128ELb0ELb1ELb1ELb0ELb1ELb1EEEEEEEEEvNT_6ParamsE:
[----:B------:R-:W0:Y:S02]  /*0000*/  LDC R1, c[0x0][0x28] ;  /* 0x00000a00ff017b82 */ /* 0x000e240000000800 */
[----:B0-----:R-:W-:Y:S01]  /*0010*/  VIADD R1, R1, 0xffffff98 ;  /* 0xffffff9801017836 */ /* 0x001fe20000000000 */
[----:B------:R-:W0:Y:S01]  /*0020*/  S2R R3, SR_TID.X ;  /* 0x0000000000037919 */ /* 0x000e220000002100 */
[----:B------:R-:W-:Y:S01]  /*0030*/  ELECT P0, URZ, PT ;  /* 0x00000000003f782f */ /* 0x000fe20003800000 */
[----:B------:R-:W-:Y:S01]  /*0040*/  BSSY B0, `(.L_x_464) ;  /* 0x000000e000007945 */ /* 0x000fe20003800000 */
[--C-:B0-----:R-:W-:Y:S02]  /*0050*/  SHF.R.U32.HI R0, RZ, 0x5, R3.reuse ;  /* 0x00000005ff007819 */ /* 0x101fe40000011603 */
[----:B------:R-:W-:-:S03]  /*0060*/  SHF.R.U32.HI R3, RZ, 0x7, R3 ;  /* 0x00000007ff037819 */ /* 0x000fc60000011603 */
[----:B------:R-:W0:Y:S02]  /*0070*/  SHFL.IDX PT, R2, R0, RZ, 0x1f ;  /* 0x00001fff00027589 */ /* 0x000e2400000e0000 */
[----:B0-----:R-:W-:-:S13]  /*0080*/  ISETP.EQ.AND P0, PT, R2, RZ, P0 ;  /* 0x000000ff0200720c */ /* 0x001fda0000702270 */
[----:B------:R-:W-:Y:S05]  /*0090*/  @!P0 BRA `(.L_x_465) ;  /* 0x0000000000208947 */ /* 0x000fea0003800000 */
[----:B------:R-:W-:Y:S02]  /*00a0*/  ULDC.64 UR4, c[0x0][0x198] ;  /* 0x0000660000047ab9 */ /* 0x000fe40000000a00 */
[----:B------:R-:W-:Y:S02]  /*00b0*/  UIADD3 UR6, UP0, UR4, 0x570, URZ ;  /* 0x0000057004067890 */ /* 0x000fe4000ff1e03f */
[----:B------:R-:W-:Y:S02]  /*00c0*/  UIADD3 UR4, UP1, UR4, 0x670, URZ ;  /* 0x0000067004047890 */ /* 0x000fe4000ff3e03f */
[----:B------:R-:W-:Y:S02]  /*00d0*/  UIADD3.X UR7, URZ, UR5, URZ, UP0, !UPT ;  /* 0x000000053f077290 */ /* 0x000fe400087fe43f */
[----:B------:R-:W-:-:S07]  /*00e0*/  UIADD3.X UR5, URZ, UR5, URZ, UP1, !UPT ;  /* 0x000000053f057290 */ /* 0x000fce0008ffe43f */
[----:B------:R0:W-:Y:S02]  /*00f0*/  UTMACCTL.PF [UR6] ;  /* 0x00000000060079b9 */ /* 0x0001e40008040000 */
[----:B------:R0:W-:Y:S02]  /*0100*/  UTMACCTL.PF [UR4] ;  /* 0x00000000040079b9 */ /* 0x0001e40008040000 */
[----:B0-----:R-:W-:Y:S01]  /*0110*/  NOP ;  /* 0x0000000000007918 */ /* 0x001fe20000000000 */
.L_x_465:
[----:B------:R-:W-:Y:S05]  /*0120*/  BSYNC B0 ;  /* 0x0000000000007941 */ /* 0x000fea0003800000 */
.L_x_464:
[----:B------:R-:W-:Y:S01]  /*0130*/  VOTEU.ANY UP0, P0 ;  /* 0x00000000003f7886 */ /* 0x000fe20000000100 */
[----:B------:R-:W0:Y:S01]  /*0140*/  SHFL.IDX PT, R3, R3, RZ, 0x1f ;  /* 0x00001fff03037589 */ /* 0x000e2200000e0000 */
[----:B------:R-:W-:Y:S01]  /*0150*/  UMOV UR4, 0x80 ;  /* 0x0000008000047882 */ /* 0x000fe20000000000 */
[----:B------:R-:W-:Y:S01]  /*0160*/  UMOV UR7, 0x180 ;  /* 0x0000018000077882 */ /* 0x000fe20000000000 */
[----:B------:R-:W-:Y:S01]  /*0170*/  VOTEU.ANY UP1, P0 ;  /* 0x00000000003f7886 */ /* 0x000fe20000020100 */
[----:B------:R-:W1:Y:S01]  /*0180*/  @UP0 S2UR UR8, SR_CgaCtaId ;  /* 0x00000000000809c3 */ /* 0x000e620000008800 */
[----:B------:R-:W2:Y:S01]  /*0190*/  SHFL.IDX PT, R2, R0, RZ, 0x1f ;  /* 0x00001fff00027589 */ /* 0x000ea200000e0000 */
[----:B------:R-:W-:Y:S01]  /*01a0*/  @UP0 UMOV UR6, 0x400 ;  /* 0x0000040000060882 */ /* 0x000fe20000000000 */
[----:B------:R-:W-:-:S04]  /*01b0*/  @UP0 UIADD3 UR4, -UR4, 0x100000, URZ ;  /* 0x0010000004040890 */ /* 0x000fc8000fffe13f */
[----:B------:R-:W-:Y:S02]  /*01c0*/  @UP0 USHF.L.U32 UR5, UR4, 0xb, URZ ;  /* 0x0000000b04050899 */ /* 0x000fe4000800063f */
[----:B------:R-:W-:Y:S01]  /*01d0*/  @UP0 USHF.L.U32 UR4, UR4, 0x1, URZ ;  /* 0x0000000104040899 */ /* 0x000fe2000800063f */
[----:B------:R-:W-:Y:S01]  /*01e0*/  VOTEU.ANY UP2, P0 ;  /* 0x00000000003f7886 */ /* 0x000fe20000040100 */
[----:B0-----:R-:W-:Y:S01]  /*01f0*/  R2UR UR9, R3 ;  /* 0x00000000030972ca */ /* 0x001fe200000e0000 */
[----:B-1----:R-:W-:Y:S01]  /*0200*/  @UP0 ULEA UR8, UR8, UR6, 0x18 ;  /* 0x0000000608080291 */ /* 0x002fe2000f8ec03f */
[----:B--2---:R-:W-:Y:S01]  /*0210*/  ISETP.NE.AND P1, PT, R2, RZ, PT ;  /* 0x000000ff0200720c */ /* 0x004fe20003f25270 */
[----:B------:R-:W-:-:S04]  /*0220*/  @UP0 UIADD3 UR6, -UR7, 0x100000, URZ ;  /* 0x0010000007060890 */ /* 0x000fc8000fffe13f */
[----:B------:R-:W-:Y:S02]  /*0230*/  @UP0 USHF.L.U32 UR7, UR6, 0xb, URZ ;  /* 0x0000000b06070899 */ /* 0x000fe4000800063f */
[----:B------:R-:W-:-:S04]  /*0240*/  @UP0 USHF.L.U32 UR6, UR6, 0x1, URZ ;  /* 0x0000000106060899 */ /* 0x000fc8000800063f */
[----:B------:R-:W-:Y:S01]  /*0250*/  UISETP.NE.AND UP0, UPT, UR9, URZ, UPT ;  /* 0x0000003f0900728c */ /* 0x000fe2000bf05270 */
[----:B------:R-:W0:Y:S02]  /*0260*/  FENCE.VIEW.ASYNC.S ;  /* 0x00000000000073c6 */ /* 0x000e240000000000 */
[----:B0-----:R0:W1:Y:S05]  /*0270*/  @UP1 SYNCS.EXCH.64 URZ, [UR8+0x16800], UR4 ;  /* 0x01680004083f15b2 */ /* 0x00106a0008000100 */
[----:B------:R0:W2:Y:S01]  /*0280*/  @UP2 SYNCS.EXCH.64 URZ, [UR8+0x16820], UR6 ;  /* 0x01682006083f25b2 */ /* 0x0000a20008000100 */
[----:B------:R-:W-:Y:S05]  /*0290*/  @P1 BRA `(.L_x_466) ;  /* 0x0000000000481947 */ /* 0x000fea0003800000 */
[----:B0-----:R-:W0:Y:S01]  /*02a0*/  S2UR UR5, SR_CgaCtaId ;  /* 0x00000000000579c3 */ /* 0x001e220000008800 */
[----:B------:R-:W-:Y:S01]  /*02b0*/  UMOV UR4, 0x400 ;  /* 0x0000040000047882 */ /* 0x000fe20000000000 */
[----:B------:R-:W-:Y:S01]  /*02c0*/  UMOV UR6, 0x80 ;  /* 0x0000008000067882 */ /* 0x000fe20000000000 */
[----:B------:R-:W-:Y:S01]  /*02d0*/  UMOV UR7, 0x180 ;  /* 0x0000018000077882 */ /* 0x000fe20000000000 */
[----:B------:R-:W-:Y:S01]  /*02e0*/  ELECT P0, URZ, PT ;  /* 0x00000000003f782f */ /* 0x000fe20003800000 */
[----:B0-----:R-:W-:Y:S02]  /*02f0*/  ULEA UR8, UR5, UR4, 0x18 ;  /* 0x0000000405087291 */ /* 0x001fe4000f8ec03f */
[----:B------:R-:W-:-:S04]  /*0300*/  UIADD3 UR4, -UR6, 0x100000, URZ ;  /* 0x0010000006047890 */ /* 0x000fc8000fffe13f */
[----:B------:R-:W-:Y:S02]  /*0310*/  USHF.L.U32 UR5, UR4, 0xb, URZ ;  /* 0x0000000b04057899 */ /* 0x000fe4000800063f */
[----:B------:R-:W-:Y:S02]  /*0320*/  USHF.L.U32 UR4, UR4, 0x1, URZ ;  /* 0x0000000104047899 */ /* 0x000fe4000800063f */
[----:B------:R-:W-:-:S04]  /*0330*/  UIADD3 UR6, -UR7, 0x100000, URZ ;  /* 0x0010000007067890 */ /* 0x000fc8000fffe13f */
[----:B------:R-:W-:Y:S02]  /*0340*/  USHF.L.U32 UR7, UR6, 0xb, URZ ;  /* 0x0000000b06077899 */ /* 0x000fe4000800063f */
[----:B------:R-:W-:Y:S01]  /*0350*/  USHF.L.U32 UR6, UR6, 0x1, URZ ;  /* 0x0000000106067899 */ /* 0x000fe2000800063f */
[----:B------:R-:W0:Y:S03]  /*0360*/  FENCE.VIEW.ASYNC.S ;  /* 0x00000000000073c6 */ /* 0x000e260000000000 */
[----:B0-----:R3:W4:Y:S08]  /*0370*/  SYNCS.EXCH.64 URZ, [UR8+0x16830], UR4 ;  /* 0x01683004083f75b2 */ /* 0x0017300008000100 */
[----:B------:R3:W0:Y:S01]  /*0380*/  SYNCS.EXCH.64 URZ, [UR8+0x16840], UR6 ;  /* 0x01684006083f75b2 */ /* 0x0006220008000100 */
[----:B------:R3:W0:Y:S01]  /*0390*/  SYNCS.EXCH.64 URZ, [UR8+0x16838], UR4 ;  /* 0x01683804083f75b2 */ /* 0x0006220008000100 */
[----:B------:R3:W0:Y:S02]  /*03a0*/  SYNCS.EXCH.64 URZ, [UR8+0x16848], UR6 ;  /* 0x01684806083f75b2 */ /* 0x0006240008000100 */
[----:B---3--:R-:W-:Y:S01]  /*03b0*/  NOP ;  /* 0x0000000000007918 */ /* 0x008fe20000000000 */
.L_x_466:
[----:B------:R-:W3:Y:S01]  /*03c0*/  SHFL.IDX PT, R2, R0, RZ, 0x1f ;  /* 0x00001fff00027589 */ /* 0x000ee200000e0000 */
[----:B------:R-:W-:Y:S01]  /*03d0*/  NOP ;  /* 0x0000000000007918 */ /* 0x000fe20000000000 */
[----:B---3--:R-:W-:-:S13]  /*03e0*/  ISETP.NE.AND P0, PT, R2, RZ, PT ;  /* 0x000000ff0200720c */ /* 0x008fda0003f05270 */
        /* <DEDUP_REMOVED lines=14> */
[----:B0-----:R3:W0:Y:S08]  /*04d0*/  SYNCS.EXCH.64 URZ, [UR8+0x16850], UR4 ;  /* 0x01685004083f75b2 */ /* 0x0016300008000100 */
[----:B------:R3:W0:Y:S01]  /*04e0*/  SYNCS.EXCH.64 URZ, [UR8+0x16860], UR6 ;  /* 0x01686006083f75b2 */ /* 0x0006220008000100 */
[----:B------:R3:W0:Y:S01]  /*04f0*/  SYNCS.EXCH.64 URZ, [UR8+0x16858], UR4 ;  /* 0x01685804083f75b2 */ /* 0x0006220008000100 */
[----:B------:R3:W0:Y:S02]  /*0500*/  SYNCS.EXCH.64 URZ, [UR8+0x16868], UR6 ;  /* 0x01686806083f75b2 */ /* 0x0006240008000100 */
[----:B---3--:R-:W-:Y:S01]  /*0510*/  NOP ;  /* 0x0000000000007918 */ /* 0x008fe20000000000 */
.L_x_467:
[----:B------:R-:W3:Y:S01]  /*0520*/  SHFL.IDX PT, R2, R0, RZ, 0x1f ;  /* 0x00001fff00027589 */ /* 0x000ee200000e0000 */
[----:B------:R-:W-:Y:S01]  /*0530*/  NOP ;  /* 0x0000000000007918 */ /* 0x000fe20000000000 */
[----:B---3--:R-:W-:-:S13]  /*0540*/  ISETP.NE.AND P0, PT, R2, RZ, PT ;  /* 0x000000ff0200720c */ /* 0x008fda0003f05270 */
[----:B------:R-:W-:Y:S05]  /*0550*/  @P0 BRA `(.L_x_468) ;  /* 0x0000000000380947 */ /* 0x000fea0003800000 */
[----:B0-----:R-:W0:Y:S01]  /*0560*/  S2UR UR5, SR_CgaCtaId ;  /* 0x00000000000579c3 */ /* 0x001e220000008800 */
[----:B------:R-:W-:Y:S01]  /*0570*/  UMOV UR4, 0x400 ;  /* 0x0000040000047882 */ /* 0x000fe20000000000 */
[----:B------:R-:W-:Y:S01]  /*0580*/  UMOV UR7, 0x80 ;  /* 0x0000008000077882 */ /* 0x000fe20000000000 */
[----:B------:R-:W-:Y:S01]  /*0590*/  ELECT P0, URZ, PT ;  /* 0x00000000003f782f */ /* 0x000fe20003800000 */
[----:B0-----:R-:W-:Y:S02]  /*05a0*/  ULEA UR6, UR5, UR4, 0x18 ;  /* 0x0000000405067291 */ /* 0x001fe4000f8ec03f */
[----:B------:R-:W-:-:S04]  /*05b0*/  UIADD3 UR4, -UR7, 0x100000, URZ ;  /* 0x0010000007047890 */ /* 0x000fc8000fffe13f */
[----:B------:R-:W-:Y:S02]  /*05c0*/  USHF.L.U32 UR5, UR4, 0xb, URZ ;  /* 0x0000000b04057899 */ /* 0x000fe4000800063f */
[----:B------:R-:W-:Y:S01]  /*05d0*/  USHF.L.U32 UR4, UR4, 0x1, URZ ;  /* 0x0000000104047899 */ /* 0x000fe2000800063f */
[----:B------:R-:W0:Y:S11]  /*05e0*/  FENCE.VIEW.ASYNC.S ;  /* 0x00000000000073c6 */ /* 0x000e360000000000 */
[----:B0-----:R3:W0:Y:S01]  /*05f0*/  SYNCS.EXCH.64 URZ, [UR6+0x16870], UR4 ;  /* 0x01687004063f75b2 */ /* 0x0016220008000100 */
[----:B------:R3:W0:Y:S01]  /*0600*/  SYNCS.EXCH.64 URZ, [UR6+0x16880], UR4 ;  /* 0x01688004063f75b2 */ /* 0x0006220008000100 */
[----:B------:R3:W0:Y:S01]  /*0610*/  SYNCS.EXCH.64 URZ, [UR6+0x16878], UR4 ;  /* 0x01687804063f75b2 */ /* 0x0006220008000100 */
[----:B------:R3:W0:Y:S02]  /*0620*/  SYNCS.EXCH.64 URZ, [UR6+0x16888], UR4 ;  /* 0x01688804063f75b2 */ /* 0x0006240008000100 */
[----:B---3--:R-:W-:Y:S01]  /*0630*/  NOP ;  /* 0x0000000000007918 */ /* 0x008fe20000000000 */
.L_x_468:
        /* <DEDUP_REMOVED lines=22> */
.L_x_469:
        /* <DEDUP_REMOVED lines=22> */
.L_x_470:
[----:B------:R-:W-:Y:S01]  /*0900*/  PLOP3.LUT P0, PT, PT, PT, UP0, 0x80, 0x0 ;  /* 0x000000000000781c */ /* 0x000fe20003f0f008 */
[----:B------:R-:W-:Y:S01]  /*0910*/  UMOV UR36, 0x1 ;  /* 0x0000000100247882 */ /* 0x000fe20000000000 */
[----:B------:R-:W-:Y:S01]  /*0920*/  NOP ;  /* 0x0000000000007918 */ /* 0x000fe20000000000 */
[----:B------:R-:W-:Y:S01]  /*0930*/  USEL UR36, UR36, 0x2, !UP0 ;  /* 0x0000000224247887 */ /* 0x000fe2000c000000 */
[----:B------:R-:W-:Y:S01]  /*0940*/  BSSY B9, `(.L_x_471) ;  /* 0x000151c000097945 */ /* 0x000fe20003800000 */
[----:B------:R-:W-:Y:S01]  /*0950*/  ULDC.64 UR42, c[0x0][0x208] ;  /* 0x00008200002a7ab9 */ /* 0x000fe20000000a00 */
[----:B012-4-:R-:W-:Y:S07]  /*0960*/  BAR.SYNC.DEFER_BLOCKING 0x0 ;  /* 0x0000000000007b1d */ /* 0x017fee0000010000 */
[----:B------:R-:W-:Y:S05]  /*0970*/  @!P0 BRA `(.L_x_472) ;  /* 0x000000e800c48947 */ /* 0x000fea0003800000 */
.L_x_473:
[----:B------:R-:W-:-:S08]  /*0980*/  NOP ;  /* 0x0000000000007918 */ /* 0x000fd00000000000 */
[----:B------:R-:W0:Y:S02]  /*0990*/  USETMAXREG.TRY_ALLOC.CTAPOOL UP0, 0xa0 ;  /* 0x000000a0000079c8 */ /* 0x000e240008000600 */
[----:B0-----:R-:W-:-:S13]  /*09a0*/  PLOP3.LUT P0, PT, PT, PT, UP0, 0x80, 0x0 ;  /* 0x000000000000781c */ /* 0x001fda0003f0f008 */
[----:B------:R-:W-:Y:S05]  /*09b0*/  @!P0 BRA `(.L_x_473) ;  /* 0xfffffffc00f08947 */ /* 0x000fea000383ffff */
[----:B------:R-:W2:Y:S01]  /*09c0*/  LDL.LU R0, [R1] ;  /* 0x0000000001007983 */ /* 0x000ea20000300800 */
[----:B------:R-:W0:Y:S01]  /*09d0*/  S2R R2, SR_TID.X ;  /* 0x0000000000027919 */ /* 0x000e220000002100 */
[----:B------:R-:W1:Y:S01]  /*09e0*/  S2UR UR38, SR_CgaCtaId ;  /* 0x00000000002679c3 */ /* 0x000e620000008800 */
[----:B------:R-:W-:Y:S01]  /*09f0*/  UMOV UR4, 0x400 ;  /* 0x0000040000047882 */ /* 0x000fe20000000000 */
[----:B0-----:R-:W-:-:S06]  /*0a00*/  SHF.R.U32.HI R2, RZ, 0x7, R2 ;  /* 0x00000007ff027819 */ /* 0x001fcc0000011602 */
[----:B------:R-:W-:Y:S06]  /*0a10*/  BAR.ARV 0x8, 0x200 ;  /* 0x0208000000007b1d */ /* 0x000fec0000002000 */
[----:B------:R-:W-:-:S13]  /*0a20*/  ISETP.NE.AND P0, PT, R2, 0x1, PT ;  /* 0x000000010200780c */ /* 0x000fda0003f05270 */
[----:B------:R-:W-:Y:S08]  /*0a30*/  @!P0 BAR.ARV 0x9, 0x100 ;  /* 0x0244000000008b1d */ /* 0x000ff00000002000 */
[----:B------:R-:W-:Y:S01]  /*0a40*/  BAR.SYNC.DEFER_BLOCKING 0x5, 0x200 ;  /* 0x0148000000007b1d */ /* 0x000fe20000010000 */
[----:B-1----:R-:W-:-:S06]  /*0a50*/  ULEA UR4, UR38, UR4, 0x18 ;  /* 0x0000000426047291 */ /* 0x002fcc000f8ec03f */
[----:B------:R-:W-:Y:S01]  /*0a60*/  IMAD.U32 R18, RZ, RZ, UR4 ;  /* 0x00000004ff127e24 */ /* 0x000fe2000f8e00ff */
[----:B------:R-:W-:-:S04]  /*0a70*/  ULDC UR4, c[0x0][0xc3c] ;  /* 0x00030f0000047ab9 */ /* 0x000fc80000000800 */
[----:B------:R-:W0:Y:S01]  /*0a80*/  LDS.128 R32, [R18+0x168d0] ;  /* 0x0168d00012207984 */ /* 0x000e220000000c00 */
[----:B------:R-:W-:Y:S06]  /*0a90*/  BAR.ARV 0x4, 0x200 ;  /* 0x0108000000007b1d */ /* 0x000fec0000002000 */
[----:B--2---:R-:W-:-:S04]  /*0aa0*/  LOP3.LUT R0, R0, 0xfffffffb, RZ, 0xc0, !PT ;  /* 0xfffffffb00007812 */ /* 0x004fc800078ec0ff */
[----:B------:R-:W-:-:S05]  /*0ab0*/  @P0 LOP3.LUT R0, R0, 0x4, RZ, 0xfc, !PT ;  /* 0x0000000400000812 */ /* 0x000fca00078efcff */
[----:B------:R4:W-:Y:S01]  /*0ac0*/  STL [R1], R0 ;  /* 0x0000000001007387 */ /* 0x0009e20000100800 */
[----:B0-----:R-:W-:-:S13]  /*0ad0*/  ISETP.GE.AND P0, PT, R35, UR4, PT ;  /* 0x0000000423007c0c */ /* 0x001fda000bf06270 */
[----:B----4-:R-:W-:Y:S05]  /*0ae0*/  @P0 BRA `(.L_x_474) ;  /* 0x0000015000040947 */ /* 0x010fea0003800000 */
[----:B------:R-:W0:Y:S01]  /*0af0*/  S2R R0, SR_TID.X ;  /* 0x0000000000007919 */ /* 0x000e220000002100 */
[----:B------:R-:W-:Y:S01]  /*0b00*/  IMAD.MOV.U32 R19, RZ, RZ, RZ ;  /* 0x000000ffff137224 */ /* 0x000fe200078e00ff */
[----:B------:R-:W-:Y:S01]  /*0b10*/  CS2R R154, SRZ ;  /* 0x00000000009a7805 */ /* 0x000fe2000001ff00 */
[----:B------:R-:W-:Y:S01]  /*0b20*/  IMAD.MOV.U32 R157, RZ, RZ, RZ ;  /* 0x000000ffff9d7224 */ /* 0x000fe200078e00ff */
[----:B------:R-:W-:Y:S01]  /*0b30*/  ULOP3.LUT UR39, UR36, 0x1, URZ, 0xfc, !UPT ;  /* 0x0000000124277892 */ /* 0x000fe2000f8efc3f */
[----:B------:R-:W-:Y:S01]  /*0b40*/  UMOV UR37, URZ ;  /* 0x0000003f00257c82 */ /* 0x000fe20008000000 */
[----:B0-----:R-:W-:-:S05]  /*0b50*/  VIADD R10, R0, 0xffffff80 ;  /* 0xffffff80000a7836 */ /* 0x001fca0000000000 */
[----:B------:R-:W-:-:S04]  /*0b60*/  SHF.R.S32.HI R0, RZ, 0x1f, R10 ;  /* 0x0000001fff007819 */ /* 0x000fc8000001140a */
[----:B------:R-:W-:-:S04]  /*0b70*/  LEA.HI R2, R0, R10, RZ, 0x7 ;  /* 0x0000000a00027211 */ /* 0x000fc800078f38ff */
[----:B------:R-:W-:Y:S02]  /*0b80*/  LOP3.LUT R3, R2, 0xffffff80, RZ, 0xc0, !PT ;  /* 0xffffff8002037812 */ /* 0x000fe400078ec0ff */
[----:B------:R-:W-:Y:S02]  /*0b90*/  SHF.R.S32.HI R11, RZ, 0x7, R2 ;  /* 0x00000007ff0b7819 */ /* 0x000fe40000011402 */
[----:B------:R-:W-:Y:S02]  /*0ba0*/  IADD3 R12, R10, -R3, RZ ;  /* 0x800000030a0c7210 */ /* 0x000fe40007ffe0ff */
[----:B------:R-:W-:Y:S02]  /*0bb0*/  LEA.HI R3, R0, R10, RZ, 0x4 ;  /* 0x0000000a00037211 */ /* 0x000fe400078f20ff */
[----:B------:R-:W-:Y:S02]  /*0bc0*/  SHF.R.S32.HI R6, RZ, 0x1f, R12 ;  /* 0x0000001fff067819 */ /* 0x000fe4000001140c */
[----:B------:R-:W-:-:S02]  /*0bd0*/  SHF.R.S32.HI R4, RZ, 0x4, R3 ;  /* 0x00000004ff047819 */ /* 0x000fc40000011403 */
[----:B------:R-:W-:Y:S02]  /*0be0*/  LEA.HI R7, R6, R12, RZ, 0x2 ;  /* 0x0000000c06077211 */ /* 0x000fe400078f10ff */
[----:B------:R-:W-:Y:S02]  /*0bf0*/  LEA.HI R5, R3, R4, RZ, 0x1 ;  /* 0x0000000403057211 */ /* 0x000fe400078f08ff */
[--C-:B------:R-:W-:Y:S02]  /*0c00*/  SHF.R.S32.HI R8, RZ, 0x2, R7.reuse ;  /* 0x00000002ff087819 */ /* 0x100fe40000011407 */
[----:B------:R-:W-:Y:S02]  /*0c10*/  SHF.R.S32.HI R9, RZ, 0x1f, R7 ;  /* 0x0000001fff097819 */ /* 0x000fe40000011407 */
[----:B------:R-:W-:Y:S02]  /*0c20*/  LEA.HI R2, R0, R10, RZ, 0x5 ;  /* 0x0000000a00027211 */ /* 0x000fe400078f28ff */
[----:B------:R-:W-:-:S02]  /*0c30*/  LEA.HI R9, R9, R8, RZ, 0x3 ;  /* 0x0000000809097211 */ /* 0x000fc400078f18ff */
[----:B------:R-:W-:Y:S02]  /*0c40*/  LOP3.LUT R3, R3, 0x3fffff0, RZ, 0xc0, !PT ;  /* 0x03fffff003037812 */ /* 0x000fe400078ec0ff */
[----:B------:R-:W-:Y:S02]  /*0c50*/  LOP3.LUT R5, R5, 0x1ffffffe, RZ, 0xc0, !PT ;  /* 0x1ffffffe05057812 */ /* 0x000fe400078ec0ff */
[----:B------:R-:W-:Y:S01]  /*0c60*/  LOP3.LUT R9, R9, 0xfffffff8, RZ, 0xc0, !PT ;  /* 0xfffffff809097812 */ /* 0x000fe200078ec0ff */
[----:B------:R-:W-:Y:S01]  /*0c70*/  IMAD.IADD R3, R10, 0x1, -R3 ;  /* 0x000000010a037824 */ /* 0x000fe200078e0a03 */
[----:B------:R-:W-:Y:S01]  /*0c80*/  SHF.R.S32.HI R13, RZ, 0x5, R2 ;  /* 0x00000005ff0d7819 */ /* 0x000fe20000011402 */
[----:B------:R-:W-:Y:S01]  /*0c90*/  IMAD.IADD R5, R4, 0x1, -R5 ;  /* 0x0000000104057824 */ /* 0x000fe200078e0a05 */
[----:B------:R-:W-:Y:S01]  /*0ca0*/  LOP3.LUT R7, R7, 0x7ffffffc, RZ, 0xc0, !PT ;  /* 0x7ffffffc07077812 */ /* 0x000fe200078ec0ff */
[----:B------:R-:W-:Y:S01]  /*0cb0*/  IMAD.IADD R9, R8, 0x1, -R9 ;  /* 0x0000000108097824 */ /* 0x000fe200078e0a09 */
[----:B------:R-:W-:Y:S01]  /*0cc0*/  MOV R8, 0xfffffffe ;  /* 0xfffffffe00087802 */ /* 0x000fe20000000f00 */
[----:B------:R-:W-:Y:S01]  /*0cd0*/  IMAD R2, R13, 0x10, R3 ;  /* 0x000000100d027824 */ /* 0x000fe200078e0203 */
[----:B------:R-:W-:Y:S01]  /*0ce0*/  LEA.HI R6, R6, R12, RZ, 0x5 ;  /* 0x0000000c06067211 */ /* 0x000fe200078f28ff */
[----:B------:R-:W-:-:S02]  /*0cf0*/  IMAD.IADD R7, R12, 0x1, -R7 ;  /* 0x000000010c077824 */ /* 0x000fc400078e0a07 */
[----:B------:R-:W-:Y:S01]  /*0d00*/  IMAD.HI R4, R11, 0x55555556, RZ ;  /* 0x555555560b047827 */ /* 0x000fe200078e02ff */
[----:B------:R-:W-:Y:S02]  /*0d10*/  LEA R5, R2, R5, 0x3 ;  /* 0x0000000502057211 */ /* 0x000fe400078e18ff */
[----:B------:R-:W-:Y:S01]  /*0d20*/  SHF.R.S32.HI R6, RZ, 0x5, R6 ;  /* 0x00000005ff067819 */ /* 0x000fe20000011406 */
[----:B------:R-:W-:Y:S01]  /*0d30*/  IMAD R2, R7, R8, 0x80 ;  /* 0x0000008007027424 */ /* 0x000fe200078e0208 */
[----:B------:R-:W-:Y:S01]  /*0d40*/  LEA.HI R4, R4, R4, RZ, 0x1 ;  /* 0x0000000404047211 */ /* 0x000fe200078f08ff */
[----:B------:R-:W-:Y:S02]  /*0d50*/  IMAD.SHL.U32 R5, R5, 0x8, RZ ;  /* 0x0000000805057824 */ /* 0x000fe400078e00ff */
[----:B------:R-:W-:Y:S01]  /*0d60*/  IMAD R9, R6, 0x10, R9 ;  /* 0x0000001006097824 */ /* 0x000fe200078e0209 */
[----:B------:R0:W-:Y:S01]  /*0d70*/  STL [R1+0x58], R2 ;  /* 0x0000580201007387 */ /* 0x0001e20000100800 */
[----:B------:R-:W-:-:S04]  /*0d80*/  IMAD R4, R4, -0x3, R11 ;  /* 0xfffffffd04047824 */ /* 0x000fc800078e020b */
[----:B------:R-:W-:Y:S01]  /*0d90*/  IMAD R6, R4, 0x40, R9 ;  /* 0x0000004004067824 */ /* 0x000fe200078e0209 */
[----:B0-----:R-:W-:-:S04]  /*0da0*/  LEA.HI R2, R0, R10, RZ, 0x2 ;  /* 0x0000000a00027211 */ /* 0x001fc800078f10ff */
[----:B------:R-:W-:Y:S01]  /*0db0*/  STL [R1+0x54], R6 ;  /* 0x0000540601007387 */ /* 0x000fe20000100800 */
[----:B------:R-:W-:Y:S02]  /*0dc0*/  LEA.HI R0, R0, R10, RZ, 0x3 ;  /* 0x0000000a00007211 */ /* 0x000fe400078f18ff */
[--C-:B------:R-:W-:Y:S02]  /*0dd0*/  SHF.R.S32.HI R152, RZ, 0x2, R2.reuse ;  /* 0x00000002ff987819 */ /* 0x100fe40000011402 */
[----:B------:R-:W-:Y:S02]  /*0de0*/  SHF.R.S32.HI R3, RZ, 0x1f, R2 ;  /* 0x0000001fff037819 */ /* 0x000fe40000011402 */
[----:B------:R-:W-:Y:S01]  /*0df0*/  SHF.R.S32.HI R4, RZ, 0x3, R0 ;  /* 0x00000003ff047819 */ /* 0x000fe20000011400 */
[----:B------:R-:W-:Y:S01]  /*0e00*/  VIADD R9, R152, 0x60 ;  /* 0x0000006098097836 */ /* 0x000fe20000000000 */
[----:B------:R-:W-:Y:S02]  /*0e10*/  LOP3.LUT R0, R0, 0xfffffff8, RZ, 0xc0, !PT ;  /* 0xfffffff800007812 */ /* 0x000fe400078ec0ff */
[----:B------:R-:W-:-:S02]  /*0e20*/  LEA.HI R3, R3, R152, RZ, 0x3 ;  /* 0x0000009803037211 */ /* 0x000fc400078f18ff */
[----:B------:R-:W-:Y:S01]  /*0e30*/  LOP3.LUT R2, R2, 0xfffffffc, RZ, 0xc0, !PT ;  /* 0xfffffffc02027812 */ /* 0x000fe200078ec0ff */
[----:B------:R-:W-:Y:S01]  /*0e40*/  IMAD.IADD R8, R10, 0x1, -R0 ;  /* 0x000000010a087824 */ /* 0x000fe200078e0a00 */
[----:B------:R-:W-:Y:S02]  /*0e50*/  LOP3.LUT R3, R3, 0xfffffff8, RZ, 0xc0, !PT ;  /* 0xfffffff803037812 */ /* 0x000fe400078ec0ff */
[----:B------:R-:W-:Y:S01]  /*0e60*/  SHF.R.S32.HI R4, RZ, 0x1f, R9 ;  /* 0x0000001fff047819 */ /* 0x000fe20000011409 */
[----:B------:R-:W-:Y:S01]  /*0e70*/  IMAD.SHL.U32 R8, R8, 0x8, RZ ;  /* 0x0000000808087824 */ /* 0x000fe200078e00ff */
[----:B------:R-:W-:Y:S01]  /*0e80*/  IADD3 R7, R10, -R2, RZ ;  /* 0x800000020a077210 */ /* 0x000fe20007ffe0ff */
[----:B------:R-:W-:Y:S01]  /*0e90*/  IMAD.IADD R3, R152, 0x1, -R3 ;  /* 0x0000000198037824 */ /* 0x000fe200078e0a03 */
[----:B------:R-:W-:Y:S01]  /*0ea0*/  LEA.HI R4, R4, R9, RZ, 0x3 ;  /* 0x0000000904047211 */ /* 0x000fe200078f18ff */
[----:B------:R-:W-:Y:S01]  /*0eb0*/  IMAD.SHL.U32 R2, R9, 0x40, RZ ;  /* 0x0000004009027824 */ /* 0x000fe200078e00ff */
[----:B------:R-:W-:Y:S01]  /*0ec0*/  STL [R1+0x3c], R8 ;  /* 0x00003c0801007387 */ /* 0x000fe20000100800 */
[C---:B------:R-:W-:Y:S01]  /*0ed0*/  LEA.HI R0, R7.reuse, R7, RZ, 0x1 ;  /* 0x0000000707007211 */ /* 0x040fe200078f08ff */
[C---:B------:R-:W-:Y:S01]  /*0ee0*/  IMAD.SHL.U32 R22, R7.reuse, 0x4, RZ ;  /* 0x0000000407167824 */ /* 0x040fe200078e00ff */
[----:B------:R-:W-:Y:S01]  /*0ef0*/  SHF.L.U32 R16, R7, 0x3, RZ ;  /* 0x0000000307107819 */ /* 0x000fe200000006ff */
[----:B------:R0:W-:Y:S01]  /*0f00*/  STL [R1+0x14], R3 ;  /* 0x0000140301007387 */ /* 0x0001e20000100800 */
[----:B------:R-:W-:Y:S01]  /*0f10*/  IMAD.SHL.U32 R4, R4, 0x40, RZ ;  /* 0x0000004004047824 */ /* 0x000fe200078e00ff */
[----:B------:R-:W-:-:S02]  /*0f20*/  LOP3.LUT R0, R0, 0x1ffffffe, RZ, 0xc0, !PT ;  /* 0x1ffffffe00007812 */ /* 0x000fc400078ec0ff */
[----:B------:R-:W-:Y:S02]  /*0f30*/  IADD3 R156, R22, 0x10, RZ ;  /* 0x00000010169c7810 */ /* 0x000fe40007ffe0ff */
[----:B------:R-:W-:Y:S01]  /*0f40*/  LOP3.LUT R4, R4, 0xfffffe00, RZ, 0xc0, !PT ;  /* 0xfffffe0004047812 */ /* 0x000fe200078ec0ff */
[----:B------:R-:W-:Y:S01]  /*0f50*/  IMAD.IADD R0, R7, 0x1, -R0 ;  /* 0x0000000107007824 */ /* 0x000fe200078e0a00 */
[----:B------:R-:W-:Y:S02]  /*0f60*/  SHF.R.S32.HI R7, RZ, 0x1f, R156 ;  /* 0x0000001fff077819 */ /* 0x000fe4000001149c */
[----:B0-----:R-:W-:Y:S01]  /*0f70*/  LOP3.LUT R3, R2, 0x1c0, RZ, 0xc0, !PT ;  /* 0x000001c002037812 */ /* 0x001fe200078ec0ff */
[----:B------:R-:W-:Y:S01]  /*0f80*/  IMAD R0, R0, 0x8, R6 ;  /* 0x0000000800007824 */ /* 0x000fe200078e0206 */
[----:B------:R-:W-:Y:S02]  /*0f90*/  SHF.R.S32.HI R2, RZ, 0x1f, R8 ;  /* 0x0000001fff027819 */ /* 0x000fe40000011408 */
[----:B------:R-:W-:-:S02]  /*0fa0*/  SHF.R.U32.HI R8, RZ, 0x3, R3 ;  /* 0x00000003ff087819 */ /* 0x000fc40000011603 */
[--C-:B------:R-:W-:Y:S01]  /*0fb0*/  LOP3.LUT R3, R3, 0x38, R16.reuse, 0xf8, !PT ;  /* 0x0000003803037812 */ /* 0x100fe200078ef810 */
[----:B------:R0:W-:Y:S01]  /*0fc0*/  STL [R1+0x64], R2 ;  /* 0x0000640201007387 */ /* 0x0001e20000100800 */
[----:B------:R-:W-:Y:S02]  /*0fd0*/  SHF.R.S32.HI R17, RZ, 0x1f, R16 ;  /* 0x0000001fff117819 */ /* 0x000fe40000011410 */
[----:B------:R-:W-:Y:S01]  /*0fe0*/  LOP3.LUT R3, R4, R3, R8, 0xf6, !PT ;  /* 0x0000000304037212 */ /* 0x000fe200078ef608 */
[----:B------:R1:W-:Y:S01]  /*0ff0*/  STL [R1+0x20], R4 ;  /* 0x0000200401007387 */ /* 0x0003e20000100800 */
[----:B------:R-:W-:-:S03]  /*1000*/  SHF.L.U32 R8, R156, 0x1, RZ ;  /* 0x000000019c087819 */ /* 0x000fc600000006ff */
[----:B------:R-:W-:Y:S02]  /*1010*/  IMAD R3, R3, 0x2, R18 ;  /* 0x0000000203037824 */ /* 0x000fe400078e0212 */
[----:B------:R2:W-:Y:S01]  /*1020*/  STL [R1+0x4c], R8 ;  /* 0x00004c0801007387 */ /* 0x0005e20000100800 */
[----:B0-----:R-:W-:Y:S01]  /*1030*/  VIADD R2, R16, 0x20 ;  /* 0x0000002010027836 */ /* 0x001fe20000000000 */
[----:B-1----:R-:W-:Y:S02]  /*1040*/  SHF.L.U64.HI R4, R156, 0x1, R7 ;  /* 0x000000019c047819 */ /* 0x002fe40000010207 */
[----:B------:R2:W-:Y:S02]  /*1050*/  STL [R1+0x60], R5 ;  /* 0x0000600501007387 */ /* 0x0005e40000100800 */
[----:B------:R-:W-:Y:S02]  /*1060*/  SHF.R.S32.HI R153, RZ, 0x1f, R2 ;  /* 0x0000001fff997819 */ /* 0x000fe40000011402 */
[----:B------:R2:W-:Y:S04]  /*1070*/  STL [R1+0x48], R4 ;  /* 0x0000480401007387 */ /* 0x0005e80000100800 */
[----:B------:R2:W-:Y:S04]  /*1080*/  STL [R1+0x50], R3 ;  /* 0x0000500301007387 */ /* 0x0005e80000100800 */
[----:B------:R2:W-:Y:S02]  /*1090*/  STL [R1+0x5c], R0 ;  /* 0x00005c0001007387 */ /* 0x0005e40000100800 */
.L_x_603:
[----:B0-2--5:R-:W0:Y:S02]  /*10a0*/  LDC.64 R4, c[0x0][0xc88] ;  /* 0x00032200ff047b82 */ /* 0x025e240000000a00 */
[----:B0-----:R-:W-:-:S05]  /*10b0*/  IMAD.WIDE R4, R35, 0x4, R4 ;  /* 0x0000000423047825 */ /* 0x001fca00078e0204 */
[----:B------:R-:W2:Y:S01]  /*10c0*/  LDG.E R3, desc[UR42][R4.64] ;  /* 0x0000002a04037981 */ /* 0x000ea2000c1e1900 */
[----:B------:R-:W-:Y:S05]  /*10d0*/  YIELD ;  /* 0x0000000000007946 */ /* 0x000fea0003800000 */
[----:B------:R-:W-:Y:S01]  /*10e0*/  ULDC.64 UR4, c[0x0][0xa28] ;  /* 0x00028a0000047ab9 */ /* 0x000fe20000000a00 */
[----:B------:R-:W-:Y:S01]  /*10f0*/  ULDC.64 UR8, c[0x0][0xa18] ;  /* 0x0002860000087ab9 */ /* 0x000fe20000000a00 */
[----:B------:R-:W-:Y:S01]  /*1100*/  ISETP.NE.U32.AND P1, PT, RZ, UR4, PT ;  /* 0x00000004ff007c0c */ /* 0x000fe2000bf25070 */
[----:B------:R-:W-:Y:S01]  /*1110*/  ULDC.64 UR6, c[0x0][0xa08] ;  /* 0x0002820000067ab9 */ /* 0x000fe20000000a00 */
[----:B------:R-:W-:Y:S01]  /*1120*/  IMAD.MOV.U32 R70, RZ, RZ, RZ ;  /* 0x000000ffff467224 */ /* 0x000fe200078e00ff */
[----:B------:R-:W-:-:S02]  /*1130*/  ISETP.NE.U32.AND P0, PT, RZ, UR6, PT ;  /* 0x00000006ff007c0c */ /* 0x000fc4000bf05070 */
[----:B------:R-:W-:Y:S02]  /*1140*/  ISETP.NE.AND.EX P1, PT, RZ, UR5, PT, P1 ;  /* 0x00000005ff007c0c */ /* 0x000fe4000bf25310 */
[----:B------:R-:W-:Y:S02]  /*1150*/  ISETP.NE.AND.EX P0, PT, RZ, UR7, PT, P0 ;  /* 0x00000007ff007c0c */ /* 0x000fe4000bf05300 */
[----:B--2---:R-:W-:Y:S01]  /*1160*/  SHF.R.S32.HI R0, RZ, 0x1f, R3 ;  /* 0x0000001fff007819 */ /* 0x004fe20000011403 */
[----:B------:R-:W-:Y:S08]  /*1170*/  STL [R1+0x34], R3 ;  /* 0x0000340301007387 */ /* 0x000ff00000100800 */
[----:B------:R-:W-:-:S02]  /*1180*/  @P1 LEA R6, P2, R3, UR4, 0x2 ;  /* 0x0000000403061c11 */ /* 0x000fc4000f8410ff */
[C-C-:B------:R-:W-:Y:S01]  /*1190*/  SHF.L.U64.HI R32, R3.reuse, 0x2, R0.reuse ;  /* 0x0000000203207819 */ /* 0x140fe20000010200 */
[----:B------:R0:W-:Y:S01]  /*11a0*/  STL [R1+0x44], R0 ;  /* 0x0000440001007387 */ /* 0x0001e20000100800 */
[C---:B------:R-:W-:Y:S02]  /*11b0*/  @P1 LEA.HI.X R7, R3.reuse, UR5, R0, 0x2, P2 ;  /* 0x0000000503071c11 */ /* 0x040fe400090f1400 */
[----:B------:R-:W-:Y:S02]  /*11c0*/  ISETP.NE.U32.AND P2, PT, RZ, UR8, PT ;  /* 0x00000008ff007c0c */ /* 0x000fe4000bf45070 */
[----:B------:R-:W-:Y:S02]  /*11d0*/  SHF.L.U32 R36, R3, 0x2, RZ ;  /* 0x0000000203247819 */ /* 0x000fe400000006ff */
[----:B------:R-:W-:Y:S01]  /*11e0*/  ISETP.NE.AND.EX P2, PT, RZ, UR9, PT, P2 ;  /* 0x00000009ff007c0c */ /* 0x000fe2000bf45320 */
[----:B------:R-:W-:Y:S01]  /*11f0*/  ULDC UR4, c[0x0][0x288] ;  /* 0x0000a20000047ab9 */ /* 0x000fe20000000800 */
[----:B------:R-:W-:Y:S01]  /*1200*/  IADD3 R8, P3, R36, UR6, RZ ;  /* 0x0000000624087c10 */ /* 0x000fe2000ff7e0ff */
[----:B0-----:R-:W-:Y:S01]  /*1210*/  IMAD.MOV.U32 R0, RZ, RZ, RZ ;  /* 0x000000ffff007224 */ /* 0x001fe200078e00ff */
[----:B------:R0:W-:Y:S01]  /*1220*/  STL [R1+0x28], R36 ;  /* 0x0000282401007387 */ /* 0x0001e20000100800 */
[----:B------:R-:W-:Y:S01]  /*1230*/  IMAD.U32 R25, RZ, RZ, UR4 ;  /* 0x00000004ff197e24 */ /* 0x000fe2000f8e00ff */
[----:B------:R-:W-:Y:S01]  /*1240*/  IADD3.X R9, R32, UR7, RZ, P3, !PT ;  /* 0x0000000720097c10 */ /* 0x000fe20009ffe4ff */
[----:B------:R-:W-:Y:S01]  /*1250*/  ULDC.64 UR4, c[0x0][0x418] ;  /* 0x0001060000047ab9 */ /* 0x000fe20000000a00 */
[----:B------:R0:W-:Y:S04]  /*1260*/  STL [R1+0x2c], R32 ;  /* 0x00002c2001007387 */ /* 0x0001e80000100800 */
[----:B------:R0:W5:Y:S01]  /*1270*/  @P1 LDG.E R0, desc[UR42][R6.64] ;  /* 0x0000002a06001981 */ /* 0x000162000c1e1900 */
[----:B------:R-:W-:-:S03]  /*1280*/  @P2 IADD3 R4, P1, R36, UR8, RZ ;  /* 0x0000000824042c10 */ /* 0x000fc6000ff3e0ff */
[----:B------:R0:W5:Y:S01]  /*1290*/  @P0 LDG.E R70, desc[UR42][R8.64] ;  /* 0x0000002a08460981 */ /* 0x000162000c1e1900 */
[----:B------:R-:W-:-:S05]  /*12a0*/  @P2 IADD3.X R5, R32, UR9, RZ, P1, !PT ;  /* 0x0000000920052c10 */ /* 0x000fca0008ffe4ff */
[----:B------:R0:W5:Y:S01]  /*12b0*/  @P2 LDG.E R25, desc[UR42][R4.64] ;  /* 0x0000002a04192981 */ /* 0x000162000c1e1900 */
[----:B------:R-:W-:Y:S01]  /*12c0*/  UISETP.NE.U32.AND UP0, UPT, UR4, URZ, UPT ;  /* 0x0000003f0400728c */ /* 0x000fe2000bf05070 */
[----:B------:R-:W-:Y:S02]  /*12d0*/  IMAD.MOV.U32 R29, RZ, RZ, R3 ;  /* 0x000000ffff1d7224 */ /* 0x000fe400078e0003 */
[----:B------:R-:W-:Y:S01]  /*12e0*/  ULDC UR4, c[0x0][0x424] ;  /* 0x0001090000047ab9 */ /* 0x000fe20000000800 */
[----:B------:R-:W-:-:S03]  /*12f0*/  UISETP.NE.AND.EX UP0, UPT, UR5, URZ, UPT, UP0 ;  /* 0x0000003f0500728c */ /* 0x000fc6000bf05300 */
[----:B------:R-:W-:Y:S01]  /*1300*/  ULDC UR5, c[0x0][0x2f0] ;  /* 0x0000bc0000057ab9 */ /* 0x000fe20000000800 */
[----:B------:R-:W-:-:S04]  /*1310*/  USEL UR4, UR4, 0x1, UP0 ;  /* 0x0000000104047887 */ /* 0x000fc80008000000 */
[----:B------:R-:W-:-:S03]  /*1320*/  UIMAD UR4, UR4, UR5, URZ ;  /* 0x00000005040472a4 */ /* 0x000fc6000f8e023f */
[----:B------:R-:W-:Y:S02]  /*1330*/  ULDC UR5, c[0x0][0x348] ;  /* 0x0000d20000057ab9 */ /* 0x000fe40000000800 */
[----:B------:R-:W-:Y:S01]  /*1340*/  MOV R30, UR5 ;  /* 0x00000005001e7c02 */ /* 0x000fe20008000f00 */
[----:B------:R-:W-:Y:S01]  /*1350*/  IMAD.U32 R31, RZ, RZ, UR4 ;  /* 0x00000004ff1f7e24 */ /* 0x000fe2000f8e00ff */
[----:B01----:R-:W-:Y:S06]  /*1360*/  @P2 BRA `(.L_x_475) ;  /* 0x0000000000242947 */ /* 0x003fec0003800000 */
[----:B------:R-:W-:Y:S02]  /*1370*/  ULDC.64 UR4, c[0x0][0xa00] ;  /* 0x0002800000047ab9 */ /* 0x000fe40000000a00 */
[----:B------:R-:W-:-:S04]  /*1380*/  ISETP.NE.U32.AND P1, PT, RZ, UR4, PT ;  /* 0x00000004ff007c0c */ /* 0x000fc8000bf25070 */
[----:B------:R-:W-:-:S13]  /*1390*/  ISETP.NE.AND.EX P1, PT, RZ, UR5, PT, P1 ;  /* 0x00000005ff007c0c */ /* 0x000fda000bf25310 */
[----:B------:R-:W-:Y:S05]  /*13a0*/  @!P1 BRA `(.L_x_475) ;  /* 0x0000000000149947 */ /* 0x000fea0003800000 */
[----:B------:R-:W0:Y:S02]  /*13b0*/  LDC.64 R4, c[0x0][0xa00] ;  /* 0x00028000ff047b82 */ /* 0x000e240000000a00 */
[----:B0-----:R-:W-:-:S05]  /*13c0*/  IMAD.WIDE R4, R29, 0x4, R4 ;  /* 0x000000041d047825 */ /* 0x001fca00078e0204 */
[----:B-----5:R-:W2:Y:S04]  /*13d0*/  LDG.E R25, desc[UR42][R4.64] ;  /* 0x0000002a04197981 */ /* 0x020ea8000c1e1900 */
[----:B------:R-:W2:Y:S02]  /*13e0*/  LDG.E R6, desc[UR42][R4.64+0x4] ;  /* 0x0000042a04067981 */ /* 0x000ea4000c1e1900 */
[----:B--2---:R-:W-:-:S07]  /*13f0*/  IMAD.IADD R25, R6, 0x1, -R25 ;  /* 0x0000000106197824 */ /* 0x004fce00078e0a19 */
.L_x_475:
[----:B------:R-:W-:Y:S01]  /*1400*/  ULDC.64 UR4, c[0x0][0xa20] ;  /* 0x0002880000047ab9 */ /* 0x000fe20000000a00 */
[----:B------:R0:W-:Y:S01]  /*1410*/  STL [R1+0x38], R33 ;  /* 0x0000382101007387 */ /* 0x0001e20000100800 */
[----:B------:R-:W-:-:S03]  /*1420*/  ISETP.NE.U32.AND P1, PT, RZ, UR4, PT ;  /* 0x00000004ff007c0c */ /* 0x000fc6000bf25070 */
[----:B------:R0:W-:Y:S01]  /*1430*/  STL [R1+0x24], R34 ;  /* 0x0000242201007387 */ /* 0x0001e20000100800 */
[----:B------:R-:W-:-:S13]  /*1440*/  ISETP.NE.AND.EX P1, PT, RZ, UR5, PT, P1 ;  /* 0x00000005ff007c0c */ /* 0x000fda000bf25310 */
[----:B0-----:R-:W-:Y:S05]  /*1450*/  @!P1 BRA `(.L_x_476) ;  /* 0x0000000000109947 */ /* 0x001fea0003800000 */
[----:B------:R-:W-:-:S04]  /*1460*/  IADD3 R4, P0, R36, UR4, RZ ;  /* 0x0000000424047c10 */ /* 0x000fc8000ff1e0ff */
[----:B------:R-:W-:-:S05]  /*1470*/  IADD3.X R5, R32, UR5, RZ, P0, !PT ;  /* 0x0000000520057c10 */ /* 0x000fca00087fe4ff */
[----:B------:R0:W5:Y:S01]  /*1480*/  LDG.E R31, desc[UR42][R4.64] ;  /* 0x0000002a041f7981 */ /* 0x000162000c1e1900 */
[----:B------:R-:W-:Y:S05]  /*1490*/  BRA `(.L_x_477) ;  /* 0x0000000000107947 */ /* 0x000fea0003800000 */
.L_x_476:
[----:B------:R-:W-:Y:S05]  /*14a0*/  @!P0 BRA `(.L_x_477) ;  /* 0x00000000000c8947 */ /* 0x000fea0003800000 */
[----:B------:R-:W2:Y:S04]  /*14b0*/  LDG.E R4, desc[UR42][R8.64] ;  /* 0x0000002a08047981 */ /* 0x000ea8000c1e1900 */
[----:B------:R-:W2:Y:S02]  /*14c0*/  LDG.E R31, desc[UR42][R8.64+0x4] ;  /* 0x0000042a081f7981 */ /* 0x000ea4000c1e1900 */
[----:B--2---:R-:W-:-:S07]  /*14d0*/  IADD3 R31, -R4, R31, RZ ;  /* 0x0000001f041f7210 */ /* 0x004fce0007ffe1ff */
.L_x_477:
[----:B------:R-:W-:Y:S02]  /*14e0*/  ULDC.64 UR4, c[0x0][0xa10] ;  /* 0x0002840000047ab9 */ /* 0x000fe40000000a00 */
[----:B------:R-:W-:-:S04]  /*14f0*/  ISETP.NE.U32.AND P0, PT, RZ, UR4, PT ;  /* 0x00000004ff007c0c */ /* 0x000fc8000bf05070 */
[----:B------:R-:W-:Y:S01]  /*1500*/  ISETP.NE.AND.EX P0, PT, RZ, UR5, PT, P0 ;  /* 0x00000005ff007c0c */ /* 0x000fe2000bf05300 */
[----:B-----5:R-:W-:Y:S01]  /*1510*/  IMAD.IADD R9, R31, 0x1, -R0 ;  /* 0x000000011f097824 */ /* 0x020fe200078e0a00 */
[----:B------:R-:W-:-:S11]  /*1520*/  ULDC.64 UR4, c[0x0][0xa30] ;  /* 0x00028c0000047ab9 */ /* 0x000fd60000000a00 */
[----:B0-----:R-:W0:Y:S02]  /*1530*/  @P0 LDC.64 R4, c[0x0][0xa10] ;  /* 0x00028400ff040b82 */ /* 0x001e240000000a00 */
[----:B0-----:R-:W-:-:S05]  /*1540*/  @P0 IMAD.WIDE R4, R29, 0x4, R4 ;  /* 0x000000041d040825 */ /* 0x001fca00078e0204 */
[----:B------:R-:W2:Y:S04]  /*1550*/  @P0 LDG.E R3, desc[UR42][R4.64] ;  /* 0x0000002a04030981 */ /* 0x000ea8000c1e1900 */
[----:B------:R-:W2:Y:S01]  /*1560*/  @P0 LDG.E R8, desc[UR42][R4.64+0x4] ;  /* 0x0000042a04080981 */ /* 0x000ea2000c1e1900 */
[----:B------:R-:W-:Y:S01]  /*1570*/  IMAD.MOV R28, RZ, RZ, -R9 ;  /* 0x000000ffff1c7224 */ /* 0x000fe200078e0a09 */
[----:B------:R-:W-:Y:S01]  /*1580*/  ISETP.NE.U32.AND P1, PT, RZ, UR4, PT ;  /* 0x00000004ff007c0c */ /* 0x000fe2000bf25070 */
[----:B------:R-:W-:-:S03]  /*1590*/  IMAD.MOV.U32 R24, RZ, RZ, R31 ;  /* 0x000000ffff187224 */ /* 0x000fc600078e001f */
[----:B------:R-:W-:Y:S02]  /*15a0*/  VIMNMX R28, RZ, R28, !PT ;  /* 0x0000001cff1c7248 */ /* 0x000fe40007fe0100 */
[----:B------:R-:W-:-:S13]  /*15b0*/  ISETP.NE.AND.EX P1, PT, RZ, UR5, PT, P1 ;  /* 0x00000005ff007c0c */ /* 0x000fda000bf25310 */
[----:B------:R-:W-:-:S04]  /*15c0*/  @P1 IADD3 R6, P2, R36, UR4, RZ ;  /* 0x0000000424061c10 */ /* 0x000fc8000ff5e0ff */
[----:B------:R-:W-:-:S05]  /*15d0*/  @P1 IADD3.X R7, R32, UR5, RZ, P2, !PT ;  /* 0x0000000520071c10 */ /* 0x000fca00097fe4ff */
[----:B------:R0:W5:Y:S01]  /*15e0*/  @P1 LDG.E R24, desc[UR42][R6.64] ;  /* 0x0000002a06181981 */ /* 0x000162000c1e1900 */
[----:B--2---:R-:W-:-:S05]  /*15f0*/  @P0 IMAD.IADD R30, R8, 0x1, -R3 ;  /* 0x00000001081e0824 */ /* 0x004fca00078e0a03 */
[----:B------:R-:W-:-:S05]  /*1600*/  IADD3 R88, R9, R30, RZ ;  /* 0x0000001e09587210 */ /* 0x000fca0007ffe0ff */
[----:B------:R-:W-:-:S05]  /*1610*/  VIADD R0, R88, 0x7f ;  /* 0x0000007f58007836 */ /* 0x000fca0000000000 */
[----:B------:R-:W-:-:S04]  /*1620*/  SHF.R.S32.HI R3, RZ, 0x1f, R0 ;  /* 0x0000001fff037819 */ /* 0x000fc80000011400 */
[----:B------:R-:W-:-:S04]  /*1630*/  LEA.HI R3, R3, R0, RZ, 0x7 ;  /* 0x0000000003037211 */ /* 0x000fc800078f38ff */
[----:B------:R-:W-:-:S04]  /*1640*/  LOP3.LUT R5, R3, 0xffffff80, RZ, 0xc0, !PT ;  /* 0xffffff8003057812 */ /* 0x000fc800078ec0ff */
[----:B------:R-:W-:-:S04]  /*1650*/  VIADDMNMX R5, R5, -R9, R30, PT ;  /* 0x8000000905057246 */ /* 0x000fc8000380011e */
[----:B------:R-:W-:Y:S02]  /*1660*/  ISETP.GT.AND P0, PT, R5, R28, PT ;  /* 0x0000001c0500720c */ /* 0x000fe40003f04270 */
[----:B------:R-:W-:-:S04]  /*1670*/  SHF.R.U32.HI R28, RZ, 0x7, R28 ;  /* 0x00000007ff1c7819 */ /* 0x000fc8000001161c */
[----:B------:R-:W-:-:S07]  /*1680*/  MOV R27, R28 ;  /* 0x0000001c001b7202 */ /* 0x000fce0000000f00 */
[----:B------:R-:W-:-:S05]  /*1690*/  @P0 VIADD R0, R5, 0x7f ;  /* 0x0000007f05000836 */ /* 0x000fca0000000000 */
[----:B------:R-:W-:-:S04]  /*16a0*/  @P0 SHF.R.S32.HI R5, RZ, 0x1f, R0 ;  /* 0x0000001fff050819 */ /* 0x000fc80000011400 */
[----:B------:R-:W-:Y:S02]  /*16b0*/  @P0 LEA.HI R5, R5, R0, RZ, 0x7 ;  /* 0x0000000005050211 */ /* 0x000fe400078f38ff */
[----:B------:R-:W-:Y:S02]  /*16c0*/  SHF.R.S32.HI R0, RZ, 0x7, R3 ;  /* 0x00000007ff007819 */ /* 0x000fe40000011403 */
[----:B------:R-:W-:Y:S02]  /*16d0*/  @P0 SHF.R.S32.HI R27, RZ, 0x7, R5 ;  /* 0x00000007ff1b0819 */ /* 0x000fe40000011405 */
[----:B------:R-:W-:Y:S01]  /*16e0*/  PLOP3.LUT P0, PT, PT, PT, PT, 0x80, 0x0 ;  /* 0x000000000000781c */ /* 0x000fe20003f0f070 */
[----:B------:R0:W-:Y:S01]  /*16f0*/  STL [R1+0x40], R0 ;  /* 0x0000400001007387 */ /* 0x0001e20000100800 */
[----:B------:R-:W-:-:S13]  /*1700*/  ISETP.GT.AND P1, PT, R27, R28, PT ;  /* 0x0000001c1b00720c */ /* 0x000fda0003f24270 */
[----:B0-----:R-:W-:Y:S05]  /*1710*/  @!P1 BRA `(.L_x_478) ;  /* 0x00000040002c9947 */ /* 0x001fea0003800000 */
[----:B------:R-:W-:Y:S01]  /*1720*/  VIADD R0, R18, 0xe400 ;  /* 0x0000e40012007836 */ /* 0x000fe20000000000 */
[----:B------:R-:W-:Y:S04]  /*1730*/  BSSY B6, `(.L_x_479) ;  /* 0x0000013000067945 */ /* 0x000fe80003800000 */
[----:B------:R-:W-:-:S13]  /*1740*/  LOP3.LUT P0, RZ, R0, 0x3ff, RZ, 0xc0, !PT ;  /* 0x000003ff00ff7812 */ /* 0x000fda000780c0ff */
[----:B------:R-:W-:Y:S05]  /*1750*/  @!P0 BRA `(.L_x_480) ;  /* 0x0000000000408947 */ /* 0x000fea0003800000 */
        /* <DEDUP_REMOVED lines=15> */
[----:B-1---5:R-:W-:Y:S05]  /*1850*/  CALL.ABS.NOINC R14 ;  /* 0x000000000e007343 */ /* 0x022fea0003c00000 */
.L_x_480:
[----:B------:R-:W-:Y:S05]  /*1860*/  BSYNC B6 ;  /* 0x0000000000067941 */ /* 0x000fea0003800000 */
.L_x_479:
[----:B------:R-:W-:Y:S01]  /*1870*/  VIADD R26, R18, 0x400 ;  /* 0x00000400121a7836 */ /* 0x000fe20000000000 */
[----:B------:R-:W-:Y:S04]  /*1880*/  BSSY B6, `(.L_x_481) ;  /* 0x0000013000067945 */ /* 0x000fe80003800000 */
[----:B------:R-:W-:-:S13]  /*1890*/  LOP3.LUT P0, RZ, R26, 0x3ff, RZ, 0xc0, !PT ;  /* 0x000003ff1aff7812 */ /* 0x000fda000780c0ff */
[----:B------:R-:W-:Y:S05]  /*18a0*/  @!P0 BRA `(.L_x_482) ;  /* 0x0000000000408947 */ /* 0x000fea0003800000 */
[----:B------:R-:W-:Y:S01]  /*18b0*/  MOV R0, 0x0 ;  /* 0x0000000000007802 */ /* 0x000fe20000000f00 */
[----:B------:R-:W-:Y:S01]  /*18c0*/  ULDC.64 UR4, c[0x4][0x88] ;  /* 0x0100220000047ab9 */ /* 0x000fe20000000a00 */
[----:B------:R-:W-:Y:S01]  /*18d0*/  ULDC.64 UR6, c[0x4][0x18] ;  /* 0x0100060000067ab9 */ /* 0x000fe20000000a00 */
[----:B------:R-:W-:Y:S01]  /*18e0*/  MOV R4, UR4 ;  /* 0x0000000400047c02 */ /* 0x000fe20008000f00 */
[----:B------:R0:W1:Y:S01]  /*18f0*/  LDC.64 R14, c[0x4][R0] ;  /* 0x01000000000e7b82 */ /* 0x0000620000000a00 */
[----:B------:R-:W-:Y:S01]  /*1900*/  IMAD.U32 R5, RZ, RZ, UR5 ;  /* 0x00000005ff057e24 */ /* 0x000fe2000f8e00ff */
[----:B------:R-:W-:Y:S01]  /*1910*/  ULDC.64 UR4, c[0x4][0x90] ;  /* 0x0100240000047ab9 */ /* 0x000fe20000000a00 */
[----:B------:R-:W-:Y:S01]  /*1920*/  MOV R10, UR6 ;  /* 0x00000006000a7c02 */ /* 0x000fe20008000f00 */
[----:B------:R-:W-:Y:S01]  /*1930*/  IMAD.U32 R6, RZ, RZ, UR4 ;  /* 0x00000004ff067e24 */ /* 0x000fe2000f8e00ff */
[----:B------:R-:W-:Y:S01]  /*1940*/  MOV R13, RZ ;  /* 0x000000ff000d7202 */ /* 0x000fe20000000f00 */
[----:B------:R-:W-:-:S02]  /*1950*/  IMAD.U32 R7, RZ, RZ, UR5 ;  /* 0x00000005ff077e24 */ /* 0x000fc4000f8e00ff */
[----:B------:R-:W-:Y:S02]  /*1960*/  IMAD.U32 R11, RZ, RZ, UR7 ;  /* 0x00000007ff0b7e24 */ /* 0x000fe4000f8e00ff */
[----:B------:R-:W-:Y:S02]  /*1970*/  IMAD.MOV.U32 R8, RZ, RZ, 0x70 ;  /* 0x00000070ff087424 */ /* 0x000fe400078e00ff */
[----:B0-----:R-:W-:-:S07]  /*1980*/  IMAD.MOV.U32 R12, RZ, RZ, 0x1 ;  /* 0x00000001ff0c7424 */ /* 0x001fce00078e00ff */
[----:B------:R-:W-:-:S07]  /*1990*/  LEPC R20, `(.L_x_482) ;  /* 0x000000001014794e */ /* 0x000fce0000000000 */
[----:B-1---5:R-:W-:Y:S05]  /*19a0*/  CALL.ABS.NOINC R14 ;  /* 0x000000000e007343 */ /* 0x022fea0003c00000 */
.L_x_482:
[----:B------:R-:W-:Y:S05]  /*19b0*/  BSYNC B6 ;  /* 0x0000000000067941 */ /* 0x000fea0003800000 */
.L_x_481:
[----:B------:R-:W-:Y:S01]  /*19c0*/  ULDC.64 UR4, c[0x0][0x9f8] ;  /* 0x00027e0000047ab9 */ /* 0x000fe20000000a00 */
[----:B------:R-:W2:Y:S01]  /*19d0*/  LDL R38, [R1+0x14] ;  /* 0x0000140001267983 */ /* 0x000ea20000100800 */
[----:B------:R-:W-:Y:S01]  /*19e0*/  ISETP.NE.U32.AND P0, PT, RZ, UR4, PT ;  /* 0x00000004ff007c0c */ /* 0x000fe2000bf05070 */
[----:B------:R-:W0:Y:S03]  /*19f0*/  LDC.64 R4, c[0x0][0x3f8] ;  /* 0x0000fe00ff047b82 */ /* 0x000e260000000a00 */
[----:B------:R-:W-:-:S05]  /*1a00*/  ISETP.NE.AND.EX P0, PT, RZ, UR5, PT, P0 ;  /* 0x00000005ff007c0c */ /* 0x000fca000bf05300 */
[----:B------:R-:W1:Y:S08]  /*1a10*/  LDC.64 R64, c[0x0][0x408] ;  /* 0x00010200ff407b82 */ /* 0x000e700000000a00 */
[----:B------:R-:W-:Y:S01]  /*1a20*/  @P0 IADD3 R6, P1, R36, UR4, RZ ;  /* 0x0000000424060c10 */ /* 0x000fe2000ff3e0ff */
[----:B------:R-:W3:Y:S03]  /*1a30*/  LDC R37, c[0x0][0x3f4] ;  /* 0x0000fd00ff257b82 */ /* 0x000ee60000000800 */
[----:B------:R-:W-:-:S02]  /*1a40*/  @P0 IADD3.X R7, R32, UR5, RZ, P1, !PT ;  /* 0x0000000520070c10 */ /* 0x000fc40008ffe4ff */
[----:B------:R-:W4:Y:S04]  /*1a50*/  LDL.LU R32, [R1] ;  /* 0x0000000001207983 */ /* 0x000f280000300800 */
[----:B------:R-:W4:Y:S04]  /*1a60*/  LDL R14, [R1+0x20] ;  /* 0x00002000010e7983 */ /* 0x000f280000100800 */
[----:B------:R1:W4:Y:S01]  /*1a70*/  @P0 LDG.E R29, desc[UR42][R6.64] ;  /* 0x0000002a061d0981 */ /* 0x000322000c1e1900 */
[----:B------:R-:W1:Y:S01]  /*1a80*/  S2R R36, SR_TID.X ;  /* 0x0000000000247919 */ /* 0x000e620000002100 */
[----:B------:R-:W-:-:S02]  /*1a90*/  SHF.R.S32.HI R3, RZ, 0x1f, R152 ;  /* 0x0000001fff037819 */ /* 0x000fc40000011498 */
[----:B------:R-:W-:-:S03]  /*1aa0*/  SHF.R.S32.HI R23, RZ, 0x1f, R22 ;  /* 0x0000001fff177819 */ /* 0x000fc60000011416 */
[-C--:B0-----:R-:W-:Y:S02]  /*1ab0*/  IMAD R0, R3, R4.reuse, RZ ;  /* 0x0000000403007224 */ /* 0x081fe400078e02ff */
[----:B------:R-:W-:-:S04]  /*1ac0*/  IMAD.WIDE.U32 R8, R152, R4, R22 ;  /* 0x0000000498087225 */ /* 0x000fc800078e0016 */
[C---:B------:R-:W-:Y:S02]  /*1ad0*/  IMAD R13, R152.reuse, R5, R0 ;  /* 0x00000005980d7224 */ /* 0x040fe400078e0200 */
[----:B------:R-:W-:Y:S01]  /*1ae0*/  IMAD.WIDE.U32 R10, R152, R4, R16 ;  /* 0x00000004980a7225 */ /* 0x000fe200078e0010 */
[----:B---3--:R-:W-:-:S03]  /*1af0*/  ISETP.GE.AND P0, PT, R16, R37, PT ;  /* 0x000000251000720c */ /* 0x008fc60003f06270 */
[----:B-1----:R-:W-:Y:S02]  /*1b00*/  IMAD R3, R3, R64, RZ ;  /* 0x0000004003037224 */ /* 0x002fe400078e02ff */
[----:B------:R-:W-:Y:S02]  /*1b10*/  IMAD.IADD R9, R9, 0x1, R13 ;  /* 0x0000000109097824 */ /* 0x000fe400078e020d */
[----:B------:R-:W-:Y:S01]  /*1b20*/  IMAD.IADD R11, R13, 0x1, R11 ;  /* 0x000000010d0b7824 */ /* 0x000fe200078e020b */
[----:B-----5:R-:W-:Y:S01]  /*1b30*/  SHF.R.S32.HI R13, RZ, 0x1f, R24 ;  /* 0x0000001fff0d7819 */ /* 0x020fe20000011418 */
[----:B------:R-:W-:Y:S01]  /*1b40*/  IMAD R15, R152, R65, R3 ;  /* 0x00000041980f7224 */ /* 0x000fe200078e0203 */
[----:B------:R-:W-:-:S03]  /*1b50*/  SEL R3, R37, RZ, P0 ;  /* 0x000000ff25037207 */ /* 0x000fc60000000000 */
[C---:B------:R-:W-:Y:S02]  /*1b60*/  IMAD R12, R13.reuse, R4, RZ ;  /* 0x000000040d0c7224 */ /* 0x040fe400078e02ff */
[----:B------:R-:W-:Y:S02]  /*1b70*/  VIADD R39, R36, 0xffffff80 ;  /* 0xffffff8024277836 */ /* 0x000fe40000000000 */
[----:B------:R-:W-:Y:S02]  /*1b80*/  IMAD R13, R13, R64, RZ ;  /* 0x000000400d0d7224 */ /* 0x000fe400078e02ff */
[----:B------:R-:W-:Y:S01]  /*1b90*/  IMAD.IADD R3, R16, 0x1, R3 ;  /* 0x0000000110037824 */ /* 0x000fe200078e0203 */
[----:B------:R-:W-:Y:S01]  /*1ba0*/  SHF.L.U64.HI R68, R4, 0x7, R5 ;  /* 0x0000000704447819 */ /* 0x000fe20000010205 */
[-C--:B------:R-:W-:Y:S01]  /*1bb0*/  IMAD.WIDE.U32 R20, R24, R4.reuse, R8 ;  /* 0x0000000418147225 */ /* 0x080fe200078e0008 */
[----:B------:R-:W-:Y:S02]  /*1bc0*/  SHF.L.U32 R67, R4, 0x7, RZ ;  /* 0x0000000704437819 */ /* 0x000fe400000006ff */
[----:B------:R-:W-:Y:S01]  /*1bd0*/  SHF.L.U64.HI R66, R64, 0x7, R65 ;  /* 0x0000000740427819 */ /* 0x000fe20000010241 */
[----:B------:R-:W-:Y:S01]  /*1be0*/  IMAD.WIDE.U32 R52, R24, R4, R10 ;  /* 0x0000000418347225 */ /* 0x000fe200078e000a */
[----:B------:R-:W-:-:S03]  /*1bf0*/  SHF.R.S32.HI R0, RZ, 0x1f, R3 ;  /* 0x0000001fff007819 */ /* 0x000fc60000011403 */
[----:B------:R-:W-:Y:S02]  /*1c00*/  IMAD R13, R24, R65, R13 ;  /* 0x00000041180d7224 */ /* 0x000fe400078e020d */
[----:B------:R-:W-:Y:S01]  /*1c10*/  IMAD.WIDE.U32 R6, R152, R64, R16 ;  /* 0x0000004098067225 */ /* 0x000fe200078e0010 */
[----:B------:R-:W-:-:S03]  /*1c20*/  LEA.HI R0, R0, R3, RZ, 0x3 ;  /* 0x0000000300007211 */ /* 0x000fc600078f18ff */
[----:B------:R-:W-:Y:S02]  /*1c30*/  IMAD.IADD R7, R15, 0x1, R7 ;  /* 0x000000010f077824 */ /* 0x000fe400078e0207 */
[-C--:B------:R-:W-:Y:S01]  /*1c40*/  IMAD.WIDE.U32 R56, R24, R64.reuse, R6 ;  /* 0x0000004018387225 */ /* 0x080fe200078e0006 */
[----:B------:R-:W-:Y:S02]  /*1c50*/  SHF.R.S32.HI R7, RZ, 0x3, R0 ;  /* 0x00000003ff077819 */ /* 0x000fe40000011400 */
[----:B------:R-:W-:Y:S01]  /*1c60*/  LOP3.LUT R6, R0, 0xfffffff8, RZ, 0xc0, !PT ;  /* 0xfffffff800067812 */ /* 0x000fe200078ec0ff */
[----:B------:R-:W-:-:S05]  /*1c70*/  IMAD.WIDE.U32 R54, R152, R64, R22 ;  /* 0x0000004098367225 */ /* 0x000fca00078e0016 */
[----:B------:R-:W-:Y:S01]  /*1c80*/  IADD3 R55, R55, R15, RZ ;  /* 0x0000000f37377210 */ /* 0x000fe20007ffe0ff */
[C---:B------:R-:W-:Y:S02]  /*1c90*/  IMAD R35, R24.reuse, R5, R12 ;  /* 0x0000000518237224 */ /* 0x040fe400078e020c */
[----:B------:R-:W-:Y:S01]  /*1ca0*/  IMAD.WIDE.U32 R54, R24, R64, R54 ;  /* 0x0000004018367225 */ /* 0x000fe200078e0036 */
[----:B------:R-:W-:-:S03]  /*1cb0*/  SHF.R.S32.HI R63, RZ, 0x1f, R34 ;  /* 0x0000001fff3f7819 */ /* 0x000fc60000011422 */
[----:B------:R-:W-:Y:S02]  /*1cc0*/  IMAD.IADD R70, R70, 0x1, R31 ;  /* 0x0000000146467824 */ /* 0x000fe400078e021f */
[----:B------:R-:W-:Y:S01]  /*1cd0*/  IMAD.IADD R58, R21, 0x1, R35 ;  /* 0x00000001153a7824 */ /* 0x000fe200078e0223 */
[----:B------:R-:W-:Y:S01]  /*1ce0*/  IADD3 R35, R35, R53, RZ ;  /* 0x0000003523237210 */ /* 0x000fe20007ffe0ff */
[----:B------:R-:W-:Y:S02]  /*1cf0*/  IMAD.SHL.U32 R64, R64, 0x80, RZ ;  /* 0x0000008040407824 */ /* 0x000fe400078e00ff */
[----:B------:R-:W-:Y:S02]  /*1d00*/  IMAD.SHL.U32 R60, R37, 0x2, RZ ;  /* 0x00000002253c7824 */ /* 0x000fe400078e00ff */
[----:B------:R-:W-:Y:S02]  /*1d10*/  IMAD.IADD R31, R13, 0x1, R57 ;  /* 0x000000010d1f7824 */ /* 0x000fe400078e0239 */
[C---:B--2---:R-:W-:Y:S01]  /*1d20*/  IMAD.SHL.U32 R69, R38.reuse, 0x40, RZ ;  /* 0x0000004026457824 */ /* 0x044fe200078e00ff */
[----:B------:R-:W-:-:S02]  /*1d30*/  LOP3.LUT P1, RZ, R38, 0x4, RZ, 0xc0, !PT ;  /* 0x0000000426ff7812 */ /* 0x000fc4000782c0ff */
[----:B------:R-:W-:Y:S02]  /*1d40*/  SHF.R.U32.HI R38, RZ, 0x7, R36 ;  /* 0x00000007ff267819 */ /* 0x000fe40000011624 */
[----:B------:R-:W-:Y:S02]  /*1d50*/  LOP3.LUT R69, R69, 0x1c0, RZ, 0xc0, !PT ;  /* 0x000001c045457812 */ /* 0x000fe400078ec0ff */
[----:B------:R-:W-:Y:S01]  /*1d60*/  SHF.R.S32.HI R36, RZ, 0x1f, R39 ;  /* 0x0000001fff247819 */ /* 0x000fe20000011427 */
[C---:B------:R-:W-:Y:S01]  /*1d70*/  VIADD R62, R38.reuse, 0x8 ;  /* 0x00000008263e7836 */ /* 0x040fe20000000000 */
[----:B------:R-:W-:Y:S01]  /*1d80*/  ISETP.NE.AND P6, PT, R38, 0x1, PT ;  /* 0x000000012600780c */ /* 0x000fe20003fc5270 */
[----:B------:R-:W-:Y:S01]  /*1d90*/  VIADD R38, R152, 0x60 ;  /* 0x0000006098267836 */ /* 0x000fe20000000000 */
[----:B------:R-:W-:Y:S02]  /*1da0*/  SHF.R.U32.HI R65, RZ, 0x3, R69 ;  /* 0x00000003ff417819 */ /* 0x000fe40000011645 */
[----:B------:R-:W-:-:S02]  /*1db0*/  LOP3.LUT R4, R69, 0x18, R16, 0xf8, !PT ;  /* 0x0000001845047812 */ /* 0x000fc400078ef810 */
[----:B------:R-:W-:Y:S02]  /*1dc0*/  LEA.HI R36, R36, R39, RZ, 0x5 ;  /* 0x0000002724247211 */ /* 0x000fe400078f28ff */
[----:B------:R-:W-:Y:S02]  /*1dd0*/  SHF.L.U32 R38, R38, 0x6, RZ ;  /* 0x0000000626267819 */ /* 0x000fe400000006ff */
[----:B------:R-:W-:Y:S02]  /*1de0*/  LOP3.LUT R4, R4, R65, RZ, 0x3c, !PT ;  /* 0x0000004104047212 */ /* 0x000fe400078e3cff */
[----:B------:R-:W-:Y:S02]  /*1df0*/  SHF.R.S32.HI R36, RZ, 0x5, R36 ;  /* 0x00000005ff247819 */ /* 0x000fe40000011424 */
[----:B----4-:R-:W-:Y:S02]  /*1e00*/  LOP3.LUT R32, R32, 0xfffffffd, RZ, 0xc0, !PT ;  /* 0xfffffffd20207812 */ /* 0x010fe400078ec0ff */
[----:B------:R-:W-:Y:S01]  /*1e10*/  LOP3.LUT R38, R38, 0x1c0, RZ, 0xc0, !PT ;  /* 0x000001c026267812 */ /* 0x000fe200078ec0ff */
[----:B------:R-:W-:Y:S01]  /*1e20*/  IMAD R59, R36, 0x200, R4 ;  /* 0x00000200243b7824 */ /* 0x000fe200078e0204 */
[----:B------:R-:W-:-:S02]  /*1e30*/  @P1 LOP3.LUT R32, R32, 0x2, RZ, 0xfc, !PT ;  /* 0x0000000220201812 */ /* 0x000fc400078efcff */
[--C-:B------:R-:W-:Y:S01]  /*1e40*/  LOP3.LUT R4, R69, 0x38, R0.reuse, 0xf8, !PT ;  /* 0x0000003845047812 */ /* 0x100fe200078ef800 */
[----:B------:R-:W-:Y:S05]  /*1e50*/  @!P6 WARPSYNC.ALL ;  /* 0x000000000000e948 */ /* 0x000fea0003800000 */
[----:B------:R-:W-:Y:S01]  /*1e60*/  LOP3.LUT R0, R38, 0x38, R0, 0xf8, !PT ;  /* 0x0000003826007812 */ /* 0x000fe200078ef800 */
[----:B------:R-:W-:Y:S01]  /*1e70*/  VIADD R38, R152, 0x60 ;  /* 0x0000006098267836 */ /* 0x000fe20000000000 */
[----:B------:R0:W-:Y:S01]  /*1e80*/  STL [R1], R32 ;  /* 0x0000002001007387 */ /* 0x0001e20000100800 */
[----:B------:R-:W-:Y:S01]  /*1e90*/  LOP3.LUT R3, R4, R65, RZ, 0x3c, !PT ;  /* 0x0000004104037212 */ /* 0x000fe200078e3cff */
[----:B------:R-:W-:Y:S01]  /*1ea0*/  ULDC UR4, c[0x0][0x2f4] ;  /* 0x0000bd0000047ab9 */ /* 0x000fe20000000800 */
[----:B------:R-:W-:Y:S01]  /*1eb0*/  IMAD.SHL.U32 R38, R38, 0x40, RZ ;  /* 0x0000004026267824 */ /* 0x000fe200078e00ff */
[----:B0-----:R-:W-:-:S04]  /*1ec0*/  SHF.R.S32.HI R32, RZ, 0x1f, R39 ;  /* 0x0000001fff207819 */ /* 0x001fc80000011427 */
[----:B------:R-:W-:Y:S02]  /*1ed0*/  LOP3.LUT R38, R38, 0x1c0, RZ, 0xc0, !PT ;  /* 0x000001c026267812 */ /* 0x000fe400078ec0ff */
[----:B------:R-:W-:Y:S02]  /*1ee0*/  LEA.HI R32, R32, R39, RZ, 0x2 ;  /* 0x0000002720207211 */ /* 0x000fe400078f10ff */
[----:B------:R-:W-:Y:S02]  /*1ef0*/  SHF.R.U32.HI R38, RZ, 0x3, R38 ;  /* 0x00000003ff267819 */ /* 0x000fe40000011626 */
[----:B------:R-:W-:Y:S02]  /*1f00*/  LOP3.LUT R32, R32, 0xfffffffc, RZ, 0xc0, !PT ;  /* 0xfffffffc20207812 */ /* 0x000fe400078ec0ff */
[----:B------:R-:W-:Y:S02]  /*1f10*/  LOP3.LUT R0, R0, R38, RZ, 0x3c, !PT ;  /* 0x0000002600007212 */ /* 0x000fe400078e3cff */
[----:B------:R-:W-:Y:S01]  /*1f20*/  IADD3 R32, R39, -R32, RZ ;  /* 0x8000002027207210 */ /* 0x000fe20007ffe0ff */
[----:B------:R-:W-:Y:S01]  /*1f30*/  IMAD R3, R36, 0x200, R3 ;  /* 0x0000020024037824 */ /* 0x000fe200078e0203 */
[----:B------:R-:W-:Y:S01]  /*1f40*/  @!P6 BAR.SYNC.DEFER_BLOCKING 0x9, 0x100 ;  /* 0x024400000000eb1d */ /* 0x000fe20000010000 */
[----:B------:R-:W-:-:S02]  /*1f50*/  ISETP.GE.AND P1, PT, R16, UR4, PT ;  /* 0x0000000410007c0c */ /* 0x000fc4000bf26270 */
[----:B------:R-:W-:Y:S01]  /*1f60*/  IMAD R61, R32, 0x60, R152 ;  /* 0x00000060203d7824 */ /* 0x000fe200078e0298 */
[----:B------:R-:W-:Y:S01]  /*1f70*/  ISETP.GE.AND P2, PT, R2, UR4, PT ;  /* 0x0000000402007c0c */ /* 0x000fe2000bf46270 */
[----:B------:R-:W-:Y:S01]  /*1f80*/  IMAD.IADD R32, R55, 0x1, R13 ;  /* 0x0000000137207824 */ /* 0x000fe200078e020d */
[----:B------:R-:W-:Y:S02]  /*1f90*/  SHF.R.S32.HI R5, RZ, 0x1f, R29 ;  /* 0x0000001fff057819 */ /* 0x000fe4000001141d */
[----:B------:R-:W-:Y:S02]  /*1fa0*/  SHF.R.S32.HI R4, RZ, 0x1f, R6 ;  /* 0x0000001fff047819 */ /* 0x000fe40000011406 */
[----:B------:R-:W-:-:S07]  /*1fb0*/  IADD3 R0, R14, R0, RZ ;  /* 0x000000000e007210 */ /* 0x000fce0007ffe0ff */
.L_x_538:
[----:B--2---:R-:W2:Y:S01]  /*1fc0*/  LDL R38, [R1+0x14] ;  /* 0x0000140001267983 */ /* 0x004ea20000100800 */
[----:B------:R-:W0:Y:S03]  /*1fd0*/  LDC R75, c[0x0][0x430] ;  /* 0x00010c00ff4b7b82 */ /* 0x000e260000000800 */
[----:B----4-:R-:W3:Y:S01]  /*1fe0*/  LDL.LU R37, [R1] ;  /* 0x0000000001257983 */ /* 0x010ee20000300800 */
[----:B------:R-:W-:Y:S02]  /*1ff0*/  VIADD R27, R27, 0xffffffff ;  /* 0xffffffff1b1b7836 */ /* 0x000fe40000000000 */
[----:B------:R-:W-:Y:S02]  /*2000*/  IMAD.MOV.U32 R74, RZ, RZ, RZ ;  /* 0x000000ffff4a7224 */ /* 0x000fe400078e00ff */
[----:B------:R-:W-:Y:S01]  /*2010*/  IMAD R9, R27, 0x80, R61 ;  /* 0x000000801b097824 */ /* 0x000fe200078e023d */
[----:B------:R-:W1:Y:S03]  /*2020*/  LDC R80, c[0x0][0x3f4] ;  /* 0x0000fd00ff507b82 */ /* 0x000e660000000800 */
[----:B------:R-:W-:Y:S01]  /*2030*/  IMAD.IADD R36, R70, 0x1, R9 ;  /* 0x0000000146247824 */ /* 0x000fe200078e0209 */
[----:B------:R-:W-:-:S04]  /*2040*/  ISETP.GE.AND P3, PT, R9, R30, PT ;  /* 0x0000001e0900720c */ /* 0x000fc80003f66270 */
[----:B------:R-:W-:Y:S02]  /*2050*/  ISETP.GT.OR P3, PT, R61, 0x7f, P3 ;  /* 0x0000007f3d00780c */ /* 0x000fe40001f64670 */
[----:B------:R-:W-:Y:S02]  /*2060*/  MOV R12, R36 ;  /* 0x00000024000c7202 */ /* 0x000fe40000000f00 */
[----:B0-----:R-:W-:-:S09]  /*2070*/  ISETP.NE.AND P4, PT, R75, 0x1, PT ;  /* 0x000000014b00780c */ /* 0x001fd20003f85270 */
[----:B------:R-:W0:Y:S08]  /*2080*/  @!P3 LDC.64 R10, c[0x0][0x428] ;  /* 0x00010a00ff0abb82 */ /* 0x000e300000000a00 */
[----:B------:R-:W4:Y:S08]  /*2090*/  @P4 LDC R13, c[0x0][0x434] ;  /* 0x00010d00ff0d4b82 */ /* 0x000f300000000800 */
[----:B------:R-:W1:Y:S08]  /*20a0*/  @P4 LDC R14, c[0x0][0x438] ;  /* 0x00010e00ff0e4b82 */ /* 0x000e700000000800 */
[----:B------:R-:W0:Y:S01]  /*20b0*/  @!P3 LDC.64 R8, c[0x0][0x418] ;  /* 0x00010600ff08bb82 */ /* 0x000e220000000a00 */
[----:B----4-:R-:W-:-:S05]  /*20c0*/  @P4 IMAD.HI.U32 R13, R36, R13, RZ ;  /* 0x0000000d240d4227 */ /* 0x010fca00078e00ff */
[----:B-1----:R-:W-:Y:S01]  /*20d0*/  @P4 SHF.R.U32.HI R12, RZ, R14, R13 ;  /* 0x0000000eff0c4219 */ /* 0x002fe2000001160d */
[----:B0-----:R-:W-:-:S03]  /*20e0*/  @!P3 IMAD R14, R5, R10, RZ ;  /* 0x0000000a050eb224 */ /* 0x001fc600078e02ff */
[----:B------:R-:W-:Y:S01]  /*20f0*/  @!P3 SHF.R.S32.HI R13, RZ, 0x1f, R12 ;  /* 0x0000001fff0db819 */ /* 0x000fe2000001140c */
[C---:B------:R-:W-:Y:S02]  /*2100*/  @!P3 IMAD R15, R29.reuse, R11, R14 ;  /* 0x0000000b1d0fb224 */ /* 0x040fe400078e020e */
[----:B------:R-:W-:-:S04]  /*2110*/  @!P3 IMAD.WIDE.U32 R10, R29, R10, R12 ;  /* 0x0000000a1d0ab225 */ /* 0x000fc800078e000c */
[----:B------:R-:W-:Y:S01]  /*2120*/  @!P3 IMAD.IADD R11, R11, 0x1, R15 ;  /* 0x000000010b0bb824 */ /* 0x000fe200078e020f */
[----:B------:R-:W-:-:S04]  /*2130*/  @!P3 LEA R8, P4, R10, R8, 0x2 ;  /* 0x000000080a08b211 */ /* 0x000fc800078810ff */
[----:B------:R-:W-:-:S05]  /*2140*/  @!P3 LEA.HI.X R9, R10, R9, R11, 0x2, P4 ;  /* 0x000000090a09b211 */ /* 0x000fca00020f140b */
[----:B------:R0:W5:Y:S01]  /*2150*/  @!P3 LDG.E R74, desc[UR42][R8.64] ;  /* 0x0000002a084ab981 */ /* 0x000162000c1e1900 */
[----:B------:R-:W-:Y:S01]  /*2160*/  ISETP.GT.AND P3, PT, R27, R28, PT ;  /* 0x0000001c1b00720c */ /* 0x000fe20003f64270 */
[----:B------:R-:W-:Y:S01]  /*2170*/  IMAD R73, R19, 0x2000, R59 ;  /* 0x0000200013497824 */ /* 0x000fe200078e023b */
[----:B------:R-:W-:Y:S01]  /*2180*/  IADD3 R10, -R12, RZ, RZ ;  /* 0x000000ff0c0a7210 */ /* 0x000fe20007ffe1ff */
[----:B------:R-:W-:Y:S05]  /*2190*/  YIELD ;  /* 0x0000000000007946 */ /* 0x000fea0003800000 */
[----:B------:R-:W-:Y:S01]  /*21a0*/  VIADD R11, R73, 0x20 ;  /* 0x00000020490b7836 */ /* 0x000fe20000000000 */
[----:B------:R-:W-:Y:S01]  /*21b0*/  BSSY B0, `(.L_x_483) ;  /* 0x0000301000007945 */ /* 0x000fe20003800000 */
[----:B------:R-:W-:Y:S01]  /*21c0*/  IMAD R75, R75, R10, R36 ;  /* 0x0000000a4b4b7224 */ /* 0x000fe200078e0224 */
[----:B--2---:R-:W-:-:S02]  /*21d0*/  LOP3.LUT P5, RZ, R38, 0x4, RZ, 0xc0, !PT ;  /* 0x0000000426ff7812 */ /* 0x004fc400078ac0ff */
[----:B---3--:R-:W-:-:S04]  /*21e0*/  LOP3.LUT R37, R37, 0xfffffffe, RZ, 0xc0, !PT ;  /* 0xfffffffe25257812 */ /* 0x008fc800078ec0ff */
[----:B------:R-:W-:Y:S02]  /*21f0*/  @P3 LOP3.LUT R37, R37, 0x1, RZ, 0xfc, !PT ;  /* 0x0000000125253812 */ /* 0x000fe400078efcff */
[----:B------:R-:W-:-:S03]  /*2200*/  ISETP.GE.AND P3, PT, R80, 0x1, PT ;  /* 0x000000015000780c */ /* 0x000fc60003f66270 */
[----:B------:R0:W-:Y:S02]  /*2210*/  STL [R1], R37 ;  /* 0x0000002501007387 */ /* 0x0001e40000100800 */
[C---:B------:R-:W-:Y:S02]  /*2220*/  @P5 VIADD R11, R73.reuse, 0xffffffe0 ;  /* 0xffffffe0490b5836 */ /* 0x040fe40000000000 */
[----:B------:R-:W-:-:S03]  /*2230*/  IMAD R73, R73, 0x2, R26 ;  /* 0x0000000249497824 */ /* 0x000fc600078e021a */
[----:B------:R-:W-:-:S03]  /*2240*/  LEA R72, R11, R26, 0x1 ;  /* 0x0000001a0b487211 */ /* 0x000fc600078e08ff */
[----:B0-----:R-:W-:Y:S05]  /*2250*/  @!P3 BRA `(.L_x_484) ;  /* 0x0000002800c4b947 */ /* 0x001fea0003800000 */
[----:B------:R-:W-:Y:S01]  /*2260*/  SHF.R.S32.HI R76, RZ, 0x1f, R75 ;  /* 0x0000001fff4c7819 */ /* 0x000fe2000001144b */
[----:B------:R-:W-:Y:S01]  /*2270*/  ULDC.64 UR4, c[0x0][0x300] ;  /* 0x0000c00000047ab9 */ /* 0x000fe20000000a00 */
[----:B-----5:R-:W-:Y:S01]  /*2280*/  SHF.R.S32.HI R77, RZ, 0x1f, R74 ;  /* 0x0000001fff4d7819 */ /* 0x020fe2000001144a */
[----:B------:R-:W-:-:S04]  /*2290*/  IMAD.WIDE.U32 R8, R75, UR4, RZ ;  /* 0x000000044b087c25 */ /* 0x000fc8000f8e00ff */
[----:B------:R-:W-:Y:S02]  /*22a0*/  IMAD R10, R76, UR4, RZ ;  /* 0x000000044c0a7c24 */ /* 0x000fe4000f8e02ff */
[----:B------:R-:W-:Y:S02]  /*22b0*/  IMAD R12, R68, R27, RZ ;  /* 0x0000001b440c7224 */ /* 0x000fe400078e02ff */
[----:B------:R-:W-:Y:S01]  /*22c0*/  IMAD R11, R75, UR5, R10 ;  /* 0x000000054b0b7c24 */ /* 0x000fe2000f8e020a */
[----:B------:R-:W-:Y:S01]  /*22d0*/  ULDC.64 UR4, c[0x0][0x310] ;  /* 0x0000c40000047ab9 */ /* 0x000fe20000000a00 */
[----:B------:R-:W-:Y:S01]  /*22e0*/  SHF.R.S32.HI R10, RZ, 0x1f, R27 ;  /* 0x0000001fff0a7819 */ /* 0x000fe2000001141b */
[----:B------:R-:W-:Y:S02]  /*22f0*/  IMAD R13, R77, UR4, RZ ;  /* 0x000000044d0d7c24 */ /* 0x000fe4000f8e02ff */
[----:B------:R-:W-:Y:S02]  /*2300*/  IMAD.IADD R9, R9, 0x1, R11 ;  /* 0x0000000109097824 */ /* 0x000fe400078e020b */
[----:B------:R-:W-:-:S02]  /*2310*/  IMAD R13, R74, UR5, R13 ;  /* 0x000000054a0d7c24 */ /* 0x000fc4000f8e020d */
[----:B------:R-:W-:Y:S01]  /*2320*/  IMAD.WIDE.U32 R8, R74, UR4, R8 ;  /* 0x000000044a087c25 */ /* 0x000fe2000f8e0008 */
[----:B------:R-:W-:-:S03]  /*2330*/  ULDC.64 UR4, c[0x0][0x308] ;  /* 0x0000c20000047ab9 */ /* 0x000fc60000000a00 */
[----:B------:R-:W-:Y:S02]  /*2340*/  IMAD R11, R63, UR4, RZ ;  /* 0x000000043f0b7c24 */ /* 0x000fe4000f8e02ff */
[----:B------:R-:W-:Y:S02]  /*2350*/  IMAD.IADD R9, R9, 0x1, R13 ;  /* 0x0000000109097824 */ /* 0x000fe400078e020d */
[C---:B------:R-:W-:Y:S02]  /*2360*/  IMAD R11, R34.reuse, UR5, R11 ;  /* 0x00000005220b7c24 */ /* 0x040fe4000f8e020b */
[----:B------:R-:W-:Y:S01]  /*2370*/  IMAD.WIDE.U32 R8, R34, UR4, R8 ;  /* 0x0000000422087c25 */ /* 0x000fe2000f8e0008 */
[----:B------:R-:W-:-:S03]  /*2380*/  ULDC.64 UR4, c[0x0][0x2e8] ;  /* 0x0000ba0000047ab9 */ /* 0x000fc60000000a00 */
[----:B------:R-:W-:Y:S01]  /*2390*/  IMAD.IADD R85, R9, 0x1, R11 ;  /* 0x0000000109557824 */ /* 0x000fe200078e020b */
[----:B------:R-:W-:Y:S01]  /*23a0*/  LEA R84, P3, R8, UR4, 0x1 ;  /* 0x0000000408547c11 */ /* 0x000fe2000f8608ff */
[----:B------:R-:W-:Y:S01]  /*23b0*/  ULDC.U8 UR4, c[0x0][0x410] ;  /* 0x0001040000047ab9 */ /* 0x000fe20000000000 */
[----:B------:R-:W-:Y:S02]  /*23c0*/  IMAD R13, R66, R27, RZ ;  /* 0x0000001b420d7224 */ /* 0x000fe400078e02ff */
[----:B------:R-:W-:Y:S01]  /*23d0*/  LEA.HI.X R85, R8, UR5, R85, 0x1, P3 ;  /* 0x0000000508557c11 */ /* 0x000fe200098f0c55 */
[C---:B------:R-:W-:Y:S01]  /*23e0*/  IMAD R79, R10.reuse, R67, R12 ;  /* 0x000000430a4f7224 */ /* 0x040fe200078e020c */
[----:B------:R-:W-:Y:S01]  /*23f0*/  ISETP.NE.AND P3, PT, RZ, UR4, PT ;  /* 0x00000004ff007c0c */ /* 0x000fe2000bf65270 */
[----:B------:R-:W-:Y:S02]  /*2400*/  IMAD R13, R10, R64, R13 ;  /* 0x000000400a0d7224 */ /* 0x000fe400078e020d */
[----:B------:R-:W-:-:S02]  /*2410*/  IMAD R78, R27, -0x80, R30 ;  /* 0xffffff801b4e7824 */ /* 0x000fc400078e021e */
[----:B------:R-:W-:-:S03]  /*2420*/  IMAD.WIDE.U32 R10, R67, R27, RZ ;  /* 0x0000001b430a7225 */ /* 0x000fc600078e00ff */
[----:B------:R-:W-:Y:S01]  /*2430*/  VIMNMX R78, R78, 0x80, PT ;  /* 0x000000804e4e7848 */ /* 0x000fe20003fe0100 */
[----:B------:R-:W-:Y:S01]  /*2440*/  IMAD.WIDE.U32 R8, R64, R27, RZ ;  /* 0x0000001b40087225 */ /* 0x000fe200078e00ff */
[----:B------:R-:W-:-:S03]  /*2450*/  IADD3 R79, R11, R79, RZ ;  /* 0x0000004f0b4f7210 */ /* 0x000fc60007ffe0ff */
[----:B------:R-:W-:Y:S01]  /*2460*/  IMAD.IADD R71, R9, 0x1, R13 ;  /* 0x0000000109477824 */ /* 0x000fe200078e020d */
[----:B------:R-:W-:Y:S06]  /*2470*/  @!P3 BRA `(.L_x_485) ;  /* 0x0000001000f0b947 */ /* 0x000fec0003800000 */
[----:B------:R-:W-:Y:S01]  /*2480*/  ISETP.GE.AND P3, PT, R152, R78, PT ;  /* 0x0000004e9800720c */ /* 0x000fe20003f66270 */
[----:B------:R-:W-:Y:S01]  /*2490*/  BSSY B1, `(.L_x_486) ;  /* 0x000001e000017945 */ /* 0x000fe20003800000 */
[----:B------:R-:W-:Y:S02]  /*24a0*/  CS2R R36, SRZ ;  /* 0x0000000000247805 */ /* 0x000fe4000001ff00 */
[----:B------:R-:W-:Y:S02]  /*24b0*/  CS2R R44, SRZ ;  /* 0x00000000002c7805 */ /* 0x000fe4000001ff00 */
[----:B------:R-:W-:Y:S02]  /*24c0*/  CS2R R48, SRZ ;  /* 0x0000000000307805 */ /* 0x000fe4000001ff00 */
[----:B------:R-:W-:Y:S02]  /*24d0*/  CS2R R46, SRZ ;  /* 0x00000000002e7805 */ /* 0x000fe4000001ff00 */
[----:B------:R-:W-:-:S02]  /*24e0*/  CS2R R40, SRZ ;  /* 0x0000000000287805 */ /* 0x000fc4000001ff00 */
[----:B------:R-:W-:Y:S02]  /*24f0*/  CS2R R38, SRZ ;  /* 0x0000000000267805 */ /* 0x000fe4000001ff00 */
[----:B------:R-:W-:Y:S02]  /*2500*/  CS2R R42, SRZ ;  /* 0x00000000002a7805 */ /* 0x000fe4000001ff00 */
[----:B------:R-:W-:Y:S01]  /*2510*/  CS2R R50, SRZ ;  /* 0x0000000000327805 */ /* 0x000fe2000001ff00 */
[----:B------:R-:W-:Y:S06]  /*2520*/  @P3 BRA `(.L_x_487) ;  /* 0x0000000000503947 */ /* 0x000fec0003800000 */
[----:B------:R-:W-:Y:S01]  /*2530*/  IADD3 R13, P4, R20, R10, RZ ;  /* 0x0000000a140d7210 */ /* 0x000fe20007f9e0ff */
[----:B------:R-:W-:Y:S01]  /*2540*/  ULDC.64 UR4, c[0x0][0x3e8] ;  /* 0x0000fa0000047ab9 */ /* 0x000fe20000000a00 */
[----:B------:R-:W-:Y:S02]  /*2550*/  CS2R R48, SRZ ;  /* 0x0000000000307805 */ /* 0x000fe4000001ff00 */
[----:B------:R-:W-:Y:S01]  /*2560*/  CS2R R50, SRZ ;  /* 0x0000000000327805 */ /* 0x000fe2000001ff00 */
[----:B------:R-:W-:Y:S01]  /*2570*/  IMAD.X R14, R79, 0x1, R58, P4 ;  /* 0x000000014f0e7824 */ /* 0x000fe200020e063a */
[----:B------:R-:W-:-:S05]  /*2580*/  IADD3 R15, P4, R54, R8, RZ ;  /* 0x00000008360f7210 */ /* 0x000fca0007f9e0ff */
[----:B------:R-:W-:Y:S01]  /*2590*/  IMAD.X R44, R71, 0x1, R32, P4 ;  /* 0x00000001472c7824 */ /* 0x000fe200020e0620 */
[----:B------:R-:W-:-:S04]  /*25a0*/  LEA R12, P4, R13, UR4, 0x1 ;  /* 0x000000040d0c7c11 */ /* 0x000fc8000f8808ff */
[----:B------:R-:W-:Y:S01]  /*25b0*/  LEA.HI.X R13, R13, UR5, R14, 0x1, P4 ;  /* 0x000000050d0d7c11 */ /* 0x000fe2000a0f0c0e */
[----:B------:R-:W-:Y:S02]  /*25c0*/  ULDC.64 UR4, c[0x0][0x400] ;  /* 0x0001000000047ab9 */ /* 0x000fe40000000a00 */
[----:B------:R-:W-:-:S04]  /*25d0*/  LEA R14, P4, R15, UR4, 0x1 ;  /* 0x000000040f0e7c11 */ /* 0x000fc8000f8808ff */
[----:B------:R-:W-:Y:S02]  /*25e0*/  LEA.HI.X R15, R15, UR5, R44, 0x1, P4 ;  /* 0x000000050f0f7c11 */ /* 0x000fe4000a0f0c2c */
[----:B------:R-:W-:Y:S02]  /*25f0*/  ISETP.GE.AND P4, PT, R22, R80, PT ;  /* 0x000000501600720c */ /* 0x000fe40003f86270 */
[----:B------:R-:W-:Y:S02]  /*2600*/  CS2R R44, SRZ ;  /* 0x00000000002c7805 */ /* 0x000fe4000001ff00 */
[----:B------:R-:W-:-:S09]  /*2610*/  CS2R R46, SRZ ;  /* 0x00000000002e7805 */ /* 0x000fd2000001ff00 */
[----:B------:R0:W5:Y:S04]  /*2620*/  @!P4 LDG.E.64 R48, desc[UR42][R12.64] ;  /* 0x0000002a0c30c981 */ /* 0x000168000c1e1b00 */
[----:B------:R0:W5:Y:S01]  /*2630*/  @!P4 LDG.E.64 R50, desc[UR42][R14.64] ;  /* 0x0000002a0e32c981 */ /* 0x000162000c1e1b00 */
[----:B------:R-:W-:-:S13]  /*2640*/  ISETP.GE.AND P4, PT, R156, R80, PT ;  /* 0x000000509c00720c */ /* 0x000fda0003f86270 */
[----:B------:R0:W5:Y:S04]  /*2650*/  @!P4 LDG.E.64 R44, desc[UR42][R12.64+0x20] ;  /* 0x0000202a0c2cc981 */ /* 0x000168000c1e1b00 */
[----:B------:R0:W5:Y:S02]  /*2660*/  @!P4 LDG.E.64 R46, desc[UR42][R14.64+0x20] ;  /* 0x0000202a0e2ec981 */ /* 0x000164000c1e1b00 */
.L_x_487:
[----:B------:R-:W-:Y:S05]  /*2670*/  BSYNC B1 ;  /* 0x0000000000017941 */ /* 0x000fea0003800000 */
.L_x_486:
[----:B0-----:R-:W-:Y:S01]  /*2680*/  IADD3 R12, R152, 0x60, RZ ;  /* 0x00000060980c7810 */ /* 0x001fe20007ffe0ff */
[----:B------:R-:W-:Y:S01]  /*2690*/  BSSY B1, `(.L_x_488) ;  /* 0x0000021000017945 */ /* 0x000fe20003800000 */
[----:B-----5:R-:W-:Y:S02]  /*26a0*/  IMAD.MOV.U32 R81, RZ, RZ, R44 ;  /* 0x000000ffff517224 */ /* 0x020fe400078e002c */
[----:B------:R-:W-:Y:S01]  /*26b0*/  ISETP.GE.AND P4, PT, R12, R78, PT ;  /* 0x0000004e0c00720c */ /* 0x000fe20003f86270 */
[----:B------:R-:W-:-:S12]  /*26c0*/  IMAD.MOV.U32 R82, RZ, RZ, R45 ;  /* 0x000000ffff527224 */ /* 0x000fd800078e002d */
[----:B------:R-:W-:Y:S05]  /*26d0*/  @P4 BRA `(.L_x_489) ;  /* 0x0000000000704947 */ /* 0x000fea0003800000 */
[----:B------:R-:W0:Y:S01]  /*26e0*/  LDC.64 R12, c[0x0][0x3f8] ;  /* 0x0000fe00ff0c7b82 */ /* 0x000e220000000a00 */
[----:B------:R-:W-:Y:S01]  /*26f0*/  IMAD.MOV.U32 R11, RZ, RZ, R79 ;  /* 0x000000ffff0b7224 */ /* 0x000fe200078e004f */
[----:B------:R-:W-:Y:S01]  /*2700*/  ULDC.64 UR4, c[0x0][0x3e8] ;  /* 0x0000fa0000047ab9 */ /* 0x000fe20000000a00 */
[----:B------:R-:W-:Y:S02]  /*2710*/  CS2R R40, SRZ ;  /* 0x0000000000287805 */ /* 0x000fe4000001ff00 */
[----:B------:R-:W-:Y:S01]  /*2720*/  CS2R R42, SRZ ;  /* 0x00000000002a7805 */ /* 0x000fe2000001ff00 */
[----:B0-----:R-:W-:-:S04]  /*2730*/  IMAD.WIDE.U32 R10, R12, 0x60, R10 ;  /* 0x000000600c0a7825 */ /* 0x001fc800078e000a */
[----:B------:R-:W-:Y:S01]  /*2740*/  IMAD R9, R13, 0x60, RZ ;  /* 0x000000600d097824 */ /* 0x000fe200078e02ff */
[----:B------:R-:W-:-:S04]  /*2750*/  IADD3 R13, P5, R20, R10, RZ ;  /* 0x0000000a140d7210 */ /* 0x000fc80007fbe0ff */
[----:B------:R-:W-:Y:S02]  /*2760*/  IADD3.X R14, R58, R11, R9, P5, !PT ;  /* 0x0000000b3a0e7210 */ /* 0x000fe40002ffe409 */
[----:B------:R-:W0:Y:S01]  /*2770*/  LDC.64 R10, c[0x0][0x408] ;  /* 0x00010200ff0a7b82 */ /* 0x000e220000000a00 */
[----:B------:R-:W-:-:S03]  /*2780*/  MOV R9, R71 ;  /* 0x0000004700097202 */ /* 0x000fc60000000f00 */
[----:B0-----:R-:W-:-:S04]  /*2790*/  IMAD.WIDE.U32 R8, R10, 0x60, R8 ;  /* 0x000000600a087825 */ /* 0x001fc800078e0008 */
[----:B------:R-:W-:Y:S01]  /*27a0*/  IMAD R15, R11, 0x60, RZ ;  /* 0x000000600b0f7824 */ /* 0x000fe200078e02ff */
[----:B------:R-:W-:-:S04]  /*27b0*/  IADD3 R11, P5, R54, R8, RZ ;  /* 0x00000008360b7210 */ /* 0x000fc80007fbe0ff */
[----:B------:R-:W-:Y:S02]  /*27c0*/  IADD3.X R12, R32, R9, R15, P5, !PT ;  /* 0x00000009200c7210 */ /* 0x000fe40002ffe40f */
        /* <DEDUP_REMOVED lines=13> */
.L_x_489:
[----:B------:R-:W-:Y:S05]  /*28a0*/  BSYNC B1 ;  /* 0x0000000000017941 */ /* 0x000fea0003800000 */
.L_x_488:
[----:B0-----:R-:W-:Y:S01]  /*28b0*/  IMAD.MOV.U32 R8, RZ, RZ, R48 ;  /* 0x000000ffff087224 */ /* 0x001fe200078e0030 */
[----:B------:R-:W-:Y:S01]  /*28c0*/  UISETP.NE.AND UP0, UPT, UR39, 0x3, UPT ;  /* 0x000000032700788c */ /* 0x000fe2000bf05270 */
[----:B------:R-:W-:Y:S01]  /*28d0*/  IMAD.MOV.U32 R9, RZ, RZ, R49 ;  /* 0x000000ffff097224 */ /* 0x000fe200078e0031 */
[----:B------:R-:W-:Y:S01]  /*28e0*/  PRMT R89, R82, 0x5410, R81 ;  /* 0x0000541052597816 */ /* 0x000fe20000000051 */
[----:B------:R-:W-:Y:S02]  /*28f0*/  IMAD.MOV.U32 R10, RZ, RZ, R50 ;  /* 0x000000ffff0a7224 */ /* 0x000fe400078e0032 */
[----:B------:R-:W-:Y:S01]  /*2900*/  IMAD.MOV.U32 R11, RZ, RZ, R51 ;  /* 0x000000ffff0b7224 */ /* 0x000fe200078e0033 */
[----:B------:R-:W-:Y:S01]  /*2910*/  PRMT R91, R8, 0x5410, R9 ;  /* 0x00005410085b7816 */ /* 0x000fe20000000009 */
[----:B------:R-:W-:Y:S01]  /*2920*/  IMAD.MOV.U32 R8, RZ, RZ, R46 ;  /* 0x000000ffff087224 */ /* 0x000fe200078e002e */
[----:B------:R-:W-:Y:S02]  /*2930*/  MOV R9, R47 ;  /* 0x0000002f00097202 */ /* 0x000fe40000000f00 */
[----:B------:R-:W-:-:S02]  /*2940*/  PLOP3.LUT P5, PT, PT, PT, UP0, 0x80, 0x0 ;  /* 0x000000000000781c */ /* 0x000fc40003faf008 */
[----:B------:R-:W-:Y:S01]  /*2950*/  PRMT R90, R9, 0x5410, R8 ;  /* 0x00005410095a7816 */ /* 0x000fe20000000008 */
[----:B-----5:R-:W-:Y:S01]  /*2960*/  IMAD.MOV.U32 R8, RZ, RZ, R36 ;  /* 0x000000ffff087224 */ /* 0x020fe200078e0024 */
[----:B------:R-:W-:Y:S01]  /*2970*/  PRMT R93, R10, 0x5410, R11 ;  /* 0x000054100a5d7816 */ /* 0x000fe2000000000b */
[----:B------:R-:W-:Y:S01]  /*2980*/  IMAD.MOV.U32 R10, RZ, RZ, R40 ;  /* 0x000000ffff0a7224 */ /* 0x000fe200078e0028 */
[----:B------:R-:W-:Y:S01]  /*2990*/  MOV R9, R37 ;  /* 0x0000002500097202 */ /* 0x000fe20000000f00 */
[----:B------:R-:W-:-:S03]  /*29a0*/  IMAD.MOV.U32 R11, RZ, RZ, R41 ;  /* 0x000000ffff0b7224 */ /* 0x000fc600078e0029 */
[----:B------:R-:W-:Y:S01]  /*29b0*/  PRMT R82, R8, 0x5410, R9 ;  /* 0x0000541008527816 */ /* 0x000fe20000000009 */
[----:B------:R-:W-:Y:S01]  /*29c0*/  IMAD.MOV.U32 R8, RZ, RZ, R38 ;  /* 0x000000ffff087224 */ /* 0x000fe200078e0026 */
[----:B------:R-:W-:Y:S01]  /*29d0*/  PRMT R86, R10, 0x5410, R11 ;  /* 0x000054100a567816 */ /* 0x000fe2000000000b */
[----:B------:R-:W-:Y:S01]  /*29e0*/  IMAD.MOV.U32 R10, RZ, RZ, R42 ;  /* 0x000000ffff0a7224 */ /* 0x000fe200078e002a */
[----:B------:R-:W-:Y:S01]  /*29f0*/  MOV R9, R39 ;  /* 0x0000002700097202 */ /* 0x000fe20000000f00 */
[----:B------:R-:W-:-:S03]  /*2a00*/  IMAD.MOV.U32 R11, RZ, RZ, R43 ;  /* 0x000000ffff0b7224 */ /* 0x000fc600078e002b */
[----:B------:R-:W-:Y:S02]  /*2a10*/  PRMT R83, R8, 0x5410, R9 ;  /* 0x0000541008537816 */ /* 0x000fe40000000009 */
[----:B------:R-:W-:Y:S01]  /*2a20*/  PRMT R87, R10, 0x5410, R11 ;  /* 0x000054100a577816 */ /* 0x000fe2000000000b */
[----:B------:R-:W-:Y:S06]  /*2a30*/  @!P5 BRA `(.L_x_490) ;  /* 0x000000000004d947 */ /* 0x000fec0003800000 */
[----:B------:R-:W-:Y:S01]  /*2a40*/  BPT.TRAP 0x1 ;  /* 0x000000040000795c */ /* 0x000fe20000300000 */
.L_x_490:
[----:B------:R-:W-:Y:S01]  /*2a50*/  IMAD R71, R19, 0x8, R18 ;  /* 0x0000000813477824 */ /* 0x000fe200078e0212 */
[----:B------:R-:W-:Y:S01]  /*2a60*/  SHF.L.U32 R79, R154, 0x1f, RZ ;  /* 0x0000001f9a4f7819 */ /* 0x000fe200000006ff */
[----:B------:R-:W-:Y:S03]  /*2a70*/  BSSY B1, `(.L_x_491) ;  /* 0x0000003000017945 */ /* 0x000fe60003800000 */
[----:B------:R-:W0:Y:S02]  /*2a80*/  SYNCS.PHASECHK.TRANS64.TRYWAIT P6, [R71+URZ+0x16890], R79 ;  /* 0x0168904f470075a7 */ /* 0x000e2400080c017f */
[----:B0-----:R-:W-:Y:S05]  /*2a90*/  @!P6 BRA `(.L_x_492) ;  /* 0x000001300020e947 */ /* 0x001fea0003800000 */
.L_x_718:
[----:B------:R-:W-:Y:S05]  /*2aa0*/  BSYNC B1 ;  /* 0x0000000000017941 */ /* 0x000fea0003800000 */
.L_x_491:
[----:B------:R-:W-:-:S03]  /*2ab0*/  UMOV UR4, 0xffffffff ;  /* 0xffffffff00047882 */ /* 0x000fc60000000000 */
[----:B------:R-:W-:Y:S05]  /*2ac0*/  BRA.DIV UR4, `(.L_x_493) ;  /* 0x0000013204287947 */ /* 0x000fea000b800000 */
[----:B------:R1:W2:Y:S04]  /*2ad0*/  SHFL.IDX PT, R81, R85, RZ, 0x1c1f ;  /* 0x001c1fff55517589 */ /* 0x0002a800000e0000 */
[----:B------:R1:W3:Y:S02]  /*2ae0*/  SHFL.IDX PT, R14, R84, RZ, 0x1c1f ;  /* 0x001c1fff540e7589 */ /* 0x0002e400000e0000 */
.L_x_722:
[----:B------:R-:W-:Y:S04]  /*2af0*/  BSSY B1, `(.L_x_494) ;  /* 0x0000068000017945 */ /* 0x000fe80003800000 */
[----:B------:R-:W-:Y:S05]  /*2b00*/  @P3 BRA `(.L_x_495) ;  /* 0x0000000400983947 */ /* 0x000fea0003800000 */
[----:B------:R-:W-:Y:S04]  /*2b10*/  BSSY B2, `(.L_x_496) ;  /* 0x0000033000027945 */ /* 0x000fe80003800000 */
[----:B------:R-:W-:Y:S05]  /*2b20*/  @P1 BRA `(.L_x_497) ;  /* 0x0000000000c41947 */ /* 0x000fea0003800000 */
[----:B------:R4:W0:Y:S01]  /*2b30*/  LDS.128 R8, [R73+0xe000] ;  /* 0x00e0000049087984 */ /* 0x0008220000000c00 */
[C---:B---3--:R-:W-:Y:S01]  /*2b40*/  LEA R12, P3, R16.reuse, R14, 0x1 ;  /* 0x0000000e100c7211 */ /* 0x048fe200078608ff */
[----:B------:R-:W-:Y:S03]  /*2b50*/  BSSY B3, `(.L_x_498) ;  /* 0x000002d000037945 */ /* 0x000fe60003800000 */
[----:B--2---:R-:W-:Y:S02]  /*2b60*/  LEA.HI.X R13, R16, R81, R17, 0x1, P3 ;  /* 0x00000051100d7211 */ /* 0x004fe400018f0c11 */
[----:B------:R-:W-:-:S13]  /*2b70*/  ISETP.GE.AND P3, PT, R22, R80, PT ;  /* 0x000000501600720c */ /* 0x000fda0003f66270 */
[----:B----4-:R-:W-:Y:S05]  /*2b80*/  @P3 BRA `(.L_x_499) ;  /* 0x0000000000a43947 */ /* 0x010fea0003800000 */
[----:B------:R-:W-:Y:S02]  /*2b90*/  SHF.R.U64 R48, R48, 0x10, R49 ;  /* 0x0000001030307819 */ /* 0x000fe40000001231 */
[--C-:B------:R-:W-:Y:S02]  /*2ba0*/  SHF.R.U64 R92, R50, 0x10, R51.reuse ;  /* 0x00000010325c7819 */ /* 0x100fe40000001233 */
[----:B------:R-:W-:Y:S01]  /*2bb0*/  SHF.R.U32.HI R51, RZ, 0x10, R51 ;  /* 0x00000010ff337819 */ /* 0x000fe20000011633 */
[----:B------:R-:W-:Y:S01]  /*2bc0*/  HADD2.F32 R50, -RZ, R48.H0_H0 ;  /* 0x20000030ff327230 */ /* 0x000fe20000004100 */
[----:B0-----:R-:W-:Y:S01]  /*2bd0*/  MOV R15, R11 ;  /* 0x0000000b000f7202 */ /* 0x001fe20000000f00 */
[----:B------:R-:W-:Y:S01]  /*2be0*/  HADD2.F32 R92, -RZ, R92.H0_H0 ;  /* 0x2000005cff5c7230 */ /* 0x000fe20000004100 */
[----:B------:R-:W-:Y:S01]  /*2bf0*/  SHF.R.U32.HI R49, RZ, 0x10, R49 ;  /* 0x00000010ff317819 */ /* 0x000fe20000011631 */
[----:B------:R-:W-:Y:S02]  /*2c00*/  HADD2.F32 R11, -RZ, R9.H1_H1 ;  /* 0x30000009ff0b7230 */ /* 0x000fe40000004100 */
[----:B------:R-:W-:-:S02]  /*2c10*/  HADD2.F32 R51, -RZ, R51.H0_H0 ;  /* 0x20000033ff337230 */ /* 0x000fc40000004100 */
[----:B------:R-:W-:Y:S02]  /*2c20*/  HADD2.F32 R9, -RZ, R9.H0_H0 ;  /* 0x20000009ff097230 */ /* 0x000fe40000004100 */
[-C--:B------:R-:W-:Y:S01]  /*2c30*/  FMUL.FTZ R94, R11, R92.reuse ;  /* 0x0000005c0b5e7220 */ /* 0x080fe20000410000 */
[--C-:B------:R-:W-:Y:S02]  /*2c40*/  HADD2.F32 R48, -RZ, R15.reuse.H1_H1 ;  /* 0x3000000fff307230 */ /* 0x100fe40000004100 */
[----:B------:R-:W-:Y:S02]  /*2c50*/  HADD2.F32 R15, -RZ, R15.H0_H0 ;  /* 0x2000000fff0f7230 */ /* 0x000fe40000004100 */
[C---:B------:R-:W-:Y:S01]  /*2c60*/  FMUL.FTZ R92, R9.reuse, R92 ;  /* 0x0000005c095c7220 */ /* 0x040fe20000410000 */
[----:B------:R-:W-:Y:S02]  /*2c70*/  HADD2.F32 R49, -RZ, R49.H0_H0 ;  /* 0x20000031ff317230 */ /* 0x000fe40000004100 */
[-C--:B------:R-:W-:Y:S01]  /*2c80*/  FMUL.FTZ R96, R48, R51.reuse ;  /* 0x0000003330607220 */ /* 0x080fe20000410000 */
[-C--:B------:R-:W-:Y:S01]  /*2c90*/  FFMA.FTZ R9, R9, R50.reuse, -R94 ;  /* 0x0000003209097223 */ /* 0x080fe2000001085e */
[----:B------:R-:W-:Y:S01]  /*2ca0*/  FMUL.FTZ R51, R15, R51 ;  /* 0x000000330f337220 */ /* 0x000fe20000410000 */
[----:B------:R-:W-:Y:S01]  /*2cb0*/  FFMA.FTZ R92, R11, R50, R92 ;  /* 0x000000320b5c7223 */ /* 0x000fe2000001005c */
[----:B------:R-:W-:Y:S01]  /*2cc0*/  FFMA.FTZ R96, R15, R49, -R96 ;  /* 0x000000310f607223 */ /* 0x000fe20000010860 */
[----:B------:R-:W-:-:S02]  /*2cd0*/  HADD2.F32 R50, -RZ, R93.H0_H0 ;  /* 0x2000005dff327230 */ /* 0x000fc40000004100 */
[----:B------:R-:W-:Y:S01]  /*2ce0*/  FFMA.FTZ R95, R48, R49, R51 ;  /* 0x00000031305f7223 */ /* 0x000fe20000010033 */
[----:B------:R-:W-:Y:S01]  /*2cf0*/  HADD2.F32 R11, -RZ, R8.H1_H1 ;  /* 0x30000008ff0b7230 */ /* 0x000fe20000004100 */
[----:B------:R-:W-:Y:S01]  /*2d00*/  F2FP.F16.F32.PACK_AB R9, R92, R9 ;  /* 0x000000095c09723e */ /* 0x000fe200000000ff */
[----:B------:R-:W-:Y:S02]  /*2d10*/  HADD2.F32 R15, -RZ, R10.H1_H1 ;  /* 0x3000000aff0f7230 */ /* 0x000fe40000004100 */
[----:B------:R-:W-:Y:S02]  /*2d20*/  HADD2.F32 R51, -RZ, R93.H1_H1 ;  /* 0x3000005dff337230 */ /* 0x000fe40000004100 */
[----:B------:R-:W-:Y:S02]  /*2d30*/  HADD2.F32 R8, -RZ, R8.H0_H0 ;  /* 0x20000008ff087230 */ /* 0x000fe40000004100 */
[----:B------:R-:W-:Y:S02]  /*2d40*/  HADD2.F32 R10, -RZ, R10.H0_H0 ;  /* 0x2000000aff0a7230 */ /* 0x000fe40000004100 */
[----:B------:R-:W-:Y:S01]  /*2d50*/  FMUL.FTZ R93, R15, R51 ;  /* 0x000000330f5d7220 */ /* 0x000fe20000410000 */
[----:B------:R-:W-:-:S02]  /*2d60*/  HADD2.F32 R48, -RZ, R91.H0_H0 ;  /* 0x2000005bff307230 */ /* 0x000fc40000004100 */
[----:B------:R-:W-:Y:S02]  /*2d70*/  HADD2.F32 R49, -RZ, R91.H1_H1 ;  /* 0x3000005bff317230 */ /* 0x000fe40000004100 */
[CC--:B------:R-:W-:Y:S01]  /*2d80*/  FMUL.FTZ R91, R11.reuse, R50.reuse ;  /* 0x000000320b5b7220 */ /* 0x0c0fe20000410000 */
[----:B------:R-:W-:Y:S01]  /*2d90*/  FMUL.FTZ R50, R8, R50 ;  /* 0x0000003208327220 */ /* 0x000fe20000410000 */
[----:B------:R-:W-:Y:S02]  /*2da0*/  FMUL.FTZ R94, R10, R51 ;  /* 0x000000330a5e7220 */ /* 0x000fe40000410000 */
[-C--:B------:R-:W-:Y:S01]  /*2db0*/  FFMA.FTZ R91, R8, R48.reuse, -R91 ;  /* 0x00000030085b7223 */ /* 0x080fe2000001085b */
[----:B------:R-:W-:Y:S01]  /*2dc0*/  FFMA.FTZ R50, R11, R48, R50 ;  /* 0x000000300b327223 */ /* 0x000fe20000010032 */
[-C--:B------:R-:W-:Y:S01]  /*2dd0*/  FFMA.FTZ R93, R10, R49.reuse, -R93 ;  /* 0x000000310a5d7223 */ /* 0x080fe2000001085d */
[----:B------:R-:W-:Y:S01]  /*2de0*/  FFMA.FTZ R94, R15, R49, R94 ;  /* 0x000000310f5e7223 */ /* 0x000fe2000001005e */
[----:B------:R-:W-:-:S02]  /*2df0*/  F2FP.F16.F32.PACK_AB R11, R95, R96 ;  /* 0x000000605f0b723e */ /* 0x000fc400000000ff */
[----:B------:R-:W-:Y:S02]  /*2e00*/  F2FP.F16.F32.PACK_AB R8, R50, R91 ;  /* 0x0000005b3208723e */ /* 0x000fe400000000ff */
[----:B------:R-:W-:-:S07]  /*2e10*/  F2FP.F16.F32.PACK_AB R10, R94, R93 ;  /* 0x0000005d5e0a723e */ /* 0x000fce00000000ff */
.L_x_499:
[----:B------:R-:W-:Y:S05]  /*2e20*/  BSYNC B3 ;  /* 0x0000000000037941 */ /* 0x000fea0003800000 */
.L_x_498:
[----:B0-----:R4:W-:Y:S02]  /*2e30*/  ST.E.128 desc[UR42][R12.64], R8 ;  /* 0x000000080c007985 */ /* 0x0019e4000c101d2a */
.L_x_497:
[----:B------:R-:W-:Y:S05]  /*2e40*/  BSYNC B2 ;  /* 0x0000000000027941 */ /* 0x000fea0003800000 */
.L_x_496:
[----:B------:R-:W-:Y:S05]  /*2e50*/  @P2 BRA `(.L_x_495) ;  /* 0x0000000000c42947 */ /* 0x000fea0003800000 */
[----:B----4-:R4:W0:Y:S01]  /*2e60*/  LDS.128 R8, [R72+0xe000] ;  /* 0x00e0000048087984 */ /* 0x0108220000000c00 */
[C---:B---3--:R-:W-:Y:S01]  /*2e70*/  LEA R12, P3, R2.reuse, R14, 0x1 ;  /* 0x0000000e020c7211 */ /* 0x048fe200078608ff */
[----:B------:R-:W-:Y:S03]  /*2e80*/  BSSY B2, `(.L_x_500) ;  /* 0x000002d000027945 */ /* 0x000fe60003800000 */
[----:B--2---:R-:W-:Y:S02]  /*2e90*/  LEA.HI.X R13, R2, R81, R153, 0x1, P3 ;  /* 0x00000051020d7211 */ /* 0x004fe400018f0c99 */
[----:B------:R-:W-:-:S13]  /*2ea0*/  ISETP.GE.AND P3, PT, R156, R80, PT ;  /* 0x000000509c00720c */ /* 0x000fda0003f66270 */
[----:B----4-:R-:W-:Y:S05]  /*2eb0*/  @P3 BRA `(.L_x_501) ;  /* 0x0000000000a43947 */ /* 0x010fea0003800000 */
[--C-:B------:R-:W-:Y:S01]  /*2ec0*/  SHF.R.U64 R44, R44, 0x10, R45.reuse ;  /* 0x000000102c2c7819 */ /* 0x100fe2000000122d */
[----:B0-----:R-:W-:Y:S01]  /*2ed0*/  IMAD.MOV.U32 R14, RZ, RZ, R10 ;  /* 0x000000ffff0e7224 */ /* 0x001fe200078e000a */
[----:B------:R-:W-:Y:S01]  /*2ee0*/  SHF.R.U32.HI R49, RZ, 0x10, R45 ;  /* 0x00000010ff317819 */ /* 0x000fe2000001162d */
[----:B------:R-:W-:Y:S01]  /*2ef0*/  HADD2.F32 R10, -RZ, R9.H1_H1 ;  /* 0x30000009ff0a7230 */ /* 0x000fe20000004100 */
[--C-:B------:R-:W-:Y:S01]  /*2f00*/  SHF.R.U64 R45, R46, 0x10, R47.reuse ;  /* 0x000000102e2d7819 */ /* 0x100fe2000000122f */
[--C-:B------:R-:W-:Y:S01]  /*2f10*/  HADD2.F32 R15, -RZ, R11.reuse.H1_H1 ;  /* 0x3000000bff0f7230 */ /* 0x100fe20000004100 */
[----:B------:R-:W-:Y:S01]  /*2f20*/  SHF.R.U32.HI R48, RZ, 0x10, R47 ;  /* 0x00000010ff307819 */ /* 0x000fe2000001162f */
[----:B------:R-:W-:Y:S02]  /*2f30*/  HADD2.F32 R11, -RZ, R11.H0_H0 ;  /* 0x2000000bff0b7230 */ /* 0x000fe40000004100 */
[----:B------:R-:W-:Y:S02]  /*2f40*/  HADD2.F32 R45, -RZ, R45.H0_H0 ;  /* 0x2000002dff2d7230 */ /* 0x000fe40000004100 */
[----:B------:R-:W-:-:S02]  /*2f50*/  HADD2.F32 R48, -RZ, R48.H0_H0 ;  /* 0x20000030ff307230 */ /* 0x000fc40000004100 */
[----:B------:R-:W-:Y:S02]  /*2f60*/  HADD2.F32 R9, -RZ, R9.H0_H0 ;  /* 0x20000009ff097230 */ /* 0x000fe40000004100 */
[-C--:B------:R-:W-:Y:S01]  /*2f70*/  FMUL.FTZ R50, R10, R45.reuse ;  /* 0x0000002d0a327220 */ /* 0x080fe20000410000 */
[----:B------:R-:W-:Y:S02]  /*2f80*/  HADD2.F32 R44, -RZ, R44.H0_H0 ;  /* 0x2000002cff2c7230 */ /* 0x000fe40000004100 */
[-C--:B------:R-:W-:Y:S01]  /*2f90*/  FMUL.FTZ R92, R15, R48.reuse ;  /* 0x000000300f5c7220 */ /* 0x080fe20000410000 */
[----:B------:R-:W-:Y:S02]  /*2fa0*/  HADD2.F32 R46, -RZ, R49.H0_H0 ;  /* 0x20000031ff2e7230 */ /* 0x000fe40000004100 */
[----:B------:R-:W-:Y:S01]  /*2fb0*/  FMUL.FTZ R48, R11, R48 ;  /* 0x000000300b307220 */ /* 0x000fe20000410000 */
[C---:B------:R-:W-:Y:S01]  /*2fc0*/  FMUL.FTZ R45, R9.reuse, R45 ;  /* 0x0000002d092d7220 */ /* 0x040fe20000410000 */
[----:B------:R-:W-:Y:S01]  /*2fd0*/  FFMA.FTZ R50, R9, R44, -R50 ;  /* 0x0000002c09327223 */ /* 0x000fe20000010832 */
[----:B------:R-:W-:-:S02]  /*2fe0*/  HADD2.F32 R9, -RZ, R8.H1_H1 ;  /* 0x30000008ff097230 */ /* 0x000fc40000004100 */
[----:B------:R-:W-:Y:S01]  /*2ff0*/  FFMA.FTZ R51, R15, R46, R48 ;  /* 0x0000002e0f337223 */ /* 0x000fe20000010030 */
[----:B------:R-:W-:Y:S01]  /*3000*/  FFMA.FTZ R49, R10, R44, R45 ;  /* 0x0000002c0a317223 */ /* 0x000fe2000001002d */
[----:B------:R-:W-:Y:S02]  /*3010*/  HADD2.F32 R15, -RZ, R90.H1_H1 ;  /* 0x3000005aff0f7230 */ /* 0x000fe40000004100 */
[----:B------:R-:W-:Y:S01]  /*3020*/  FFMA.FTZ R92, R11, R46, -R92 ;  /* 0x0000002e0b5c7223 */ /* 0x000fe2000001085c */
[----:B------:R-:W-:Y:S02]  /*3030*/  HADD2.F32 R8, -RZ, R8.H0_H0 ;  /* 0x20000008ff087230 */ /* 0x000fe40000004100 */
[----:B------:R-:W-:Y:S02]  /*3040*/  HADD2.F32 R45, -RZ, R90.H0_H0 ;  /* 0x2000005aff2d7230 */ /* 0x000fe40000004100 */
[----:B------:R-:W-:Y:S01]  /*3050*/  FMUL.FTZ R47, R9, R15 ;  /* 0x0000000f092f7220 */ /* 0x000fe20000410000 */
[----:B------:R-:W-:-:S02]  /*3060*/  HADD2.F32 R10, -RZ, R14.H1_H1 ;  /* 0x3000000eff0a7230 */ /* 0x000fc40000004100 */
[----:B------:R-:W-:Y:S01]  /*3070*/  FMUL.FTZ R44, R8, R15 ;  /* 0x0000000f082c7220 */ /* 0x000fe20000410000 */
[----:B------:R-:W-:Y:S02]  /*3080*/  HADD2.F32 R14, -RZ, R14.H0_H0 ;  /* 0x2000000eff0e7230 */ /* 0x000fe40000004100 */
[--C-:B------:R-:W-:Y:S02]  /*3090*/  HADD2.F32 R11, -RZ, R89.reuse.H1_H1 ;  /* 0x30000059ff0b7230 */ /* 0x100fe40000004100 */
[-C--:B------:R-:W-:Y:S01]  /*30a0*/  FMUL.FTZ R15, R10, R45.reuse ;  /* 0x0000002d0a0f7220 */ /* 0x080fe20000410000 */
[----:B------:R-:W-:Y:S02]  /*30b0*/  HADD2.F32 R89, -RZ, R89.H0_H0 ;  /* 0x20000059ff597230 */ /* 0x000fe40000004100 */
[----:B------:R-:W-:Y:S01]  /*30c0*/  FMUL.FTZ R45, R14, R45 ;  /* 0x0000002d0e2d7220 */ /* 0x000fe20000410000 */
[-C--:B------:R-:W-:Y:S01]  /*30d0*/  FFMA.FTZ R47, R8, R11.reuse, -R47 ;  /* 0x0000000b082f7223 */ /* 0x080fe2000001082f */
[----:B------:R-:W-:Y:S01]  /*30e0*/  FFMA.FTZ R44, R9, R11, R44 ;  /* 0x0000000b092c7223 */ /* 0x000fe2000001002c */
[-C--:B------:R-:W-:Y:S01]  /*30f0*/  FFMA.FTZ R15, R14, R89.reuse, -R15 ;  /* 0x000000590e0f7223 */ /* 0x080fe2000001080f */
[----:B------:R-:W-:Y:S01]  /*3100*/  FFMA.FTZ R10, R10, R89, R45 ;  /* 0x000000590a0a7223 */ /* 0x000fe2000001002d */
[----:B------:R-:W-:-:S02]  /*3110*/  F2FP.F16.F32.PACK_AB R9, R49, R50 ;  /* 0x000000323109723e */ /* 0x000fc400000000ff */
[----:B------:R-:W-:Y:S02]  /*3120*/  F2FP.F16.F32.PACK_AB R11, R51, R92 ;  /* 0x0000005c330b723e */ /* 0x000fe400000000ff */
[----:B------:R-:W-:Y:S02]  /*3130*/  F2FP.F16.F32.PACK_AB R8, R44, R47 ;  /* 0x0000002f2c08723e */ /* 0x000fe400000000ff */
[----:B------:R-:W-:-:S07]  /*3140*/  F2FP.F16.F32.PACK_AB R10, R10, R15 ;  /* 0x0000000f0a0a723e */ /* 0x000fce00000000ff */
.L_x_501:
[----:B------:R-:W-:Y:S05]  /*3150*/  BSYNC B2 ;  /* 0x0000000000027941 */ /* 0x000fea0003800000 */
.L_x_500:
[----:B0-----:R0:W-:Y:S02]  /*3160*/  ST.E.128 desc[UR42][R12.64], R8 ;  /* 0x000000080c007985 */ /* 0x0011e4000c101d2a */
.L_x_495:
[----:B------:R-:W-:Y:S05]  /*3170*/  BSYNC B1 ;  /* 0x0000000000017941 */ /* 0x000fea0003800000 */
.L_x_494:
[----:B------:R-:W-:-:S03]  /*3180*/  UMOV UR4, 0xffffffff ;  /* 0xffffffff00047882 */ /* 0x000fc60000000000 */
[----:B------:R-:W-:Y:S05]  /*3190*/  BRA.DIV UR4, `(.L_x_502) ;  /* 0x0000012a04bc7947 */ /* 0x000fea000b800000 */
[----:B-1----:R-:W1:Y:S04]  /*31a0*/  SHFL.IDX PT, R85, R85, 0x1, 0x1c1f ;  /* 0x003c1f0055557f89 */ /* 0x002e6800000e0000 */
[----:B---3--:R3:W0:Y:S02]  /*31b0*/  SHFL.IDX PT, R14, R84, 0x1, 0x1c1f ;  /* 0x003c1f00540e7f89 */ /* 0x00862400000e0000 */
.L_x_726:
[----:B------:R-:W-:Y:S05]  /*31c0*/  @P4 BRA `(.L_x_503) ;  /* 0x0000001c00fc4947 */ /* 0x000fea0003800000 */
[----:B------:R-:W-:Y:S04]  /*31d0*/  BSSY B1, `(.L_x_504) ;  /* 0x0000033000017945 */ /* 0x000fe80003800000 */
[----:B------:R-:W-:Y:S05]  /*31e0*/  @P1 BRA `(.L_x_505) ;  /* 0x0000000000c41947 */ /* 0x000fea0003800000 */
[----:B0---4-:R0:W4:Y:S01]  /*31f0*/  LDS.128 R8, [R73+0x11000] ;  /* 0x0110000049087984 */ /* 0x0111220000000c00 */
[C---:B------:R-:W-:Y:S01]  /*3200*/  LEA R12, P3, R16.reuse, R14, 0x1 ;  /* 0x0000000e100c7211 */ /* 0x040fe200078608ff */
[----:B------:R-:W-:Y:S03]  /*3210*/  BSSY B2, `(.L_x_506) ;  /* 0x000002d000027945 */ /* 0x000fe60003800000 */
[----:B-1----:R-:W-:Y:S02]  /*3220*/  LEA.HI.X R13, R16, R85, R17, 0x1, P3 ;  /* 0x00000055100d7211 */ /* 0x002fe400018f0c11 */
[----:B------:R-:W-:-:S13]  /*3230*/  ISETP.GE.AND P3, PT, R22, R80, PT ;  /* 0x000000501600720c */ /* 0x000fda0003f66270 */
[----:B0-----:R-:W-:Y:S05]  /*3240*/  @P3 BRA `(.L_x_507) ;  /* 0x0000000000a43947 */ /* 0x001fea0003800000 */
[----:B------:R-:W-:Y:S01]  /*3250*/  SHF.R.U64 R46, R40, 0x10, R41 ;  /* 0x00000010282e7819 */ /* 0x000fe20000001229 */
[----:B----4-:R-:W-:Y:S01]  /*3260*/  IMAD.MOV.U32 R15, RZ, RZ, R10 ;  /* 0x000000ffff0f7224 */ /* 0x010fe200078e000a */
[--C-:B------:R-:W-:Y:S01]  /*3270*/  SHF.R.U64 R40, R42, 0x10, R43.reuse ;  /* 0x000000102a287819 */ /* 0x100fe2000000122b */
[--C-:B------:R-:W-:Y:S01]  /*3280*/  HADD2.F32 R10, -RZ, R9.reuse.H1_H1 ;  /* 0x30000009ff0a7230 */ /* 0x100fe20000004100 */
[----:B------:R-:W-:Y:S01]  /*3290*/  SHF.R.U32.HI R44, RZ, 0x10, R43 ;  /* 0x00000010ff2c7819 */ /* 0x000fe2000001162b */
[----:B------:R-:W-:Y:S01]  /*32a0*/  HADD2.F32 R9, -RZ, R9.H0_H0 ;  /* 0x20000009ff097230 */ /* 0x000fe20000004100 */
[----:B------:R-:W-:Y:S01]  /*32b0*/  SHF.R.U32.HI R45, RZ, 0x10, R41 ;  /* 0x00000010ff2d7819 */ /* 0x000fe20000011629 */
[----:B------:R-:W-:Y:S02]  /*32c0*/  HADD2.F32 R43, -RZ, R40.H0_H0 ;  /* 0x20000028ff2b7230 */ /* 0x000fe40000004100 */
[----:B------:R-:W-:Y:S02]  /*32d0*/  HADD2.F32 R40, -RZ, R11.H1_H1 ;  /* 0x3000000bff287230 */ /* 0x000fe40000004100 */
[----:B------:R-:W-:-:S02]  /*32e0*/  HADD2.F32 R44, -RZ, R44.H0_H0 ;  /* 0x2000002cff2c7230 */ /* 0x000fc40000004100 */
[----:B------:R-:W-:Y:S02]  /*32f0*/  HADD2.F32 R11, -RZ, R11.H0_H0 ;  /* 0x2000000bff0b7230 */ /* 0x000fe40000004100 */
[----:B------:R-:W-:Y:S02]  /*3300*/  HADD2.F32 R41, -RZ, R46.H0_H0 ;  /* 0x2000002eff297230 */ /* 0x000fe40000004100 */
[-C--:B------:R-:W-:Y:S01]  /*3310*/  FMUL.FTZ R46, R10, R43.reuse ;  /* 0x0000002b0a2e7220 */ /* 0x080fe20000410000 */
[----:B------:R-:W-:Y:S02]  /*3320*/  HADD2.F32 R42, -RZ, R45.H0_H0 ;  /* 0x2000002dff2a7230 */ /* 0x000fe40000004100 */
[-C--:B------:R-:W-:Y:S01]  /*3330*/  FMUL.FTZ R45, R11, R44.reuse ;  /* 0x0000002c0b2d7220 */ /* 0x080fe20000410000 */
[C---:B------:R-:W-:Y:S01]  /*3340*/  FMUL.FTZ R43, R9.reuse, R43 ;  /* 0x0000002b092b7220 */ /* 0x040fe20000410000 */
[C---:B------:R-:W-:Y:S01]  /*3350*/  FMUL.FTZ R48, R40.reuse, R44 ;  /* 0x0000002c28307220 */ /* 0x040fe20000410000 */
[-C--:B------:R-:W-:Y:S01]  /*3360*/  FFMA.FTZ R46, R9, R41.reuse, -R46 ;  /* 0x00000029092e7223 */ /* 0x080fe2000001082e */
[----:B------:R-:W-:Y:S01]  /*3370*/  FFMA.FTZ R45, R40, R42, R45 ;  /* 0x0000002a282d7223 */ /* 0x000fe2000001002d */
[----:B------:R-:W-:Y:S01]  /*3380*/  FFMA.FTZ R43, R10, R41, R43 ;  /* 0x000000290a2b7223 */ /* 0x000fe2000001002b */
[----:B------:R-:W-:-:S02]  /*3390*/  HADD2.F32 R40, -RZ, R87.H0_H0 ;  /* 0x20000057ff287230 */ /* 0x000fc40000004100 */
[----:B------:R-:W-:Y:S01]  /*33a0*/  FFMA.FTZ R48, R11, R42, -R48 ;  /* 0x0000002a0b307223 */ /* 0x000fe20000010830 */
[----:B------:R-:W-:Y:S02]  /*33b0*/  HADD2.F32 R87, -RZ, R87.H1_H1 ;  /* 0x30000057ff577230 */ /* 0x000fe40000004100 */
[--C-:B------:R-:W-:Y:S02]  /*33c0*/  HADD2.F32 R9, -RZ, R8.reuse.H1_H1 ;  /* 0x30000008ff097230 */ /* 0x100fe40000004100 */
[--C-:B------:R-:W-:Y:S02]  /*33d0*/  HADD2.F32 R10, -RZ, R15.reuse.H1_H1 ;  /* 0x3000000fff0a7230 */ /* 0x100fe40000004100 */
[----:B------:R-:W-:Y:S02]  /*33e0*/  HADD2.F32 R8, -RZ, R8.H0_H0 ;  /* 0x20000008ff087230 */ /* 0x000fe40000004100 */
[----:B------:R-:W-:Y:S01]  /*33f0*/  FMUL.FTZ R41, R9, R40 ;  /* 0x0000002809297220 */ /* 0x000fe20000410000 */
[----:B------:R-:W-:-:S02]  /*3400*/  HADD2.F32 R15, -RZ, R15.H0_H0 ;  /* 0x2000000fff0f7230 */ /* 0x000fc40000004100 */
[-C--:B------:R-:W-:Y:S01]  /*3410*/  FMUL.FTZ R42, R10, R87.reuse ;  /* 0x000000570a2a7220 */ /* 0x080fe20000410000 */
[--C-:B------:R-:W-:Y:S02]  /*3420*/  HADD2.F32 R11, -RZ, R86.reuse.H0_H0 ;  /* 0x20000056ff0b7230 */ /* 0x100fe40000004100 */
[C---:B------:R-:W-:Y:S01]  /*3430*/  FMUL.FTZ R40, R8.reuse, R40 ;  /* 0x0000002808287220 */ /* 0x040fe20000410000 */
[----:B------:R-:W-:Y:S02]  /*3440*/  HADD2.F32 R86, -RZ, R86.H1_H1 ;  /* 0x30000056ff567230 */ /* 0x000fe40000004100 */
        /* <DEDUP_REMOVED lines=9> */
.L_x_507:
[----:B------:R-:W-:Y:S05]  /*34e0*/  BSYNC B2 ;  /* 0x0000000000027941 */ /* 0x000fea0003800000 */
.L_x_506:
[----:B----4-:R0:W-:Y:S02]  /*34f0*/  ST.E.128 desc[UR42][R12.64], R8 ;  /* 0x000000080c007985 */ /* 0x0101e4000c101d2a */
.L_x_505:
[----:B------:R-:W-:Y:S05]  /*3500*/  BSYNC B1 ;  /* 0x0000000000017941 */ /* 0x000fea0003800000 */
.L_x_504:
[----:B------:R-:W-:Y:S05]  /*3510*/  @P2 BRA `(.L_x_503) ;  /* 0x0000001c00282947 */ /* 0x000fea0003800000 */
[----:B0---4-:R0:W4:Y:S01]  /*3520*/  LDS.128 R8, [R72+0x11000] ;  /* 0x0110000048087984 */ /* 0x0111220000000c00 */
[C---:B------:R-:W-:Y:S01]  /*3530*/  LEA R12, P3, R2.reuse, R14, 0x1 ;  /* 0x0000000e020c7211 */ /* 0x040fe200078608ff */
[----:B------:R-:W-:Y:S03]  /*3540*/  BSSY B1, `(.L_x_508) ;  /* 0x000002d000017945 */ /* 0x000fe60003800000 */
[----:B-1----:R-:W-:Y:S02]  /*3550*/  LEA.HI.X R13, R2, R85, R153, 0x1, P3 ;  /* 0x00000055020d7211 */ /* 0x002fe400018f0c99 */
[----:B------:R-:W-:-:S13]  /*3560*/  ISETP.GE.AND P3, PT, R156, R80, PT ;  /* 0x000000509c00720c */ /* 0x000fda0003f66270 */
[----:B0-----:R-:W-:Y:S05]  /*3570*/  @P3 BRA `(.L_x_509) ;  /* 0x0000000000a43947 */ /* 0x001fea0003800000 */
[--C-:B------:R-:W-:Y:S01]  /*3580*/  SHF.R.U64 R36, R36, 0x10, R37.reuse ;  /* 0x0000001024247819 */ /* 0x100fe20000001225 */
[----:B----4-:R-:W-:Y:S01]  /*3590*/  IMAD.MOV.U32 R14, RZ, RZ, R10 ;  /* 0x000000ffff0e7224 */ /* 0x010fe200078e000a */
[----:B------:R-:W-:Y:S01]  /*35a0*/  SHF.R.U32.HI R41, RZ, 0x10, R37 ;  /* 0x00000010ff297819 */ /* 0x000fe20000011625 */
[--C-:B------:R-:W-:Y:S01]  /*35b0*/  HADD2.F32 R10, -RZ, R9.reuse.H1_H1 ;  /* 0x30000009ff0a7230 */ /* 0x100fe20000004100 */
[--C-:B------:R-:W-:Y:S01]  /*35c0*/  SHF.R.U64 R37, R38, 0x10, R39.reuse ;  /* 0x0000001026257819 */ /* 0x100fe20000001227 */
[----:B------:R-:W-:Y:S01]  /*35d0*/  HADD2.F32 R9, -RZ, R9.H0_H0 ;  /* 0x20000009ff097230 */ /* 0x000fe20000004100 */
[----:B------:R-:W-:Y:S01]  /*35e0*/  SHF.R.U32.HI R40, RZ, 0x10, R39 ;  /* 0x00000010ff287819 */ /* 0x000fe20000011627 */
[----:B------:R-:W-:Y:S02]  /*35f0*/  HADD2.F32 R36, -RZ, R36.H0_H0 ;  /* 0x20000024ff247230 */ /* 0x000fe40000004100 */
[----:B------:R-:W-:Y:S02]  /*3600*/  HADD2.F32 R37, -RZ, R37.H0_H0 ;  /* 0x20000025ff257230 */ /* 0x000fe40000004100 */
[----:B------:R-:W-:-:S02]  /*3610*/  HADD2.F32 R40, -RZ, R40.H0_H0 ;  /* 0x20000028ff287230 */ /* 0x000fc40000004100 */
[--C-:B------:R-:W-:Y:S02]  /*3620*/  HADD2.F32 R15, -RZ, R11.reuse.H1_H1 ;  /* 0x3000000bff0f7230 */ /* 0x100fe40000004100 */
[CC--:B------:R-:W-:Y:S01]  /*3630*/  FMUL.FTZ R42, R10.reuse, R37.reuse ;  /* 0x000000250a2a7220 */ /* 0x0c0fe20000410000 */
[C---:B------:R-:W-:Y:S01]  /*3640*/  FMUL.FTZ R37, R9.reuse, R37 ;  /* 0x0000002509257220 */ /* 0x040fe20000410000 */
[----:B------:R-:W-:Y:S02]  /*3650*/  HADD2.F32 R11, -RZ, R11.H0_H0 ;  /* 0x2000000bff0b7230 */ /* 0x000fe40000004100 */
[-C--:B------:R-:W-:Y:S01]  /*3660*/  FFMA.FTZ R42, R9, R36.reuse, -R42 ;  /* 0x00000024092a7223 */ /* 0x080fe2000001082a */
[----:B------:R-:W-:Y:S01]  /*3670*/  FFMA.FTZ R39, R10, R36, R37 ;  /* 0x000000240a277223 */ /* 0x000fe20000010025 */
[----:B------:R-:W-:Y:S02]  /*3680*/  HADD2.F32 R38, -RZ, R41.H0_H0 ;  /* 0x20000029ff267230 */ /* 0x000fe40000004100 */
[----:B------:R-:W-:Y:S01]  /*3690*/  FMUL.FTZ R44, R15, R40 ;  /* 0x000000280f2c7220 */ /* 0x000fe20000410000 */
[----:B------:R-:W-:-:S02]  /*36a0*/  HADD2.F32 R36, -RZ, R83.H0_H0 ;  /* 0x20000053ff247230 */ /* 0x000fc40000004100 */
[C---:B------:R-:W-:Y:S01]  /*36b0*/  FMUL.FTZ R40, R11.reuse, R40 ;  /* 0x000000280b287220 */ /* 0x040fe20000410000 */
[----:B------:R-:W-:Y:S02]  /*36c0*/  HADD2.F32 R83, -RZ, R83.H1_H1 ;  /* 0x30000053ff537230 */ /* 0x000fe40000004100 */
[-C--:B------:R-:W-:Y:S01]  /*36d0*/  FFMA.FTZ R44, R11, R38.reuse, -R44 ;  /* 0x000000260b2c7223 */ /* 0x080fe2000001082c */
[----:B------:R-:W-:Y:S02]  /*36e0*/  HADD2.F32 R9, -RZ, R8.H1_H1 ;  /* 0x30000008ff097230 */ /* 0x000fe40000004100 */
[----:B------:R-:W-:Y:S01]  /*36f0*/  FFMA.FTZ R43, R15, R38, R40 ;  /* 0x000000260f2b7223 */ /* 0x000fe20000010028 */
[----:B------:R-:W-:Y:S02]  /*3700*/  HADD2.F32 R10, -RZ, R14.H1_H1 ;  /* 0x3000000eff0a7230 */ /* 0x000fe40000004100 */
[----:B------:R-:W-:Y:S02]  /*3710*/  HADD2.F32 R8, -RZ, R8.H0_H0 ;  /* 0x20000008ff087230 */ /* 0x000fe40000004100 */
[----:B------:R-:W-:Y:S01]  /*3720*/  FMUL.FTZ R37, R9, R36 ;  /* 0x0000002409257220 */ /* 0x000fe20000410000 */
[----:B------:R-:W-:-:S02]  /*3730*/  HADD2.F32 R14, -RZ, R14.H0_H0 ;  /* 0x2000000eff0e7230 */ /* 0x000fc40000004100 */
[-C--:B------:R-:W-:Y:S01]  /*3740*/  FMUL.FTZ R41, R10, R83.reuse ;  /* 0x000000530a297220 */ /* 0x080fe20000410000 */
[--C-:B------:R-:W-:Y:S02]  /*3750*/  HADD2.F32 R11, -RZ, R82.reuse.H0_H0 ;  /* 0x20000052ff0b7230 */ /* 0x100fe40000004100 */
[----:B------:R-:W-:Y:S01]  /*3760*/  FMUL.FTZ R36, R8, R36 ;  /* 0x0000002408247220 */ /* 0x000fe20000410000 */
        /* <DEDUP_REMOVED lines=10> */
.L_x_509:
[----:B------:R-:W-:Y:S05]  /*3810*/  BSYNC B1 ;  /* 0x0000000000017941 */ /* 0x000fea0003800000 */
.L_x_508:
[----:B----4-:R0:W-:Y:S01]  /*3820*/  ST.E.128 desc[UR42][R12.64], R8 ;  /* 0x000000080c007985 */ /* 0x0101e2000c101d2a */
[----:B------:R-:W-:Y:S05]  /*3830*/  BRA `(.L_x_503) ;  /* 0x0000001800607947 */ /* 0x000fea0003800000 */
.L_x_485:
[C---:B------:R-:W-:Y:S01]  /*3840*/  ISETP.GE.AND P3, PT, R152.reuse, R78, PT ;  /* 0x0000004e9800720c */ /* 0x040fe20003f66270 */
[----:B------:R-:W-:Y:S01]  /*3850*/  VIADD R44, R152, 0x60 ;  /* 0x00000060982c7836 */ /* 0x000fe20000000000 */
[----:B------:R-:W-:Y:S02]  /*3860*/  CS2R R38, SRZ ;  /* 0x0000000000267805 */ /* 0x000fe4000001ff00 */
[----:B------:R-:W-:Y:S02]  /*3870*/  CS2R R42, SRZ ;  /* 0x00000000002a7805 */ /* 0x000fe4000001ff00 */
[----:B------:R-:W-:Y:S02]  /*3880*/  ISETP.GE.OR P3, PT, R16, R80, P3 ;  /* 0x000000501000720c */ /* 0x000fe40001f66670 */
[----:B------:R-:W-:-:S11]  /*3890*/  CS2R R40, SRZ ;  /* 0x0000000000287805 */ /* 0x000fd6000001ff00 */
[----:B------:R-:W0:Y:S01]  /*38a0*/  @!P3 LDC.64 R12, c[0x0][0x3e8] ;  /* 0x0000fa00ff0cbb82 */ /* 0x000e220000000a00 */
[----:B------:R-:W-:-:S04]  /*38b0*/  @!P3 IADD3 R14, P4, R52, R10, RZ ;  /* 0x0000000a340eb210 */ /* 0x000fc80007f9e0ff */
[----:B------:R-:W-:Y:S02]  /*38c0*/  @!P3 IADD3.X R15, R79, R35, RZ, P4, !PT ;  /* 0x000000234f0fb210 */ /* 0x000fe400027fe4ff */
[----:B------:R-:W-:-:S05]  /*38d0*/  @!P3 IADD3 R36, P4, R56, R8, RZ ;  /* 0x000000083824b210 */ /* 0x000fca0007f9e0ff */
[----:B------:R-:W-:Y:S01]  /*38e0*/  @!P3 IMAD.X R37, R71, 0x1, R31, P4 ;  /* 0x000000014725b824 */ /* 0x000fe200020e061f */
[----:B0-----:R-:W-:-:S04]  /*38f0*/  @!P3 LEA R12, P4, R14, R12, 0x1 ;  /* 0x0000000c0e0cb211 */ /* 0x001fc800078808ff */
[----:B------:R-:W-:Y:S02]  /*3900*/  @!P3 LEA.HI.X R13, R14, R13, R15, 0x1, P4 ;  /* 0x0000000d0e0db211 */ /* 0x000fe400020f0c0f */
[----:B------:R-:W0:Y:S01]  /*3910*/  @!P3 LDC.64 R14, c[0x0][0x400] ;  /* 0x00010000ff0ebb82 */ /* 0x000e220000000a00 */
[----:B------:R-:W-:Y:S01]  /*3920*/  BSSY B1, `(.L_x_510) ;  /* 0x0000022000017945 */ /* 0x000fe20003800000 */
[----:B0-----:R-:W-:-:S04]  /*3930*/  @!P3 LEA R14, P4, R36, R14, 0x1 ;  /* 0x0000000e240eb211 */ /* 0x001fc800078808ff */
[----:B------:R-:W-:Y:S02]  /*3940*/  @!P3 LEA.HI.X R15, R36, R15, R37, 0x1, P4 ;  /* 0x0000000f240fb211 */ /* 0x000fe400020f0c25 */
[----:B------:R-:W-:Y:S02]  /*3950*/  CS2R R36, SRZ ;  /* 0x0000000000247805 */ /* 0x000fe4000001ff00 */
[----:B------:R-:W-:Y:S02]  /*3960*/  ISETP.GE.AND P4, PT, R44, R78, PT ;  /* 0x0000004e2c00720c */ /* 0x000fe40003f86270 */
[----:B------:R-:W-:Y:S02]  /*3970*/  CS2R R46, SRZ ;  /* 0x00000000002e7805 */ /* 0x000fe4000001ff00 */
[----:B------:R-:W-:Y:S01]  /*3980*/  CS2R R50, SRZ ;  /* 0x0000000000327805 */ /* 0x000fe2000001ff00 */
[----:B------:R0:W5:Y:S01]  /*3990*/  @!P3 LDG.E.128 R40, desc[UR42][R14.64] ;  /* 0x0000002a0e28b981 */ /* 0x000162000c1e1d00 */
[----:B------:R-:W-:-:S02]  /*39a0*/  ISETP.GE.OR P4, PT, R16, R80, P4 ;  /* 0x000000501000720c */ /* 0x000fc40002786670 */
[----:B------:R-:W-:Y:S02]  /*39b0*/  CS2R R44, SRZ ;  /* 0x00000000002c7805 */ /* 0x000fe4000001ff00 */
[----:B------:R-:W-:Y:S01]  /*39c0*/  CS2R R48, SRZ ;  /* 0x0000000000307805 */ /* 0x000fe2000001ff00 */
[----:B------:R0:W5:Y:S01]  /*39d0*/  @!P3 LDG.E.128 R36, desc[UR42][R12.64] ;  /* 0x0000002a0c24b981 */ /* 0x000162000c1e1d00 */
[----:B------:R-:W-:-:S07]  /*39e0*/  ISETP.GE.AND P3, PT, R16, R80, PT ;  /* 0x000000501000720c */ /* 0x000fce0003f66270 */
[----:B------:R-:W-:Y:S06]  /*39f0*/  @P4 BRA `(.L_x_511) ;  /* 0x0000000000504947 */ /* 0x000fec0003800000 */
[----:B0-----:R-:W0:Y:S01]  /*3a00*/  LDC.64 R12, c[0x0][0x3f8] ;  /* 0x0000fe00ff0c7b82 */ /* 0x001e220000000a00 */
[----:B------:R-:W-:Y:S01]  /*3a10*/  IMAD.MOV.U32 R11, RZ, RZ, R79 ;  /* 0x000000ffff0b7224 */ /* 0x000fe200078e004f */
[----:B------:R-:W-:Y:S01]  /*3a20*/  MOV R9, R71 ;  /* 0x0000004700097202 */ /* 0x000fe20000000f00 */
[----:B------:R-:W-:Y:S01]  /*3a30*/  ULDC.64 UR4, c[0x0][0x3e8] ;  /* 0x0000fa0000047ab9 */ /* 0x000fe20000000a00 */
[----:B0-----:R-:W-:-:S04]  /*3a40*/  IMAD.WIDE.U32 R10, R12, 0x60, R10 ;  /* 0x000000600c0a7825 */ /* 0x001fc800078e000a */
[----:B------:R-:W-:Y:S01]  /*3a50*/  IMAD R13, R13, 0x60, RZ ;  /* 0x000000600d0d7824 */ /* 0x000fe200078e02ff */
[----:B------:R-:W-:-:S04]  /*3a60*/  IADD3 R12, P4, R52, R10, RZ ;  /* 0x0000000a340c7210 */ /* 0x000fc80007f9e0ff */
[----:B------:R-:W-:Y:S02]  /*3a70*/  IADD3.X R13, R35, R11, R13, P4, !PT ;  /* 0x0000000b230d7210 */ /* 0x000fe400027fe40d */
[----:B------:R-:W0:Y:S02]  /*3a80*/  LDC.64 R10, c[0x0][0x408] ;  /* 0x00010200ff0a7b82 */ /* 0x000e240000000a00 */
[----:B0-----:R-:W-:-:S04]  /*3a90*/  IMAD.WIDE.U32 R8, R10, 0x60, R8 ;  /* 0x000000600a087825 */ /* 0x001fc800078e0008 */
[----:B------:R-:W-:Y:S01]  /*3aa0*/  IMAD R11, R11, 0x60, RZ ;  /* 0x000000600b0b7824 */ /* 0x000fe200078e02ff */
[----:B------:R-:W-:-:S04]  /*3ab0*/  IADD3 R8, P4, R56, R8, RZ ;  /* 0x0000000838087210 */ /* 0x000fc80007f9e0ff */
[----:B------:R-:W-:Y:S02]  /*3ac0*/  IADD3.X R9, R31, R9, R11, P4, !PT ;  /* 0x000000091f097210 */ /* 0x000fe400027fe40b */
[----:B------:R-:W-:-:S04]  /*3ad0*/  LEA R44, P4, R12, UR4, 0x1 ;  /* 0x000000040c2c7c11 */ /* 0x000fc8000f8808ff */
[----:B------:R-:W-:Y:S01]  /*3ae0*/  LEA.HI.X R45, R12, UR5, R13, 0x1, P4 ;  /* 0x000000050c2d7c11 */ /* 0x000fe2000a0f0c0d */
[----:B------:R-:W-:Y:S02]  /*3af0*/  ULDC.64 UR4, c[0x0][0x400] ;  /* 0x0001000000047ab9 */ /* 0x000fe40000000a00 */
[----:B------:R-:W-:-:S03]  /*3b00*/  LEA R48, P4, R8, UR4, 0x1 ;  /* 0x0000000408307c11 */ /* 0x000fc6000f8808ff */
[----:B------:R-:W5:Y:S01]  /*3b10*/  LDG.E.128 R44, desc[UR42][R44.64] ;  /* 0x0000002a2c2c7981 */ /* 0x000f62000c1e1d00 */
[----:B------:R-:W-:-:S06]  /*3b20*/  LEA.HI.X R49, R8, UR5, R9, 0x1, P4 ;  /* 0x0000000508317c11 */ /* 0x000fcc000a0f0c09 */
[----:B------:R-:W5:Y:S03]  /*3b30*/  LDG.E.128 R48, desc[UR42][R48.64] ;  /* 0x0000002a30307981 */ /* 0x000f66000c1e1d00 */
.L_x_511:
[----:B------:R-:W-:Y:S05]  /*3b40*/  BSYNC B1 ;  /* 0x0000000000017941 */ /* 0x000fea0003800000 */
.L_x_510:
[----:B-----5:R-:W-:Y:S01]  /*3b50*/  IMAD.MOV.U32 R8, RZ, RZ, R46 ;  /* 0x000000ffff087224 */ /* 0x020fe200078e002e */
[----:B------:R-:W-:Y:S01]  /*3b60*/  UISETP.NE.AND UP0, UPT, UR39, 0x3, UPT ;  /* 0x000000032700788c */ /* 0x000fe2000bf05270 */
[----:B------:R-:W-:Y:S01]  /*3b70*/  IMAD.MOV.U32 R9, RZ, RZ, R47 ;  /* 0x000000ffff097224 */ /* 0x000fe200078e002f */
[----:B------:R-:W-:Y:S01]  /*3b80*/  MOV R11, R45 ;  /* 0x0000002d000b7202 */ /* 0x000fe20000000f00 */
[----:B------:R-:W-:Y:S01]  /*3b90*/  IMAD.MOV.U32 R10, RZ, RZ, R44 ;  /* 0x000000ffff0a7224 */ /* 0x000fe200078e002c */
[----:B------:R-:W-:Y:S01]  /*3ba0*/  PRMT R91, R91, 0x5410, R8 ;  /* 0x000054105b5b7816 */ /* 0x000fe20000000008 */
[----:B------:R-:W-:Y:S01]  /*3bb0*/  IMAD.MOV.U32 R8, RZ, RZ, R50 ;  /* 0x000000ffff087224 */ /* 0x000fe200078e0032 */
[----:B------:R-:W-:Y:S02]  /*3bc0*/  PRMT R93, R11, 0x7610, R93 ;  /* 0x000076100b5d7816 */ /* 0x000fe4000000005d */
[----:B------:R-:W-:Y:S01]  /*3bd0*/  PRMT R90, R10, 0x5410, R9 ;  /* 0x000054100a5a7816 */ /* 0x000fe20000000009 */
[----:B------:R-:W-:Y:S01]  /*3be0*/  IMAD.MOV.U32 R9, RZ, RZ, R51 ;  /* 0x000000ffff097224 */ /* 0x000fe200078e0033 */
[----:B------:R-:W-:Y:S01]  /*3bf0*/  PLOP3.LUT P5, PT, PT, PT, UP0, 0x80, 0x0 ;  /* 0x000000000000781c */ /* 0x000fe20003faf008 */
[----:B------:R-:W-:Y:S01]  /*3c00*/  IMAD.MOV.U32 R10, RZ, RZ, R48 ;  /* 0x000000ffff0a7224 */ /* 0x000fe200078e0030 */
[----:B------:R-:W-:-:S02]  /*3c10*/  MOV R11, R49 ;  /* 0x00000031000b7202 */ /* 0x000fc40000000f00 */
[----:B------:R-:W-:Y:S01]  /*3c20*/  PRMT R92, R9, 0x5410, R8 ;  /* 0x00005410095c7816 */ /* 0x000fe20000000008 */
[----:B------:R-:W-:Y:S01]  /*3c30*/  IMAD.MOV.U32 R8, RZ, RZ, R38 ;  /* 0x000000ffff087224 */ /* 0x000fe200078e0026 */
[----:B------:R-:W-:Y:S01]  /*3c40*/  PRMT R91, R10, 0x7610, R91 ;  /* 0x000076100a5b7816 */ /* 0x000fe2000000005b */
[----:B------:R-:W-:Y:S01]  /*3c50*/  IMAD.MOV.U32 R9, RZ, RZ, R39 ;  /* 0x000000ffff097224 */ /* 0x000fe200078e0027 */
[----:B------:R-:W-:Y:S01]  /*3c60*/  PRMT R93, R93, 0x5410, R11 ;  /* 0x000054105d5d7816 */ /* 0x000fe2000000000b */
[----:B------:R-:W-:Y:S01]  /*3c70*/  IMAD.MOV.U32 R10, RZ, RZ, R36 ;  /* 0x000000ffff0a7224 */ /* 0x000fe200078e0024 */
[----:B------:R-:W-:Y:S02]  /*3c80*/  MOV R11, R37 ;  /* 0x00000025000b7202 */ /* 0x000fe40000000f00 */
[----:B------:R-:W-:Y:S01]  /*3c90*/  PRMT R94, R8, 0x7610, R94 ;  /* 0x00007610085e7816 */ /* 0x000fe2000000005e */
[----:B------:R-:W-:Y:S01]  /*3ca0*/  IMAD.MOV.U32 R8, RZ, RZ, R42 ;  /* 0x000000ffff087224 */ /* 0x000fe200078e002a */
[----:B------:R-:W-:Y:S01]  /*3cb0*/  PRMT R98, R98, 0x5410, R9 ;  /* 0x0000541062627816 */ /* 0x000fe20000000009 */
[----:B------:R-:W-:Y:S01]  /*3cc0*/  IMAD.MOV.U32 R9, RZ, RZ, R43 ;  /* 0x000000ffff097224 */ /* 0x000fe200078e002b */
[----:B------:R-:W-:Y:S01]  /*3cd0*/  PRMT R97, R97, 0x5410, R10 ;  /* 0x0000541061617816 */ /* 0x000fe2000000000a */
[----:B------:R-:W-:Y:S01]  /*3ce0*/  IMAD.MOV.U32 R10, RZ, RZ, R40 ;  /* 0x000000ffff0a7224 */ /* 0x000fe200078e0028 */
[----:B------:R-:W-:-:S02]  /*3cf0*/  PRMT R100, R11, 0x7610, R100 ;  /* 0x000076100b647816 */ /* 0x000fc40000000064 */
[----:B------:R-:W-:Y:S02]  /*3d00*/  MOV R11, R41 ;  /* 0x00000029000b7202 */ /* 0x000fe40000000f00 */
[----:B------:R-:W-:Y:S02]  /*3d10*/  PRMT R94, R94, 0x5410, R8 ;  /* 0x000054105e5e7816 */ /* 0x000fe40000000008 */
[----:B------:R-:W-:Y:S02]  /*3d20*/  PRMT R98, R9, 0x7610, R98 ;  /* 0x0000761009627816 */ /* 0x000fe40000000062 */
[----:B------:R-:W-:Y:S02]  /*3d30*/  PRMT R97, R10, 0x7610, R97 ;  /* 0x000076100a617816 */ /* 0x000fe40000000061 */
[----:B------:R-:W-:Y:S01]  /*3d40*/  PRMT R101, R11, 0x7610, R101 ;  /* 0x000076100b657816 */ /* 0x000fe20000000065 */
[----:B------:R-:W-:Y:S06]  /*3d50*/  @!P5 BRA `(.L_x_512) ;  /* 0x000000000004d947 */ /* 0x000fec0003800000 */
[----:B------:R-:W-:Y:S01]  /*3d60*/  BPT.TRAP 0x1 ;  /* 0x000000040000795c */ /* 0x000fe20000300000 */
.L_x_512:
[----:B------:R-:W-:Y:S01]  /*3d70*/  IMAD R71, R19, 0x8, R18 ;  /* 0x0000000813477824 */ /* 0x000fe200078e0212 */
[----:B------:R-:W-:Y:S01]  /*3d80*/  SHF.L.U32 R79, R154, 0x1f, RZ ;  /* 0x0000001f9a4f7819 */ /* 0x000fe200000006ff */
[----:B------:R-:W1:Y:S01]  /*3d90*/  LDC R87, c[0x0][0x2f4] ;  /* 0x0000bd00ff577b82 */ /* 0x000e620000000800 */
[----:B------:R-:W-:Y:S02]  /*3da0*/  BSSY B1, `(.L_x_513) ;  /* 0x0000003000017945 */ /* 0x000fe40003800000 */
[----:B------:R-:W2:Y:S02]  /*3db0*/  SYNCS.PHASECHK.TRANS64.TRYWAIT P4, [R71+URZ+0x16890], R79 ;  /* 0x0168904f470075a7 */ /* 0x000ea4000808017f */
[----:B--2---:R-:W-:Y:S05]  /*3dc0*/  @!P4 BRA `(.L_x_514) ;  /* 0x0000011c00f8c947 */ /* 0x004fea0003800000 */
.L_x_727:
[----:B------:R-:W-:Y:S05]  /*3dd0*/  BSYNC B1 ;  /* 0x0000000000017941 */ /* 0x000fea0003800000 */
.L_x_513:
[----:B------:R-:W-:Y:S01]  /*3de0*/  UMOV UR4, 0xffffffff ;  /* 0xffffffff00047882 */ /* 0x000fe20000000000 */
[----:B-1----:R-:W-:Y:S02]  /*3df0*/  IMAD.IADD R89, R87, 0x1, -R60 ;  /* 0x0000000157597824 */ /* 0x002fe400078e0a3c */
[----:B------:R-:W-:Y:S05]  /*3e00*/  BRA.DIV UR4, `(.L_x_515) ;  /* 0x0000011e04fc7947 */ /* 0x000fea000b800000 */
[----:B------:R1:W3:Y:S04]  /*3e10*/  SHFL.IDX PT, R83, R85, RZ, 0x1c1f ;  /* 0x001c1fff55537589 */ /* 0x0002e800000e0000 */
[----:B------:R1:W4:Y:S02]  /*3e20*/  SHFL.IDX PT, R82, R84, RZ, 0x1c1f ;  /* 0x001c1fff54527589 */ /* 0x00032400000e0000 */
.L_x_731:
[----:B------:R-:W-:Y:S01]  /*3e30*/  ISETP.GE.OR P4, PT, R152, R78, P1 ;  /* 0x0000004e9800720c */ /* 0x000fe20000f86670 */
[----:B------:R-:W-:-:S12]  /*3e40*/  BSSY B1, `(.L_x_516) ;  /* 0x0000071000017945 */ /* 0x000fd80003800000 */
[----:B------:R-:W-:Y:S05]  /*3e50*/  @P4 BRA `(.L_x_517) ;  /* 0x0000000400bc4947 */ /* 0x000fea0003800000 */
[----:B------:R-:W5:Y:S01]  /*3e60*/  S2R R9, SR_TID.X ;  /* 0x0000000000097919 */ /* 0x000f620000002100 */
[----:B------:R-:W-:Y:S01]  /*3e70*/  SEL R8, R60, R89, !P0 ;  /* 0x000000593c087207 */ /* 0x000fe20004000000 */
[----:B------:R-:W-:Y:S01]  /*3e80*/  BSSY B2, `(.L_x_518) ;  /* 0x0000068000027945 */ /* 0x000fe20003800000 */
[----:B----4-:R-:W-:-:S04]  /*3e90*/  LEA R80, P4, R6, R82, 0x1 ;  /* 0x0000005206507211 */ /* 0x010fc800078808ff */
[----:B---3--:R-:W-:Y:S01]  /*3ea0*/  LEA.HI.X R81, R6, R83, R4, 0x1, P4 ;  /* 0x0000005306517211 */ /* 0x008fe200020f0c04 */
[----:B-----5:R-:W-:Y:S01]  /*3eb0*/  VIADD R11, R9, 0xffffff80 ;  /* 0xffffff80090b7836 */ /* 0x020fe20000000000 */
[----:B------:R-:W-:-:S04]  /*3ec0*/  SHF.R.S32.HI R9, RZ, 0x1f, R8 ;  /* 0x0000001fff097819 */ /* 0x000fc80000011408 */
[----:B------:R-:W-:Y:S01]  /*3ed0*/  LEA.HI R8, R9, R8, RZ, 0x4 ;  /* 0x0000000809087211 */ /* 0x000fe200078f20ff */
[----:B------:R-:W-:Y:S01]  /*3ee0*/  IMAD R9, R19, 0x2000, R3 ;  /* 0x0000200013097824 */ /* 0x000fe200078e0203 */
[----:B------:R-:W-:Y:S02]  /*3ef0*/  SHF.R.S32.HI R10, RZ, 0x1f, R11 ;  /* 0x0000001fff0a7819 */ /* 0x000fe4000001140b */
[----:B------:R-:W-:Y:S02]  /*3f00*/  LEA.HI.SX32 R8, R8, R7, 0x1c ;  /* 0x0000000708087211 */ /* 0x000fe400078fe2ff */
[----:B------:R-:W-:Y:S02]  /*3f10*/  LEA.HI R10, R10, R11, RZ, 0x5 ;  /* 0x0000000b0a0a7211 */ /* 0x000fe400078f28ff */
[----:B------:R-:W-:Y:S02]  /*3f20*/  SHF.L.U32 R86, R8, 0x3, RZ ;  /* 0x0000000308567819 */ /* 0x000fe400000006ff */
[----:B------:R-:W-:-:S02]  /*3f30*/  SHF.R.S32.HI R10, RZ, 0x5, R10 ;  /* 0x00000005ff0a7819 */ /* 0x000fc4000001140a */
[----:B------:R-:W-:Y:S02]  /*3f40*/  LOP3.LUT R8, R69, 0x38, R86, 0xf8, !PT ;  /* 0x0000003845087812 */ /* 0x000fe400078ef856 */
[----:B------:R-:W-:Y:S02]  /*3f50*/  LEA R9, R9, R18, 0x1 ;  /* 0x0000001209097211 */ /* 0x000fe400078e08ff */
[----:B------:R-:W-:-:S05]  /*3f60*/  LOP3.LUT R8, R8, R65, RZ, 0x3c, !PT ;  /* 0x0000004108087212 */ /* 0x000fca00078e3cff */
[----:B------:R-:W-:-:S04]  /*3f70*/  IMAD R8, R10, 0x200, R8 ;  /* 0x000002000a087824 */ /* 0x000fc800078e0208 */
[----:B------:R-:W-:-:S04]  /*3f80*/  IMAD R11, R19, 0x2000, R8 ;  /* 0x00002000130b7824 */ /* 0x000fc800078e0208 */
[----:B0-----:R-:W-:Y:S02]  /*3f90*/  IMAD R12, R11, 0x2, R18 ;  /* 0x000000020b0c7824 */ /* 0x001fe400078e0212 */
[----:B------:R-:W0:Y:S04]  /*3fa0*/  LDS.128 R8, [R9+0xe400] ;  /* 0x00e4000009087984 */ /* 0x000e280000000c00 */
[----:B------:R-:W3:Y:S01]  /*3fb0*/  LDS.128 R12, [R12+0xe400] ;  /* 0x00e400000c0c7984 */ /* 0x000ee20000000c00 */
[----:B------:R-:W-:Y:S05]  /*3fc0*/  @P3 BRA `(.L_x_519) ;  /* 0x00000004004c3947 */ /* 0x000fea0003800000 */
[--C-:B------:R-:W-:Y:S01]  /*3fd0*/  SHF.R.U64 R36, R36, 0x10, R37.reuse ;  /* 0x0000001024247819 */ /* 0x100fe20000001225 */
[----:B------:R-:W-:Y:S01]  /*3fe0*/  HADD2.F32 R101, -RZ, R101.H0_H0 ;  /* 0x20000065ff657230 */ /* 0x000fe20000004100 */
[----:B------:R-:W-:Y:S01]  /*3ff0*/  SHF.R.U32.HI R95, RZ, 0x10, R37 ;  /* 0x00000010ff5f7819 */ /* 0x000fe20000011625 */
[----:B------:R-:W-:Y:S01]  /*4000*/  HADD2.F32 R100, -RZ, R100.H0_H0 ;  /* 0x20000064ff647230 */ /* 0x000fe20000004100 */
[----:B------:R-:W-:Y:S01]  /*4010*/  SHF.R.U64 R37, R38, 0x10, R39 ;  /* 0x0000001026257819 */ /* 0x000fe20000001227 */
[----:B------:R-:W-:Y:S01]  /*4020*/  HADD2.F32 R36, -RZ, R36.H0_H0 ;  /* 0x20000024ff247230 */ /* 0x000fe20000004100 */
[----:B------:R-:W-:Y:S01]  /*4030*/  SHF.R.U64 R38, R42, 0x10, R43 ;  /* 0x000000102a267819 */ /* 0x000fe2000000122b */
[----:B---3--:R-:W-:Y:S01]  /*4040*/  IMAD.MOV.U32 R42, RZ, RZ, R13 ;  /* 0x000000ffff2a7224 */ /* 0x008fe200078e000d */
[----:B------:R-:W-:Y:S01]  /*4050*/  SHF.R.U64 R40, R40, 0x10, R41 ;  /* 0x0000001028287819 */ /* 0x000fe20000001229 */
[----:B0-----:R-:W-:Y:S01]  /*4060*/  IMAD.MOV.U32 R13, RZ, RZ, R11 ;  /* 0x000000ffff0d7224 */ /* 0x001fe200078e000b */
[----:B------:R-:W-:Y:S01]  /*4070*/  SHF.R.U32.HI R41, RZ, 0x10, R41 ;  /* 0x00000010ff297819 */ /* 0x000fe20000011629 */
[----:B------:R-:W-:Y:S01]  /*4080*/  HADD2.F32 R11, -RZ, R9.H0_H0 ;  /* 0x20000009ff0b7230 */ /* 0x000fe20000004100 */
[----:B------:R-:W-:Y:S01]  /*4090*/  SHF.R.U32.HI R43, RZ, 0x10, R43 ;  /* 0x00000010ff2b7819 */ /* 0x000fe2000001162b */
[--C-:B------:R-:W-:Y:S01]  /*40a0*/  HADD2.F32 R96, -RZ, R42.reuse.H0_H0 ;  /* 0x2000002aff607230 */ /* 0x100fe20000004100 */
[----:B------:R-:W-:Y:S01]  /*40b0*/  SHF.R.U32.HI R39, RZ, 0x10, R39 ;  /* 0x00000010ff277819 */ /* 0x000fe20000011627 */
[----:B------:R-:W-:-:S02]  /*40c0*/  HADD2.F32 R99, -RZ, R42.H1_H1 ;  /* 0x3000002aff637230 */ /* 0x000fc40000004100 */
[----:B------:R-:W-:Y:S02]  /*40d0*/  HADD2.F32 R41, -RZ, R41.H0_H0 ;  /* 0x20000029ff297230 */ /* 0x000fe40000004100 */
[-C--:B------:R-:W-:Y:S01]  /*40e0*/  FMUL.FTZ R102, R96, R101.reuse ;  /* 0x0000006560667220 */ /* 0x080fe20000410000 */
[----:B------:R-:W-:Y:S02]  /*40f0*/  HADD2.F32 R42, -RZ, R9.H1_H1 ;  /* 0x30000009ff2a7230 */ /* 0x000fe40000004100 */
[C---:B------:R-:W-:Y:S01]  /*4100*/  FMUL.FTZ R101, R11.reuse, R101 ;  /* 0x000000650b657220 */ /* 0x040fe20000410000 */
[----:B------:R-:W-:Y:S02]  /*4110*/  HADD2.F32 R95, -RZ, R95.H0_H0 ;  /* 0x2000005fff5f7230 */ /* 0x000fe40000004100 */
[-C--:B------:R-:W-:Y:S01]  /*4120*/  FFMA.FTZ R9, R11, R100.reuse, -R102 ;  /* 0x000000640b097223 */ /* 0x080fe20000010866 */
[-C--:B------:R-:W-:Y:S01]  /*4130*/  FMUL.FTZ R103, R99, R41.reuse ;  /* 0x0000002963677220 */ /* 0x080fe20000410000 */
[----:B------:R-:W-:Y:S01]  /*4140*/  FMUL.FTZ R104, R42, R41 ;  /* 0x000000292a687220 */ /* 0x000fe20000410000 */
[----:B------:R-:W-:Y:S01]  /*4150*/  FFMA.FTZ R11, R96, R100, R101 ;  /* 0x00000064600b7223 */ /* 0x000fe20000010065 */
[----:B------:R-:W-:-:S02]  /*4160*/  HADD2.F32 R41, -RZ, R15.H0_H0 ;  /* 0x2000000fff297230 */ /* 0x000fc40000004100 */
[-C--:B------:R-:W-:Y:S01]  /*4170*/  FFMA.FTZ R42, R42, R95.reuse, -R103 ;  /* 0x0000005f2a2a7223 */ /* 0x080fe20000010867 */
[----:B------:R-:W-:Y:S01]  /*4180*/  FFMA.FTZ R96, R99, R95, R104 ;  /* 0x0000005f63607223 */ /* 0x000fe20000010068 */
[--C-:B------:R-:W-:Y:S02]  /*4190*/  HADD2.F32 R104, -RZ, R98.reuse.H0_H0 ;  /* 0x20000062ff687230 */ /* 0x100fe40000004100 */
[----:B------:R-:W-:Y:S01]  /*41a0*/  HADD2.F32 R100, -RZ, R15.H1_H1 ;  /* 0x3000000fff647230 */ /* 0x000fe20000004100 */
[----:B------:R-:W-:Y:S01]  /*41b0*/  F2FP.F16.F32.PACK_AB R9, R42, R9 ;  /* 0x000000092a09723e */ /* 0x000fe200000000ff */
[----:B------:R-:W-:Y:S02]  /*41c0*/  HADD2.F32 R102, -RZ, R98.H1_H1 ;  /* 0x30000062ff667230 */ /* 0x000fe40000004100 */
[----:B------:R-:W-:Y:S01]  /*41d0*/  FMUL.FTZ R106, R41, R104 ;  /* 0x00000068296a7220 */ /* 0x000fe20000410000 */
[----:B------:R-:W-:Y:S02]  /*41e0*/  HADD2.F32 R15, -RZ, R13.H0_H0 ;  /* 0x2000000dff0f7230 */ /* 0x000fe40000004100 */
[----:B------:R-:W-:-:S02]  /*41f0*/  HADD2.F32 R43, -RZ, R43.H0_H0 ;  /* 0x2000002bff2b7230 */ /* 0x000fc40000004100 */
[----:B------:R-:W-:Y:S02]  /*4200*/  HADD2.F32 R98, -RZ, R13.H1_H1 ;  /* 0x3000000dff627230 */ /* 0x000fe40000004100 */
[C---:B------:R-:W-:Y:S01]  /*4210*/  FMUL.FTZ R104, R15.reuse, R104 ;  /* 0x000000680f687220 */ /* 0x040fe20000410000 */
[----:B------:R-:W-:Y:S02]  /*4220*/  HADD2.F32 R39, -RZ, R39.H0_H0 ;  /* 0x20000027ff277230 */ /* 0x000fe40000004100 */
[-C--:B------:R-:W-:Y:S01]  /*4230*/  FMUL.FTZ R95, R100, R43.reuse ;  /* 0x0000002b645f7220 */ /* 0x080fe20000410000 */
[-C--:B------:R-:W-:Y:S01]  /*4240*/  FFMA.FTZ R13, R15, R102.reuse, -R106 ;  /* 0x000000660f0d7223 */ /* 0x080fe2000001086a */
[C---:B------:R-:W-:Y:S01]  /*4250*/  FMUL.FTZ R43, R98.reuse, R43 ;  /* 0x0000002b622b7220 */ /* 0x040fe20000410000 */
[----:B------:R-:W-:Y:S01]  /*4260*/  FFMA.FTZ R15, R41, R102, R104 ;  /* 0x00000066290f7223 */ /* 0x000fe20000010068 */
[----:B------:R-:W-:Y:S01]  /*4270*/  FFMA.FTZ R98, R98, R39, -R95 ;  /* 0x0000002762627223 */ /* 0x000fe2000001085f */
[----:B------:R-:W-:-:S02]  /*4280*/  HADD2.F32 R104, -RZ, R97.H0_H0 ;  /* 0x20000061ff687230 */ /* 0x000fc40000004100 */
[----:B------:R-:W-:Y:S01]  /*4290*/  FFMA.FTZ R100, R100, R39, R43 ;  /* 0x0000002764647223 */ /* 0x000fe2000001002b */
[----:B------:R-:W-:Y:S02]  /*42a0*/  HADD2.F32 R41, -RZ, R12.H0_H0 ;  /* 0x2000000cff297230 */ /* 0x000fe40000004100 */
[----:B------:R-:W-:Y:S01]  /*42b0*/  HADD2.F32 R95, -RZ, R40.H0_H0 ;  /* 0x20000028ff5f7230 */ /* 0x000fe20000004100 */
[----:B------:R-:W-:Y:S01]  /*42c0*/  F2FP.F16.F32.PACK_AB R98, R98, R13 ;  /* 0x0000000d6262723e */ /* 0x000fe200000000ff */
[----:B------:R-:W-:Y:S01]  /*42d0*/  HADD2.F32 R39, -RZ, R8.H0_H0 ;  /* 0x20000008ff277230 */ /* 0x000fe20000004100 */
[----:B------:R-:W-:Y:S01]  /*42e0*/  F2FP.F16.F32.PACK_AB R13, R96, R11 ;  /* 0x0000000b600d723e */ /* 0x000fe200000000ff */
[----:B------:R-:W-:Y:S01]  /*42f0*/  HADD2.F32 R43, -RZ, R12.H1_H1 ;  /* 0x3000000cff2b7230 */ /* 0x000fe20000004100 */
[----:B------:R-:W-:Y:S01]  /*4300*/  F2FP.F16.F32.PACK_AB R15, R100, R15 ;  /* 0x0000000f640f723e */ /* 0x000fe200000000ff */
[----:B------:R-:W-:Y:S02]  /*4310*/  HADD2.F32 R40, -RZ, R8.H1_H1 ;  /* 0x30000008ff287230 */ /* 0x000fe40000004100 */
[----:B------:R-:W-:Y:S01]  /*4320*/  FMUL.FTZ R8, R41, R104 ;  /* 0x0000006829087220 */ /* 0x000fe20000410000 */
[----:B------:R-:W-:-:S02]  /*4330*/  HADD2.F32 R102, -RZ, R97.H1_H1 ;  /* 0x30000061ff667230 */ /* 0x000fc40000004100 */
[----:B------:R-:W-:Y:S01]  /*4340*/  FMUL.FTZ R12, R39, R104 ;  /* 0x00000068270c7220 */ /* 0x000fe20000410000 */
[-C--:B------:R-:W-:Y:S01]  /*4350*/  FMUL.FTZ R97, R43, R95.reuse ;  /* 0x0000005f2b617220 */ /* 0x080fe20000410000 */
[C---:B------:R-:W-:Y:S01]  /*4360*/  FMUL.FTZ R104, R40.reuse, R95 ;  /* 0x0000005f28687220 */ /* 0x040fe20000410000 */
[----:B------:R-:W-:Y:S02]  /*4370*/  HADD2.F32 R95, -RZ, R38.H0_H0 ;  /* 0x20000026ff5f7230 */ /* 0x000fe40000004100 */
[----:B------:R-:W-:Y:S01]  /*4380*/  FFMA.FTZ R8, R39, R102, -R8 ;  /* 0x0000006627087223 */ /* 0x000fe20000010808 */
[-C--:B------:R-:W-:Y:S01]  /*4390*/  FFMA.FTZ R39, R40, R36.reuse, -R97 ;  /* 0x0000002428277223 */ /* 0x080fe20000010861 */
[----:B------:R-:W-:Y:S01]  /*43a0*/  FFMA.FTZ R97, R43, R36, R104 ;  /* 0x000000242b617223 */ /* 0x000fe20000010068 */
[----:B------:R-:W-:Y:S02]  /*43b0*/  HADD2.F32 R38, -RZ, R14.H0_H0 ;  /* 0x2000000eff267230 */ /* 0x000fe40000004100 */
[----:B------:R-:W-:Y:S01]  /*43c0*/  FFMA.FTZ R12, R41, R102, R12 ;  /* 0x00000066290c7223 */ /* 0x000fe2000001000c */
[----:B------:R-:W-:Y:S01]  /*43d0*/  HADD2.F32 R43, -RZ, R94.H1_H1 ;  /* 0x3000005eff2b7230 */ /* 0x000fe20000004100 */
[----:B------:R-:W-:Y:S01]  /*43e0*/  F2FP.F16.F32.PACK_AB R8, R39, R8 ;  /* 0x000000082708723e */ /* 0x000fe200000000ff */
[----:B------:R-:W-:Y:S01]  /*43f0*/  HADD2.F32 R36, -RZ, R10.H0_H0 ;  /* 0x2000000aff247230 */ /* 0x000fe20000004100 */
[----:B------:R-:W-:Y:S01]  /*4400*/  MOV R11, R98 ;  /* 0x00000062000b7202 */ /* 0x000fe20000000f00 */
[----:B------:R-:W-:-:S02]  /*4410*/  HADD2.F32 R14, -RZ, R14.H1_H1 ;  /* 0x3000000eff0e7230 */ /* 0x000fc40000004100 */
[-C--:B------:R-:W-:Y:S01]  /*4420*/  FMUL.FTZ R99, R38, R43.reuse ;  /* 0x0000002b26637220 */ /* 0x080fe20000410000 */
[----:B------:R-:W-:Y:S02]  /*4430*/  HADD2.F32 R10, -RZ, R10.H1_H1 ;  /* 0x3000000aff0a7230 */ /* 0x000fe40000004100 */
[----:B------:R-:W-:Y:S01]  /*4440*/  FMUL.FTZ R43, R36, R43 ;  /* 0x0000002b242b7220 */ /* 0x000fe20000410000 */
[----:B------:R-:W-:Y:S02]  /*4450*/  HADD2.F32 R41, -RZ, R94.H0_H0 ;  /* 0x2000005eff297230 */ /* 0x000fe40000004100 */
[-C--:B------:R-:W-:Y:S01]  /*4460*/  FMUL.FTZ R101, R14, R95.reuse ;  /* 0x0000005f0e657220 */ /* 0x080fe20000410000 */
[----:B------:R-:W-:Y:S02]  /*4470*/  HADD2.F32 R37, -RZ, R37.H0_H0 ;  /* 0x20000025ff257230 */ /* 0x000fe40000004100 */
[----:B------:R-:W-:Y:S01]  /*4480*/  FMUL.FTZ R95, R10, R95 ;  /* 0x0000005f0a5f7220 */ /* 0x000fe20000410000 */
[----:B------:R-:W-:Y:S01]  /*4490*/  F2FP.F16.F32.PACK_AB R12, R97, R12 ;  /* 0x0000000c610c723e */ /* 0x000fe200000000ff */
[-C--:B------:R-:W-:Y:S01]  /*44a0*/  FFMA.FTZ R99, R36, R41.reuse, -R99 ;  /* 0x0000002924637223 */ /* 0x080fe20000010863 */
[----:B------:R-:W-:Y:S01]  /*44b0*/  FFMA.FTZ R43, R38, R41, R43 ;  /* 0x00000029262b7223 */ /* 0x000fe2000001002b */
[-C--:B------:R-:W-:Y:S01]  /*44c0*/  FFMA.FTZ R10, R10, R37.reuse, -R101 ;  /* 0x000000250a0a7223 */ /* 0x080fe20000010865 */
[----:B------:R-:W-:-:S04]  /*44d0*/  FFMA.FTZ R14, R14, R37, R95 ;  /* 0x000000250e0e7223 */ /* 0x000fc8000001005f */
[----:B------:R-:W-:Y:S02]  /*44e0*/  F2FP.F16.F32.PACK_AB R10, R10, R99 ;  /* 0x000000630a0a723e */ /* 0x000fe400000000ff */
[----:B------:R-:W-:-:S07]  /*44f0*/  F2FP.F16.F32.PACK_AB R14, R14, R43 ;  /* 0x0000002b0e0e723e */ /* 0x000fce00000000ff */
.L_x_519:
[----:B------:R-:W-:Y:S05]  /*4500*/  BSYNC B2 ;  /* 0x0000000000027941 */ /* 0x000fea0003800000 */
.L_x_518:
[----:B------:R-:W-:Y:S01]  /*4510*/  ISETP.GE.AND P4, PT, R86, R87, PT ;  /* 0x000000575600720c */ /* 0x000fe20003f86270 */
[----:B0-----:R0:W-:-:S12]  /*4520*/  ST.E.128 desc[UR42][R80.64], R8 ;  /* 0x0000000850007985 */ /* 0x0011d8000c101d2a */
[----:B------:R-:W-:-:S05]  /*4530*/  @!P4 IMAD.WIDE R82, R86, 0x2, R82 ;  /* 0x000000025652c825 */ /* 0x000fca00078e0252 */
[----:B---3--:R0:W-:Y:S02]  /*4540*/  @!P4 ST.E.128 desc[UR42][R82.64], R12 ;  /* 0x0000000c5200c985 */ /* 0x0081e4000c101d2a */
.L_x_517:
[----:B------:R-:W-:Y:S05]  /*4550*/  BSYNC B1 ;  /* 0x0000000000017941 */ /* 0x000fea0003800000 */
.L_x_516:
[----:B------:R-:W-:-:S03]  /*4560*/  UMOV UR4, 0xffffffff ;  /* 0xffffffff00047882 */ /* 0x000fc60000000000 */
[----:B------:R-:W-:Y:S05]  /*4570*/  BRA.DIV UR4, `(.L_x_520) ;  /* 0x0000011a046c7947 */ /* 0x000fea000b800000 */
[----:B-1----:R-:W1:Y:S04]  /*4580*/  SHFL.IDX PT, R85, R85, 0x1, 0x1c1f ;  /* 0x003c1f0055557f89 */ /* 0x002e6800000e0000 */
[----:B------:R-:W0:Y:S02]  /*4590*/  SHFL.IDX PT, R84, R84, 0x1, 0x1c1f ;  /* 0x003c1f0054547f89 */ /* 0x000e2400000e0000 */
.L_x_735:
[----:B0-----:R-:W-:-:S05]  /*45a0*/  VIADD R8, R152, 0x60 ;  /* 0x0000006098087836 */ /* 0x001fca0000000000 */
[----:B------:R-:W-:-:S13]  /*45b0*/  ISETP.GE.OR P4, PT, R8, R78, P1 ;  /* 0x0000004e0800720c */ /* 0x000fda0000f86670 */
[----:B------:R-:W-:Y:S05]  /*45c0*/  @P4 BRA `(.L_x_503) ;  /* 0x0000000800fc4947 */ /* 0x000fea0003800000 */
[----:B------:R-:W5:Y:S01]  /*45d0*/  LDL R9, [R1+0x20] ;  /* 0x0000200001097983 */ /* 0x000f620000100800 */
[----:B------:R-:W-:Y:S01]  /*45e0*/  SEL R89, R60, R89, !P0 ;  /* 0x000000593c597207 */ /* 0x000fe20004000000 */
[C---:B------:R-:W-:Y:S01]  /*45f0*/  VIADD R10, R152.reuse, 0x60 ;  /* 0x00000060980a7836 */ /* 0x040fe20000000000 */
[----:B------:R-:W-:Y:S01]  /*4600*/  IADD3 R11, R152, 0x60, RZ ;  /* 0x00000060980b7810 */ /* 0x000fe20007ffe0ff */
[----:B------:R-:W-:Y:S01]  /*4610*/  BSSY B1, `(.L_x_521) ;  /* 0x000006d000017945 */ /* 0x000fe20003800000 */
[----:B------:R-:W-:Y:S01]  /*4620*/  SHF.R.S32.HI R8, RZ, 0x1f, R89 ;  /* 0x0000001fff087819 */ /* 0x000fe20000011459 */
[----:B------:R-:W-:Y:S01]  /*4630*/  IMAD.SHL.U32 R10, R10, 0x40, RZ ;  /* 0x000000400a0a7824 */ /* 0x000fe200078e00ff */
[----:B------:R-:W-:Y:S01]  /*4640*/  LEA R36, P4, R6, R84, 0x1 ;  /* 0x0000005406247211 */ /* 0x000fe200078808ff */
[----:B------:R-:W-:Y:S01]  /*4650*/  IMAD.SHL.U32 R11, R11, 0x40, RZ ;  /* 0x000000400b0b7824 */ /* 0x000fe200078e00ff */
[----:B------:R-:W-:Y:S02]  /*4660*/  LEA.HI R8, R8, R89, RZ, 0x4 ;  /* 0x0000005908087211 */ /* 0x000fe400078f20ff */
[----:B------:R-:W-:-:S02]  /*4670*/  LOP3.LUT R10, R10, 0x1c0, RZ, 0xc0, !PT ;  /* 0x000001c00a0a7812 */ /* 0x000fc400078ec0ff */
[----:B------:R-:W-:Y:S02]  /*4680*/  LEA.HI.SX32 R8, R8, R7, 0x1c ;  /* 0x0000000708087211 */ /* 0x000fe400078fe2ff */
[----:B------:R-:W-:Y:S02]  /*4690*/  LOP3.LUT R11, R11, 0x1c0, RZ, 0xc0, !PT ;  /* 0x000001c00b0b7812 */ /* 0x000fe400078ec0ff */
[----:B------:R-:W-:Y:S01]  /*46a0*/  SHF.R.U32.HI R10, RZ, 0x3, R10 ;  /* 0x00000003ff0a7819 */ /* 0x000fe2000001160a */
[----:B------:R-:W-:Y:S01]  /*46b0*/  IMAD.SHL.U32 R38, R8, 0x8, RZ ;  /* 0x0000000808267824 */ /* 0x000fe200078e00ff */
[----:B-1----:R-:W-:-:S04]  /*46c0*/  LEA.HI.X R37, R6, R85, R4, 0x1, P4 ;  /* 0x0000005506257211 */ /* 0x002fc800020f0c04 */
[----:B------:R-:W-:-:S04]  /*46d0*/  LOP3.LUT R8, R11, 0x38, R38, 0xf8, !PT ;  /* 0x000000380b087812 */ /* 0x000fc800078ef826 */
[----:B------:R-:W-:-:S05]  /*46e0*/  LOP3.LUT R8, R8, R10, RZ, 0x3c, !PT ;  /* 0x0000000a08087212 */ /* 0x000fca00078e3cff */
[----:B-----5:R-:W-:Y:S01]  /*46f0*/  IMAD.IADD R8, R9, 0x1, R8 ;  /* 0x0000000109087824 */ /* 0x020fe200078e0208 */
[----:B------:R-:W-:-:S03]  /*4700*/  LEA R9, R19, R0, 0xd ;  /* 0x0000000013097211 */ /* 0x000fc600078e68ff */
[----:B------:R-:W-:Y:S02]  /*4710*/  IMAD R11, R19, 0x2000, R8 ;  /* 0x00002000130b7824 */ /* 0x000fe400078e0208 */
[--C-:B------:R-:W-:Y:S02]  /*4720*/  IMAD R9, R9, 0x2, R18.reuse ;  /* 0x0000000209097824 */ /* 0x100fe400078e0212 */
[----:B------:R-:W-:-:S04]  /*4730*/  IMAD R12, R11, 0x2, R18 ;  /* 0x000000020b0c7824 */ /* 0x000fc800078e0212 */
[----:B------:R-:W0:Y:S04]  /*4740*/  LDS.128 R8, [R9+0xe400] ;  /* 0x00e4000009087984 */ /* 0x000e280000000c00 */
[----:B------:R-:W1:Y:S01]  /*4750*/  LDS.128 R12, [R12+0xe400] ;  /* 0x00e400000c0c7984 */ /* 0x000e620000000c00 */
[----:B------:R-:W-:Y:S05]  /*4760*/  @P3 BRA `(.L_x_522) ;  /* 0x00000004005c3947 */ /* 0x000fea0003800000 */
[----:B0-----:R-:W-:Y:S01]  /*4770*/  MOV R43, R8 ;  /* 0x00000008002b7202 */ /* 0x001fe20000000f00 */
[----:B-1----:R-:W-:Y:S01]  /*4780*/  IMAD.MOV.U32 R8, RZ, RZ, R13 ;  /* 0x000000ffff087224 */ /* 0x002fe200078e000d */
[----:B------:R-:W-:Y:S01]  /*4790*/  SHF.R.U64 R42, R48, 0x10, R49 ;  /* 0x00000010302a7819 */ /* 0x000fe20000001231 */
[----:B------:R-:W-:Y:S01]  /*47a0*/  IMAD.MOV.U32 R13, RZ, RZ, R11 ;  /* 0x000000ffff0d7224 */ /* 0x000fe200078e000b */
[----:B------:R-:W-:Y:S01]  /*47b0*/  SHF.R.U32.HI R48, RZ, 0x10, R49 ;  /* 0x00000010ff307819 */ /* 0x000fe20000011631 */
[----:B------:R-:W-:Y:S01]  /*47c0*/  HADD2.F32 R11, -RZ, R9.H1_H1 ;  /* 0x30000009ff0b7230 */ /* 0x000fe20000004100 */
[--C-:B------:R-:W-:Y:S01]  /*47d0*/  SHF.R.U64 R40, R44, 0x10, R45.reuse ;  /* 0x000000102c287819 */ /* 0x100fe2000000122d */
[----:B------:R-:W-:Y:S01]  /*47e0*/  IMAD.MOV.U32 R44, RZ, RZ, R12 ;  /* 0x000000ffff2c7224 */ /* 0x000fe200078e000c */
[----:B----4-:R-:W-:Y:S01]  /*47f0*/  SHF.R.U32.HI R82, RZ, 0x10, R45 ;  /* 0x00000010ff527819 */ /* 0x010fe2000001162d */
[----:B------:R-:W-:Y:S01]  /*4800*/  HADD2.F32 R12, -RZ, R8.H0_H0 ;  /* 0x20000008ff0c7230 */ /* 0x000fe20000004100 */
[--C-:B------:R-:W-:Y:S01]  /*4810*/  SHF.R.U64 R39, R46, 0x10, R47.reuse ;  /* 0x000000102e277819 */ /* 0x100fe2000000122f */
[----:B------:R-:W-:Y:S01]  /*4820*/  HADD2.F32 R48, -RZ, R48.H0_H0 ;  /* 0x20000030ff307230 */ /* 0x000fe20000004100 */
[----:B------:R-:W-:Y:S01]  /*4830*/  SHF.R.U32.HI R81, RZ, 0x10, R47 ;  /* 0x00000010ff517819 */ /* 0x000fe2000001162f */
[--C-:B------:R-:W-:Y:S01]  /*4840*/  HADD2.F32 R47, -RZ, R93.reuse.H0_H0 ;  /* 0x2000005dff2f7230 */ /* 0x100fe20000004100 */
[----:B------:R-:W-:Y:S01]  /*4850*/  MOV R45, R15 ;  /* 0x0000000f002d7202 */ /* 0x000fe20000000f00 */
[----:B------:R-:W-:Y:S01]  /*4860*/  HADD2.F32 R93, -RZ, R93.H1_H1 ;  /* 0x3000005dff5d7230 */ /* 0x000fe20000004100 */
[--C-:B------:R-:W-:Y:S01]  /*4870*/  SHF.R.U64 R41, R50, 0x10, R51.reuse ;  /* 0x0000001032297819 */ /* 0x100fe20000001233 */
[----:B------:R-:W-:Y:S01]  /*4880*/  HADD2.F32 R15, -RZ, R8.H1_H1 ;  /* 0x30000008ff0f7230 */ /* 0x000fe20000004100 */
[----:B------:R-:W-:Y:S01]  /*4890*/  SHF.R.U32.HI R80, RZ, 0x10, R51 ;  /* 0x00000010ff507819 */ /* 0x000fe20000011633 */
[----:B------:R-:W-:-:S02]  /*48a0*/  HADD2.F32 R8, -RZ, R9.H0_H0 ;  /* 0x20000009ff087230 */ /* 0x000fc40000004100 */
[-C--:B------:R-:W-:Y:S01]  /*48b0*/  FMUL.FTZ R9, R12, R93.reuse ;  /* 0x0000005d0c097220 */ /* 0x080fe20000410000 */
[----:B------:R-:W-:Y:S02]  /*48c0*/  HADD2.F32 R46, -RZ, R82.H0_H0 ;  /* 0x20000052ff2e7230 */ /* 0x000fe40000004100 */
[-C--:B------:R-:W-:Y:S01]  /*48d0*/  FMUL.FTZ R50, R15, R48.reuse ;  /* 0x000000300f327220 */ /* 0x080fe20000410000 */
[C---:B------:R-:W-:Y:S01]  /*48e0*/  FMUL.FTZ R48, R11.reuse, R48 ;  /* 0x000000300b307220 */ /* 0x040fe20000410000 */
[C---:B------:R-:W-:Y:S01]  /*48f0*/  FMUL.FTZ R93, R8.reuse, R93 ;  /* 0x0000005d085d7220 */ /* 0x040fe20000410000 */
[-C--:B------:R-:W-:Y:S01]  /*4900*/  FFMA.FTZ R8, R8, R47.reuse, -R9 ;  /* 0x0000002f08087223 */ /* 0x080fe20000010809 */
[-C--:B------:R-:W-:Y:S01]  /*4910*/  FFMA.FTZ R11, R11, R46.reuse, -R50 ;  /* 0x0000002e0b0b7223 */ /* 0x080fe20000010832 */
[----:B------:R-:W-:Y:S02]  /*4920*/  HADD2.F32 R80, -RZ, R80.H0_H0 ;  /* 0x20000050ff507230 */ /* 0x000fe40000004100 */
[----:B------:R-:W-:Y:S01]  /*4930*/  FFMA.FTZ R9, R12, R47, R93 ;  /* 0x0000002f0c097223 */ /* 0x000fe2000001005d */
[----:B------:R-:W-:Y:S01]  /*4940*/  FFMA.FTZ R12, R15, R46, R48 ;  /* 0x0000002e0f0c7223 */ /* 0x000fe20000010030 */
[--C-:B------:R-:W-:Y:S01]  /*4950*/  HADD2.F32 R46, -RZ, R45.reuse.H0_H0 ;  /* 0x2000002dff2e7230 */ /* 0x100fe20000004100 */
[----:B------:R-:W-:Y:S01]  /*4960*/  F2FP.F16.F32.PACK_AB R11, R11, R8 ;  /* 0x000000080b0b723e */ /* 0x000fe200000000ff */
[----:B------:R-:W-:-:S02]  /*4970*/  HADD2.F32 R47, -RZ, R45.H1_H1 ;  /* 0x3000002dff2f7230 */ /* 0x000fc40000004100 */
[----:B------:R-:W-:Y:S02]  /*4980*/  HADD2.F32 R45, -RZ, R13.H1_H1 ;  /* 0x3000000dff2d7230 */ /* 0x000fe40000004100 */
[----:B------:R-:W-:Y:S02]  /*4990*/  HADD2.F32 R50, -RZ, R81.H0_H0 ;  /* 0x20000051ff327230 */ /* 0x000fe40000004100 */
[-C--:B------:R-:W-:Y:S01]  /*49a0*/  FMUL.FTZ R86, R47, R80.reuse ;  /* 0x000000502f567220 */ /* 0x080fe20000410000 */
[----:B------:R-:W-:Y:S02]  /*49b0*/  HADD2.F32 R49, -RZ, R92.H0_H0 ;  /* 0x2000005cff317230 */ /* 0x000fe40000004100 */
[C---:B------:R-:W-:Y:S01]  /*49c0*/  FMUL.FTZ R80, R45.reuse, R80 ;  /* 0x000000502d507220 */ /* 0x040fe20000410000 */
[----:B------:R-:W-:Y:S02]  /*49d0*/  HADD2.F32 R15, -RZ, R13.H0_H0 ;  /* 0x2000000dff0f7230 */ /* 0x000fe40000004100 */
[----:B------:R-:W-:Y:S01]  /*49e0*/  FFMA.FTZ R86, R45, R50, -R86 ;  /* 0x000000322d567223 */ /* 0x000fe20000010856 */
[----:B------:R-:W-:-:S02]  /*49f0*/  HADD2.F32 R48, -RZ, R90.H1_H1 ;  /* 0x3000005aff307230 */ /* 0x000fc40000004100 */
[CC--:B------:R-:W-:Y:S01]  /*4a00*/  FMUL.FTZ R82, R46.reuse, R49.reuse ;  /* 0x000000312e527220 */ /* 0x0c0fe20000410000 */
[----:B------:R-:W-:Y:S01]  /*4a10*/  FFMA.FTZ R80, R47, R50, R80 ;  /* 0x000000322f507223 */ /* 0x000fe20000010050 */
[----:B------:R-:W-:Y:S02]  /*4a20*/  HADD2.F32 R45, -RZ, R44.H0_H0 ;  /* 0x2000002cff2d7230 */ /* 0x000fe40000004100 */
[C---:B------:R-:W-:Y:S01]  /*4a30*/  FMUL.FTZ R49, R15.reuse, R49 ;  /* 0x000000310f317220 */ /* 0x040fe20000410000 */
[----:B------:R-:W-:Y:S02]  /*4a40*/  HADD2.F32 R47, -RZ, R42.H0_H0 ;  /* 0x2000002aff2f7230 */ /* 0x000fe40000004100 */
[-C--:B------:R-:W-:Y:S01]  /*4a50*/  FFMA.FTZ R13, R15, R48.reuse, -R82 ;  /* 0x000000300f0d7223 */ /* 0x080fe20000010852 */
[----:B------:R-:W-:Y:S02]  /*4a60*/  HADD2.F32 R44, -RZ, R44.H1_H1 ;  /* 0x3000002cff2c7230 */ /* 0x000fe40000004100 */
[----:B------:R-:W-:Y:S01]  /*4a70*/  FFMA.FTZ R15, R46, R48, R49 ;  /* 0x000000302e0f7223 */ /* 0x000fe20000010031 */
[----:B------:R-:W-:-:S02]  /*4a80*/  HADD2.F32 R42, -RZ, R43.H0_H0 ;  /* 0x2000002bff2a7230 */ /* 0x000fc40000004100 */
[----:B------:R-:W-:Y:S02]  /*4a90*/  HADD2.F32 R43, -RZ, R43.H1_H1 ;  /* 0x3000002bff2b7230 */ /* 0x000fe40000004100 */
[----:B------:R-:W-:Y:S01]  /*4aa0*/  FMUL.FTZ R48, R44, R47 ;  /* 0x0000002f2c307220 */ /* 0x000fe20000410000 */
[----:B------:R-:W-:Y:S01]  /*4ab0*/  HADD2.F32 R40, -RZ, R40.H0_H0 ;  /* 0x20000028ff287230 */ /* 0x000fe20000004100 */
[----:B------:R-:W-:Y:S01]  /*4ac0*/  F2FP.F16.F32.PACK_AB R86, R86, R13 ;  /* 0x0000000d5656723e */ /* 0x000fe200000000ff */
[----:B------:R-:W-:Y:S02]  /*4ad0*/  HADD2.F32 R46, -RZ, R91.H0_H0 ;  /* 0x2000005bff2e7230 */ /* 0x000fe40000004100 */
[C---:B------:R-:W-:Y:S01]  /*4ae0*/  FMUL.FTZ R47, R43.reuse, R47 ;  /* 0x0000002f2b2f7220 */ /* 0x040fe20000410000 */
[----:B------:R-:W-:Y:S02]  /*4af0*/  HADD2.F32 R90, -RZ, R90.H0_H0 ;  /* 0x2000005aff5a7230 */ /* 0x000fe40000004100 */
[----:B------:R-:W-:Y:S01]  /*4b00*/  FFMA.FTZ R48, R43, R40, -R48 ;  /* 0x000000282b307223 */ /* 0x000fe20000010830 */
[----:B------:R-:W-:-:S02]  /*4b10*/  HADD2.F32 R43, -RZ, R41.H0_H0 ;  /* 0x20000029ff2b7230 */ /* 0x000fc40000004100 */
[C---:B------:R-:W-:Y:S01]  /*4b20*/  FMUL.FTZ R49, R45.reuse, R46 ;  /* 0x0000002e2d317220 */ /* 0x040fe20000410000 */
[----:B------:R-:W-:Y:S01]  /*4b30*/  FFMA.FTZ R47, R44, R40, R47 ;  /* 0x000000282c2f7223 */ /* 0x000fe2000001002f */
[----:B------:R-:W-:Y:S02]  /*4b40*/  HADD2.F32 R41, -RZ, R14.H0_H0 ;  /* 0x2000000eff297230 */ /* 0x000fe40000004100 */
[C---:B------:R-:W-:Y:S01]  /*4b50*/  FMUL.FTZ R46, R42.reuse, R46 ;  /* 0x0000002e2a2e7220 */ /* 0x040fe20000410000 */
[----:B------:R-:W-:Y:S02]  /*4b60*/  HADD2.F32 R92, -RZ, R92.H1_H1 ;  /* 0x3000005cff5c7230 */ /* 0x000fe40000004100 */
[-C--:B------:R-:W-:Y:S01]  /*4b70*/  FFMA.FTZ R49, R42, R90.reuse, -R49 ;  /* 0x0000005a2a317223 */ /* 0x080fe20000010831 */
[----:B------:R-:W-:Y:S02]  /*4b80*/  HADD2.F32 R40, -RZ, R10.H0_H0 ;  /* 0x2000000aff287230 */ /* 0x000fe40000004100 */
[----:B------:R-:W-:Y:S01]  /*4b90*/  FFMA.FTZ R46, R45, R90, R46 ;  /* 0x0000005a2d2e7223 */ /* 0x000fe2000001002e */
[----:B------:R-:W-:-:S02]  /*4ba0*/  HADD2.F32 R14, -RZ, R14.H1_H1 ;  /* 0x3000000eff0e7230 */ /* 0x000fc40000004100 */
[CC--:B------:R-:W-:Y:S01]  /*4bb0*/  FMUL.FTZ R45, R41.reuse, R92.reuse ;  /* 0x0000005c292d7220 */ /* 0x0c0fe20000410000 */
[----:B------:R-:W-:Y:S02]  /*4bc0*/  HADD2.F32 R10, -RZ, R10.H1_H1 ;  /* 0x3000000aff0a7230 */ /* 0x000fe40000004100 */
[----:B------:R-:W-:Y:S01]  /*4bd0*/  FMUL.FTZ R92, R40, R92 ;  /* 0x0000005c285c7220 */ /* 0x000fe20000410000 */
[----:B------:R-:W-:Y:S02]  /*4be0*/  HADD2.F32 R91, -RZ, R91.H1_H1 ;  /* 0x3000005bff5b7230 */ /* 0x000fe40000004100 */
[-C--:B------:R-:W-:Y:S01]  /*4bf0*/  FMUL.FTZ R51, R14, R43.reuse ;  /* 0x0000002b0e337220 */ /* 0x080fe20000410000 */
[----:B------:R-:W-:Y:S02]  /*4c00*/  HADD2.F32 R39, -RZ, R39.H0_H0 ;  /* 0x20000027ff277230 */ /* 0x000fe40000004100 */
[----:B------:R-:W-:Y:S01]  /*4c10*/  FMUL.FTZ R43, R10, R43 ;  /* 0x0000002b0a2b7220 */ /* 0x000fe20000410000 */
[----:B------:R-:W-:Y:S01]  /*4c20*/  F2FP.F16.F32.PACK_AB R13, R12, R9 ;  /* 0x000000090c0d723e */ /* 0x000fe200000000ff */
[-C--:B------:R-:W-:Y:S01]  /*4c30*/  FFMA.FTZ R45, R40, R91.reuse, -R45 ;  /* 0x0000005b282d7223 */ /* 0x080fe2000001082d */
[----:B------:R-:W-:Y:S01]  /*4c40*/  FFMA.FTZ R92, R41, R91, R92 ;  /* 0x0000005b295c7223 */ /* 0x000fe2000001005c */
[-C--:B------:R-:W-:Y:S01]  /*4c50*/  FFMA.FTZ R10, R10, R39.reuse, -R51 ;  /* 0x000000270a0a7223 */ /* 0x080fe20000010833 */
[----:B------:R-:W-:Y:S01]  /*4c60*/  FFMA.FTZ R43, R14, R39, R43 ;  /* 0x000000270e2b7223 */ /* 0x000fe2000001002b */
[----:B------:R-:W-:Y:S01]  /*4c70*/  IMAD.MOV.U32 R9, RZ, RZ, R11 ;  /* 0x000000ffff097224 */ /* 0x000fe200078e000b */
[----:B------:R-:W-:Y:S01]  /*4c80*/  F2FP.F16.F32.PACK_AB R15, R80, R15 ;  /* 0x0000000f500f723e */ /* 0x000fe200000000ff */
[----:B------:R-:W-:Y:S01]  /*4c90*/  IMAD.MOV.U32 R11, RZ, RZ, R86 ;  /* 0x000000ffff0b7224 */ /* 0x000fe200078e0056 */
[----:B------:R-:W-:-:S02]  /*4ca0*/  F2FP.F16.F32.PACK_AB R8, R48, R49 ;  /* 0x000000313008723e */ /* 0x000fc400000000ff */
[----:B------:R-:W-:Y:S02]  /*4cb0*/  F2FP.F16.F32.PACK_AB R12, R47, R46 ;  /* 0x0000002e2f0c723e */ /* 0x000fe400000000ff */
[----:B------:R-:W-:Y:S02]  /*4cc0*/  F2FP.F16.F32.PACK_AB R10, R10, R45 ;  /* 0x0000002d0a0a723e */ /* 0x000fe400000000ff */
[----:B------:R-:W-:-:S07]  /*4cd0*/  F2FP.F16.F32.PACK_AB R14, R43, R92 ;  /* 0x0000005c2b0e723e */ /* 0x000fce00000000ff */
.L_x_522:
[----:B------:R-:W-:Y:S05]  /*4ce0*/  BSYNC B1 ;  /* 0x0000000000017941 */ /* 0x000fea0003800000 */
.L_x_521:
[----:B------:R-:W-:Y:S01]  /*4cf0*/  ISETP.GE.AND P3, PT, R38, R87, PT ;  /* 0x000000572600720c */ /* 0x000fe20003f66270 */
[----:B0-----:R0:W-:Y:S02]  /*4d00*/  ST.E.128 desc[UR42][R36.64], R8 ;  /* 0x0000000824007985 */ /* 0x0011e4000c101d2a */
[----:B0-----:R-:W-:Y:S01]  /*4d10*/  IMAD.MOV.U32 R8, RZ, RZ, R84 ;  /* 0x000000ffff087224 */ /* 0x001fe200078e0054 */
[----:B------:R-:W-:-:S09]  /*4d20*/  MOV R9, R85 ;  /* 0x0000005500097202 */ /* 0x000fd20000000f00 */
[----:B------:R-:W-:Y:S05]  /*4d30*/  @P3 BRA `(.L_x_503) ;  /* 0x0000000400203947 */ /* 0x000fea0003800000 */
[----:B------:R-:W-:-:S05]  /*4d40*/  IMAD.WIDE R8, R38, 0x2, R8 ;  /* 0x0000000226087825 */ /* 0x000fca00078e0208 */
[----:B-1----:R0:W-:Y:S01]  /*4d50*/  ST.E.128 desc[UR42][R8.64], R12 ;  /* 0x0000000c08007985 */ /* 0x0021e2000c101d2a */
[----:B------:R-:W-:Y:S05]  /*4d60*/  BRA `(.L_x_503) ;  /* 0x0000000400147947 */ /* 0x000fea0003800000 */
.L_x_484:
[----:B------:R-:W-:-:S06]  /*4d70*/  UISETP.NE.AND UP0, UPT, UR39, 0x3, UPT ;  /* 0x000000032700788c */ /* 0x000fcc000bf05270 */
[----:B------:R-:W-:-:S13]  /*4d80*/  PLOP3.LUT P5, PT, PT, PT, UP0, 0x80, 0x0 ;  /* 0x000000000000781c */ /* 0x000fda0003faf008 */
[----:B------:R-:W-:Y:S05]  /*4d90*/  @!P5 BRA `(.L_x_523) ;  /* 0x000000000004d947 */ /* 0x000fea0003800000 */
[----:B------:R-:W-:Y:S01]  /*4da0*/  BPT.TRAP 0x1 ;  /* 0x000000040000795c */ /* 0x000fe20000300000 */
.L_x_523:
[----:B------:R-:W-:Y:S01]  /*4db0*/  IMAD R71, R19, 0x8, R18 ;  /* 0x0000000813477824 */ /* 0x000fe200078e0212 */
[----:B------:R-:W-:Y:S01]  /*4dc0*/  SHF.L.U32 R79, R154, 0x1f, RZ ;  /* 0x0000001f9a4f7819 */ /* 0x000fe200000006ff */
[----:B------:R-:W-:Y:S01]  /*4dd0*/  BSSY B1, `(.L_x_524) ;  /* 0x0000004000017945 */ /* 0x000fe20003800000 */
[----:B------:R-:W-:Y:S02]  /*4de0*/  SHF.R.S32.HI R76, RZ, 0x1f, R75 ;  /* 0x0000001fff4c7819 */ /* 0x000fe4000001144b */
[----:B------:R-:W0:Y:S02]  /*4df0*/  SYNCS.PHASECHK.TRANS64.TRYWAIT P3, [R71+URZ+0x16890], R79 ;  /* 0x0168904f470075a7 */ /* 0x000e24000806017f */
[----:B0-----:R-:W-:Y:S05]  /*4e00*/  @!P3 BRA `(.L_x_525) ;  /* 0x000001100094b947 */ /* 0x001fea0003800000 */
.L_x_736:
[----:B------:R-:W-:Y:S05]  /*4e10*/  BSYNC B1 ;  /* 0x0000000000017941 */ /* 0x000fea0003800000 */
.L_x_524:
[----:B------:R-:W-:Y:S01]  /*4e20*/  ULDC.64 UR4, c[0x0][0x300] ;  /* 0x0000c00000047ab9 */ /* 0x000fe20000000a00 */
[----:B-----5:R-:W-:Y:S01]  /*4e30*/  SHF.R.S32.HI R77, RZ, 0x1f, R74 ;  /* 0x0000001fff4d7819 */ /* 0x020fe2000001144a */
[----:B------:R-:W-:Y:S02]  /*4e40*/  IMAD R10, R76, UR4, RZ ;  /* 0x000000044c0a7c24 */ /* 0x000fe4000f8e02ff */
[----:B------:R-:W-:-:S04]  /*4e50*/  IMAD.WIDE.U32 R8, R75, UR4, RZ ;  /* 0x000000044b087c25 */ /* 0x000fc8000f8e00ff */
[----:B------:R-:W-:Y:S01]  /*4e60*/  IMAD R11, R75, UR5, R10 ;  /* 0x000000054b0b7c24 */ /* 0x000fe2000f8e020a */
[----:B------:R-:W-:Y:S01]  /*4e70*/  ULDC.64 UR4, c[0x0][0x310] ;  /* 0x0000c40000047ab9 */ /* 0x000fe20000000a00 */
[----:B------:R-:W-:Y:S02]  /*4e80*/  IMAD R78, R27, -0x80, R30 ;  /* 0xffffff801b4e7824 */ /* 0x000fe400078e021e */
[----:B------:R-:W-:Y:S02]  /*4e90*/  IMAD R13, R77, UR4, RZ ;  /* 0x000000044d0d7c24 */ /* 0x000fe4000f8e02ff */
[----:B------:R-:W-:Y:S01]  /*4ea0*/  IMAD.IADD R9, R9, 0x1, R11 ;  /* 0x0000000109097824 */ /* 0x000fe200078e020b */
[----:B------:R-:W-:Y:S01]  /*4eb0*/  VIMNMX R78, R78, 0x80, PT ;  /* 0x000000804e4e7848 */ /* 0x000fe20003fe0100 */
[C---:B------:R-:W-:Y:S02]  /*4ec0*/  IMAD R13, R74.reuse, UR5, R13 ;  /* 0x000000054a0d7c24 */ /* 0x040fe4000f8e020d */
[----:B------:R-:W-:Y:S01]  /*4ed0*/  IMAD.WIDE.U32 R8, R74, UR4, R8 ;  /* 0x000000044a087c25 */ /* 0x000fe2000f8e0008 */
[----:B------:R-:W-:-:S03]  /*4ee0*/  ULDC.64 UR4, c[0x0][0x308] ;  /* 0x0000c20000047ab9 */ /* 0x000fc60000000a00 */
[----:B------:R-:W-:Y:S02]  /*4ef0*/  IMAD R11, R63, UR4, RZ ;  /* 0x000000043f0b7c24 */ /* 0x000fe4000f8e02ff */
[----:B------:R-:W-:Y:S02]  /*4f00*/  IMAD.IADD R9, R9, 0x1, R13 ;  /* 0x0000000109097824 */ /* 0x000fe400078e020d */
[C---:B------:R-:W-:Y:S02]  /*4f10*/  IMAD R11, R34.reuse, UR5, R11 ;  /* 0x00000005220b7c24 */ /* 0x040fe4000f8e020b */
[----:B------:R-:W-:Y:S01]  /*4f20*/  IMAD.WIDE.U32 R8, R34, UR4, R8 ;  /* 0x0000000422087c25 */ /* 0x000fe2000f8e0008 */
[----:B------:R-:W-:-:S03]  /*4f30*/  ULDC.64 UR4, c[0x0][0x2e8] ;  /* 0x0000ba0000047ab9 */ /* 0x000fc60000000a00 */
[----:B------:R-:W-:Y:S01]  /*4f40*/  IMAD.IADD R39, R78, 0x1, -R152 ;  /* 0x000000014e277824 */ /* 0x000fe200078e0a98 */
[----:B------:R-:W-:Y:S02]  /*4f50*/  IADD3 R11, R9, R11, RZ ;  /* 0x0000000b090b7210 */ /* 0x000fe40007ffe0ff */
[----:B------:R-:W-:Y:S01]  /*4f60*/  LEA R36, P3, R8, UR4, 0x1 ;  /* 0x0000000408247c11 */ /* 0x000fe2000f8608ff */
[----:B------:R-:W-:-:S03]  /*4f70*/  UMOV UR4, 0xffffffff ;  /* 0xffffffff00047882 */ /* 0x000fc60000000000 */
[----:B------:R-:W-:Y:S02]  /*4f80*/  LEA.HI.X R38, R8, UR5, R11, 0x1, P3 ;  /* 0x0000000508267c11 */ /* 0x000fe400098f0c0b */
[----:B------:R-:W-:Y:S01]  /*4f90*/  ISETP.GE.AND P3, PT, R39, 0x1, PT ;  /* 0x000000012700780c */ /* 0x000fe20003f66270 */
[----:B------:R-:W-:-:S12]  /*4fa0*/  BRA.DIV UR4, `(.L_x_526) ;  /* 0x0000011204407947 */ /* 0x000fd8000b800000 */
[----:B------:R1:W2:Y:S04]  /*4fb0*/  SHFL.IDX PT, R9, R38, RZ, 0x1c1f ;  /* 0x001c1fff26097589 */ /* 0x0002a800000e0000 */
[----:B------:R1:W3:Y:S02]  /*4fc0*/  SHFL.IDX PT, R37, R36, RZ, 0x1c1f ;  /* 0x001c1fff24257589 */ /* 0x0002e400000e0000 */
.L_x_740:
[----:B------:R-:W-:Y:S04]  /*4fd0*/  BSSY B1, `(.L_x_527) ;  /* 0x000000d000017945 */ /* 0x000fe80003800000 */
[----:B------:R-:W-:Y:S05]  /*4fe0*/  @!P3 BRA `(.L_x_528) ;  /* 0x00000000002cb947 */ /* 0x000fea0003800000 */
[----:B------:R-:W-:Y:S02]  /*4ff0*/  ULDC UR4, c[0x0][0x2f4] ;  /* 0x0000bd0000047ab9 */ /* 0x000fe40000000800 */
[----:B------:R-:W-:-:S13]  /*5000*/  ISETP.GE.AND P3, PT, R16, UR4, PT ;  /* 0x0000000410007c0c */ /* 0x000fda000bf66270 */
[----:B---3--:R-:W-:-:S04]  /*5010*/  @!P3 LEA R14, P4, R16, R37, 0x1 ;  /* 0x00000025100eb211 */ /* 0x008fc800078808ff */
[----:B--2---:R-:W-:Y:S02]  /*5020*/  @!P3 LEA.HI.X R15, R16, R9, R17, 0x1, P4 ;  /* 0x00000009100fb211 */ /* 0x004fe400020f0c11 */
[----:B------:R-:W-:-:S13]  /*5030*/  ISETP.GE.AND P4, PT, R2, UR4, PT ;  /* 0x0000000402007c0c */ /* 0x000fda000bf86270 */
[----:B------:R-:W-:-:S04]  /*5040*/  @!P4 LEA R12, P6, R2, R37, 0x1 ;  /* 0x00000025020cc211 */ /* 0x000fc800078c08ff */
[----:B------:R-:W-:Y:S02]  /*5050*/  @!P4 LEA.HI.X R13, R2, R9, R153, 0x1, P6 ;  /* 0x00000009020dc211 */ /* 0x000fe400030f0c99 */
[----:B------:R-:W2:Y:S04]  /*5060*/  @!P3 LDS.128 R8, [R73+0xe000] ;  /* 0x00e000004908b984 */ /* 0x000ea80000000c00 */
[----:B--2---:R-:W-:Y:S04]  /*5070*/  @!P3 ST.E.128 desc[UR42][R14.64], R8 ;  /* 0x000000080e00b985 */ /* 0x004fe8000c101d2a */
[----:B------:R-:W2:Y:S04]  /*5080*/  @!P4 LDS.128 R8, [R72+0xe000] ;  /* 0x00e000004808c984 */ /* 0x000ea80000000c00 */
[----:B--2---:R4:W-:Y:S02]  /*5090*/  @!P4 ST.E.128 desc[UR42][R12.64], R8 ;  /* 0x000000080c00c985 */ /* 0x0049e4000c101d2a */
.L_x_528:
[----:B------:R-:W-:Y:S05]  /*50a0*/  BSYNC B1 ;  /* 0x0000000000017941 */ /* 0x000fea0003800000 */
.L_x_527:
[----:B------:R-:W-:-:S03]  /*50b0*/  UMOV UR4, 0xffffffff ;  /* 0xffffffff00047882 */ /* 0x000fc60000000000 */
[----:B------:R-:W-:Y:S05]  /*50c0*/  BRA.DIV UR4, `(.L_x_529) ;  /* 0x0000011204447947 */ /* 0x000fea000b800000 */
[----:B--2-4-:R2:W4:Y:S04]  /*50d0*/  SHFL.IDX PT, R9, R38, 0x1, 0x1c1f ;  /* 0x003c1f0026097f89 */ /* 0x01452800000e0000 */
[----:B---3--:R2:W3:Y:S02]  /*50e0*/  SHFL.IDX PT, R37, R36, 0x1, 0x1c1f ;  /* 0x003c1f0024257f89 */ /* 0x0084e400000e0000 */
.L_x_744:
[----:B------:R-:W-:-:S13]  /*50f0*/  ISETP.GE.AND P3, PT, R39, 0x61, PT ;  /* 0x000000612700780c */ /* 0x000fda0003f66270 */
[----:B------:R-:W-:Y:S05]  /*5100*/  @!P3 BRA `(.L_x_503) ;  /* 0x00000000002cb947 */ /* 0x000fea0003800000 */
[----:B------:R-:W-:Y:S02]  /*5110*/  ULDC UR4, c[0x0][0x2f4] ;  /* 0x0000bd0000047ab9 */ /* 0x000fe40000000800 */
[----:B------:R-:W-:-:S13]  /*5120*/  ISETP.GE.AND P3, PT, R16, UR4, PT ;  /* 0x0000000410007c0c */ /* 0x000fda000bf66270 */
[----:B---3--:R-:W-:-:S04]  /*5130*/  @!P3 LEA R14, P4, R16, R37, 0x1 ;  /* 0x00000025100eb211 */ /* 0x008fc800078808ff */
[----:B----4-:R-:W-:Y:S02]  /*5140*/  @!P3 LEA.HI.X R15, R16, R9, R17, 0x1, P4 ;  /* 0x00000009100fb211 */ /* 0x010fe400020f0c11 */
[----:B------:R-:W-:-:S13]  /*5150*/  ISETP.GE.AND P4, PT, R2, UR4, PT ;  /* 0x0000000402007c0c */ /* 0x000fda000bf86270 */
[----:B------:R-:W-:-:S04]  /*5160*/  @!P4 LEA R12, P6, R2, R37, 0x1 ;  /* 0x00000025020cc211 */ /* 0x000fc800078c08ff */
[----:B------:R-:W-:Y:S02]  /*5170*/  @!P4 LEA.HI.X R13, R2, R9, R153, 0x1, P6 ;  /* 0x00000009020dc211 */ /* 0x000fe400030f0c99 */
[----:B------:R-:W3:Y:S04]  /*5180*/  @!P3 LDS.128 R8, [R73+0x11000] ;  /* 0x011000004908b984 */ /* 0x000ee80000000c00 */
[----:B---3--:R-:W-:Y:S04]  /*5190*/  @!P3 ST.E.128 desc[UR42][R14.64], R8 ;  /* 0x000000080e00b985 */ /* 0x008fe8000c101d2a */
[----:B------:R-:W3:Y:S04]  /*51a0*/  @!P4 LDS.128 R8, [R72+0x11000] ;  /* 0x011000004808c984 */ /* 0x000ee80000000c00 */
[----:B---3--:R3:W-:Y:S02]  /*51b0*/  @!P4 ST.E.128 desc[UR42][R12.64], R8 ;  /* 0x000000080c00c985 */ /* 0x0087e4000c101d2a */
.L_x_503:
[----:B------:R-:W-:Y:S05]  /*51c0*/  BSYNC B0 ;  /* 0x0000000000007941 */ /* 0x000fea0003800000 */
.L_x_483:
[----:B0--34-:R-:W0:Y:S01]  /*51d0*/  S2R R8, SR_TID.X ;  /* 0x0000000000087919 */ /* 0x019e220000002100 */
[----:B------:R-:W-:Y:S01]  /*51e0*/  @!PT LDS RZ, [RZ] ;  /* 0x00000000fffff984 */ /* 0x000fe20000000800 */
[----:B------:R-:W-:Y:S01]  /*51f0*/  @!PT LDS RZ, [RZ] ;  /* 0x00000000fffff984 */ /* 0x000fe20000000800 */
[----:B------:R-:W-:Y:S01]  /*5200*/  @!PT LDS RZ, [RZ] ;  /* 0x00000000fffff984 */ /* 0x000fe20000000800 */
[----:B------:R-:W-:Y:S01]  /*5210*/  @!PT LDS RZ, [RZ] ;  /* 0x00000000fffff984 */ /* 0x000fe20000000800 */
[----:B------:R3:W-:Y:S06]  /*5220*/  MEMBAR.ALL.CTA ;  /* 0x0000000000007992 */ /* 0x0007ec0000008000 */
[----:B---3--:R-:W3:Y:S01]  /*5230*/  FENCE.VIEW.ASYNC.S ;  /* 0x00000000000073c6 */ /* 0x008ee20000000000 */
[----:B------:R-:W-:Y:S05]  /*5240*/  WARPSYNC.ALL ;  /* 0x0000000000007948 */ /* 0x000fea0003800000 */
[----:B------:R-:W-:Y:S01]  /*5250*/  BSSY B0, `(.L_x_530) ;  /* 0x0000008000007945 */ /* 0x000fe20003800000 */
[----:B---3--:R3:W-:Y:S01]  /*5260*/  BAR.SYNC.DEFER_BLOCKING R62, 0x80 ;  /* 0x0002003e0000751d */ /* 0x0087e20000010000 */
[----:B0-----:R-:W-:-:S13]  /*5270*/  LOP3.LUT P3, RZ, R8, 0x7f, RZ, 0xc0, !PT ;  /* 0x0000007f08ff7812 */ /* 0x001fda000786c0ff */
[----:B------:R-:W-:-:S05]  /*5280*/  @!P3 VIADD R8, R71, 0x168a0 ;  /* 0x000168a04708b836 */ /* 0x000fca0000000000 */
[----:B------:R-:W-:-:S04]  /*5290*/  @!P3 PRMT R8, RZ, 0x654, R8 ;  /* 0x00000654ff08b816 */ /* 0x000fc80000000008 */
[----:B------:R3:W-:Y:S01]  /*52a0*/  @!P3 SYNCS.ARRIVE.TRANS64.RED.A1T0 RZ, [R8+URZ], RZ ;  /* 0x000000ff08ffb9a7 */ /* 0x0007e2000810043f */
[----:B------:R-:W-:Y:S05]  /*52b0*/  @!P5 BRA `(.L_x_531) ;  /* 0x000000000004d947 */ /* 0x000fea0003800000 */
[----:B------:R-:W-:Y:S01]  /*52c0*/  BPT.TRAP 0x1 ;  /* 0x000000040000795c */ /* 0x000fe20000300000 */
.L_x_531:
[----:B------:R-:W-:Y:S05]  /*52d0*/  BSYNC B0 ;  /* 0x0000000000007941 */ /* 0x000fea0003800000 */
.L_x_530:
[----:B------:R-:W0:Y:S01]  /*52e0*/  SYNCS.PHASECHK.TRANS64.TRYWAIT P4, [R71+URZ+0x168b0], R79 ;  /* 0x0168b04f470075a7 */ /* 0x000e22000808017f */
[----:B------:R-:W-:Y:S01]  /*52f0*/  ULDC UR40, c[0x0][0x2f4] ;  /* 0x0000bd0000287ab9 */ /* 0x000fe20000000800 */
[----:B------:R-:W-:Y:S04]  /*5300*/  BSSY B0, `(.L_x_532) ;  /* 0x0000002000007945 */ /* 0x000fe80003800000 */
[----:B0-----:R-:W-:Y:S05]  /*5310*/  @!P4 BRA `(.L_x_533) ;  /* 0x0000010c00fcc947 */ /* 0x001fea0003800000 */
.L_x_745:
[----:B------:R-:W-:Y:S05]  /*5320*/  BSYNC B0 ;  /* 0x0000000000007941 */ /* 0x000fea0003800000 */
.L_x_532:
[----:B------:R-:W-:Y:S01]  /*5330*/  ULDC.64 UR4, c[0x0][0x328] ;  /* 0x0000ca0000047ab9 */ /* 0x000fe20000000a00 */
[----:B------:R-:W-:Y:S01]  /*5340*/  IMAD.IADD R78, R78, 0x1, -R152 ;  /* 0x000000014e4e7824 */ /* 0x000fe200078e0a98 */
[----:B------:R-:W-:Y:S01]  /*5350*/  BSSY B0, `(.L_x_534) ;  /* 0x0000020000007945 */ /* 0x000fe20003800000 */
[----:B------:R-:W-:Y:S02]  /*5360*/  IMAD R76, R76, UR4, RZ ;  /* 0x000000044c4c7c24 */ /* 0x000fe4000f8e02ff */
[----:B---3--:R-:W-:-:S04]  /*5370*/  IMAD.WIDE.U32 R8, R75, UR4, RZ ;  /* 0x000000044b087c25 */ /* 0x008fc8000f8e00ff */
        /* <DEDUP_REMOVED lines=8> */
[----:B------:R-:W-:-:S03]  /*5400*/  IADD3 R9, R9, R77, RZ ;  /* 0x0000004d09097210 */ /* 0x000fc60007ffe0ff */
[C---:B------:R-:W-:Y:S02]  /*5410*/  IMAD R11, R34.reuse, UR5, R11 ;  /* 0x00000005220b7c24 */ /* 0x040fe4000f8e020b */
[----:B------:R-:W-:Y:S01]  /*5420*/  IMAD.WIDE.U32 R8, R34, UR4, R8 ;  /* 0x0000000422087c25 */ /* 0x000fe2000f8e0008 */
[----:B------:R-:W-:-:S03]  /*5430*/  ULDC.64 UR4, c[0x0][0x318] ;  /* 0x0000c60000047ab9 */ /* 0x000fc60000000a00 */
[----:B------:R-:W-:Y:S01]  /*5440*/  IMAD.IADD R9, R9, 0x1, R11 ;  /* 0x0000000109097824 */ /* 0x000fe200078e020b */
[----:B-12---:R-:W-:-:S04]  /*5450*/  LEA R36, P4, R8, UR4, 0x1 ;  /* 0x0000000408247c11 */ /* 0x006fc8000f8808ff */
[----:B------:R-:W-:Y:S01]  /*5460*/  LEA.HI.X R37, R8, UR5, R9, 0x1, P4 ;  /* 0x0000000508257c11 */ /* 0x000fe2000a0f0c09 */
[----:B------:R1:W2:Y:S01]  /*5470*/  SHFL.IDX PT, R13, R36, RZ, 0x1c1f ;  /* 0x001c1fff240d7589 */ /* 0x0002a200000e0000 */
[----:B------:R-:W-:-:S03]  /*5480*/  ISETP.GE.AND P4, PT, R78, 0x1, PT ;  /* 0x000000014e00780c */ /* 0x000fc60003f86270 */
[----:B------:R1:W3:Y:S10]  /*5490*/  SHFL.IDX PT, R9, R37, RZ, 0x1c1f ;  /* 0x001c1fff25097589 */ /* 0x0002f400000e0000 */
[----:B-1----:R-:W-:Y:S05]  /*54a0*/  @!P4 BRA `(.L_x_535) ;  /* 0x000000000028c947 */ /* 0x002fea0003800000 */
[----:B------:R-:W-:-:S13]  /*54b0*/  ISETP.GE.AND P4, PT, R16, UR40, PT ;  /* 0x0000002810007c0c */ /* 0x000fda000bf86270 */
[----:B--2---:R-:W-:-:S04]  /*54c0*/  @!P4 LEA R14, P5, R16, R13, 0x1 ;  /* 0x0000000d100ec211 */ /* 0x004fc800078a08ff */
[----:B---3--:R-:W-:Y:S02]  /*54d0*/  @!P4 LEA.HI.X R15, R16, R9, R17, 0x1, P5 ;  /* 0x00000009100fc211 */ /* 0x008fe400028f0c11 */
[----:B------:R-:W-:-:S13]  /*54e0*/  ISETP.GE.AND P5, PT, R2, UR40, PT ;  /* 0x0000002802007c0c */ /* 0x000fda000bfa6270 */
[----:B------:R-:W-:-:S04]  /*54f0*/  @!P5 LEA R12, P6, R2, R13, 0x1 ;  /* 0x0000000d020cd211 */ /* 0x000fc800078c08ff */
[----:B------:R-:W-:Y:S02]  /*5500*/  @!P5 LEA.HI.X R13, R2, R9, R153, 0x1, P6 ;  /* 0x00000009020dd211 */ /* 0x000fe400030f0c99 */
[----:B------:R-:W1:Y:S04]  /*5510*/  @!P4 LDS.128 R8, [R73] ;  /* 0x000000004908c984 */ /* 0x000e680000000c00 */
[----:B-1----:R-:W-:Y:S04]  /*5520*/  @!P4 ST.E.128 desc[UR42][R14.64], R8 ;  /* 0x000000080e00c985 */ /* 0x002fe8000c101d2a */
[----:B------:R-:W1:Y:S04]  /*5530*/  @!P5 LDS.128 R8, [R72] ;  /* 0x000000004808d984 */ /* 0x000e680000000c00 */
[----:B-1----:R1:W-:Y:S02]  /*5540*/  @!P5 ST.E.128 desc[UR42][R12.64], R8 ;  /* 0x000000080c00d985 */ /* 0x0023e4000c101d2a */
.L_x_535:
[----:B------:R-:W-:Y:S05]  /*5550*/  BSYNC B0 ;  /* 0x0000000000007941 */ /* 0x000fea0003800000 */
.L_x_534:
[----:B------:R-:W-:Y:S01]  /*5560*/  ISETP.GE.AND P4, PT, R78, 0x61, PT ;  /* 0x000000614e00780c */ /* 0x000fe20003f86270 */
[----:B------:R-:W4:Y:S01]  /*5570*/  SHFL.IDX PT, R37, R37, 0x1, 0x1c1f ;  /* 0x003c1f0025257f89 */ /* 0x000f2200000e0000 */
[----:B------:R-:W-:Y:S03]  /*5580*/  BSSY B0, `(.L_x_536) ;  /* 0x000000d000007945 */ /* 0x000fe60003800000 */
[----:B-12---:R1:W2:Y:S08]  /*5590*/  SHFL.IDX PT, R13, R36, 0x1, 0x1c1f ;  /* 0x003c1f00240d7f89 */ /* 0x0062b000000e0000 */
[----:B-1----:R-:W-:Y:S05]  /*55a0*/  @!P4 BRA `(.L_x_537) ;  /* 0x000000000028c947 */ /* 0x002fea0003800000 */
[----:B------:R-:W-:-:S13]  /*55b0*/  ISETP.GE.AND P4, PT, R16, UR40, PT ;  /* 0x0000002810007c0c */ /* 0x000fda000bf86270 */
[----:B---3--:R-:W1:Y:S01]  /*55c0*/  @!P4 LDS.128 R8, [R73+0x3000] ;  /* 0x003000004908c984 */ /* 0x008e620000000c00 */
[----:B--2---:R-:W-:-:S04]  /*55d0*/  @!P4 LEA R14, P5, R16, R13, 0x1 ;  /* 0x0000000d100ec211 */ /* 0x004fc800078a08ff */
[----:B----4-:R-:W-:Y:S02]  /*55e0*/  @!P4 LEA.HI.X R15, R16, R37, R17, 0x1, P5 ;  /* 0x00000025100fc211 */ /* 0x010fe400028f0c11 */
[----:B------:R-:W-:-:S13]  /*55f0*/  ISETP.GE.AND P5, PT, R2, UR40, PT ;  /* 0x0000002802007c0c */ /* 0x000fda000bfa6270 */
[----:B------:R-:W-:-:S04]  /*5600*/  @!P5 LEA R12, P6, R2, R13, 0x1 ;  /* 0x0000000d020cd211 */ /* 0x000fc800078c08ff */
[----:B------:R-:W-:Y:S01]  /*5610*/  @!P5 LEA.HI.X R13, R2, R37, R153, 0x1, P6 ;  /* 0x00000025020dd211 */ /* 0x000fe200030f0c99 */
[----:B-1----:R-:W-:Y:S04]  /*5620*/  @!P4 ST.E.128 desc[UR42][R14.64], R8 ;  /* 0x000000080e00c985 */ /* 0x002fe8000c101d2a */
[----:B------:R-:W1:Y:S04]  /*5630*/  @!P5 LDS.128 R8, [R72+0x3000] ;  /* 0x003000004808d984 */ /* 0x000e680000000c00 */
[----:B-1----:R1:W-:Y:S02]  /*5640*/  @!P5 ST.E.128 desc[UR42][R12.64], R8 ;  /* 0x000000080c00d985 */ /* 0x0023e4000c101d2a */
.L_x_537:
[----:B------:R-:W-:Y:S05]  /*5650*/  BSYNC B0 ;  /* 0x0000000000007941 */ /* 0x000fea0003800000 */
.L_x_536:
[----:B-1----:R-:W5:Y:S01]  /*5660*/  LDL R8, [R1] ;  /* 0x0000000001087983 */ /* 0x002f620000100800 */
[----:B0-----:R-:W-:Y:S01]  /*5670*/  @!P3 VIADD R71, R71, 0x168c0 ;  /* 0x000168c04747b836 */ /* 0x001fe20000000000 */
[----:B------:R-:W-:Y:S01]  /*5680*/  IADD3 R19, R19, 0x1, RZ ;  /* 0x0000000113137810 */ /* 0x000fe20007ffe0ff */
[----:B------:R-:W-:Y:S01]  /*5690*/  @!PT LDS RZ, [RZ] ;  /* 0x00000000fffff984 */ /* 0x000fe20000000800 */
[----:B------:R-:W-:Y:S01]  /*56a0*/  @!PT LDS RZ, [RZ] ;  /* 0x00000000fffff984 */ /* 0x000fe20000000800 */
[----:B------:R-:W-:Y:S01]  /*56b0*/  @!PT LDS RZ, [RZ] ;  /* 0x00000000fffff984 */ /* 0x000fe20000000800 */
[----:B------:R-:W-:Y:S01]  /*56c0*/  @!PT LDS RZ, [RZ] ;  /* 0x00000000fffff984 */ /* 0x000fe20000000800 */
[----:B------:R0:W-:Y:S06]  /*56d0*/  MEMBAR.ALL.CTA ;  /* 0x0000000000007992 */ /* 0x0001ec0000008000 */
[----:B0-----:R-:W0:Y:S01]  /*56e0*/  FENCE.VIEW.ASYNC.S ;  /* 0x00000000000073c6 */ /* 0x001e220000000000 */
[----:B------:R-:W-:Y:S01]  /*56f0*/  @!P3 PRMT R71, RZ, 0x654, R71 ;  /* 0x00000654ff47b816 */ /* 0x000fe20000000047 */
[----:B0-----:R0:W-:Y:S06]  /*5700*/  BAR.SYNC.DEFER_BLOCKING R62, 0x80 ;  /* 0x0002003e0000751d */ /* 0x0011ec0000010000 */
[----:B------:R0:W-:Y:S01]  /*5710*/  @!P3 SYNCS.ARRIVE.TRANS64.RED.A1T0 RZ, [R71+URZ], RZ ;  /* 0x000000ff47ffb9a7 */ /* 0x0001e2000810043f */
[----:B------:R-:W-:-:S04]  /*5720*/  ISETP.NE.AND P3, PT, R19, 0x2, PT ;  /* 0x000000021300780c */ /* 0x000fc80003f65270 */
[----:B---3--:R-:W-:Y:S02]  /*5730*/  SEL R9, RZ, 0x1, P3 ;  /* 0x00000001ff097807 */ /* 0x008fe40001800000 */
[----:B------:R-:W-:Y:S02]  /*5740*/  SEL R19, R19, RZ, P3 ;  /* 0x000000ff13137207 */ /* 0x000fe40001800000 */
[----:B------:R-:W-:Y:S02]  /*5750*/  LOP3.LUT R154, R154, R9, RZ, 0x3c, !PT ;  /* 0x000000099a9a7212 */ /* 0x000fe400078e3cff */
[----:B-----5:R-:W-:-:S13]  /*5760*/  LOP3.LUT P4, RZ, R8, 0x1, RZ, 0xc0, !PT ;  /* 0x0000000108ff7812 */ /* 0x020fda000788c0ff */
[----:B0-----:R-:W-:Y:S05]  /*5770*/  @P4 BRA `(.L_x_538) ;  /* 0xffffffc800104947 */ /* 0x001fea000383ffff */
[----:B------:R-:W0:Y:S01]  /*5780*/  S2R R8, SR_TID.X ;  /* 0x0000000000087919 */ /* 0x000e220000002100 */
[----:B------:R-:W-:Y:S02]  /*5790*/  PLOP3.LUT P0, PT, PT, PT, PT, 0x8, 0x0 ;  /* 0x000000000000781c */ /* 0x000fe40003f0e170 */
[----:B0-----:R-:W-:-:S04]  /*57a0*/  SHF.R.U32.HI R8, RZ, 0x7, R8 ;  /* 0x00000007ff087819 */ /* 0x001fc80000011608 */
[----:B------:R-:W-:-:S13]  /*57b0*/  ISETP.NE.AND P4, PT, R8, 0x1, PT ;  /* 0x000000010800780c */ /* 0x000fda0003f85270 */
[----:B------:R-:W-:Y:S06]  /*57c0*/  @!P4 BAR.ARV 0x9, 0x100 ;  /* 0x024400000000cb1d */ /* 0x000fec0000002000 */
.L_x_478:
[----:B------:R-:W-:Y:S01]  /*57d0*/  ISETP.GE.AND P2, PT, R88, 0x1, PT ;  /* 0x000000015800780c */ /* 0x000fe20003f46270 */
[----:B------:R-:W-:Y:S01]  /*57e0*/  IMAD.MOV.U32 R0, RZ, RZ, RZ ;  /* 0x000000ffff007224 */ /* 0x000fe200078e00ff */
[----:B------:R-:W-:Y:S01]  /*57f0*/  PLOP3.LUT P1, PT, PT, PT, PT, 0x80, 0x0 ;  /* 0x000000000000781c */ /* 0x000fe20003f2f070 */
[----:B------:R-:W-:Y:S01]  /*5800*/  IMAD.MOV.U32 R3, RZ, RZ, RZ ;  /* 0x000000ffff037224 */ /* 0x000fe200078e00ff */
[----:B------:R-:W-:Y:S01]  /*5810*/  CS2R R26, SRZ ;  /* 0x00000000001a7805 */ /* 0x000fe2000001ff00 */
[----:B------:R-:W-:Y:S01]  /*5820*/  IMAD.MOV.U32 R119, RZ, RZ, RZ ;  /* 0x000000ffff777224 */ /* 0x000fe200078e00ff */
[----:B------:R-:W-:Y:S02]  /*5830*/  CS2R R28, SRZ ;  /* 0x00000000001c7805 */ /* 0x000fe4000001ff00 */
[----:B------:R-:W-:Y:S02]  /*5840*/  CS2R R30, SRZ ;  /* 0x00000000001e7805 */ /* 0x000fe4000001ff00 */
[----:B----4-:R-:W-:-:S02]  /*5850*/  CS2R R36, SRZ ;  /* 0x0000000000247805 */ /* 0x010fc4000001ff00 */
        /* <DEDUP_REMOVED lines=9> */
[----:B------:R-:W-:Y:S01]  /*58f0*/  MOV R54, RZ ;  /* 0x000000ff00367202 */ /* 0x000fe20000000f00 */
[----:B--2---:R-:W-:Y:S02]  /*5900*/  IMAD.MOV.U32 R13, RZ, RZ, RZ ;  /* 0x000000ffff0d7224 */ /* 0x004fe400078e00ff */
[----:B------:R-:W-:Y:S01]  /*5910*/  IMAD.MOV.U32 R56, RZ, RZ, RZ ;  /* 0x000000ffff387224 */ /* 0x000fe200078e00ff */
[----:B------:R-:W-:Y:S06]  /*5920*/  @P0 BRA `(.L_x_539) ;  /* 0x00000000000c0947 */ /* 0x000fec0003800000 */
[----:B------:R-:W0:Y:S01]  /*5930*/  FENCE.VIEW.ASYNC.G ;  /* 0x00000000000073c6 */ /* 0x000e220000000100 */
[----:B------:R-:W-:Y:S05]  /*5940*/  WARPSYNC.ALL ;  /* 0x0000000000007948 */ /* 0x000fea0003800000 */
[----:B0-----:R-:W-:Y:S06]  /*5950*/  BAR.ARV 0xc, 0x200 ;  /* 0x0308000000007b1d */ /* 0x001fec0000002000 */
.L_x_539:
[----:B------:R-:W-:Y:S01]  /*5960*/  IMAD.MOV.U32 R12, RZ, RZ, RZ ;  /* 0x000000ffff0c7224 */ /* 0x000fe200078e00ff */
[----:B------:R-:W-:Y:S01]  /*5970*/  MOV R55, RZ ;  /* 0x000000ff00377202 */ /* 0x000fe20000000f00 */
[----:B------:R-:W-:Y:S06]  /*5980*/  @!P2 BRA `(.L_x_540) ;  /* 0x000000800024a947 */ /* 0x000fec0003800000 */
[----:B------:R-:W-:-:S03]  /*5990*/  UMOV UR4, 0xffffffff ;  /* 0xffffffff00047882 */ /* 0x000fc60000000000 */
[----:B------:R-:W-:Y:S05]  /*59a0*/  BRA.DIV UR4, `(.L_x_541) ;  /* 0x0000010a046c7947 */ /* 0x000fea000b800000 */
[----:B------:R-:W0:Y:S02]  /*59b0*/  S2R R0, SR_TID.X ;  /* 0x0000000000007919 */ /* 0x000e240000002100 */
[----:B0-----:R-:W-:-:S05]  /*59c0*/  VIADD R3, R0, 0xffffff80 ;  /* 0xffffff8000037836 */ /* 0x001fca0000000000 */
[----:B------:R-:W-:-:S04]  /*59d0*/  SHF.R.S32.HI R0, RZ, 0x1f, R3 ;  /* 0x0000001fff007819 */ /* 0x000fc80000011403 */
[----:B------:R-:W-:-:S04]  /*59e0*/  LEA.HI R0, R0, R3, RZ, 0x7 ;  /* 0x0000000300007211 */ /* 0x000fc800078f38ff */
[----:B------:R-:W-:-:S06]  /*59f0*/  SHF.R.S32.HI R0, RZ, 0x7, R0 ;  /* 0x00000007ff007819 */ /* 0x000fcc0000011400 */
[----:B------:R-:W0:Y:S04]  /*5a00*/  SHFL.IDX PT, R0, R0, RZ, 0x1f ;  /* 0x00001fff00007589 */ /* 0x000e2800000e0000 */
[----:B0-----:R0:W-:Y:S02]  /*5a10*/  STL [R1+0x18], R0 ;  /* 0x0000180001007387 */ /* 0x0011e40000100800 */
.L_x_748:
[----:B------:R-:W0:Y:S01]  /*5a20*/  LDL R3, [R1+0x18] ;  /* 0x0000180001037983 */ /* 0x000e220000100800 */
[----:B------:R-:W-:Y:S01]  /*5a30*/  BSSY B6, `(.L_x_542) ;  /* 0x000001b000067945 */ /* 0x000fe20003800000 */
[----:B0-----:R-:W-:-:S05]  /*5a40*/  IMAD.HI R0, R3, 0x55555556, RZ ;  /* 0x5555555603007827 */ /* 0x001fca00078e02ff */
[----:B------:R-:W-:-:S05]  /*5a50*/  LEA.HI R0, R0, R0, RZ, 0x1 ;  /* 0x0000000000007211 */ /* 0x000fca00078f08ff */
[----:B------:R-:W-:Y:S02]  /*5a60*/  IMAD R0, R0, -0x3, R3 ;  /* 0xfffffffd00007824 */ /* 0x000fe400078e0203 */
[----:B------:R-:W-:-:S04]  /*5a70*/  VIADD R3, R18, 0x8400 ;  /* 0x0000840012037836 */ /* 0x000fc80000000000 */
[----:B------:R-:W-:Y:S01]  /*5a80*/  IMAD R0, R0, 0x2000, R3 ;  /* 0x0000200000007824 */ /* 0x000fe200078e0203 */
[----:B------:R-:W-:-:S04]  /*5a90*/  LOP3.LUT P0, RZ, R3, 0x3ff, RZ, 0xc0, !PT ;  /* 0x000003ff03ff7812 */ /* 0x000fc8000780c0ff */
[----:B------:R-:W-:Y:S02]  /*5aa0*/  SHF.R.U32.HI R0, RZ, 0x4, R0 ;  /* 0x00000004ff007819 */ /* 0x000fe40000011600 */
[----:B------:R-:W-:Y:S02]  /*5ab0*/  P2R R26, PR, RZ, 0x1 ;  /* 0x00000001ff1a7803 */ /* 0x000fe40000000000 */
[----:B------:R-:W-:-:S05]  /*5ac0*/  LOP3.LUT R29, R0, 0x3fff, RZ, 0xc0, !PT ;  /* 0x00003fff001d7812 */ /* 0x000fca00078ec0ff */
[----:B------:R-:W-:Y:S05]  /*5ad0*/  @!P0 BRA `(.L_x_543) ;  /* 0x0000000000408947 */ /* 0x000fea0003800000 */
[----:B------:R-:W-:Y:S01]  /*5ae0*/  MOV R0, 0x0 ;  /* 0x0000000000007802 */ /* 0x000fe20000000f00 */
[----:B------:R-:W-:Y:S01]  /*5af0*/  ULDC.64 UR4, c[0x4][0x88] ;  /* 0x0100220000047ab9 */ /* 0x000fe20000000a00 */
[----:B------:R-:W-:Y:S01]  /*5b00*/  ULDC.64 UR6, c[0x4][0x90] ;  /* 0x0100240000067ab9 */ /* 0x000fe20000000a00 */
[----:B------:R-:W-:Y:S01]  /*5b10*/  MOV R4, UR4 ;  /* 0x0000000400047c02 */ /* 0x000fe20008000f00 */
[----:B-1----:R0:W1:Y:S01]  /*5b20*/  LDC.64 R14, c[0x4][R0] ;  /* 0x01000000000e7b82 */ /* 0x0020620000000a00 */
[----:B------:R-:W-:Y:S01]  /*5b30*/  IMAD.U32 R5, RZ, RZ, UR5 ;  /* 0x00000005ff057e24 */ /* 0x000fe2000f8e00ff */
[----:B------:R-:W-:Y:S01]  /*5b40*/  ULDC.64 UR4, c[0x4][0x28] ;  /* 0x01000a0000047ab9 */ /* 0x000fe20000000a00 */
[----:B------:R-:W-:Y:S01]  /*5b50*/  IMAD.U32 R6, RZ, RZ, UR6 ;  /* 0x00000006ff067e24 */ /* 0x000fe2000f8e00ff */
[----:B------:R-:W-:Y:S01]  /*5b60*/  MOV R10, UR4 ;  /* 0x00000004000a7c02 */ /* 0x000fe20008000f00 */
[----:B------:R-:W-:Y:S01]  /*5b70*/  IMAD.U32 R7, RZ, RZ, UR7 ;  /* 0x00000007ff077e24 */ /* 0x000fe2000f8e00ff */
[----:B------:R-:W-:Y:S01]  /*5b80*/  MOV R13, RZ ;  /* 0x000000ff000d7202 */ /* 0x000fe20000000f00 */
[----:B------:R-:W-:-:S02]  /*5b90*/  IMAD.U32 R11, RZ, RZ, UR5 ;  /* 0x00000005ff0b7e24 */ /* 0x000fc4000f8e00ff */
[----:B------:R-:W-:Y:S02]  /*5ba0*/  IMAD.MOV.U32 R8, RZ, RZ, 0x70 ;  /* 0x00000070ff087424 */ /* 0x000fe400078e00ff */
[----:B0-----:R-:W-:-:S07]  /*5bb0*/  IMAD.MOV.U32 R12, RZ, RZ, 0x1 ;  /* 0x00000001ff0c7424 */ /* 0x001fce00078e00ff */
[----:B------:R-:W-:-:S07]  /*5bc0*/  LEPC R20, `(.L_x_543) ;  /* 0x000000001014794e */ /* 0x000fce0000000000 */
[----:B-1---5:R-:W-:Y:S05]  /*5bd0*/  CALL.ABS.NOINC R14 ;  /* 0x000000000e007343 */ /* 0x022fea0003c00000 */
.L_x_543:
[----:B------:R-:W-:Y:S05]  /*5be0*/  BSYNC B6 ;  /* 0x0000000000067941 */ /* 0x000fea0003800000 */
.L_x_542:
[----:B------:R-:W-:Y:S02]  /*5bf0*/  ULDC UR4, c[0x0][0x3f4] ;  /* 0x0000fd0000047ab9 */ /* 0x000fe40000000800 */
[----:B------:R-:W-:-:S13]  /*5c00*/  ISETP.LT.AND P0, PT, RZ, UR4, PT ;  /* 0x00000004ff007c0c */ /* 0x000fda000bf01270 */
[----:B------:R-:W-:Y:S05]  /*5c10*/  @P0 BRA `(.L_x_544) ;  /* 0x0000000000400947 */ /* 0x000fea0003800000 */
[----:B------:R-:W-:-:S04]  /*5c20*/  ULEA.HI UR4, UR37, UR37, URZ, 0x1 ;  /* 0x0000002525047291 */ /* 0x000fc8000f8f083f */
[----:B------:R-:W-:-:S04]  /*5c30*/  ULOP3.LUT UR4, UR4, 0xfffffffe, URZ, 0xc0, !UPT ;  /* 0xfffffffe04047892 */ /* 0x000fc8000f8ec03f */
[----:B------:R-:W-:-:S06]  /*5c40*/  UIADD3 UR4, UR37, -UR4, URZ ;  /* 0x8000000425047290 */ /* 0x000fcc000fffe03f */
[----:B------:R-:W-:-:S05]  /*5c50*/  IMAD.U32 R3, RZ, RZ, UR4 ;  /* 0x00000004ff037e24 */ /* 0x000fca000f8e00ff */
[----:B------:R-:W-:-:S04]  /*5c60*/  SHF.L.U32 R3, R3, 0x1f, RZ ;  /* 0x0000001f03037819 */ /* 0x000fc800000006ff */
[----:B------:R0:W2:Y:S03]  /*5c70*/  SYNCS.PHASECHK.TRANS64.TRYWAIT P0, [R18+URZ+0x16800], R3 ;  /* 0x01680003120075a7 */ /* 0x0000a6000800017f */
[----:B--2---:R-:W-:Y:S05]  /*5c80*/  @!P0 NANOSLEEP.SYNCS 0x989680 ;  /* 0x009896800000895d */ /* 0x004fea0003900000 */
[----:B------:R-:W2:Y:S01]  /*5c90*/  @!P0 SYNCS.PHASECHK.TRANS64 P0, [R18+URZ+0x16800], R3 ;  /* 0x01680003120085a7 */ /* 0x000ea2000800007f */
[----:B------:R-:W-:Y:S04]  /*5ca0*/  BSSY B0, `(.L_x_545) ;  /* 0x0000006000007945 */ /* 0x000fe80003800000 */
[----:B--2---:R-:W-:Y:S05]  /*5cb0*/  @P0 BRA `(.L_x_546) ;  /* 0x0000000000100947 */ /* 0x004fea0003800000 */
.L_x_547:
[----:B--2---:R2:W3:Y:S02]  /*5cc0*/  SYNCS.PHASECHK.TRANS64.TRYWAIT P0, [R18+URZ+0x16800], R3 ;  /* 0x01680003120075a7 */ /* 0x0044e4000800017f */
[----:B---3--:R-:W-:Y:S05]  /*5cd0*/  @!P0 NANOSLEEP.SYNCS 0x989680 ;  /* 0x009896800000895d */ /* 0x008fea0003900000 */
[----:B------:R-:W3:Y:S02]  /*5ce0*/  @!P0 SYNCS.PHASECHK.TRANS64 P0, [R18+URZ+0x16800], R3 ;  /* 0x01680003120085a7 */ /* 0x000ee4000800007f */
[----:B---3--:R-:W-:Y:S05]  /*5cf0*/  @!P0 BRA `(.L_x_547) ;  /* 0xfffffffc00f08947 */ /* 0x008fea000383ffff */
.L_x_546:
[----:B------:R-:W-:Y:S05]  /*5d00*/  BSYNC B0 ;  /* 0x0000000000007941 */ /* 0x000fea0003800000 */
.L_x_545:
[----:B------:R-:W-:Y:S05]  /*5d10*/  BRA `(.L_x_548) ;  /* 0x0000002000ec7947 */ /* 0x000fea0003800000 */
.L_x_544:
[----:B-----5:R-:W-:Y:S01]  /*5d20*/  SHF.R.S32.HI R0, RZ, 0x1f, R24 ;  /* 0x0000001fff007819 */ /* 0x020fe20000011418 */
[----:B------:R-:W-:Y:S01]  /*5d30*/  ULDC.64 UR4, c[0x0][0x3f8] ;  /* 0x0000fe0000047ab9 */ /* 0x000fe20000000a00 */
[----:B------:R-:W-:Y:S01]  /*5d40*/  ULDC.64 UR6, c[0x0][0x408] ;  /* 0x0001020000067ab9 */ /* 0x000fe20000000a00 */
[----:B------:R-:W-:Y:S01]  /*5d50*/  ISETP.NE.AND P2, PT, R26, RZ, PT ;  /* 0x000000ff1a00720c */ /* 0x000fe20003f45270 */
[----:B------:R-:W-:Y:S01]  /*5d60*/  IMAD.WIDE.U32 R4, R24, UR4, RZ ;  /* 0x0000000418047c25 */ /* 0x000fe2000f8e00ff */
[----:B------:R-:W-:Y:S03]  /*5d70*/  BSSY B6, `(.L_x_549) ;  /* 0x000001f000067945 */ /* 0x000fe60003800000 */
[C---:B------:R-:W-:Y:S02]  /*5d80*/  IMAD R3, R0.reuse, UR4, RZ ;  /* 0x0000000400037c24 */ /* 0x040fe4000f8e02ff */
[----:B------:R-:W-:-:S02]  /*5d90*/  IMAD R9, R0, UR6, RZ ;  /* 0x0000000600097c24 */ /* 0x000fc4000f8e02ff */
[C---:B------:R-:W-:Y:S01]  /*5da0*/  IMAD R3, R24.reuse, UR5, R3 ;  /* 0x0000000518037c24 */ /* 0x040fe2000f8e0203 */
[----:B------:R-:W-:Y:S01]  /*5db0*/  ULDC.64 UR4, c[0x0][0x3e8] ;  /* 0x0000fa0000047ab9 */ /* 0x000fe20000000a00 */
[----:B------:R-:W-:-:S04]  /*5dc0*/  IMAD.WIDE.U32 R6, R24, UR6, RZ ;  /* 0x0000000618067c25 */ /* 0x000fc8000f8e00ff */
[----:B------:R-:W-:Y:S01]  /*5dd0*/  IMAD R9, R24, UR7, R9 ;  /* 0x0000000718097c24 */ /* 0x000fe2000f8e0209 */
[----:B------:R-:W-:Y:S01]  /*5de0*/  ULDC.64 UR6, c[0x0][0x400] ;  /* 0x0001000000067ab9 */ /* 0x000fe20000000a00 */
[----:B------:R-:W-:Y:S01]  /*5df0*/  IMAD.IADD R5, R3, 0x1, R5 ;  /* 0x0000000103057824 */ /* 0x000fe200078e0205 */
[----:B------:R-:W-:Y:S01]  /*5e00*/  LEA R24, P0, R4, UR4, 0x1 ;  /* 0x0000000404187c11 */ /* 0x000fe2000f8008ff */
[----:B------:R-:W-:Y:S01]  /*5e10*/  IMAD.IADD R3, R9, 0x1, R7 ;  /* 0x0000000109037824 */ /* 0x000fe200078e0207 */
[----:B------:R-:W-:Y:S02]  /*5e20*/  LEA R27, P1, R6, UR6, 0x1 ;  /* 0x00000006061b7c11 */ /* 0x000fe4000f8208ff */
[----:B------:R-:W-:Y:S02]  /*5e30*/  LEA.HI.X R26, R4, UR5, R5, 0x1, P0 ;  /* 0x00000005041a7c11 */ /* 0x000fe400080f0c05 */
[----:B------:R-:W-:Y:S01]  /*5e40*/  LEA.HI.X R28, R6, UR7, R3, 0x1, P1 ;  /* 0x00000007061c7c11 */ /* 0x000fe200088f0c03 */
[----:B------:R-:W-:Y:S08]  /*5e50*/  @!P2 BRA `(.L_x_550) ;  /* 0x000000000040a947 */ /* 0x000ff00003800000 */
        /* <DEDUP_REMOVED lines=15> */
[----:B-1----:R-:W-:Y:S05]  /*5f50*/  CALL.ABS.NOINC R14 ;  /* 0x000000000e007343 */ /* 0x002fea0003c00000 */
.L_x_550:
[----:B------:R-:W-:Y:S05]  /*5f60*/  BSYNC B6 ;  /* 0x0000000000067941 */ /* 0x000fea0003800000 */
.L_x_549:
[----:B------:R-:W-:Y:S01]  /*5f70*/  ULDC.U8 UR4, c[0x0][0x410] ;  /* 0x0001040000047ab9 */ /* 0x000fe20000000000 */
[----:B------:R-:W-:Y:S01]  /*5f80*/  BSSY B0, `(.L_x_551) ;  /* 0x000020c000007945 */ /* 0x000fe20003800000 */
[----:B------:R-:W-:Y:S01]  /*5f90*/  ISETP.NE.AND P0, PT, RZ, UR4, PT ;  /* 0x00000004ff007c0c */ /* 0x000fe2000bf05270 */
[----:B------:R-:W-:-:S12]  /*5fa0*/  IMAD R4, R33, 0xc0, R152 ;  /* 0x000000c021047824 */ /* 0x000fd800078e0298 */
[----:B------:R-:W-:Y:S05]  /*5fb0*/  @!P0 BRA `(.L_x_552) ;  /* 0x0000001000288947 */ /* 0x000fea0003800000 */
[----:B------:R-:W-:-:S03]  /*5fc0*/  UMOV UR4, 0xffffffff ;  /* 0xffffffff00047882 */ /* 0x000fc60000000000 */
[----:B------:R-:W-:Y:S05]  /*5fd0*/  BRA.DIV UR4, `(.L_x_553) ;  /* 0x0000010604207947 */ /* 0x000fea000b800000 */
[----:B------:R0:W2:Y:S04]  /*5fe0*/  SHFL.IDX PT, R3, R26, RZ, 0x1c1f ;  /* 0x001c1fff1a037589 */ /* 0x0000a800000e0000 */
[----:B------:R0:W3:Y:S04]  /*5ff0*/  SHFL.IDX PT, R0, R24, RZ, 0x1c1f ;  /* 0x001c1fff18007589 */ /* 0x0000e800000e0000 */
[----:B------:R0:W4:Y:S04]  /*6000*/  SHFL.IDX PT, R5, R28, RZ, 0x1c1f ;  /* 0x001c1fff1c057589 */ /* 0x00012800000e0000 */
[----:B-1----:R0:W1:Y:S02]  /*6010*/  SHFL.IDX PT, R14, R27, RZ, 0x1c1f ;  /* 0x001c1fff1b0e7589 */ /* 0x00206400000e0000 */
.L_x_754:
[----:B------:R-:W-:Y:S01]  /*6020*/  ULDC UR4, c[0x0][0x448] ;  /* 0x0001120000047ab9 */ /* 0x000fe20000000800 */
[----:B------:R-:W-:Y:S01]  /*6030*/  BSSY B1, `(.L_x_554) ;  /* 0x000001e000017945 */ /* 0x000fe20003800000 */
[----:B0-----:R-:W-:Y:S01]  /*6040*/  IMAD R26, R25, UR4, RZ ;  /* 0x00000004191a7c24 */ /* 0x001fe2000f8e02ff */
[----:B------:R-:W-:Y:S02]  /*6050*/  CS2R R8, SRZ ;  /* 0x0000000000087805 */ /* 0x000fe4000001ff00 */
[----:B------:R-:W-:Y:S02]  /*6060*/  CS2R R6, SRZ ;  /* 0x0000000000067805 */ /* 0x000fe4000001ff00 */
[----:B------:R-:W-:Y:S02]  /*6070*/  CS2R R10, SRZ ;  /* 0x00000000000a7805 */ /* 0x000fe4000001ff00 */
[----:B------:R-:W-:Y:S02]  /*6080*/  CS2R R12, SRZ ;  /* 0x00000000000c7805 */ /* 0x000fe4000001ff00 */
[----:B------:R-:W-:-:S13]  /*6090*/  ISETP.GE.AND P0, PT, R4, R26, PT ;  /* 0x0000001a0400720c */ /* 0x000fda0003f06270 */
[----:B------:R-:W-:Y:S05]  /*60a0*/  @P0 BRA `(.L_x_555) ;  /* 0x0000000000580947 */ /* 0x000fea0003800000 */
[----:B------:R-:W1:Y:S01]  /*60b0*/  LDL R28, [R1+0x4c] ;  /* 0x00004c00011c7983 */ /* 0x000e620000100800 */
[----:B------:R-:W-:-:S03]  /*60c0*/  ULDC UR4, c[0x0][0x3f4] ;  /* 0x0000fd0000047ab9 */ /* 0x000fc60000000800 */
[----:B------:R-:W4:Y:S01]  /*60d0*/  LDL R27, [R1+0x48] ;  /* 0x00004800011b7983 */ /* 0x000f220000100800 */
[----:B------:R-:W-:Y:S01]  /*60e0*/  ISETP.GE.AND P3, PT, R156, UR4, PT ;  /* 0x000000049c007c0c */ /* 0x000fe2000bf66270 */
[----:B---3--:R-:W-:Y:S01]  /*60f0*/  IMAD.MOV.U32 R6, RZ, RZ, R0 ;  /* 0x000000ffff067224 */ /* 0x008fe200078e0000 */
[----:B------:R-:W-:Y:S01]  /*6100*/  ISETP.GE.AND P2, PT, R22, UR4, PT ;  /* 0x0000000416007c0c */ /* 0x000fe2000bf46270 */
[----:B--2---:R-:W-:Y:S01]  /*6110*/  IMAD.MOV.U32 R7, RZ, RZ, R3 ;  /* 0x000000ffff077224 */ /* 0x004fe200078e0003 */
[----:B------:R-:W-:Y:S01]  /*6120*/  CS2R R10, SRZ ;  /* 0x00000000000a7805 */ /* 0x000fe2000001ff00 */
[----:B----4-:R-:W-:Y:S01]  /*6130*/  IMAD.MOV.U32 R15, RZ, RZ, R5 ;  /* 0x000000ffff0f7224 */ /* 0x010fe200078e0005 */
[----:B------:R-:W-:Y:S02]  /*6140*/  CS2R R8, SRZ ;  /* 0x0000000000087805 */ /* 0x000fe4000001ff00 */
[----:B------:R-:W-:-:S07]  /*6150*/  CS2R R12, SRZ ;  /* 0x00000000000c7805 */ /* 0x000fce000001ff00 */
[----:B------:R-:W-:Y:S01]  /*6160*/  @!P2 IMAD.WIDE R20, R22, 0x2, R6 ;  /* 0x000000021614a825 */ /* 0x000fe200078e0206 */
[----:B------:R-:W-:-:S04]  /*6170*/  CS2R R6, SRZ ;  /* 0x0000000000067805 */ /* 0x000fc8000001ff00 */
[----:B------:R0:W5:Y:S01]  /*6180*/  @!P2 LD.E.64 R10, desc[UR42][R20.64] ;  /* 0x0000002a140aa980 */ /* 0x000162000c101b00 */
[-C--:B-1----:R-:W-:Y:S02]  /*6190*/  @!P3 IADD3 R4, P1, R14, R28.reuse, RZ ;  /* 0x0000001c0e04b210 */ /* 0x082fe40007f3e0ff */
[----:B------:R-:W-:Y:S01]  /*61a0*/  @!P3 IADD3 R24, P0, R0, R28, RZ ;  /* 0x0000001c0018b210 */ /* 0x000fe20007f1e0ff */
[----:B------:R-:W-:-:S03]  /*61b0*/  @!P2 IMAD.WIDE R14, R22, 0x2, R14 ;  /* 0x00000002160ea825 */ /* 0x000fc600078e020e */
[----:B------:R-:W-:Y:S01]  /*61c0*/  @!P3 IADD3.X R25, R3, R27, RZ, P0, !PT ;  /* 0x0000001b0319b210 */ /* 0x000fe200007fe4ff */
[----:B------:R-:W-:Y:S01]  /*61d0*/  @!P3 IMAD.X R5, R5, 0x1, R27, P1 ;  /* 0x000000010505b824 */ /* 0x000fe200008e061b */
[----:B------:R0:W5:Y:S04]  /*61e0*/  @!P2 LD.E.64 R8, desc[UR42][R14.64] ;  /* 0x0000002a0e08a980 */ /* 0x000168000c101b00 */
[----:B------:R0:W5:Y:S04]  /*61f0*/  @!P3 LD.E.64 R12, desc[UR42][R24.64] ;  /* 0x0000002a180cb980 */ /* 0x000168000c101b00 */
[----:B------:R0:W5:Y:S02]  /*6200*/  @!P3 LD.E.64 R6, desc[UR42][R4.64] ;  /* 0x0000002a0406b980 */ /* 0x000164000c101b00 */
.L_x_555:
[----:B------:R-:W-:Y:S05]  /*6210*/  BSYNC B1 ;  /* 0x0000000000017941 */ /* 0x000fea0003800000 */
.L_x_554:
[----:B01----:R-:W3:Y:S01]  /*6220*/  LDL R14, [R1+0x14] ;  /* 0x00001400010e7983 */ /* 0x003ee20000100800 */
[----:B------:R-:W-:Y:S01]  /*6230*/  ULEA.HI UR4, UR37, UR37, URZ, 0x1 ;  /* 0x0000002525047291 */ /* 0x000fe2000f8f083f */
[----:B------:R-:W-:Y:S01]  /*6240*/  IMAD R4, R33, -0xc0, R26 ;  /* 0xffffff4021047824 */ /* 0x000fe200078e021a */
[--C-:B-----5:R-:W-:Y:S01]  /*6250*/  SHF.R.U64 R34, R10, 0x10, R11.reuse ;  /* 0x000000100a227819 */ /* 0x120fe2000000120b */
[----:B----4-:R-:W0:Y:S01]  /*6260*/  S2R R5, SR_TID.X ;  /* 0x0000000000057919 */ /* 0x010e220000002100 */
[----:B------:R-:W-:Y:S01]  /*6270*/  ULOP3.LUT UR4, UR4, 0xfffffffe, URZ, 0xc0, !UPT ;  /* 0xfffffffe04047892 */ /* 0x000fe2000f8ec03f */
[----:B------:R-:W-:Y:S01]  /*6280*/  IMAD.MOV.U32 R20, RZ, RZ, R11 ;  /* 0x000000ffff147224 */ /* 0x000fe200078e000b */
[--C-:B------:R-:W-:Y:S01]  /*6290*/  SHF.R.U64 R24, R12, 0x10, R13.reuse ;  /* 0x000000100c187819 */ /* 0x100fe2000000120d */
[----:B------:R-:W-:Y:S01]  /*62a0*/  IMAD.MOV.U32 R30, RZ, RZ, R8 ;  /* 0x000000ffff1e7224 */ /* 0x000fe200078e0008 */
[----:B------:R-:W-:Y:S01]  /*62b0*/  UIADD3 UR4, UR37, -UR4, URZ ;  /* 0x8000000425047290 */ /* 0x000fe2000fffe03f */
[----:B------:R-:W-:Y:S01]  /*62c0*/  MOV R32, R10 ;  /* 0x0000000a00207202 */ /* 0x000fe20000000f00 */
[----:B------:R-:W-:Y:S01]  /*62d0*/  IMAD.MOV.U32 R10, RZ, RZ, R13 ;  /* 0x000000ffff0a7224 */ /* 0x000fe200078e000d */
[--C-:B------:R-:W-:Y:S01]  /*62e0*/  SHF.R.U64 R35, R8, 0x10, R9.reuse ;  /* 0x0000001008237819 */ /* 0x100fe20000001209 */
[----:B------:R-:W-:Y:S01]  /*62f0*/  BSSY B1, `(.L_x_556) ;  /* 0x0000027000017945 */ /* 0x000fe20003800000 */
[----:B------:R-:W-:Y:S01]  /*6300*/  SHF.R.U32.HI R26, RZ, 0x10, R9 ;  /* 0x00000010ff1a7819 */ /* 0x000fe20000011609 */
[----:B------:R-:W-:Y:S01]  /*6310*/  IMAD.U32 R15, RZ, RZ, UR4 ;  /* 0x00000004ff0f7e24 */ /* 0x000fe2000f8e00ff */
[----:B------:R-:W-:-:S02]  /*6320*/  SHF.R.U32.HI R25, RZ, 0x10, R13 ;  /* 0x00000010ff197819 */ /* 0x000fc4000001160d */
[----:B------:R-:W-:Y:S02]  /*6330*/  VIMNMX R13, R4, 0xc0, PT ;  /* 0x000000c0040d7848 */ /* 0x000fe40003fe0100 */
[----:B------:R-:W-:Y:S02]  /*6340*/  SHF.L.U32 R15, R15, 0x1f, RZ ;  /* 0x0000001f0f0f7819 */ /* 0x000fe400000006ff */
[----:B------:R-:W-:Y:S02]  /*6350*/  PRMT R8, R10, 0x5410, R25 ;  /* 0x000054100a087816 */ /* 0x000fe40000000019 */
[----:B------:R-:W1:Y:S01]  /*6360*/  SYNCS.PHASECHK.TRANS64.TRYWAIT P0, [R18+URZ+0x16800], R15 ;  /* 0x0168000f120075a7 */ /* 0x000e62000800017f */
[----:B------:R-:W-:Y:S02]  /*6370*/  PRMT R32, R32, 0x5410, R20 ;  /* 0x0000541020207816 */ /* 0x000fe40000000014 */
[----:B------:R-:W-:Y:S02]  /*6380*/  PRMT R10, R24, 0x7610, R10 ;  /* 0x00007610180a7816 */ /* 0x000fe4000000000a */
[----:B------:R-:W-:Y:S01]  /*6390*/  PRMT R35, R35, 0x5410, R26 ;  /* 0x0000541023237816 */ /* 0x000fe2000000001a */
[----:B0-----:R-:W-:-:S05]  /*63a0*/  VIADD R21, R5, 0xffffff80 ;  /* 0xffffff8005157836 */ /* 0x001fca0000000000 */
[----:B------:R-:W-:-:S04]  /*63b0*/  SHF.R.S32.HI R5, RZ, 0x1f, R21 ;  /* 0x0000001fff057819 */ /* 0x000fc80000011415 */
[----:B------:R-:W-:Y:S02]  /*63c0*/  LEA.HI R5, R5, R21, RZ, 0x5 ;  /* 0x0000001505057211 */ /* 0x000fe400078f28ff */
[----:B------:R-:W-:Y:S02]  /*63d0*/  SHF.R.U32.HI R21, RZ, 0x10, R11 ;  /* 0x00000010ff157819 */ /* 0x000fe4000001160b */
[----:B------:R-:W-:Y:S02]  /*63e0*/  SHF.R.S32.HI R5, RZ, 0x5, R5 ;  /* 0x00000005ff057819 */ /* 0x000fe40000011405 */
[----:B------:R-:W-:Y:S02]  /*63f0*/  MOV R11, R12 ;  /* 0x0000000c000b7202 */ /* 0x000fe40000000f00 */
[----:B------:R-:W-:Y:S01]  /*6400*/  MOV R12, R9 ;  /* 0x00000009000c7202 */ /* 0x000fe20000000f00 */
[----:B------:R-:W-:Y:S01]  /*6410*/  IMAD.MOV.U32 R9, RZ, RZ, R6 ;  /* 0x000000ffff097224 */ /* 0x000fe200078e0006 */
[----:B------:R-:W-:-:S02]  /*6420*/  SHF.R.U64 R6, R6, 0x10, R7 ;  /* 0x0000001006067819 */ /* 0x000fc40000001207 */
[----:B------:R-:W-:Y:S02]  /*6430*/  PRMT R34, R34, 0x5410, R21 ;  /* 0x0000541022227816 */ /* 0x000fe40000000015 */
[----:B------:R-:W-:Y:S02]  /*6440*/  PRMT R11, R11, 0x5410, R9 ;  /* 0x000054100b0b7816 */ /* 0x000fe40000000009 */
[----:B------:R-:W-:Y:S01]  /*6450*/  PRMT R30, R30, 0x5410, R12 ;  /* 0x000054101e1e7816 */ /* 0x000fe2000000000c */
[C---:B---3--:R-:W-:Y:S01]  /*6460*/  IMAD.SHL.U32 R0, R14.reuse, 0x40, RZ ;  /* 0x000000400e007824 */ /* 0x048fe200078e00ff */
[----:B------:R-:W-:Y:S02]  /*6470*/  LOP3.LUT P1, RZ, R14, 0x4, RZ, 0xc0, !PT ;  /* 0x000000040eff7812 */ /* 0x000fe4000782c0ff */
[----:B------:R-:W-:Y:S02]  /*6480*/  MOV R14, R7 ;  /* 0x00000007000e7202 */ /* 0x000fe40000000f00 */
[----:B--2---:R-:W-:-:S02]  /*6490*/  LOP3.LUT R3, R0, 0x1c0, RZ, 0xc0, !PT ;  /* 0x000001c000037812 */ /* 0x004fc400078ec0ff */
[----:B------:R-:W-:Y:S02]  /*64a0*/  SHF.R.U32.HI R7, RZ, 0x10, R7 ;  /* 0x00000010ff077819 */ /* 0x000fe40000011607 */
[----:B------:R-:W-:Y:S02]  /*64b0*/  LOP3.LUT R0, R3, 0x18, R16, 0xf8, !PT ;  /* 0x0000001803007812 */ /* 0x000fe400078ef810 */
[----:B------:R-:W-:Y:S02]  /*64c0*/  SHF.R.U32.HI R3, RZ, 0x3, R3 ;  /* 0x00000003ff037819 */ /* 0x000fe40000011603 */
[----:B------:R-:W-:Y:S02]  /*64d0*/  PRMT R9, R14, 0x7610, R9 ;  /* 0x000076100e097816 */ /* 0x000fe40000000009 */
[----:B------:R-:W-:-:S05]  /*64e0*/  LOP3.LUT R0, R0, R3, RZ, 0x3c, !PT ;  /* 0x0000000300007212 */ /* 0x000fca00078e3cff */
[----:B------:R-:W-:-:S04]  /*64f0*/  IMAD R3, R5, 0x200, R0 ;  /* 0x0000020005037824 */ /* 0x000fc800078e0200 */
[----:B------:R-:W-:-:S04]  /*6500*/  IMAD R3, R3, 0x2, R18 ;  /* 0x0000000203037824 */ /* 0x000fc800078e0212 */
[C---:B------:R-:W-:Y:S02]  /*6510*/  VIADD R5, R3.reuse, 0x8400 ;  /* 0x0000840003057836 */ /* 0x040fe40000000000 */
[----:B------:R-:W-:Y:S02]  /*6520*/  VIADD R0, R3, 0x8440 ;  /* 0x0000844003007836 */ /* 0x000fe40000000000 */
[----:B------:R-:W-:Y:S01]  /*6530*/  @P1 VIADD R0, R5, 0xffffffc0 ;  /* 0xffffffc005001836 */ /* 0x000fe20000000000 */
[----:B------:R-:W-:Y:S01]  /*6540*/  ISETP.GE.AND P1, PT, R152, R13, PT ;  /* 0x0000000d9800720c */ /* 0x000fe20003f26270 */
[----:B-1----:R-:W-:-:S12]  /*6550*/  @!P0 BRA `(.L_x_557) ;  /* 0x0000010000308947 */ /* 0x002fd80003800000 */
.L_x_755:
[----:B------:R-:W-:Y:S05]  /*6560*/  BSYNC B1 ;  /* 0x0000000000017941 */ /* 0x000fea0003800000 */
.L_x_556:
[----:B------:R-:W-:Y:S01]  /*6570*/  BSSY B1, `(.L_x_558) ;  /* 0x0000057000017945 */ /* 0x000fe20003800000 */
[----:B------:R-:W-:Y:S02]  /*6580*/  PRMT R10, R10, 0x5410, R6 ;  /* 0x000054100a0a7816 */ /* 0x000fe40000000006 */
[----:B------:R-:W-:Y:S01]  /*6590*/  PRMT R9, R9, 0x5410, R7 ;  /* 0x0000541009097816 */ /* 0x000fe20000000007 */
[----:B------:R-:W-:Y:S06]  /*65a0*/  @P1 BRA `(.L_x_559) ;  /* 0x00000004004c1947 */ /* 0x000fec0003800000 */
[----:B------:R-:W1:Y:S01]  /*65b0*/  LDC R5, c[0x0][0x3f4] ;  /* 0x0000fd00ff057b82 */ /* 0x000e620000000800 */
[----:B------:R-:W-:Y:S01]  /*65c0*/  BSSY B2, `(.L_x_560) ;  /* 0x000002a000027945 */ /* 0x000fe20003800000 */
[-C--:B-1----:R-:W-:Y:S02]  /*65d0*/  ISETP.GE.AND P0, PT, R22, R5.reuse, PT ;  /* 0x000000051600720c */ /* 0x082fe40003f06270 */
[----:B------:R-:W-:-:S11]  /*65e0*/  ISETP.GE.AND P1, PT, R156, R5, PT ;  /* 0x000000059c00720c */ /* 0x000fd60003f26270 */
[----:B------:R-:W-:Y:S05]  /*65f0*/  @P0 BRA `(.L_x_561) ;  /* 0x0000000000980947 */ /* 0x000fea0003800000 */
[----:B------:R-:W1:Y:S01]  /*6600*/  LDS.128 R4, [R3+0x8400] ;  /* 0x0084000003047984 */ /* 0x000e620000000c00 */
[----:B------:R-:W-:Y:S02]  /*6610*/  HADD2.F32 R25, -RZ, R30.H0_H0 ;  /* 0x2000001eff197230 */ /* 0x000fe40000004100 */
[----:B------:R-:W-:Y:S02]  /*6620*/  HADD2.F32 R21, -RZ, R32.H0_H0 ;  /* 0x20000020ff157230 */ /* 0x000fe40000004100 */
[----:B------:R-:W-:Y:S02]  /*6630*/  HADD2.F32 R24, -RZ, R34.H0_H0 ;  /* 0x20000022ff187230 */ /* 0x000fe40000004100 */
[----:B------:R-:W-:Y:S02]  /*6640*/  HADD2.F32 R26, -RZ, R35.H0_H0 ;  /* 0x20000023ff1a7230 */ /* 0x000fe40000004100 */
[--C-:B-1----:R-:W-:Y:S02]  /*6650*/  HADD2.F32 R12, -RZ, R4.reuse.H0_H0 ;  /* 0x20000004ff0c7230 */ /* 0x102fe40000004100 */
[----:B------:R-:W-:-:S02]  /*6660*/  HADD2.F32 R4, -RZ, R4.H1_H1 ;  /* 0x30000004ff047230 */ /* 0x000fc40000004100 */
[--C-:B------:R-:W-:Y:S02]  /*6670*/  HADD2.F32 R14, -RZ, R5.reuse.H0_H0 ;  /* 0x20000005ff0e7230 */ /* 0x100fe40000004100 */
[----:B------:R-:W-:Y:S02]  /*6680*/  HADD2.F32 R5, -RZ, R5.H1_H1 ;  /* 0x30000005ff057230 */ /* 0x000fe40000004100 */
[C---:B------:R-:W-:Y:S01]  /*6690*/  FMUL.FTZ R27, R4.reuse, R25 ;  /* 0x00000019041b7220 */ /* 0x040fe20000410000 */
[----:B------:R-:W-:Y:S01]  /*66a0*/  FMUL.FTZ R4, R4, R21 ;  /* 0x0000001504047220 */ /* 0x000fe20000410000 */
[--C-:B0-----:R-:W-:Y:S02]  /*66b0*/  HADD2.F32 R15, -RZ, R6.reuse.H0_H0 ;  /* 0x20000006ff0f7230 */ /* 0x101fe40000004100 */
[----:B------:R-:W-:Y:S02]  /*66c0*/  HADD2.F32 R20, -RZ, R7.H0_H0 ;  /* 0x20000007ff147230 */ /* 0x000fe40000004100 */
[C---:B------:R-:W-:Y:S01]  /*66d0*/  FFMA.FTZ R28, R12.reuse, R25, R4 ;  /* 0x000000190c1c7223 */ /* 0x040fe20000010004 */
[C---:B------:R-:W-:Y:S01]  /*66e0*/  FMUL.FTZ R31, R5.reuse, R26 ;  /* 0x0000001a051f7220 */ /* 0x040fe20000410000 */
[----:B------:R-:W-:Y:S01]  /*66f0*/  FFMA.FTZ R27, R12, R21, -R27 ;  /* 0x000000150c1b7223 */ /* 0x000fe2000001081b */
[----:B------:R-:W-:Y:S01]  /*6700*/  FMUL.FTZ R25, R5, R24 ;  /* 0x0000001805197220 */ /* 0x000fe20000410000 */
[----:B------:R-:W-:-:S02]  /*6710*/  HADD2.F32 R6, -RZ, R6.H1_H1 ;  /* 0x30000006ff067230 */ /* 0x000fc40000004100 */
[C---:B------:R-:W-:Y:S01]  /*6720*/  FFMA.FTZ R31, R14.reuse, R24, -R31 ;  /* 0x000000180e1f7223 */ /* 0x040fe2000001081f */
[----:B------:R-:W-:Y:S02]  /*6730*/  HADD2.F32 R7, -RZ, R7.H1_H1 ;  /* 0x30000007ff077230 */ /* 0x000fe40000004100 */
[----:B------:R-:W-:Y:S01]  /*6740*/  FFMA.FTZ R14, R14, R26, R25 ;  /* 0x0000001a0e0e7223 */ /* 0x000fe20000010019 */
[----:B------:R-:W-:Y:S02]  /*6750*/  HADD2.F32 R12, -RZ, R30.H1_H1 ;  /* 0x3000001eff0c7230 */ /* 0x000fe40000004100 */
[----:B------:R-:W-:Y:S02]  /*6760*/  HADD2.F32 R4, -RZ, R32.H1_H1 ;  /* 0x30000020ff047230 */ /* 0x000fe40000004100 */
[----:B------:R-:W-:Y:S02]  /*6770*/  HADD2.F32 R21, -RZ, R35.H1_H1 ;  /* 0x30000023ff157230 */ /* 0x000fe40000004100 */
[----:B------:R-:W-:Y:S01]  /*6780*/  FMUL.FTZ R24, R6, R12 ;  /* 0x0000000c06187220 */ /* 0x000fe20000410000 */
[----:B------:R-:W-:-:S02]  /*6790*/  HADD2.F32 R5, -RZ, R34.H1_H1 ;  /* 0x30000022ff057230 */ /* 0x000fc40000004100 */
[-C--:B------:R-:W-:Y:S01]  /*67a0*/  FMUL.FTZ R25, R6, R4.reuse ;  /* 0x0000000406197220 */ /* 0x080fe20000410000 */
[----:B------:R-:W-:Y:S01]  /*67b0*/  FMUL.FTZ R33, R7, R21 ;  /* 0x0000001507217220 */ /* 0x000fe20000410000 */
[----:B------:R-:W-:Y:S01]  /*67c0*/  FFMA.FTZ R6, R15, R4, -R24 ;  /* 0x000000040f067223 */ /* 0x000fe20000010818 */
[-C--:B------:R-:W-:Y:S01]  /*67d0*/  FMUL.FTZ R26, R7, R5.reuse ;  /* 0x00000005071a7220 */ /* 0x080fe20000410000 */
[----:B------:R-:W-:Y:S01]  /*67e0*/  FFMA.FTZ R25, R15, R12, R25 ;  /* 0x0000000c0f197223 */ /* 0x000fe20000010019 */
[----:B------:R-:W-:Y:S01]  /*67f0*/  FFMA.FTZ R7, R20, R5, -R33 ;  /* 0x0000000514077223 */ /* 0x000fe20000010821 */
[----:B------:R-:W-:Y:S01]  /*6800*/  F2FP.F16.F32.PACK_AB R4, R28, R27 ;  /* 0x0000001b1c04723e */ /* 0x000fe200000000ff */
[----:B------:R-:W-:Y:S01]  /*6810*/  FFMA.FTZ R26, R20, R21, R26 ;  /* 0x00000015141a7223 */ /* 0x000fe2000001001a */
[----:B------:R-:W-:Y:S02]  /*6820*/  F2FP.F16.F32.PACK_AB R5, R14, R31 ;  /* 0x0000001f0e05723e */ /* 0x000fe400000000ff */
[----:B------:R-:W-:-:S02]  /*6830*/  F2FP.F16.F32.PACK_AB R6, R25, R6 ;  /* 0x000000061906723e */ /* 0x000fc400000000ff */
[----:B------:R-:W-:-:S05]  /*6840*/  F2FP.F16.F32.PACK_AB R7, R26, R7 ;  /* 0x000000071a07723e */ /* 0x000fca00000000ff */
[----:B------:R1:W-:Y:S02]  /*6850*/  STS.128 [R3+0x8400], R4 ;  /* 0x0084000403007388 */ /* 0x0003e40000000c00 */
.L_x_561:
[----:B------:R-:W-:Y:S05]  /*6860*/  BSYNC B2 ;  /* 0x0000000000027941 */ /* 0x000fea0003800000 */
.L_x_560:
[----:B------:R-:W-:Y:S05]  /*6870*/  @P1 BRA `(.L_x_559) ;  /* 0x0000000000981947 */ /* 0x000fea0003800000 */
[----:B-1----:R-:W1:Y:S01]  /*6880*/  LDS.128 R4, [R0] ;  /* 0x0000000000047984 */ /* 0x002e620000000c00 */
[--C-:B------:R-:W-:Y:S02]  /*6890*/  HADD2.F32 R25, -RZ, R11.reuse.H1_H1 ;  /* 0x3000000bff197230 */ /* 0x100fe40000004100 */
[----:B------:R-:W-:Y:S02]  /*68a0*/  HADD2.F32 R21, -RZ, R11.H0_H0 ;  /* 0x2000000bff157230 */ /* 0x000fe40000004100 */
[--C-:B------:R-:W-:Y:S02]  /*68b0*/  HADD2.F32 R24, -RZ, R10.reuse.H0_H0 ;  /* 0x2000000aff187230 */ /* 0x100fe40000004100 */
[----:B------:R-:W-:Y:S02]  /*68c0*/  HADD2.F32 R26, -RZ, R10.H1_H1 ;  /* 0x3000000aff1a7230 */ /* 0x000fe40000004100 */
        /* <DEDUP_REMOVED lines=16> */
[--C-:B------:R-:W-:Y:S02]  /*69d0*/  HADD2.F32 R12, -RZ, R9.reuse.H0_H0 ;  /* 0x20000009ff0c7230 */ /* 0x100fe40000004100 */
[--C-:B------:R-:W-:Y:S02]  /*69e0*/  HADD2.F32 R4, -RZ, R8.reuse.H0_H0 ;  /* 0x20000008ff047230 */ /* 0x100fe40000004100 */
        /* <DEDUP_REMOVED lines=14> */
[----:B------:R2:W-:Y:S02]  /*6ad0*/  STS.128 [R0], R4 ;  /* 0x0000000400007388 */ /* 0x0005e40000000c00 */
.L_x_559:
[----:B------:R-:W-:Y:S05]  /*6ae0*/  BSYNC B1 ;  /* 0x0000000000017941 */ /* 0x000fea0003800000 */
.L_x_558:
[----:B-12---:R-:W-:-:S05]  /*6af0*/  VIADD R4, R152, 0x60 ;  /* 0x0000006098047836 */ /* 0x006fca0000000000 */
[----:B------:R-:W-:-:S13]  /*6b00*/  ISETP.GE.AND P0, PT, R4, R13, PT ;  /* 0x0000000d0400720c */ /* 0x000fda0003f06270 */
[----:B------:R-:W-:Y:S05]  /*6b10*/  @P0 BRA `(.L_x_562) ;  /* 0x0000001400480947 */ /* 0x000fea0003800000 */
        /* <DEDUP_REMOVED lines=8> */
[--C-:B------:R-:W-:Y:S02]  /*6ba0*/  HADD2.F32 R31, -RZ, R35.reuse.H0_H0 ;  /* 0x20000023ff1f7230 */ /* 0x100fe40000004100 */
[----:B------:R-:W-:Y:S02]  /*6bb0*/  HADD2.F32 R27, -RZ, R34.H0_H0 ;  /* 0x20000022ff1b7230 */ /* 0x000fe40000004100 */
[----:B------:R-:W-:Y:S02]  /*6bc0*/  HADD2.F32 R28, -RZ, R30.H1_H1 ;  /* 0x3000001eff1c7230 */ /* 0x000fe40000004100 */
[----:B------:R-:W-:-:S02]  /*6bd0*/  HADD2.F32 R33, -RZ, R35.H1_H1 ;  /* 0x30000023ff217230 */ /* 0x000fc40000004100 */
[--C-:B-1----:R-:W-:Y:S02]  /*6be0*/  HADD2.F32 R12, -RZ, R4.reuse.H0_H0 ;  /* 0x20000004ff0c7230 */ /* 0x102fe40000004100 */
[----:B------:R-:W-:Y:S02]  /*6bf0*/  HADD2.F32 R4, -RZ, R4.H1_H1 ;  /* 0x30000004ff047230 */ /* 0x000fe40000004100 */
[--C-:B------:R-:W-:Y:S02]  /*6c00*/  HADD2.F32 R13, -RZ, R5.reuse.H0_H0 ;  /* 0x20000005ff0d7230 */ /* 0x100fe40000004100 */
[----:B------:R-:W-:Y:S02]  /*6c10*/  HADD2.F32 R5, -RZ, R5.H1_H1 ;  /* 0x30000005ff057230 */ /* 0x000fe40000004100 */
[-C--:B------:R-:W-:Y:S01]  /*6c20*/  FMUL.FTZ R21, R26, R4.reuse ;  /* 0x000000041a157220 */ /* 0x080fe20000410000 */
[----:B------:R-:W-:Y:S01]  /*6c30*/  FMUL.FTZ R25, R24, R4 ;  /* 0x0000000418197220 */ /* 0x000fe20000410000 */
[----:B------:R-:W-:-:S02]  /*6c40*/  HADD2.F32 R14, -RZ, R6.H0_H0 ;  /* 0x20000006ff0e7230 */ /* 0x000fc40000004100 */
[-C--:B------:R-:W-:Y:S01]  /*6c50*/  FMUL.FTZ R20, R31, R5.reuse ;  /* 0x000000051f147220 */ /* 0x080fe20000410000 */
[-C--:B------:R-:W-:Y:S01]  /*6c60*/  FFMA.FTZ R4, R24, R12.reuse, -R21 ;  /* 0x0000000c18047223 */ /* 0x080fe20000010815 */
[----:B------:R-:W-:Y:S01]  /*6c70*/  FFMA.FTZ R25, R26, R12, R25 ;  /* 0x0000000c1a197223 */ /* 0x000fe20000010019 */
[C---:B------:R-:W-:Y:S01]  /*6c80*/  FMUL.FTZ R12, R27.reuse, R5 ;  /* 0x000000051b0c7220 */ /* 0x040fe20000410000 */
[--C-:B0-----:R-:W-:Y:S02]  /*6c90*/  HADD2.F32 R15, -RZ, R7.reuse.H0_H0 ;  /* 0x20000007ff0f7230 */ /* 0x101fe40000004100 */
[-C--:B------:R-:W-:Y:S01]  /*6ca0*/  FFMA.FTZ R5, R27, R13.reuse, -R20 ;  /* 0x0000000d1b057223 */ /* 0x080fe20000010814 */
[----:B------:R-:W-:Y:S02]  /*6cb0*/  HADD2.F32 R6, -RZ, R6.H1_H1 ;  /* 0x30000006ff067230 */ /* 0x000fe40000004100 */
[----:B------:R-:W-:Y:S01]  /*6cc0*/  FFMA.FTZ R12, R31, R13, R12 ;  /* 0x0000000d1f0c7223 */ /* 0x000fe2000001000c */
[----:B------:R-:W-:Y:S01]  /*6cd0*/  HADD2.F32 R7, -RZ, R7.H1_H1 ;  /* 0x30000007ff077230 */ /* 0x000fe20000004100 */
[----:B------:R-:W-:Y:S01]  /*6ce0*/  F2FP.F16.F32.PACK_AB R4, R25, R4 ;  /* 0x000000041904723e */ /* 0x000fe200000000ff */
[----:B------:R-:W-:-:S02]  /*6cf0*/  HADD2.F32 R26, -RZ, R32.H1_H1 ;  /* 0x30000020ff1a7230 */ /* 0x000fc40000004100 */
[-C--:B------:R-:W-:Y:S01]  /*6d00*/  FMUL.FTZ R13, R28, R6.reuse ;  /* 0x000000061c0d7220 */ /* 0x080fe20000410000 */
[----:B------:R-:W-:Y:S02]  /*6d10*/  HADD2.F32 R27, -RZ, R34.H1_H1 ;  /* 0x30000022ff1b7230 */ /* 0x000fe40000004100 */
[----:B------:R-:W-:Y:S01]  /*6d20*/  FMUL.FTZ R20, R33, R7 ;  /* 0x0000000721147220 */ /* 0x000fe20000410000 */
[----:B------:R-:W-:Y:S01]  /*6d30*/  F2FP.F16.F32.PACK_AB R5, R12, R5 ;  /* 0x000000050c05723e */ /* 0x000fe200000000ff */
[C---:B------:R-:W-:Y:S01]  /*6d40*/  FMUL.FTZ R21, R26.reuse, R6 ;  /* 0x000000061a157220 */ /* 0x040fe20000410000 */
[-C--:B------:R-:W-:Y:S01]  /*6d50*/  FFMA.FTZ R6, R26, R14.reuse, -R13 ;  /* 0x0000000e1a067223 */ /* 0x080fe2000001080d */
[C---:B------:R-:W-:Y:S01]  /*6d60*/  FMUL.FTZ R24, R27.reuse, R7 ;  /* 0x000000071b187220 */ /* 0x040fe20000410000 */
[-C--:B------:R-:W-:Y:S01]  /*6d70*/  FFMA.FTZ R7, R27, R15.reuse, -R20 ;  /* 0x0000000f1b077223 */ /* 0x080fe20000010814 */
[----:B------:R-:W-:Y:S02]  /*6d80*/  FFMA.FTZ R21, R28, R14, R21 ;  /* 0x0000000e1c157223 */ /* 0x000fe40000010015 */
[----:B------:R-:W-:-:S03]  /*6d90*/  FFMA.FTZ R24, R33, R15, R24 ;  /* 0x0000000f21187223 */ /* 0x000fc60000010018 */
[----:B------:R-:W-:Y:S02]  /*6da0*/  F2FP.F16.F32.PACK_AB R6, R21, R6 ;  /* 0x000000061506723e */ /* 0x000fe400000000ff */
[----:B------:R-:W-:-:S05]  /*6db0*/  F2FP.F16.F32.PACK_AB R7, R24, R7 ;  /* 0x000000071807723e */ /* 0x000fca00000000ff */
[----:B------:R1:W-:Y:S02]  /*6dc0*/  STS.128 [R3+0xb400], R4 ;  /* 0x00b4000403007388 */ /* 0x0003e40000000c00 */
.L_x_564:
[----:B------:R-:W-:Y:S05]  /*6dd0*/  BSYNC B1 ;  /* 0x0000000000017941 */ /* 0x000fea0003800000 */
.L_x_563:
[----:B------:R-:W-:Y:S05]  /*6de0*/  @P1 BRA `(.L_x_562) ;  /* 0x0000001000941947 */ /* 0x000fea0003800000 */
[----:B-1----:R-:W1:Y:S01]  /*6df0*/  LDS.128 R4, [R0+0x3000] ;  /* 0x0030000000047984 */ /* 0x002e620000000c00 */
[--C-:B------:R-:W-:Y:S02]  /*6e00*/  HADD2.F32 R21, -RZ, R11.reuse.H1_H1 ;  /* 0x3000000bff157230 */ /* 0x100fe40000004100 */
[--C-:B------:R-:W-:Y:S02]  /*6e10*/  HADD2.F32 R24, -RZ, R10.reuse.H0_H0 ;  /* 0x2000000aff187230 */ /* 0x100fe40000004100 */
[----:B------:R-:W-:Y:S02]  /*6e20*/  HADD2.F32 R26, -RZ, R10.H1_H1 ;  /* 0x3000000aff1a7230 */ /* 0x000fe40000004100 */
[----:B0-----:R-:W-:Y:S02]  /*6e30*/  HADD2.F32 R15, -RZ, R11.H0_H0 ;  /* 0x2000000bff0f7230 */ /* 0x001fe40000004100 */
[----:B------:R-:W-:Y:S02]  /*6e40*/  HADD2.F32 R25, -RZ, R9.H0_H0 ;  /* 0x20000009ff197230 */ /* 0x000fe40000004100 */
[----:B-1----:R-:W-:-:S02]  /*6e50*/  HADD2.F32 R3, -RZ, R4.H0_H0 ;  /* 0x20000004ff037230 */ /* 0x002fc40000004100 */
[----:B------:R-:W-:Y:S02]  /*6e60*/  HADD2.F32 R4, -RZ, R4.H1_H1 ;  /* 0x30000004ff047230 */ /* 0x000fe40000004100 */
[--C-:B------:R-:W-:Y:S02]  /*6e70*/  HADD2.F32 R10, -RZ, R5.reuse.H0_H0 ;  /* 0x20000005ff0a7230 */ /* 0x100fe40000004100 */
[----:B------:R-:W-:Y:S02]  /*6e80*/  HADD2.F32 R5, -RZ, R5.H1_H1 ;  /* 0x30000005ff057230 */ /* 0x000fe40000004100 */
[-C--:B------:R-:W-:Y:S01]  /*6e90*/  FMUL.FTZ R14, R21, R4.reuse ;  /* 0x00000004150e7220 */ /* 0x080fe20000410000 */
[C---:B------:R-:W-:Y:S01]  /*6ea0*/  FMUL.FTZ R20, R15.reuse, R4 ;  /* 0x000000040f147220 */ /* 0x040fe20000410000 */
[----:B------:R-:W-:Y:S02]  /*6eb0*/  HADD2.F32 R11, -RZ, R6.H0_H0 ;  /* 0x20000006ff0b7230 */ /* 0x000fe40000004100 */
[----:B------:R-:W-:Y:S01]  /*6ec0*/  FMUL.FTZ R13, R26, R5 ;  /* 0x000000051a0d7220 */ /* 0x000fe20000410000 */
[----:B------:R-:W-:Y:S01]  /*6ed0*/  FFMA.FTZ R4, R15, R3, -R14 ;  /* 0x000000030f047223 */ /* 0x000fe2000001080e */
[----:B------:R-:W-:Y:S01]  /*6ee0*/  FMUL.FTZ R15, R24, R5 ;  /* 0x00000005180f7220 */ /* 0x000fe20000410000 */
[----:B------:R-:W-:-:S02]  /*6ef0*/  HADD2.F32 R12, -RZ, R7.H0_H0 ;  /* 0x20000007ff0c7230 */ /* 0x000fc40000004100 */
[-C--:B------:R-:W-:Y:S01]  /*6f00*/  FFMA.FTZ R5, R24, R10.reuse, -R13 ;  /* 0x0000000a18057223 */ /* 0x080fe2000001080d */
[----:B------:R-:W-:Y:S02]  /*6f10*/  HADD2.F32 R6, -RZ, R6.H1_H1 ;  /* 0x30000006ff067230 */ /* 0x000fe40000004100 */
[----:B------:R-:W-:Y:S01]  /*6f20*/  FFMA.FTZ R3, R21, R3, R20 ;  /* 0x0000000315037223 */ /* 0x000fe20000010014 */
[----:B------:R-:W-:Y:S02]  /*6f30*/  HADD2.F32 R7, -RZ, R7.H1_H1 ;  /* 0x30000007ff077230 */ /* 0x000fe40000004100 */
[----:B------:R-:W-:Y:S01]  /*6f40*/  FFMA.FTZ R10, R26, R10, R15 ;  /* 0x0000000a1a0a7223 */ /* 0x000fe2000001000f */
[----:B------:R-:W-:Y:S02]  /*6f50*/  HADD2.F32 R24, -RZ, R9.H1_H1 ;  /* 0x30000009ff187230 */ /* 0x000fe40000004100 */
[--C-:B------:R-:W-:Y:S01]  /*6f60*/  HADD2.F32 R21, -RZ, R8.reuse.H0_H0 ;  /* 0x20000008ff157230 */ /* 0x100fe20000004100 */
[----:B------:R-:W-:Y:S01]  /*6f70*/  F2FP.F16.F32.PACK_AB R4, R3, R4 ;  /* 0x000000040304723e */ /* 0x000fe200000000ff */
[----:B------:R-:W-:-:S02]  /*6f80*/  HADD2.F32 R20, -RZ, R8.H1_H1 ;  /* 0x30000008ff147230 */ /* 0x000fc40000004100 */
[-C--:B------:R-:W-:Y:S01]  /*6f90*/  FMUL.FTZ R8, R25, R6.reuse ;  /* 0x0000000619087220 */ /* 0x080fe20000410000 */
[----:B------:R-:W-:Y:S01]  /*6fa0*/  FMUL.FTZ R9, R24, R7 ;  /* 0x0000000718097220 */ /* 0x000fe20000410000 */
[C---:B------:R-:W-:Y:S01]  /*6fb0*/  FMUL.FTZ R14, R21.reuse, R6 ;  /* 0x00000006150e7220 */ /* 0x040fe20000410000 */
[----:B------:R-:W-:Y:S01]  /*6fc0*/  F2FP.F16.F32.PACK_AB R5, R10, R5 ;  /* 0x000000050a05723e */ /* 0x000fe200000000ff */
[C---:B------:R-:W-:Y:S01]  /*6fd0*/  FMUL.FTZ R13, R20.reuse, R7 ;  /* 0x00000007140d7220 */ /* 0x040fe20000410000 */
[-C--:B------:R-:W-:Y:S01]  /*6fe0*/  FFMA.FTZ R6, R21, R11.reuse, -R8 ;  /* 0x0000000b15067223 */ /* 0x080fe20000010808 */
[-C--:B------:R-:W-:Y:S01]  /*6ff0*/  FFMA.FTZ R7, R20, R12.reuse, -R9 ;  /* 0x0000000c14077223 */ /* 0x080fe20000010809 */
[----:B------:R-:W-:Y:S01]  /*7000*/  FFMA.FTZ R11, R25, R11, R14 ;  /* 0x0000000b190b7223 */ /* 0x000fe2000001000e */
[----:B------:R-:W-:-:S04]  /*7010*/  FFMA.FTZ R12, R24, R12, R13 ;  /* 0x0000000c180c7223 */ /* 0x000fc8000001000d */
[----:B------:R-:W-:Y:S02]  /*7020*/  F2FP.F16.F32.PACK_AB R6, R11, R6 ;  /* 0x000000060b06723e */ /* 0x000fe400000000ff */
[----:B------:R-:W-:-:S05]  /*7030*/  F2FP.F16.F32.PACK_AB R7, R12, R7 ;  /* 0x000000070c07723e */ /* 0x000fca00000000ff */
[----:B------:R3:W-:Y:S01]  /*7040*/  STS.128 [R0+0x3000], R4 ;  /* 0x0030000400007388 */ /* 0x0007e20000000c00 */
[----:B------:R-:W-:Y:S05]  /*7050*/  BRA `(.L_x_562) ;  /* 0x0000000c00f87947 */ /* 0x000fea0003800000 */
.L_x_552:
[----:B------:R-:W-:-:S03]  /*7060*/  UMOV UR4, 0xffffffff ;  /* 0xffffffff00047882 */ /* 0x000fc60000000000 */
[----:B------:R-:W-:Y:S05]  /*7070*/  BRA.DIV UR4, `(.L_x_565) ;  /* 0x000000f6047c7947 */ /* 0x000fea000b800000 */
[----:B------:R0:W2:Y:S04]  /*7080*/  SHFL.IDX PT, R0, R26, RZ, 0x1c1f ;  /* 0x001c1fff1a007589 */ /* 0x0000a800000e0000 */
[----:B------:R0:W3:Y:S04]  /*7090*/  SHFL.IDX PT, R3, R24, RZ, 0x1c1f ;  /* 0x001c1fff18037589 */ /* 0x0000e800000e0000 */
[----:B------:R0:W4:Y:S04]  /*70a0*/  SHFL.IDX PT, R20, R28, RZ, 0x1c1f ;  /* 0x001c1fff1c147589 */ /* 0x00012800000e0000 */
[----:B-1----:R0:W1:Y:S02]  /*70b0*/  SHFL.IDX PT, R14, R27, RZ, 0x1c1f ;  /* 0x001c1fff1b0e7589 */ /* 0x00206400000e0000 */
.L_x_761:
[----:B------:R-:W-:Y:S01]  /*70c0*/  ULDC UR4, c[0x0][0x448] ;  /* 0x0001120000047ab9 */ /* 0x000fe20000000800 */
[----:B------:R-:W-:Y:S01]  /*70d0*/  BSSY B1, `(.L_x_566) ;  /* 0x0000014000017945 */ /* 0x000fe20003800000 */
[----:B------:R-:W-:Y:S01]  /*70e0*/  IMAD R25, R25, UR4, RZ ;  /* 0x0000000419197c24 */ /* 0x000fe2000f8e02ff */
[----:B------:R-:W-:Y:S02]  /*70f0*/  CS2R R8, SRZ ;  /* 0x0000000000087805 */ /* 0x000fe4000001ff00 */
[----:B------:R-:W-:Y:S02]  /*7100*/  CS2R R6, SRZ ;  /* 0x0000000000067805 */ /* 0x000fe4000001ff00 */
[----:B------:R-:W-:Y:S02]  /*7110*/  CS2R R10, SRZ ;  /* 0x00000000000a7805 */ /* 0x000fe4000001ff00 */
[----:B------:R-:W-:Y:S02]  /*7120*/  ISETP.GE.AND P0, PT, R4, R25, PT ;  /* 0x000000190400720c */ /* 0x000fe40003f06270 */
[----:B------:R-:W-:-:S11]  /*7130*/  CS2R R4, SRZ ;  /* 0x0000000000047805 */ /* 0x000fd6000001ff00 */
[----:B------:R-:W-:Y:S05]  /*7140*/  @P0 BRA `(.L_x_567) ;  /* 0x0000000000300947 */ /* 0x000fea0003800000 */
[----:B------:R-:W-:Y:S01]  /*7150*/  ULDC UR4, c[0x0][0x3f4] ;  /* 0x0000fd0000047ab9 */ /* 0x000fe20000000800 */
[C---:B------:R-:W-:Y:S01]  /*7160*/  IMAD.SHL.U32 R15, R16.reuse, 0x2, RZ ;  /* 0x00000002100f7824 */ /* 0x040fe200078e00ff */
[C---:B------:R-:W-:Y:S02]  /*7170*/  ISETP.GE.AND P2, PT, R16.reuse, UR4, PT ;  /* 0x0000000410007c0c */ /* 0x040fe4000bf46270 */
[----:B------:R-:W-:Y:S02]  /*7180*/  SHF.L.U64.HI R9, R16, 0x1, R17 ;  /* 0x0000000110097819 */ /* 0x000fe40000010211 */
[-C--:B-1----:R-:W-:Y:S02]  /*7190*/  IADD3 R14, P1, R14, R15.reuse, RZ ;  /* 0x0000000f0e0e7210 */ /* 0x082fe40007f3e0ff */
[----:B---3--:R-:W-:-:S03]  /*71a0*/  IADD3 R12, P0, R3, R15, RZ ;  /* 0x0000000f030c7210 */ /* 0x008fc60007f1e0ff */
[----:B----4-:R-:W-:Y:S01]  /*71b0*/  IMAD.X R15, R20, 0x1, R9, P1 ;  /* 0x00000001140f7824 */ /* 0x010fe200008e0609 */
[----:B--2---:R-:W-:Y:S02]  /*71c0*/  IADD3.X R13, R0, R9, RZ, P0, !PT ;  /* 0x00000009000d7210 */ /* 0x004fe400007fe4ff */
[----:B------:R-:W-:Y:S01]  /*71d0*/  CS2R R8, SRZ ;  /* 0x0000000000087805 */ /* 0x000fe2000001ff00 */
[----:B------:R-:W-:Y:S06]  /*71e0*/  @P2 BRA `(.L_x_567) ;  /* 0x0000000000082947 */ /* 0x000fec0003800000 */
[----:B------:R1:W5:Y:S04]  /*71f0*/  LD.E.128 R4, desc[UR42][R12.64] ;  /* 0x0000002a0c047980 */ /* 0x000368000c101d00 */
[----:B------:R1:W5:Y:S02]  /*7200*/  LD.E.128 R8, desc[UR42][R14.64] ;  /* 0x0000002a0e087980 */ /* 0x000364000c101d00 */
.L_x_567:
[----:B------:R-:W-:Y:S05]  /*7210*/  BSYNC B1 ;  /* 0x0000000000017941 */ /* 0x000fea0003800000 */
.L_x_566:
[----:B------:R-:W-:Y:S01]  /*7220*/  ULEA.HI UR4, UR37, UR37, URZ, 0x1 ;  /* 0x0000002525047291 */ /* 0x000fe2000f8f083f */
[----:B-1----:R-:W-:Y:S01]  /*7230*/  IMAD R12, R33, -0xc0, R25 ;  /* 0xffffff40210c7824 */ /* 0x002fe200078e0219 */
[----:B0-----:R-:W0:Y:S01]  /*7240*/  LDC R27, c[0x0][0x3f4] ;  /* 0x0000fd00ff1b7b82 */ /* 0x001e220000000800 */
[----:B-----5:R-:W-:Y:S01]  /*7250*/  MOV R15, R5 ;  /* 0x00000005000f7202 */ /* 0x020fe20000000f00 */
[----:B------:R-:W-:Y:S01]  /*7260*/  ULOP3.LUT UR4, UR4, 0xfffffffe, URZ, 0xc0, !UPT ;  /* 0xfffffffe04047892 */ /* 0x000fe2000f8ec03f */
[--C-:B---3--:R-:W-:Y:S01]  /*7270*/  SHF.R.U64 R3, R4, 0x10, R5.reuse ;  /* 0x0000001004037819 */ /* 0x108fe20000001205 */
[----:B------:R-:W-:Y:S01]  /*7280*/  IMAD.MOV.U32 R13, RZ, RZ, R6 ;  /* 0x000000ffff0d7224 */ /* 0x000fe200078e0006 */
[----:B------:R-:W-:Y:S01]  /*7290*/  SHF.R.U32.HI R14, RZ, 0x10, R5 ;  /* 0x00000010ff0e7819 */ /* 0x000fe20000011605 */
[----:B------:R-:W-:Y:S01]  /*72a0*/  UIADD3 UR4, UR37, -UR4, URZ ;  /* 0x8000000425047290 */ /* 0x000fe2000fffe03f */
[----:B------:R-:W-:Y:S01]  /*72b0*/  SHF.R.U64 R5, R6, 0x10, R7 ;  /* 0x0000001006057819 */ /* 0x000fe20000001207 */
[----:B------:R-:W-:Y:S01]  /*72c0*/  IMAD.MOV.U32 R6, RZ, RZ, R10 ;  /* 0x000000ffff067224 */ /* 0x000fe200078e000a */
[----:B------:R-:W-:Y:S01]  /*72d0*/  SHF.R.U64 R10, R10, 0x10, R11 ;  /* 0x000000100a0a7819 */ /* 0x000fe2000000120b */
[----:B------:R-:W-:Y:S01]  /*72e0*/  IMAD.MOV.U32 R21, RZ, RZ, R4 ;  /* 0x000000ffff157224 */ /* 0x000fe200078e0004 */
[----:B------:R-:W-:Y:S01]  /*72f0*/  PRMT R15, R15, 0x5410, R3 ;  /* 0x000054100f0f7816 */ /* 0x000fe20000000003 */
[----:B--2---:R-:W-:Y:S01]  /*7300*/  IMAD.U32 R0, RZ, RZ, UR4 ;  /* 0x00000004ff007e24 */ /* 0x004fe2000f8e00ff */
[--C-:B------:R-:W-:Y:S01]  /*7310*/  SHF.R.U32.HI R24, RZ, 0x10, R7.reuse ;  /* 0x00000010ff187819 */ /* 0x100fe20000011607 */
[----:B------:R-:W-:Y:S01]  /*7320*/  IMAD.MOV.U32 R4, RZ, RZ, R8 ;  /* 0x000000ffff047224 */ /* 0x000fe200078e0008 */
[----:B------:R-:W-:Y:S01]  /*7330*/  PRMT R3, R5, 0x5410, R10 ;  /* 0x0000541005037816 */ /* 0x000fe2000000000a */
[----:B------:R-:W-:Y:S01]  /*7340*/  VIADD R26, R152, 0x60 ;  /* 0x00000060981a7836 */ /* 0x000fe20000000000 */
[----:B------:R-:W-:Y:S01]  /*7350*/  SHF.L.U32 R25, R0, 0x1f, RZ ;  /* 0x0000001f00197819 */ /* 0x000fe200000006ff */
[----:B------:R-:W-:Y:S01]  /*7360*/  IMAD.MOV.U32 R0, RZ, RZ, R7 ;  /* 0x000000ffff007224 */ /* 0x000fe200078e0007 */
[----:B----4-:R-:W-:Y:S01]  /*7370*/  MOV R20, R9 ;  /* 0x0000000900147202 */ /* 0x010fe20000000f00 */
[----:B------:R-:W-:Y:S01]  /*7380*/  IMAD.MOV.U32 R7, RZ, RZ, R11 ;  /* 0x000000ffff077224 */ /* 0x000fe200078e000b */
[----:B------:R-:W1:Y:S01]  /*7390*/  SYNCS.PHASECHK.TRANS64.TRYWAIT P1, [R18+URZ+0x16800], R25 ;  /* 0x01680019120075a7 */ /* 0x000e62000802017f */
[----:B------:R-:W-:Y:S01]  /*73a0*/  SHF.R.U64 R8, R8, 0x10, R9 ;  /* 0x0000001008087819 */ /* 0x000fe20000001209 */
[----:B------:R-:W-:Y:S01]  /*73b0*/  BSSY B1, `(.L_x_568) ;  /* 0x000000f000017945 */ /* 0x000fe20003800000 */
[----:B0-----:R-:W-:-:S02]  /*73c0*/  ISETP.GE.AND P0, PT, R16, R27, PT ;  /* 0x0000001b1000720c */ /* 0x001fc40003f06270 */
[----:B------:R-:W-:Y:S02]  /*73d0*/  VIMNMX R5, R12, 0xc0, PT ;  /* 0x000000c00c057848 */ /* 0x000fe40003fe0100 */
[----:B------:R-:W-:Y:S02]  /*73e0*/  SHF.R.U32.HI R9, RZ, 0x10, R9 ;  /* 0x00000010ff097819 */ /* 0x000fe40000011609 */
[----:B------:R-:W-:Y:S02]  /*73f0*/  SHF.R.U32.HI R11, RZ, 0x10, R11 ;  /* 0x00000010ff0b7819 */ /* 0x000fe4000001160b */
[----:B------:R-:W-:Y:S02]  /*7400*/  PRMT R21, R21, 0x5410, R4 ;  /* 0x0000541015157816 */ /* 0x000fe40000000004 */
[----:B------:R-:W-:Y:S02]  /*7410*/  ISETP.GE.OR P2, PT, R152, R5, P0 ;  /* 0x000000059800720c */ /* 0x000fe40000746670 */
[----:B------:R-:W-:-:S02]  /*7420*/  PRMT R0, R24, 0x5410, R0 ;  /* 0x0000541018007816 */ /* 0x000fc40000000000 */
[----:B------:R-:W-:Y:S02]  /*7430*/  PRMT R20, R20, 0x5410, R8 ;  /* 0x0000541014147816 */ /* 0x000fe40000000008 */
[----:B------:R-:W-:Y:S02]  /*7440*/  ISETP.GE.OR P0, PT, R26, R5, P0 ;  /* 0x000000051a00720c */ /* 0x000fe40000706670 */
[----:B------:R-:W-:Y:S02]  /*7450*/  PRMT R14, R14, 0x5410, R9 ;  /* 0x000054100e0e7816 */ /* 0x000fe40000000009 */
[----:B------:R-:W-:Y:S02]  /*7460*/  PRMT R13, R13, 0x5410, R6 ;  /* 0x000054100d0d7816 */ /* 0x000fe40000000006 */
[----:B------:R-:W-:Y:S02]  /*7470*/  PRMT R12, R7, 0x5410, R11 ;  /* 0x00005410070c7816 */ /* 0x000fe4000000000b */
[----:B------:R-:W-:Y:S01]  /*7480*/  IADD3 R4, R16, R27, RZ ;  /* 0x0000001b10047210 */ /* 0x000fe20007ffe0ff */
[----:B-1----:R-:W-:Y:S06]  /*7490*/  @!P1 BRA `(.L_x_569) ;  /* 0x000000f000e49947 */ /* 0x002fec0003800000 */
.L_x_762:
[----:B------:R-:W-:Y:S05]  /*74a0*/  BSYNC B1 ;  /* 0x0000000000017941 */ /* 0x000fea0003800000 */
.L_x_568:
[----:B------:R-:W-:Y:S01]  /*74b0*/  BSSY B1, `(.L_x_570) ;  /* 0x000005f000017945 */ /* 0x000fe20003800000 */
[----:B------:R-:W-:-:S03]  /*74c0*/  LOP3.LUT R24, R4, 0x38, RZ, 0xc0, !PT ;  /* 0x0000003804187812 */ /* 0x000fc600078ec0ff */
[----:B------:R-:W-:Y:S05]  /*74d0*/  @P2 BRA `(.L_x_571) ;  /* 0x0000000400702947 */ /* 0x000fea0003800000 */
[----:B------:R-:W2:Y:S01]  /*74e0*/  LDL R6, [R1+0x14] ;  /* 0x0000140001067983 */ /* 0x000ea20000100800 */
[----:B------:R-:W1:Y:S02]  /*74f0*/  S2R R5, SR_TID.X ;  /* 0x0000000000057919 */ /* 0x000e640000002100 */
[----:B-1----:R-:W-:-:S05]  /*7500*/  VIADD R5, R5, 0xffffff80 ;  /* 0xffffff8005057836 */ /* 0x002fca0000000000 */
[----:B------:R-:W-:-:S04]  /*7510*/  SHF.R.S32.HI R10, RZ, 0x1f, R5 ;  /* 0x0000001fff0a7819 */ /* 0x000fc80000011405 */
[----:B------:R-:W-:-:S04]  /*7520*/  LEA.HI R10, R10, R5, RZ, 0x5 ;  /* 0x000000050a0a7211 */ /* 0x000fc800078f28ff */
[----:B------:R-:W-:Y:S01]  /*7530*/  SHF.R.S32.HI R10, RZ, 0x5, R10 ;  /* 0x00000005ff0a7819 */ /* 0x000fe2000001140a */
[--C-:B------:R-:W-:Y:S02]  /*7540*/  HADD2.F32 R34, -RZ, R21.reuse.H0_H0 ;  /* 0x20000015ff227230 */ /* 0x100fe40000004100 */
[----:B------:R-:W-:Y:S02]  /*7550*/  HADD2.F32 R36, -RZ, R21.H1_H1 ;  /* 0x30000015ff247230 */ /* 0x000fe40000004100 */
[----:B------:R-:W-:Y:S02]  /*7560*/  HADD2.F32 R37, -RZ, R20.H1_H1 ;  /* 0x30000014ff257230 */ /* 0x000fe40000004100 */
[----:B------:R-:W-:Y:S02]  /*7570*/  HADD2.F32 R35, -RZ, R15.H1_H1 ;  /* 0x3000000fff237230 */ /* 0x000fe40000004100 */
[----:B--2---:R-:W-:-:S05]  /*7580*/  IMAD.SHL.U32 R4, R6, 0x40, RZ ;  /* 0x0000004006047824 */ /* 0x004fca00078e00ff */
[----:B------:R-:W-:-:S04]  /*7590*/  LOP3.LUT R7, R4, 0x1c0, RZ, 0xc0, !PT ;  /* 0x000001c004077812 */ /* 0x000fc800078ec0ff */
[--C-:B------:R-:W-:Y:S02]  /*75a0*/  SHF.R.U32.HI R9, RZ, 0x3, R7.reuse ;  /* 0x00000003ff097819 */ /* 0x100fe40000011607 */
[----:B------:R-:W-:Y:S02]  /*75b0*/  LOP3.LUT R4, R7, 0x38, R16, 0xf8, !PT ;  /* 0x0000003807047812 */ /* 0x000fe400078ef810 */
[----:B------:R-:W-:Y:S02]  /*75c0*/  LOP3.LUT R8, R9, R24, R7, 0x1e, !PT ;  /* 0x0000001809087212 */ /* 0x000fe400078e1e07 */
[----:B------:R-:W-:-:S03]  /*75d0*/  LOP3.LUT R4, R4, R9, RZ, 0x3c, !PT ;  /* 0x0000000904047212 */ /* 0x000fc600078e3cff */
[C---:B------:R-:W-:Y:S02]  /*75e0*/  IMAD R9, R10.reuse, 0x200, R8 ;  /* 0x000002000a097824 */ /* 0x040fe400078e0208 */
[----:B------:R-:W-:Y:S02]  /*75f0*/  IMAD R5, R10, 0x200, R4 ;  /* 0x000002000a057824 */ /* 0x000fe400078e0204 */
[----:B------:R-:W-:-:S03]  /*7600*/  IMAD R44, R9, 0x2, R18 ;  /* 0x00000002092c7824 */ /* 0x000fc600078e0212 */
[----:B------:R-:W-:Y:S02]  /*7610*/  LEA R43, R5, R18, 0x1 ;  /* 0x00000012052b7211 */ /* 0x000fe400078e08ff */
[----:B------:R-:W1:Y:S04]  /*7620*/  LDS.128 R8, [R44+0x8400] ;  /* 0x008400002c087984 */ /* 0x000e680000000c00 */
[----:B------:R-:W0:Y:S01]  /*7630*/  LDS.128 R4, [R43+0x8400] ;  /* 0x008400002b047984 */ /* 0x000e220000000c00 */
[--C-:B-1----:R-:W-:Y:S02]  /*7640*/  HADD2.F32 R30, -RZ, R8.reuse.H0_H0 ;  /* 0x20000008ff1e7230 */ /* 0x102fe40000004100 */
[----:B------:R-:W-:Y:S02]  /*7650*/  HADD2.F32 R8, -RZ, R8.H1_H1 ;  /* 0x30000008ff087230 */ /* 0x000fe40000004100 */
[----:B0-----:R-:W-:-:S02]  /*7660*/  HADD2.F32 R25, -RZ, R4.H0_H0 ;  /* 0x20000004ff197230 */ /* 0x001fc40000004100 */
[C---:B------:R-:W-:Y:S01]  /*7670*/  FMUL.FTZ R38, R30.reuse, R36 ;  /* 0x000000241e267220 */ /* 0x040fe20000410000 */
[-C--:B------:R-:W-:Y:S01]  /*7680*/  FMUL.FTZ R40, R30, R34.reuse ;  /* 0x000000221e287220 */ /* 0x080fe20000410000 */
[----:B------:R-:W-:Y:S02]  /*7690*/  HADD2.F32 R4, -RZ, R4.H1_H1 ;  /* 0x30000004ff047230 */ /* 0x000fe40000004100 */
[----:B------:R-:W-:Y:S01]  /*76a0*/  FMUL.FTZ R39, R8, R37 ;  /* 0x0000002508277220 */ /* 0x000fe20000410000 */
[----:B------:R-:W-:Y:S02]  /*76b0*/  HADD2.F32 R31, -RZ, R9.H0_H0 ;  /* 0x20000009ff1f7230 */ /* 0x000fe40000004100 */
[C---:B------:R-:W-:Y:S01]  /*76c0*/  FFMA.FTZ R38, R25.reuse, R34, -R38 ;  /* 0x0000002219267223 */ /* 0x040fe20000010826 */
[----:B------:R-:W-:Y:S02]  /*76d0*/  HADD2.F32 R30, -RZ, R20.H0_H0 ;  /* 0x20000014ff1e7230 */ /* 0x000fe40000004100 */
[----:B------:R-:W-:Y:S01]  /*76e0*/  FFMA.FTZ R40, R25, R36, R40 ;  /* 0x0000002419287223 */ /* 0x000fe20000010028 */
[----:B------:R-:W-:-:S02]  /*76f0*/  HADD2.F32 R25, -RZ, R15.H0_H0 ;  /* 0x2000000fff197230 */ /* 0x000fc40000004100 */
[-C--:B------:R-:W-:Y:S01]  /*7700*/  FMUL.FTZ R41, R8, R35.reuse ;  /* 0x0000002308297220 */ /* 0x080fe20000410000 */
[----:B------:R-:W-:Y:S02]  /*7710*/  HADD2.F32 R26, -RZ, R5.H0_H0 ;  /* 0x20000005ff1a7230 */ /* 0x000fe40000004100 */
[C---:B------:R-:W-:Y:S01]  /*7720*/  FFMA.FTZ R39, R4.reuse, R35, -R39 ;  /* 0x0000002304277223 */ /* 0x040fe20000010827 */
[C---:B------:R-:W-:Y:S01]  /*7730*/  FMUL.FTZ R35, R31.reuse, R30 ;  /* 0x0000001e1f237220 */ /* 0x040fe20000410000 */
[----:B------:R-:W-:Y:S02]  /*7740*/  HADD2.F32 R9, -RZ, R9.H1_H1 ;  /* 0x30000009ff097230 */ /* 0x000fe40000004100 */
[----:B------:R-:W-:Y:S01]  /*7750*/  FMUL.FTZ R31, R31, R25 ;  /* 0x000000191f1f7220 */ /* 0x000fe20000410000 */
[--C-:B------:R-:W-:Y:S02]  /*7760*/  HADD2.F32 R34, -RZ, R14.reuse.H1_H1 ;  /* 0x3000000eff227230 */ /* 0x100fe40000004100 */
[----:B------:R-:W-:Y:S01]  /*7770*/  FFMA.FTZ R41, R4, R37, R41 ;  /* 0x0000002504297223 */ /* 0x000fe20000010029 */
[----:B------:R-:W-:-:S02]  /*7780*/  HADD2.F32 R4, -RZ, R14.H0_H0 ;  /* 0x2000000eff047230 */ /* 0x000fc40000004100 */
[C---:B------:R-:W-:Y:S01]  /*7790*/  FFMA.FTZ R35, R26.reuse, R25, -R35 ;  /* 0x000000191a237223 */ /* 0x040fe20000010823 */
[----:B------:R-:W-:Y:S02]  /*77a0*/  HADD2.F32 R5, -RZ, R5.H1_H1 ;  /* 0x30000005ff057230 */ /* 0x000fe40000004100 */
[----:B------:R-:W-:Y:S01]  /*77b0*/  FFMA.FTZ R26, R26, R30, R31 ;  /* 0x0000001e1a1a7223 */ /* 0x000fe2000001001f */
[----:B------:R-:W-:Y:S02]  /*77c0*/  HADD2.F32 R32, -RZ, R10.H0_H0 ;  /* 0x2000000aff207230 */ /* 0x000fe40000004100 */
[C---:B------:R-:W-:Y:S01]  /*77d0*/  FMUL.FTZ R30, R9.reuse, R34 ;  /* 0x00000022091e7220 */ /* 0x040fe20000410000 */
[--C-:B------:R-:W-:Y:S02]  /*77e0*/  HADD2.F32 R8, -RZ, R13.reuse.H0_H0 ;  /* 0x2000000dff087230 */ /* 0x100fe40000004100 */
[----:B------:R-:W-:Y:S01]  /*77f0*/  FMUL.FTZ R36, R9, R4 ;  /* 0x0000000409247220 */ /* 0x000fe20000410000 */
[----:B------:R-:W-:-:S02]  /*7800*/  HADD2.F32 R25, -RZ, R13.H1_H1 ;  /* 0x3000000dff197230 */ /* 0x000fc40000004100 */
[----:B------:R-:W-:Y:S02]  /*7810*/  HADD2.F32 R10, -RZ, R10.H1_H1 ;  /* 0x3000000aff0a7230 */ /* 0x000fe40000004100 */
[--C-:B------:R-:W-:Y:S02]  /*7820*/  HADD2.F32 R31, -RZ, R3.reuse.H1_H1 ;  /* 0x30000003ff1f7230 */ /* 0x100fe40000004100 */
[----:B------:R-:W-:Y:S01]  /*7830*/  FFMA.FTZ R30, R5, R4, -R30 ;  /* 0x00000004051e7223 */ /* 0x000fe2000001081e */
[--C-:B------:R-:W-:Y:S02]  /*7840*/  HADD2.F32 R27, -RZ, R6.reuse.H0_H0 ;  /* 0x20000006ff1b7230 */ /* 0x100fe40000004100 */
[C---:B------:R-:W-:Y:S01]  /*7850*/  FMUL.FTZ R4, R32.reuse, R25 ;  /* 0x0000001920047220 */ /* 0x040fe20000410000 */
[----:B------:R-:W-:Y:S02]  /*7860*/  HADD2.F32 R6, -RZ, R6.H1_H1 ;  /* 0x30000006ff067230 */ /* 0x000fe40000004100 */
[----:B------:R-:W-:Y:S01]  /*7870*/  FMUL.FTZ R42, R32, R8 ;  /* 0x00000008202a7220 */ /* 0x000fe20000410000 */
[----:B------:R-:W-:-:S02]  /*7880*/  HADD2.F32 R9, -RZ, R3.H0_H0 ;  /* 0x20000003ff097230 */ /* 0x000fc40000004100 */
[----:B------:R-:W-:Y:S01]  /*7890*/  FFMA.FTZ R37, R5, R34, R36 ;  /* 0x0000002205257223 */ /* 0x000fe20000010024 */
[C---:B------:R-:W-:Y:S01]  /*78a0*/  FMUL.FTZ R5, R10.reuse, R31 ;  /* 0x0000001f0a057220 */ /* 0x040fe20000410000 */
[C---:B------:R-:W-:Y:S01]  /*78b0*/  FFMA.FTZ R32, R27.reuse, R8, -R4 ;  /* 0x000000081b207223 */ /* 0x040fe20000010804 */
[----:B------:R-:W-:Y:S01]  /*78c0*/  FFMA.FTZ R42, R27, R25, R42 ;  /* 0x000000191b2a7223 */ /* 0x000fe2000001002a */
[--C-:B------:R-:W-:Y:S02]  /*78d0*/  HADD2.F32 R33, -RZ, R11.reuse.H0_H0 ;  /* 0x2000000bff217230 */ /* 0x100fe40000004100 */
[-C--:B------:R-:W-:Y:S01]  /*78e0*/  FMUL.FTZ R27, R10, R9.reuse ;  /* 0x000000090a1b7220 */ /* 0x080fe20000410000 */
[----:B------:R-:W-:Y:S01]  /*78f0*/  FFMA.FTZ R25, R6, R9, -R5 ;  /* 0x0000000906197223 */ /* 0x000fe20000010805 */
[----:B------:R-:W-:Y:S02]  /*7900*/  HADD2.F32 R11, -RZ, R11.H1_H1 ;  /* 0x3000000bff0b7230 */ /* 0x000fe40000004100 */
[----:B------:R-:W-:-:S02]  /*7910*/  HADD2.F32 R5, -RZ, R12.H0_H0 ;  /* 0x2000000cff057230 */ /* 0x000fc40000004100 */
[----:B------:R-:W-:Y:S02]  /*7920*/  HADD2.F32 R10, -RZ, R12.H1_H1 ;  /* 0x3000000cff0a7230 */ /* 0x000fe40000004100 */
[--C-:B------:R-:W-:Y:S02]  /*7930*/  HADD2.F32 R4, -RZ, R0.reuse.H1_H1 ;  /* 0x30000000ff047230 */ /* 0x100fe40000004100 */
[----:B------:R-:W-:Y:S02]  /*7940*/  HADD2.F32 R8, -RZ, R0.H0_H0 ;  /* 0x20000000ff087230 */ /* 0x000fe40000004100 */
[--C-:B------:R-:W-:Y:S02]  /*7950*/  HADD2.F32 R28, -RZ, R7.reuse.H0_H0 ;  /* 0x20000007ff1c7230 */ /* 0x100fe40000004100 */
[----:B------:R-:W-:Y:S01]  /*7960*/  FFMA.FTZ R27, R6, R31, R27 ;  /* 0x0000001f061b7223 */ /* 0x000fe2000001001b */
[----:B------:R-:W-:Y:S02]  /*7970*/  HADD2.F32 R7, -RZ, R7.H1_H1 ;  /* 0x30000007ff077230 */ /* 0x000fe40000004100 */
[-C--:B------:R-:W-:Y:S01]  /*7980*/  FMUL.FTZ R9, R33, R5.reuse ;  /* 0x0000000521097220 */ /* 0x080fe20000410000 */
[----:B------:R-:W-:Y:S01]  /*7990*/  FMUL.FTZ R34, R11, R10 ;  /* 0x0000000a0b227220 */ /* 0x000fe20000410000 */
[----:B------:R-:W-:Y:S01]  /*79a0*/  FMUL.FTZ R6, R33, R4 ;  /* 0x0000000421067220 */ /* 0x000fe20000410000 */
[----:B------:R-:W-:Y:S01]  /*79b0*/  FMUL.FTZ R31, R11, R8 ;  /* 0x000000080b1f7220 */ /* 0x000fe20000410000 */
[C---:B------:R-:W-:Y:S01]  /*79c0*/  FFMA.FTZ R11, R28.reuse, R4, -R9 ;  /* 0x000000041c0b7223 */ /* 0x040fe20000010809 */
[C---:B------:R-:W-:Y:S01]  /*79d0*/  FFMA.FTZ R34, R7.reuse, R8, -R34 ;  /* 0x0000000807227223 */ /* 0x040fe20000010822 */
[----:B------:R-:W-:Y:S01]  /*79e0*/  FFMA.FTZ R28, R28, R5, R6 ;  /* 0x000000051c1c7223 */ /* 0x000fe20000010006 */
[----:B------:R-:W-:Y:S01]  /*79f0*/  FFMA.FTZ R31, R7, R10, R31 ;  /* 0x0000000a071f7223 */ /* 0x000fe2000001001f */
        /* <DEDUP_REMOVED lines=8> */
[----:B------:R1:W-:Y:S04]  /*7a80*/  STS.128 [R43+0x8400], R4 ;  /* 0x008400042b007388 */ /* 0x0003e80000000c00 */
[----:B------:R1:W-:Y:S02]  /*7a90*/  STS.128 [R44+0x8400], R8 ;  /* 0x008400082c007388 */ /* 0x0003e40000000c00 */
.L_x_571:
[----:B------:R-:W-:Y:S05]  /*7aa0*/  BSYNC B1 ;  /* 0x0000000000017941 */ /* 0x000fea0003800000 */
.L_x_570:
[----:B------:R-:W-:Y:S05]  /*7ab0*/  @P0 BRA `(.L_x_562) ;  /* 0x0000000400600947 */ /* 0x000fea0003800000 */
[----:B-1----:R-:W2:Y:S01]  /*7ac0*/  LDL R8, [R1+0x20] ;  /* 0x0000200001087983 */ /* 0x002ea20000100800 */
[C---:B------:R-:W-:Y:S02]  /*7ad0*/  VIADD R4, R152.reuse, 0x60 ;  /* 0x0000006098047836 */ /* 0x040fe40000000000 */
[----:B------:R-:W-:Y:S01]  /*7ae0*/  VIADD R5, R152, 0x60 ;  /* 0x0000006098057836 */ /* 0x000fe20000000000 */
[----:B------:R-:W3:Y:S02]  /*7af0*/  LDL R41, [R1+0x50] ;  /* 0x0000500001297983 */ /* 0x000ee40000100800 */
[----:B------:R-:W-:Y:S01]  /*7b00*/  SHF.L.U32 R4, R4, 0x6, RZ ;  /* 0x0000000604047819 */ /* 0x000fe200000006ff */
[----:B------:R-:W-:-:S03]  /*7b10*/  IMAD.SHL.U32 R5, R5, 0x40, RZ ;  /* 0x0000004005057824 */ /* 0x000fc600078e00ff */
[----:B------:R-:W-:Y:S02]  /*7b20*/  LOP3.LUT R4, R4, 0x1c0, RZ, 0xc0, !PT ;  /* 0x000001c004047812 */ /* 0x000fe400078ec0ff */
[----:B------:R-:W-:Y:S02]  /*7b30*/  LOP3.LUT R5, R5, 0x1c0, RZ, 0xc0, !PT ;  /* 0x000001c005057812 */ /* 0x000fe400078ec0ff */
[----:B------:R-:W-:-:S04]  /*7b40*/  SHF.R.U32.HI R4, RZ, 0x3, R4 ;  /* 0x00000003ff047819 */ /* 0x000fc80000011604 */
[----:B------:R-:W-:Y:S01]  /*7b50*/  LOP3.LUT R24, R4, R24, R5, 0x1e, !PT ;  /* 0x0000001804187212 */ /* 0x000fe200078e1e05 */
[--C-:B------:R-:W-:Y:S02]  /*7b60*/  HADD2.F32 R33, -RZ, R21.reuse.H0_H0 ;  /* 0x20000015ff217230 */ /* 0x100fe40000004100 */
[----:B------:R-:W-:Y:S02]  /*7b70*/  HADD2.F32 R35, -RZ, R21.H1_H1 ;  /* 0x30000015ff237230 */ /* 0x000fe40000004100 */
[--C-:B------:R-:W-:Y:S02]  /*7b80*/  HADD2.F32 R40, -RZ, R20.reuse.H1_H1 ;  /* 0x30000014ff287230 */ /* 0x100fe40000004100 */
[--C-:B------:R-:W-:Y:S02]  /*7b90*/  HADD2.F32 R38, -RZ, R15.reuse.H1_H1 ;  /* 0x3000000fff267230 */ /* 0x100fe40000004100 */
[----:B------:R-:W-:Y:S02]  /*7ba0*/  HADD2.F32 R42, -RZ, R20.H0_H0 ;  /* 0x20000014ff2a7230 */ /* 0x000fe40000004100 */
[----:B------:R-:W-:-:S02]  /*7bb0*/  HADD2.F32 R20, -RZ, R15.H0_H0 ;  /* 0x2000000fff147230 */ /* 0x000fc40000004100 */
[----:B------:R-:W-:Y:S02]  /*7bc0*/  HADD2.F32 R39, -RZ, R14.H1_H1 ;  /* 0x3000000eff277230 */ /* 0x000fe40000004100 */
[--C-:B------:R-:W-:Y:S02]  /*7bd0*/  HADD2.F32 R37, -RZ, R13.reuse.H0_H0 ;  /* 0x2000000dff257230 */ /* 0x100fe40000004100 */
[----:B------:R-:W-:Y:S02]  /*7be0*/  HADD2.F32 R13, -RZ, R13.H1_H1 ;  /* 0x3000000dff0d7230 */ /* 0x000fe40000004100 */
[----:B--2---:R-:W-:Y:S01]  /*7bf0*/  IMAD.IADD R9, R8, 0x1, R24 ;  /* 0x0000000108097824 */ /* 0x004fe200078e0218 */
[----:B---3--:R-:W0:Y:S04]  /*7c00*/  LDS.128 R4, [R41+0x8400] ;  /* 0x0084000029047984 */ /* 0x008e280000000c00 */
[----:B------:R-:W-:-:S05]  /*7c10*/  LEA R24, R9, R18, 0x1 ;  /* 0x0000001209187211 */ /* 0x000fca00078e08ff */
[----:B------:R-:W1:Y:S01]  /*7c20*/  LDS.128 R8, [R24+0x8400] ;  /* 0x0084000018087984 */ /* 0x000e620000000c00 */
[----:B0-----:R-:W-:Y:S02]  /*7c30*/  HADD2.F32 R25, -RZ, R4.H0_H0 ;  /* 0x20000004ff197230 */ /* 0x001fe40000004100 */
[--C-:B-1----:R-:W-:Y:S02]  /*7c40*/  HADD2.F32 R21, -RZ, R8.reuse.H0_H0 ;  /* 0x20000008ff157230 */ /* 0x102fe40000004100 */
[----:B------:R-:W-:-:S03]  /*7c50*/  HADD2.F32 R8, -RZ, R8.H1_H1 ;  /* 0x30000008ff087230 */ /* 0x000fc60000004100 */
[-C--:B------:R-:W-:Y:S01]  /*7c60*/  FMUL.FTZ R36, R33, R21.reuse ;  /* 0x0000001521247220 */ /* 0x080fe20000410000 */
[----:B------:R-:W-:Y:S02]  /*7c70*/  HADD2.F32 R4, -RZ, R4.H1_H1 ;  /* 0x30000004ff047230 */ /* 0x000fe40000004100 */
[C---:B------:R-:W-:Y:S01]  /*7c80*/  FMUL.FTZ R34, R35.reuse, R21 ;  /* 0x0000001523227220 */ /* 0x040fe20000410000 */
[--C-:B------:R-:W-:Y:S02]  /*7c90*/  HADD2.F32 R30, -RZ, R9.reuse.H0_H0 ;  /* 0x20000009ff1e7230 */ /* 0x100fe40000004100 */
[----:B------:R-:W-:Y:S01]  /*7ca0*/  FFMA.FTZ R36, R35, R25, R36 ;  /* 0x0000001923247223 */ /* 0x000fe20000010024 */
[----:B------:R-:W-:Y:S02]  /*7cb0*/  HADD2.F32 R9, -RZ, R9.H1_H1 ;  /* 0x30000009ff097230 */ /* 0x000fe40000004100 */
[-C--:B------:R-:W-:Y:S01]  /*7cc0*/  FMUL.FTZ R21, R40, R8.reuse ;  /* 0x0000000828157220 */ /* 0x080fe20000410000 */
[----:B------:R-:W-:Y:S01]  /*7cd0*/  FMUL.FTZ R15, R38, R8 ;  /* 0x00000008260f7220 */ /* 0x000fe20000410000 */
[----:B------:R-:W-:-:S02]  /*7ce0*/  HADD2.F32 R35, -RZ, R14.H0_H0 ;  /* 0x2000000eff237230 */ /* 0x000fc40000004100 */
[----:B------:R-:W-:Y:S01]  /*7cf0*/  FFMA.FTZ R34, R33, R25, -R34 ;  /* 0x0000001921227223 */ /* 0x000fe20000010822 */
[--C-:B------:R-:W-:Y:S02]  /*7d00*/  HADD2.F32 R26, -RZ, R5.reuse.H0_H0 ;  /* 0x20000005ff1a7230 */ /* 0x100fe40000004100 */
[----:B------:R-:W-:Y:S01]  /*7d10*/  FFMA.FTZ R21, R38, R4, -R21 ;  /* 0x0000000426157223 */ /* 0x000fe20000010815 */
[----:B------:R-:W-:Y:S02]  /*7d20*/  HADD2.F32 R5, -RZ, R5.H1_H1 ;  /* 0x30000005ff057230 */ /* 0x000fe40000004100 */
[----:B------:R-:W-:Y:S01]  /*7d30*/  FMUL.FTZ R25, R42, R30 ;  /* 0x0000001e2a197220 */ /* 0x000fe20000410000 */
[--C-:B------:R-:W-:Y:S02]  /*7d40*/  HADD2.F32 R31, -RZ, R10.reuse.H0_H0 ;  /* 0x2000000aff1f7230 */ /* 0x100fe40000004100 */
[----:B------:R-:W-:Y:S01]  /*7d50*/  FFMA.FTZ R15, R40, R4, R15 ;  /* 0x00000004280f7223 */ /* 0x000fe2000001000f */
[----:B------:R-:W-:-:S02]  /*7d60*/  HADD2.F32 R10, -RZ, R10.H1_H1 ;  /* 0x3000000aff0a7230 */ /* 0x000fc40000004100 */
[-C--:B------:R-:W-:Y:S01]  /*7d70*/  FMUL.FTZ R4, R39, R9.reuse ;  /* 0x0000000927047220 */ /* 0x080fe20000410000 */
[C---:B------:R-:W-:Y:S01]  /*7d80*/  FMUL.FTZ R8, R35.reuse, R9 ;  /* 0x0000000923087220 */ /* 0x040fe20000410000 */
[--C-:B------:R-:W-:Y:S02]  /*7d90*/  HADD2.F32 R38, -RZ, R3.reuse.H1_H1 ;  /* 0x30000003ff267230 */ /* 0x100fe40000004100 */
[C---:B------:R-:W-:Y:S01]  /*7da0*/  FMUL.FTZ R33, R20.reuse, R30 ;  /* 0x0000001e14217220 */ /* 0x040fe20000410000 */
[--C-:B------:R-:W-:Y:S02]  /*7db0*/  HADD2.F32 R27, -RZ, R6.reuse.H0_H0 ;  /* 0x20000006ff1b7230 */ /* 0x100fe40000004100 */
[----:B------:R-:W-:Y:S01]  /*7dc0*/  FFMA.FTZ R25, R20, R26, -R25 ;  /* 0x0000001a14197223 */ /* 0x000fe20000010819 */
[----:B------:R-:W-:Y:S02]  /*7dd0*/  HADD2.F32 R30, -RZ, R3.H0_H0 ;  /* 0x20000003ff1e7230 */ /* 0x000fe40000004100 */
[----:B------:R-:W-:Y:S01]  /*7de0*/  FFMA.FTZ R14, R35, R5, -R4 ;  /* 0x00000005230e7223 */ /* 0x000fe20000010804 */
[----:B------:R-:W-:-:S02]  /*7df0*/  HADD2.F32 R6, -RZ, R6.H1_H1 ;  /* 0x30000006ff067230 */ /* 0x000fc40000004100 */
[----:B------:R-:W-:Y:S01]  /*7e00*/  FFMA.FTZ R20, R39, R5, R8 ;  /* 0x0000000527147223 */ /* 0x000fe20000010008 */
[----:B------:R-:W-:Y:S01]  /*7e10*/  FFMA.FTZ R33, R42, R26, R33 ;  /* 0x0000001a2a217223 */ /* 0x000fe20000010021 */
[-C--:B------:R-:W-:Y:S01]  /*7e20*/  FMUL.FTZ R5, R38, R10.reuse ;  /* 0x0000000a26057220 */ /* 0x080fe20000410000 */
[-C--:B------:R-:W-:Y:S01]  /*7e30*/  FMUL.FTZ R4, R13, R31.reuse ;  /* 0x0000001f0d047220 */ /* 0x080fe20000410000 */
[C---:B------:R-:W-:Y:S01]  /*7e40*/  FMUL.FTZ R26, R37.reuse, R31 ;  /* 0x0000001f251a7220 */ /* 0x040fe20000410000 */
[C---:B------:R-:W-:Y:S01]  /*7e50*/  FMUL.FTZ R9, R30.reuse, R10 ;  /* 0x0000000a1e097220 */ /* 0x040fe20000410000 */
[--C-:B------:R-:W-:Y:S02]  /*7e60*/  HADD2.F32 R32, -RZ, R11.reuse.H0_H0 ;  /* 0x2000000bff207230 */ /* 0x100fe40000004100 */
[----:B------:R-:W-:Y:S01]  /*7e70*/  FFMA.FTZ R10, R30, R6, -R5 ;  /* 0x000000061e0a7223 */ /* 0x000fe20000010805 */
[----:B------:R-:W-:Y:S02]  /*7e80*/  HADD2.F32 R11, -RZ, R11.H1_H1 ;  /* 0x3000000bff0b7230 */ /* 0x000fe40000004100 */
[-C--:B------:R-:W-:Y:S01]  /*7e90*/  FFMA.FTZ R3, R37, R27.reuse, -R4 ;  /* 0x0000001b25037223 */ /* 0x080fe20000010804 */
[----:B------:R-:W-:Y:S01]  /*7ea0*/  FFMA.FTZ R26, R13, R27, R26 ;  /* 0x0000001b0d1a7223 */ /* 0x000fe2000001001a */
        /* <DEDUP_REMOVED lines=8> */
[-C--:B------:R-:W-:Y:S01]  /*7f30*/  FMUL.FTZ R4, R31, R11.reuse ;  /* 0x0000000b1f047220 */ /* 0x080fe20000410000 */
[C---:B------:R-:W-:Y:S01]  /*7f40*/  FMUL.FTZ R9, R8.reuse, R32 ;  /* 0x0000002008097220 */ /* 0x040fe20000410000 */
[C---:B------:R-:W-:Y:S01]  /*7f50*/  FMUL.FTZ R6, R27.reuse, R11 ;  /* 0x0000000b1b067220 */ /* 0x040fe20000410000 */
[-C--:B------:R-:W-:Y:S01]  /*7f60*/  FFMA.FTZ R0, R8, R28.reuse, -R5 ;  /* 0x0000001c08007223 */ /* 0x080fe20000010805 */
[-C--:B------:R-:W-:Y:S01]  /*7f70*/  FFMA.FTZ R27, R27, R7.reuse, -R4 ;  /* 0x000000071b1b7223 */ /* 0x080fe20000010804 */
        /* <DEDUP_REMOVED lines=12> */
.L_x_562:
[----:B------:R-:W-:Y:S05]  /*8040*/  BSYNC B0 ;  /* 0x0000000000007941 */ /* 0x000fea0003800000 */
.L_x_551:
[----:B------:R-:W-:Y:S01]  /*8050*/  @!PT LDS RZ, [RZ] ;  /* 0x00000000fffff984 */ /* 0x000fe20000000800 */
[----:B------:R-:W-:Y:S01]  /*8060*/  @!PT LDS RZ, [RZ] ;  /* 0x00000000fffff984 */ /* 0x000fe20000000800 */
[----:B------:R-:W-:Y:S01]  /*8070*/  @!PT LDS RZ, [RZ] ;  /* 0x00000000fffff984 */ /* 0x000fe20000000800 */
[----:B------:R-:W-:Y:S01]  /*8080*/  @!PT LDS RZ, [RZ] ;  /* 0x00000000fffff984 */ /* 0x000fe20000000800 */
[----:B------:R4:W-:Y:S06]  /*8090*/  MEMBAR.ALL.CTA ;  /* 0x0000000000007992 */ /* 0x0009ec0000008000 */
[----:B----4-:R-:W4:Y:S01]  /*80a0*/  FENCE.VIEW.ASYNC.S ;  /* 0x00000000000073c6 */ /* 0x010f220000000000 */
[----:B------:R-:W-:Y:S05]  /*80b0*/  WARPSYNC.ALL ;  /* 0x0000000000007948 */ /* 0x000fea0003800000 */
[----:B----4-:R-:W-:Y:S06]  /*80c0*/  BAR.SYNC.DEFER_BLOCKING 0xd, 0x180 ;  /* 0x0346000000007b1d */ /* 0x010fec0000010000 */
.L_x_548:
[----:B---3--:R-:W-:-:S05]  /*80d0*/  IMAD.U32 R0, RZ, RZ, UR39 ;  /* 0x00000027ff007e24 */ /* 0x008fca000f8e00ff */
[----:B------:R-:W-:-:S13]  /*80e0*/  ISETP.NE.AND P0, PT, R0, 0x3, PT ;  /* 0x000000030000780c */ /* 0x000fda0003f05270 */
[----:B------:R-:W-:Y:S05]  /*80f0*/  @!P0 BRA `(.L_x_572) ;  /* 0x0000000000048947 */ /* 0x000fea0003800000 */
[----:B------:R-:W-:Y:S01]  /*8100*/  BPT.TRAP 0x1 ;  /* 0x000000040000795c */ /* 0x000fe20000300000 */
.L_x_572:
[----:B------:R-:W-:Y:S01]  /*8110*/  IMAD R0, R155, 0x8, R18 ;  /* 0x000000089b007824 */ /* 0x000fe200078e0212 */
[----:B-12---:R-:W-:-:S04]  /*8120*/  SHF.L.U32 R5, R157, 0x1f, RZ ;  /* 0x0000001f9d057819 */ /* 0x006fc800000006ff */
[----:B------:R1:W2:Y:S01]  /*8130*/  SYNCS.PHASECHK.TRANS64.TRYWAIT P1, [R0+URZ+0x16830], R5 ;  /* 0x01683005000075a7 */ /* 0x0002a2000802017f */
[----:B------:R-:W-:Y:S05]  /*8140*/  @!P0 BRA `(.L_x_573) ;  /* 0x0000000000048947 */ /* 0x000fea0003800000 */
[----:B------:R-:W-:Y:S01]  /*8150*/  BPT.TRAP 0x1 ;  /* 0x000000040000795c */ /* 0x000fe20000300000 */
.L_x_573:
[----:B0-----:R-:W-:Y:S01]  /*8160*/  VIADD R3, R18, 0xe400 ;  /* 0x0000e40012037836 */ /* 0x001fe20000000000 */
[----:B------:R-:W-:Y:S02]  /*8170*/  LOP3.LUT R12, R29, 0x10000, RZ, 0xfc, !PT ;  /* 0x000100001d0c7812 */ /* 0x000fe400078efcff */
[----:B------:R-:W-:Y:S02]  /*8180*/  MOV R13, 0x40000040 ;  /* 0x40000040000d7802 */ /* 0x000fe40000000f00 */
[----:B------:R-:W-:-:S04]  /*8190*/  SHF.R.U32.HI R3, RZ, 0x4, R3 ;  /* 0x00000004ff037819 */ /* 0x000fc80000011603 */
[----:B------:R-:W-:-:S04]  /*81a0*/  LOP3.LUT R3, R3, 0x3fff, RZ, 0xc0, !PT ;  /* 0x00003fff03037812 */ /* 0x000fc800078ec0ff */
[----:B------:R-:W-:-:S05]  /*81b0*/  LOP3.LUT R3, R3, 0x10000, RZ, 0xfc, !PT ;  /* 0x0001000003037812 */ /* 0x000fca00078efcff */
[----:B------:R0:W-:Y:S01]  /*81c0*/  STL [R1+0x1c], R3 ;  /* 0x00001c0301007387 */ /* 0x0001e20000100800 */
[----:B--2---:R-:W-:Y:S05]  /*81d0*/  @P1 BRA `(.L_x_574) ;  /* 0x0000000000081947 */ /* 0x004fea0003800000 */
[----:B------:R-:W2:Y:S02]  /*81e0*/  SYNCS.PHASECHK.TRANS64.TRYWAIT P1, [R0+URZ+0x16830], R5 ;  /* 0x01683005000075a7 */ /* 0x000ea4000802017f */
[----:B--2---:R-:W-:Y:S05]  /*81f0*/  @!P1 BRA `(.L_x_575) ;  /* 0x000000e400a09947 */ /* 0x004fea0003800000 */
.L_x_574:
[----:B0-----:R-:W3:Y:S01]  /*8200*/  LDL R3, [R1+0x1c] ;  /* 0x00001c0001037983 */ /* 0x001ee20000100800 */
[----:B-12---:R-:W-:Y:S01]  /*8210*/  IMAD.MOV.U32 R5, RZ, RZ, 0x40000040 ;  /* 0x40000040ff057424 */ /* 0x006fe200078e00ff */
[----:B------:R-:W-:Y:S05]  /*8220*/  WARPSYNC.ALL ;  /* 0x0000000000007948 */ /* 0x000fea0003800000 */
[C---:B------:R-:W-:Y:S01]  /*8230*/  R2UR UR4, R12.reuse ;  /* 0x000000000c0472ca */ /* 0x040fe200000e0000 */
[----:B-----5:R-:W-:Y:S01]  /*8240*/  WARPGROUP.ARRIVE ;  /* 0x00000000000079c5 */ /* 0x020fe20000000000 */
[----:B------:R-:W-:Y:S01]  /*8250*/  R2UR UR5, R13 ;  /* 0x000000000d0572ca */ /* 0x000fe200000e0000 */
[----:B------:R-:W-:Y:S01]  /*8260*/  VIADD R8, R12, 0x2 ;  /* 0x000000020c087836 */ /* 0x000fe20000000000 */
[----:B------:R-:W-:Y:S01]  /*8270*/  R2UR UR7, R5 ;  /* 0x00000000050772ca */ /* 0x000fe200000e0000 */
[----:B------:R-:W-:-:S02]  /*8280*/  IMAD.MOV.U32 R9, RZ, RZ, 0x40000040 ;  /* 0x40000040ff097424 */ /* 0x000fc400078e00ff */
[----:B------:R-:W-:Y:S02]  /*8290*/  IMAD.MOV.U32 R7, RZ, RZ, 0x40000040 ;  /* 0x40000040ff077424 */ /* 0x000fe400078e00ff */
[C---:B------:R-:W-:Y:S01]  /*82a0*/  VIADD R20, R12.reuse, 0x4 ;  /* 0x000000040c147836 */ /* 0x040fe20000000000 */
[----:B------:R0:W-:Y:S01]  /*82b0*/  STL.64 [R1+0x8], R8 ;  /* 0x0000080801007387 */ /* 0x0001e20000100a00 */
[----:B------:R-:W-:Y:S02]  /*82c0*/  IMAD.MOV.U32 R21, RZ, RZ, 0x40000040 ;  /* 0x40000040ff157424 */ /* 0x000fe400078e00ff */
[----:B------:R-:W-:Y:S02]  /*82d0*/  VIADD R14, R12, 0x6 ;  /* 0x000000060c0e7836 */ /* 0x000fe40000000000 */
[----:B------:R-:W-:Y:S02]  /*82e0*/  IMAD.MOV.U32 R15, RZ, RZ, 0x40000040 ;  /* 0x40000040ff0f7424 */ /* 0x000fe400078e00ff */
[----:B------:R-:W-:-:S02]  /*82f0*/  IMAD.MOV.U32 R5, RZ, RZ, 0x40000040 ;  /* 0x40000040ff057424 */ /* 0x000fc400078e00ff */
[----:B------:R-:W-:Y:S02]  /*8300*/  IMAD.MOV.U32 R119, RZ, RZ, RZ ;  /* 0x000000ffff777224 */ /* 0x000fe400078e00ff */
[----:B---3--:R-:W-:-:S05]  /*8310*/  IMAD R4, R155, 0x400, R3 ;  /* 0x000004009b047824 */ /* 0x008fca00078e0203 */
[C---:B------:R-:W-:Y:S02]  /*8320*/  R2UR UR6, R4.reuse ;  /* 0x00000000040672ca */ /* 0x040fe400000e0000 */
[----:B------:R-:W-:-:S11]  /*8330*/  IADD3 R6, R4, 0x2, RZ ;  /* 0x0000000204067810 */ /* 0x000fd60007ffe0ff */
[----:B------:R-:W-:Y:S01]  /*8340*/  HGMMA.64x128x16.F32 R24, gdesc[UR4], RZ, !UPT, gsb0 ;  /* 0x01e00000041879f0 */ /* 0x000fe2000c0008ff */
[----:B------:R-:W-:Y:S02]  /*8350*/  R2UR UR4, R8 ;  /* 0x00000000080472ca */ /* 0x000fe400000e0000 */
[----:B------:R-:W-:Y:S02]  /*8360*/  R2UR UR5, R9 ;  /* 0x00000000090572ca */ /* 0x000fe400000e0000 */
[----:B------:R-:W-:Y:S02]  /*8370*/  R2UR UR6, R6 ;  /* 0x00000000060672ca */ /* 0x000fe400000e0000 */
[----:B------:R-:W-:Y:S01]  /*8380*/  R2UR UR7, R7 ;  /* 0x00000000070772ca */ /* 0x000fe200000e0000 */
[----:B------:R-:W-:Y:S01]  /*8390*/  IMAD.MOV.U32 R7, RZ, RZ, 0x40000040 ;  /* 0x40000040ff077424 */ /* 0x000fe200078e00ff */
[C---:B------:R-:W-:Y:S02]  /*83a0*/  IADD3 R6, R4.reuse, 0x4, RZ ;  /* 0x0000000404067810 */ /* 0x040fe40007ffe0ff */
[----:B------:R-:W-:Y:S01]  /*83b0*/  IADD3 R4, R4, 0x6, RZ ;  /* 0x0000000604047810 */ /* 0x000fe20007ffe0ff */
[----:B------:R-:W-:-:S02]  /*83c0*/  WARPGROUP.DEPBAR.LE gsb0, 0x0 ;  /* 0x00008000000079c5 */ /* 0x000fc40000010000 */
[----:B------:R-:W-:-:S06]  /*83d0*/  WARPGROUP.ARRIVE ;  /* 0x00000000000079c5 */ /* 0x000fcc0000000000 */
[----:B------:R-:W-:Y:S01]  /*83e0*/  HGMMA.64x128x16.F32 R24, gdesc[UR4], R24, gsb0 ;  /* 0x01e00000041879f0 */ /* 0x000fe20008000818 */
[----:B------:R-:W-:Y:S02]  /*83f0*/  R2UR UR4, R20 ;  /* 0x00000000140472ca */ /* 0x000fe400000e0000 */
[----:B------:R-:W-:Y:S02]  /*8400*/  R2UR UR5, R21 ;  /* 0x00000000150572ca */ /* 0x000fe400000e0000 */
[----:B------:R-:W-:Y:S02]  /*8410*/  R2UR UR6, R6 ;  /* 0x00000000060672ca */ /* 0x000fe400000e0000 */
[----:B------:R-:W-:Y:S01]  /*8420*/  R2UR UR7, R7 ;  /* 0x00000000070772ca */ /* 0x000fe200000e0000 */
[----:B------:R-:W-:Y:S02]  /*8430*/  WARPGROUP.DEPBAR.LE gsb0, 0x0 ;  /* 0x00008000000079c5 */ /* 0x000fe40000010000 */
[----:B------:R-:W-:-:S10]  /*8440*/  WARPGROUP.ARRIVE ;  /* 0x00000000000079c5 */ /* 0x000fd40000000000 */
[----:B------:R-:W-:Y:S01]  /*8450*/  HGMMA.64x128x16.F32 R24, gdesc[UR4], R24, gsb0 ;  /* 0x01e00000041879f0 */ /* 0x000fe20008000818 */
[----:B------:R-:W-:Y:S02]  /*8460*/  R2UR UR4, R14 ;  /* 0x000000000e0472ca */ /* 0x000fe400000e0000 */
[----:B------:R-:W-:Y:S02]  /*8470*/  R2UR UR5, R15 ;  /* 0x000000000f0572ca */ /* 0x000fe400000e0000 */
[----:B------:R-:W-:Y:S02]  /*8480*/  R2UR UR6, R4 ;  /* 0x00000000040672ca */ /* 0x000fe400000e0000 */
[----:B------:R-:W-:Y:S01]  /*8490*/  R2UR UR7, R5 ;  /* 0x00000000050772ca */ /* 0x000fe200000e0000 */
[----:B------:R-:W-:Y:S02]  /*84a0*/  WARPGROUP.DEPBAR.LE gsb0, 0x0 ;  /* 0x00008000000079c5 */ /* 0x000fe40000010000 */
[----:B------:R-:W-:-:S10]  /*84b0*/  WARPGROUP.ARRIVE ;  /* 0x00000000000079c5 */ /* 0x000fd40000000000 */
[----:B------:R-:W-:Y:S03]  /*84c0*/  HGMMA.64x128x16.F32 R24, gdesc[UR4], R24, gsb0 ;  /* 0x01e00000041879f0 */ /* 0x000fe60008000818 */
[----:B------:R-:W-:Y:S02]  /*84d0*/  WARPGROUP.DEPBAR.LE gsb0, 0x0 ;  /* 0x00008000000079c5 */ /* 0x000fe40000010000 */
[----:B0-----:R-:W-:Y:S05]  /*84e0*/  @!P0 BRA `(.L_x_576) ;  /* 0x0000000000048947 */ /* 0x001fea0003800000 */
[----:B------:R-:W-:Y:S01]  /*84f0*/  BPT.TRAP 0x1 ;  /* 0x000000040000795c */ /* 0x000fe20000300000 */
.L_x_576:
[----:B------:R-:W2:Y:S01]  /*8500*/  LDL R90, [R1+0x58] ;  /* 0x00005800015a7983 */ /* 0x000ea20000100800 */
[----:B------:R-:W-:Y:S01]  /*8510*/  ULDC UR5, c[0x0][0x9d8] ;  /* 0x0002760000057ab9 */ /* 0x000fe20000000800 */
[----:B------:R-:W-:Y:S02]  /*8520*/  ULDC UR4, c[0x0][0x988] ;  /* 0x0002620000047ab9 */ /* 0x000fe40000000800 */
[----:B------:R-:W3:Y:S01]  /*8530*/  LDL R89, [R1+0x40] ;  /* 0x0000400001597983 */ /* 0x000ee20000100800 */
[----:B------:R-:W-:Y:S01]  /*8540*/  FMUL.FTZ R3, R24, UR5 ;  /* 0x0000000518037c20 */ /* 0x000fe20008410000 */
[----:B------:R-:W-:Y:S01]  /*8550*/  FMUL.FTZ R4, R25, UR5 ;  /* 0x0000000519047c20 */ /* 0x000fe20008410000 */
        /* <DEDUP_REMOVED lines=20> */
[----:B------:R-:W4:Y:S01]  /*86a0*/  MUFU.TANH R7, R7 ;  /* 0x0000000700077308 */ /* 0x000f220000002400 */
[----:B------:R-:W-:Y:S01]  /*86b0*/  FMUL.FTZ R30, R39, UR5 ;  /* 0x00000005271e7c20 */ /* 0x000fe20008410000 */
[----:B------:R-:W-:Y:S01]  /*86c0*/  FMUL.FTZ R67, R76, UR5 ;  /* 0x000000054c437c20 */ /* 0x000fe20008410000 */
[----:B------:R-:W-:Y:S01]  /*86d0*/  FMUL.FTZ R25, R34, UR5 ;  /* 0x0000000522197c20 */ /* 0x000fe20008410000 */
[----:B------:R-:W-:Y:S01]  /*86e0*/  FMUL.FTZ R39, R48, UR5 ;  /* 0x0000000530277c20 */ /* 0x000fe20008410000 */
[----:B------:R-:W-:Y:S01]  /*86f0*/  FMUL.FTZ R48, R57, UR5 ;  /* 0x0000000539307c20 */ /* 0x000fe20008410000 */
[----:B------:R-:W-:Y:S01]  /*8700*/  FMUL.FTZ R57, R66, UR5 ;  /* 0x0000000542397c20 */ /* 0x000fe20008410000 */
[----:B------:R-:W-:Y:S01]  /*8710*/  FMUL.FTZ R66, R75, UR5 ;  /* 0x000000054b427c20 */ /* 0x000fe20008410000 */
[----:B------:R-:W5:Y:S01]  /*8720*/  MUFU.TANH R8, R8 ;  /* 0x0000000800087308 */ /* 0x000f620000002400 */
        /* <DEDUP_REMOVED lines=37> */
[----:B------:R-:W-:Y:S01]  /*8980*/  VIADD R0, R0, 0x16840 ;  /* 0x0001684000007836 */ /* 0x000fe20000000000 */
[----:B------:R-:W-:Y:S01]  /*8990*/  ULDC UR6, c[0x0][0x9d8] ;  /* 0x0002760000067ab9 */ /* 0x000fe20000000800 */
[----:B------:R-:W5:Y:S01]  /*89a0*/  MUFU.TANH R9, R9 ;  /* 0x0000000900097308 */ /* 0x000f620000002400 */
[--C-:B------:R-:W-:Y:S01]  /*89b0*/  IMAD.MOV.U32 R118, RZ, RZ, R119.reuse ;  /* 0x000000ffff767224 */ /* 0x100fe200078e0077 */
[-C--:B------:R-:W-:Y:S01]  /*89c0*/  MOV R117, R119.reuse ;  /* 0x0000007700757202 */ /* 0x080fe20000000f00 */
[--C-:B------:R-:W-:Y:S01]  /*89d0*/  IMAD.MOV.U32 R116, RZ, RZ, R119.reuse ;  /* 0x000000ffff747224 */ /* 0x100fe200078e0077 */
[-C--:B------:R-:W-:Y:S01]  /*89e0*/  MOV R113, R119.reuse ;  /* 0x0000007700717202 */ /* 0x080fe20000000f00 */
[--C-:B------:R-:W-:Y:S01]  /*89f0*/  IMAD.MOV.U32 R115, RZ, RZ, R119.reuse ;  /* 0x000000ffff737224 */ /* 0x100fe200078e0077 */
[-C--:B------:R-:W-:Y:S01]  /*8a00*/  MOV R109, R119.reuse ;  /* 0x00000077006d7202 */ /* 0x080fe20000000f00 */
[--C-:B------:R-:W-:Y:S01]  /*8a10*/  IMAD.MOV.U32 R114, RZ, RZ, R119.reuse ;  /* 0x000000ffff727224 */ /* 0x100fe200078e0077 */
        /* <DEDUP_REMOVED lines=10> */
[----:B------:R-:W-:Y:S01]  /*8ac0*/  MOV R93, R119 ;  /* 0x00000077005d7202 */ /* 0x000fe20000000f00 */
[----:B------:R-:W-:-:S02]  /*8ad0*/  IMAD.MOV.U32 R106, RZ, RZ, R119 ;  /* 0x000000ffff6a7224 */ /* 0x000fc400078e0077 */
[--C-:B------:R-:W-:Y:S02]  /*8ae0*/  IMAD.MOV.U32 R104, RZ, RZ, R119.reuse ;  /* 0x000000ffff687224 */ /* 0x100fe400078e0077 */
[--C-:B------:R-:W-:Y:S01]  /*8af0*/  IMAD.MOV.U32 R103, RZ, RZ, R119.reuse ;  /* 0x000000ffff677224 */ /* 0x100fe200078e0077 */
[----:B------:R-:W5:Y:S01]  /*8b00*/  MUFU.TANH R28, R28 ;  /* 0x0000001c001c7308 */ /* 0x000f620000002400 */
[--C-:B------:R-:W-:Y:S02]  /*8b10*/  IMAD.MOV.U32 R102, RZ, RZ, R119.reuse ;  /* 0x000000ffff667224 */ /* 0x100fe400078e0077 */
[--C-:B------:R-:W-:Y:S02]  /*8b20*/  IMAD.MOV.U32 R100, RZ, RZ, R119.reuse ;  /* 0x000000ffff647224 */ /* 0x100fe400078e0077 */
[--C-:B------:R-:W-:Y:S02]  /*8b30*/  IMAD.MOV.U32 R99, RZ, RZ, R119.reuse ;  /* 0x000000ffff637224 */ /* 0x100fe400078e0077 */
[--C-:B------:R-:W-:Y:S01]  /*8b40*/  IMAD.MOV.U32 R98, RZ, RZ, R119.reuse ;  /* 0x000000ffff627224 */ /* 0x100fe200078e0077 */
[----:B------:R-:W5:Y:S01]  /*8b50*/  MUFU.TANH R25, R25 ;  /* 0x0000001900197308 */ /* 0x000f620000002400 */
[----:B------:R-:W-:-:S02]  /*8b60*/  IMAD.MOV.U32 R96, RZ, RZ, R119 ;  /* 0x000000ffff607224 */ /* 0x000fc400078e0077 */
[--C-:B------:R-:W-:Y:S02]  /*8b70*/  IMAD.MOV.U32 R95, RZ, RZ, R119.reuse ;  /* 0x000000ffff5f7224 */ /* 0x100fe400078e0077 */
[--C-:B------:R-:W-:Y:S02]  /*8b80*/  IMAD.MOV.U32 R94, RZ, RZ, R119.reuse ;  /* 0x000000ffff5e7224 */ /* 0x100fe400078e0077 */
[--C-:B------:R-:W-:Y:S01]  /*8b90*/  IMAD.MOV.U32 R92, RZ, RZ, R119.reuse ;  /* 0x000000ffff5c7224 */ /* 0x100fe200078e0077 */
[----:B------:R-:W5:Y:S01]  /*8ba0*/  MUFU.TANH R31, R31 ;  /* 0x0000001f001f7308 */ /* 0x000f620000002400 */
[----:B------:R-:W-:-:S07]  /*8bb0*/  IMAD.MOV.U32 R91, RZ, RZ, R119 ;  /* 0x000000ffff5b7224 */ /* 0x000fce00078e0077 */
[----:B------:R-:W5:Y:S08]  /*8bc0*/  MUFU.TANH R26, R26 ;  /* 0x0000001a001a7308 */ /* 0x000f700000002400 */
        /* <DEDUP_REMOVED lines=21> */
[----:B------:R-:W5:Y:S01]  /*8d20*/  MUFU.TANH R49, R49 ;  /* 0x0000003100317308 */ /* 0x000f620000002400 */
[----:B--2---:R-:W-:Y:S01]  /*8d30*/  IADD3 R72, R90, R88, RZ ;  /* 0x000000585a487210 */ /* 0x004fe20007ffe0ff */
[----:B------:R-:W-:-:S04]  /*8d40*/  IMAD.MOV.U32 R90, RZ, RZ, R119 ;  /* 0x000000ffff5a7224 */ /* 0x000fc800078e0077 */
[----:B---3--:R-:W-:Y:S01]  /*8d50*/  IMAD R72, R89, -0x80, R72 ;  /* 0xffffff8059487824 */ /* 0x008fe200078e0248 */
[----:B------:R-:W-:Y:S01]  /*8d60*/  MOV R89, R119 ;  /* 0x0000007700597202 */ /* 0x000fe20000000f00 */
[----:B------:R-:W2:Y:S03]  /*8d70*/  MUFU.TANH R55, R55 ;  /* 0x0000003700377308 */ /* 0x000ea60000002400 */
[C---:B------:R-:W-:Y:S02]  /*8d80*/  ISETP.GT.AND P4, PT, R72.reuse, RZ, PT ;  /* 0x000000ff4800720c */ /* 0x040fe40003f84270 */
[C---:B------:R-:W-:Y:S02]  /*8d90*/  ISETP.GT.AND P5, PT, R72.reuse, 0x1, PT ;  /* 0x000000014800780c */ /* 0x040fe40003fa4270 */
[----:B------:R-:W-:Y:S01]  /*8da0*/  ISETP.GT.AND P1, PT, R72, 0x8, PT ;  /* 0x000000084800780c */ /* 0x000fe20003f24270 */
[----:B------:R-:W3:Y:S01]  /*8db0*/  MUFU.TANH R50, R50 ;  /* 0x0000003200327308 */ /* 0x000ee20000002400 */
[----:B0-----:R-:W-:-:S02]  /*8dc0*/  FSEL R3, R3, -INF , P4 ;  /* 0xff80000003037808 */ /* 0x001fc40002000000 */
[----:B-1----:R-:W-:Y:S02]  /*8dd0*/  FSEL R4, R4, -INF , P5 ;  /* 0xff80000004047808 */ /* 0x002fe40002800000 */
[C---:B------:R-:W-:Y:S02]  /*8de0*/  ISETP.GT.AND P2, PT, R72.reuse, 0x9, PT ;  /* 0x000000094800780c */ /* 0x040fe40003f44270 */
[----:B----4-:R-:W-:Y:S01]  /*8df0*/  FSEL R7, R7, -INF , P1 ;  /* 0xff80000007077808 */ /* 0x010fe20000800000 */
[----:B------:R-:W0:Y:S01]  /*8e00*/  MUFU.TANH R56, R56 ;  /* 0x0000003800387308 */ /* 0x000e220000002400 */
[----:B------:R-:W-:Y:S02]  /*8e10*/  FMNMX.FTZ R76, R3, R4, !PT ;  /* 0x00000004034c7209 */ /* 0x000fe40007810000 */
[----:B------:R-:W-:Y:S02]  /*8e20*/  ISETP.GT.AND P3, PT, R72, 0x10, PT ;  /* 0x000000104800780c */ /* 0x000fe40003f64270 */
[----:B-----5:R-:W-:-:S02]  /*8e30*/  FSEL R8, R8, -INF , P2 ;  /* 0xff80000008087808 */ /* 0x020fc40001000000 */
[----:B------:R-:W-:Y:S01]  /*8e40*/  FMNMX.FTZ R75, R7, R76, !PT ;  /* 0x0000004c074b7209 */ /* 0x000fe20007810000 */
[----:B------:R-:W1:Y:S01]  /*8e50*/  MUFU.TANH R53, R53 ;  /* 0x0000003500357308 */ /* 0x000e620000002400 */
[----:B------:R-:W-:Y:S02]  /*8e60*/  FSEL R5, R5, -INF , P4 ;  /* 0xff80000005057808 */ /* 0x000fe40002000000 */
[----:B------:R-:W-:Y:S02]  /*8e70*/  ISETP.GT.AND P4, PT, R72, 0x11, PT ;  /* 0x000000114800780c */ /* 0x000fe40003f84270 */
[----:B------:R-:W-:Y:S02]  /*8e80*/  FSEL R11, R11, -INF , P3 ;  /* 0xff8000000b0b7808 */ /* 0x000fe40001800000 */
[----:B------:R-:W-:Y:S01]  /*8e90*/  FMNMX.FTZ R76, R8, R75, !PT ;  /* 0x0000004b084c7209 */ /* 0x000fe20007810000 */
[----:B------:R-:W4:Y:S01]  /*8ea0*/  MUFU.TANH R59, R59 ;  /* 0x0000003b003b7308 */ /* 0x000f220000002400 */
[----:B------:R-:W-:-:S02]  /*8eb0*/  FSEL R6, R6, -INF , P5 ;  /* 0xff80000006067808 */ /* 0x000fc40002800000 */
[----:B------:R-:W-:Y:S02]  /*8ec0*/  ISETP.GT.AND P5, PT, R72, 0x18, PT ;  /* 0x000000184800780c */ /* 0x000fe40003fa4270 */
[----:B------:R-:W-:Y:S02]  /*8ed0*/  FSEL R24, R24, -INF , P4 ;  /* 0xff80000018187808 */ /* 0x000fe40002000000 */
[----:B------:R-:W-:Y:S01]  /*8ee0*/  FMNMX.FTZ R75, R11, R76, !PT ;  /* 0x0000004c0b4b7209 */ /* 0x000fe20007810000 */
[----:B------:R-:W5:Y:S01]  /*8ef0*/  MUFU.TANH R54, R54 ;  /* 0x0000003600367308 */ /* 0x000f620000002400 */
[----:B------:R-:W-:Y:S02]  /*8f00*/  FSEL R9, R9, -INF , P1 ;  /* 0xff80000009097808 */ /* 0x000fe40000800000 */
[----:B------:R-:W-:Y:S02]  /*8f10*/  ISETP.GT.AND P1, PT, R72, 0x19, PT ;  /* 0x000000194800780c */ /* 0x000fe40003f24270 */
[----:B------:R-:W-:-:S02]  /*8f20*/  FSEL R27, R27, -INF , P5 ;  /* 0xff8000001b1b7808 */ /* 0x000fc40002800000 */
[----:B------:R-:W-:Y:S01]  /*8f30*/  FMNMX.FTZ R76, R24, R75, !PT ;  /* 0x0000004b184c7209 */ /* 0x000fe20007810000 */
[----:B------:R-:W5:Y:S01]  /*8f40*/  MUFU.TANH R60, R60 ;  /* 0x0000003c003c7308 */ /* 0x000f620000002400 */
[----:B------:R-:W-:Y:S02]  /*8f50*/  FSEL R10, R10, -INF , P2 ;  /* 0xff8000000a0a7808 */ /* 0x000fe40001000000 */
[----:B------:R-:W-:Y:S02]  /*8f60*/  ISETP.GT.AND P2, PT, R72, 0x20, PT ;  /* 0x000000204800780c */ /* 0x000fe40003f44270 */
[----:B------:R-:W-:Y:S02]  /*8f70*/  FSEL R28, R28, -INF , P1 ;  /* 0xff8000001c1c7808 */ /* 0x000fe40000800000 */
[----:B------:R-:W-:Y:S01]  /*8f80*/  FMNMX.FTZ R77, R27, R76, !PT ;  /* 0x0000004c1b4d7209 */ /* 0x000fe20007810000 */
[----:B------:R-:W5:Y:S01]  /*8f90*/  MUFU.TANH R57, R57 ;  /* 0x0000003900397308 */ /* 0x000f620000002400 */
        /* <DEDUP_REMOVED lines=62> */
[----:B--2---:R-:W-:Y:S02]  /*9380*/  FSEL R55, R55, -INF , P4 ;  /* 0xff80000037377808 */ /* 0x004fe40002000000 */
[----:B------:R-:W-:Y:S01]  /*9390*/  FMNMX.FTZ R38, R52, R31, !PT ;  /* 0x0000001f34267209 */ /* 0x000fe20007810000 */
[----:B------:R-:W2:Y:S01]  /*93a0*/  MUFU.TANH R73, R73 ;  /* 0x0000004900497308 */ /* 0x000ea20000002400 */
[----:B---3--:R-:W-:Y:S02]  /*93b0*/  FSEL R50, R50, -INF , P1 ;  /* 0xff80000032327808 */ /* 0x008fe40000800000 */
[----:B------:R-:W-:Y:S02]  /*93c0*/  ISETP.GT.AND P1, PT, R72, 0x58, PT ;  /* 0x000000584800780c */ /* 0x000fe40003f24270 */
[----:B0-----:R-:W-:-:S02]  /*93d0*/  FSEL R56, R56, -INF , P5 ;  /* 0xff80000038387808 */ /* 0x001fc40002800000 */
[----:B------:R-:W-:Y:S01]  /*93e0*/  FMNMX.FTZ R31, R55, R38, !PT ;  /* 0x00000026371f7209 */ /* 0x000fe20007810000 */
[----:B------:R-:W0:Y:S01]  /*93f0*/  MUFU.TANH R74, R74 ;  /* 0x0000004a004a7308 */ /* 0x000e220000002400 */
[----:B-1----:R-:W-:Y:S02]  /*9400*/  FSEL R53, R53, -INF , P2 ;  /* 0xff80000035357808 */ /* 0x002fe40001000000 */
[----:B------:R-:W-:Y:S02]  /*9410*/  ISETP.GT.AND P2, PT, R72, 0x59, PT ;  /* 0x000000594800780c */ /* 0x000fe40003f44270 */
[----:B----4-:R-:W-:Y:S02]  /*9420*/  FSEL R59, R59, -INF , P1 ;  /* 0xff8000003b3b7808 */ /* 0x010fe40000800000 */
[----:B------:R-:W-:Y:S01]  /*9430*/  FMNMX.FTZ R38, R56, R31, !PT ;  /* 0x0000001f38267209 */ /* 0x000fe20007810000 */
[----:B------:R-:W-:Y:S01]  /*9440*/  MUFU.TANH R81, R81 ;  /* 0x0000005100517308 */ /* 0x000fe20000002400 */
[----:B-----5:R-:W-:-:S02]  /*9450*/  FSEL R54, R54, -INF , P3 ;  /* 0xff80000036367808 */ /* 0x020fc40001800000 */
[----:B------:R-:W-:Y:S02]  /*9460*/  ISETP.GT.AND P3, PT, R72, 0x60, PT ;  /* 0x000000604800780c */ /* 0x000fe40003f64270 */
[----:B------:R-:W-:Y:S02]  /*9470*/  FSEL R60, R60, -INF , P2 ;  /* 0xff8000003c3c7808 */ /* 0x000fe40001000000 */
[----:B------:R-:W-:Y:S02]  /*9480*/  FMNMX.FTZ R31, R59, R38, !PT ;  /* 0x000000263b1f7209 */ /* 0x000fe40007810000 */
[----:B------:R-:W-:Y:S02]  /*9490*/  FSEL R57, R57, -INF , P4 ;  /* 0xff80000039397808 */ /* 0x000fe40002000000 */
[----:B------:R-:W-:Y:S02]  /*94a0*/  ISETP.GT.AND P4, PT, R72, 0x61, PT ;  /* 0x000000614800780c */ /* 0x000fe40003f84270 */
[----:B------:R-:W-:-:S02]  /*94b0*/  FSEL R63, R63, -INF , P3 ;  /* 0xff8000003f3f7808 */ /* 0x000fc40001800000 */
[----:B------:R-:W-:Y:S02]  /*94c0*/  FMNMX.FTZ R38, R60, R31, !PT ;  /* 0x0000001f3c267209 */ /* 0x000fe40007810000 */
[----:B------:R-:W-:Y:S02]  /*94d0*/  FSEL R58, R58, -INF , P5 ;  /* 0xff8000003a3a7808 */ /* 0x000fe40002800000 */
[----:B------:R-:W-:Y:S02]  /*94e0*/  ISETP.GT.AND P5, PT, R72, 0x68, PT ;  /* 0x000000684800780c */ /* 0x000fe40003fa4270 */
[----:B------:R-:W-:Y:S02]  /*94f0*/  FSEL R64, R64, -INF , P4 ;  /* 0xff80000040407808 */ /* 0x000fe40002000000 */
[----:B------:R-:W-:Y:S02]  /*9500*/  FMNMX.FTZ R31, R63, R38, !PT ;  /* 0x000000263f1f7209 */ /* 0x000fe40007810000 */
[----:B------:R-:W-:-:S02]  /*9510*/  FSEL R61, R61, -INF , P1 ;  /* 0xff8000003d3d7808 */ /* 0x000fc40000800000 */
        /* <DEDUP_REMOVED lines=16> */
[----:B------:R-:W-:Y:S01]  /*9620*/  ISETP.GT.AND P5, PT, R72, 0x79, PT ;  /* 0x000000794800780c */ /* 0x000fe20003fa4270 */
[----:B------:R-:W-:Y:S01]  /*9630*/  FMUL.FTZ R72, R82, UR5 ;  /* 0x0000000552487c20 */ /* 0x000fe20008410000 */
[----:B--2---:R-:W-:-:S02]  /*9640*/  FSEL R73, R73, -INF , P4 ;  /* 0xff80000049497808 */ /* 0x004fc40002000000 */
[----:B------:R-:W-:Y:S02]  /*9650*/  FMNMX.FTZ R38, R71, R38, !PT ;  /* 0x0000002647267209 */ /* 0x000fe40007810000 */
[----:B0-----:R-:W-:Y:S01]  /*9660*/  FSEL R74, R74, -INF , P5 ;  /* 0xff8000004a4a7808 */ /* 0x001fe20002800000 */
[----:B------:R-:W-:Y:S01]  /*9670*/  MUFU.TANH R72, R72 ;  /* 0x0000004800487308 */ /* 0x000fe20000002400 */
[----:B------:R-:W-:Y:S01]  /*9680*/  FMNMX.FTZ R31, R73, R38, !PT ;  /* 0x00000026491f7209 */ /* 0x000fe20007810000 */
[----:B------:R-:W-:-:S03]  /*9690*/  FMUL.FTZ R38, R79, UR5 ;  /* 0x000000054f267c20 */ /* 0x000fc60008410000 */
[----:B------:R-:W-:-:S03]  /*96a0*/  FMNMX.FTZ R78, R74, R31, !PT ;  /* 0x0000001f4a4e7209 */ /* 0x000fc60007810000 */
[----:B------:R-:W-:Y:S02]  /*96b0*/  MUFU.TANH R38, R38 ;  /* 0x0000002600267308 */ /* 0x000fe40000002400 */
[----:B------:R-:W0:Y:S02]  /*96c0*/  SHFL.BFLY PT, R31, R78, 0x2, 0x1f ;  /* 0x0c401f004e1f7f89 */ /* 0x000e2400000e0000 */
[----:B0-----:R-:W-:Y:S01]  /*96d0*/  FMNMX.FTZ R80, R78, R31, !PT ;  /* 0x0000001f4e507209 */ /* 0x001fe20007810000 */
[----:B------:R-:W-:-:S04]  /*96e0*/  FMUL.FTZ R78, R83, UR5 ;  /* 0x00000005534e7c20 */ /* 0x000fc80008410000 */
[----:B------:R-:W0:Y:S02]  /*96f0*/  SHFL.BFLY PT, R31, R80, 0x1, 0x1f ;  /* 0x0c201f00501f7f89 */ /* 0x000e2400000e0000 */
[----:B------:R-:W-:Y:S01]  /*9700*/  MUFU.TANH R78, R78 ;  /* 0x0000004e004e7308 */ /* 0x000fe20000002400 */
[----:B0-----:R-:W-:Y:S01]  /*9710*/  FMNMX.FTZ R31, R80, R31, !PT ;  /* 0x0000001f501f7209 */ /* 0x001fe20007810000 */
[----:B------:R-:W-:Y:S01]  /*9720*/  FMUL.FTZ R80, R86, UR5 ;  /* 0x0000000556507c20 */ /* 0x000fe20008410000 */
[----:B------:R-:W-:Y:S02]  /*9730*/  ULDC UR5, c[0x0][0x988] ;  /* 0x0002620000057ab9 */ /* 0x000fe40000000800 */
[C---:B------:R-:W-:Y:S01]  /*9740*/  FSETP.NEU.FTZ.AND P6, PT, R31.reuse, -INF , PT ;  /* 0xff8000001f00780b */ /* 0x040fe20003fdd000 */
[----:B------:R-:W-:Y:S02]  /*9750*/  FMUL.FTZ R77, R31, UR4 ;  /* 0x000000041f4d7c20 */ /* 0x000fe40008410000 */
[----:B------:R-:W0:Y:S03]  /*9760*/  MUFU.TANH R80, R80 ;  /* 0x0000005000507308 */ /* 0x000e260000002400 */
[----:B------:R-:W-:-:S05]  /*9770*/  FSEL R77, R77, RZ, P6 ;  /* 0x000000ff4d4d7208 */ /* 0x000fca0003000000 */
[--C-:B------:R-:W-:Y:S01]  /*9780*/  FFMA.FTZ R148, R3, UR4, -R77.reuse ;  /* 0x0000000403947c23 */ /* 0x100fe2000801084d */
[--C-:B------:R-:W-:Y:S01]  /*9790*/  FFMA.FTZ R3, R4, UR4, -R77.reuse ;  /* 0x0000000404037c23 */ /* 0x100fe2000801084d */
[----:B------:R-:W-:Y:S01]  /*97a0*/  FMNMX.FTZ R4, R5, R6, !PT ;  /* 0x0000000605047209 */ /* 0x000fe20007810000 */
[--C-:B------:R-:W-:Y:S01]  /*97b0*/  FFMA.FTZ R120, R11, UR4, -R77.reuse ;  /* 0x000000040b787c23 */ /* 0x100fe2000801084d */
        /* <DEDUP_REMOVED lines=13> */
[----:B------:R-:W-:Y:S01]  /*9890*/  MUFU.EX2 R148, R148 ;  /* 0x0000009400947308 */ /* 0x000fe20000000800 */
[----:B------:R-:W-:Y:S01]  /*98a0*/  FMNMX.FTZ R4, R26, R11, !PT ;  /* 0x0000000b1a047209 */ /* 0x000fe20007810000 */
[--C-:B------:R-:W-:Y:S01]  /*98b0*/  FFMA.FTZ R132, R47, UR4, -R77.reuse ;  /* 0x000000042f847c23 */ /* 0x100fe2000801084d */
[--C-:B------:R-:W-:Y:S01]  /*98c0*/  FFMA.FTZ R134, R51, UR4, -R77.reuse ;  /* 0x0000000433867c23 */ /* 0x100fe2000801084d */
[--C-:B------:R-:W-:Y:S01]  /*98d0*/  FFMA.FTZ R136, R55, UR4, -R77.reuse ;  /* 0x0000000437887c23 */ /* 0x100fe2000801084d */
[----:B------:R-:W-:Y:S01]  /*98e0*/  FMNMX.FTZ R79, R29, R4, !PT ;  /* 0x000000041d4f7209 */ /* 0x000fe20007810000 */
[--C-:B------:R-:W-:Y:S01]  /*98f0*/  FFMA.FTZ R138, R59, UR4, -R77.reuse ;  /* 0x000000043b8a7c23 */ /* 0x100fe2000801084d */
[--C-:B------:R-:W-:Y:S01]  /*9900*/  FFMA.FTZ R140, R63, UR4, -R77.reuse ;  /* 0x000000043f8c7c23 */ /* 0x100fe2000801084d */
[----:B------:R0:W-:Y:S01]  /*9910*/  MUFU.EX2 R11, R24 ;  /* 0x00000018000b7308 */ /* 0x0001e20000000800 */
[----:B------:R-:W-:Y:S01]  /*9920*/  FMNMX.FTZ R4, R30, R79, !PT ;  /* 0x0000004f1e047209 */ /* 0x000fe20007810000 */
[--C-:B------:R-:W-:Y:S01]  /*9930*/  FFMA.FTZ R142, R67, UR4, -R77.reuse ;  /* 0x00000004438e7c23 */ /* 0x100fe2000801084d */
[--C-:B------:R-:W-:Y:S01]  /*9940*/  FFMA.FTZ R146, R73, UR4, -R77.reuse ;  /* 0x0000000449927c23 */ /* 0x100fe2000801084d */
[--C-:B------:R-:W-:Y:S01]  /*9950*/  FFMA.FTZ R40, R40, UR4, -R77.reuse ;  /* 0x0000000428287c23 */ /* 0x100fe2000801084d */
[----:B------:R-:W-:Y:S01]  /*9960*/  FMNMX.FTZ R27, R33, R4, !PT ;  /* 0x00000004211b7209 */ /* 0x000fe20007810000 */
[--C-:B------:R-:W-:Y:S01]  /*9970*/  FFMA.FTZ R130, R76, UR4, -R77.reuse ;  /* 0x000000044c827c23 */ /* 0x100fe2000801084d */
[--C-:B------:R-:W-:Y:S01]  /*9980*/  FFMA.FTZ R44, R44, UR4, -R77.reuse ;  /* 0x000000042c2c7c23 */ /* 0x100fe2000801084d */
[----:B------:R-:W1:Y:S01]  /*9990*/  MUFU.EX2 R3, R3 ;  /* 0x0000000300037308 */ /* 0x000e620000000800 */
[----:B------:R-:W-:Y:S01]  /*99a0*/  FMNMX.FTZ R4, R34, R27, !PT ;  /* 0x0000001b22047209 */ /* 0x000fe20007810000 */
[--C-:B------:R-:W-:Y:S01]  /*99b0*/  FFMA.FTZ R47, R48, UR4, -R77.reuse ;  /* 0x00000004302f7c23 */ /* 0x100fe2000801084d */
[----:B0-----:R-:W-:Y:S01]  /*99c0*/  FSEL R24, R80, -INF , P4 ;  /* 0xff80000050187808 */ /* 0x001fe20002000000 */
        /* <DEDUP_REMOVED lines=11> */
[----:B------:R-:W-:Y:S01]  /*9a80*/  FFMA.FTZ R73, R74, UR4, -R77 ;  /* 0x000000044a497c23 */ /* 0x000fe2000801084d */
[----:B------:R-:W2:Y:S01]  /*9a90*/  MUFU.EX2 R150, R150 ;  /* 0x0000009600967308 */ /* 0x000ea20000000800 */
[----:B------:R-:W-:-:S02]  /*9aa0*/  FMNMX.FTZ R4, R42, R75, !PT ;  /* 0x0000004b2a047209 */ /* 0x000fc40007810000 */
[----:B0-----:R-:W-:Y:S02]  /*9ab0*/  FSEL R28, R78, -INF , P3 ;  /* 0xff8000004e1c7808 */ /* 0x001fe40001800000 */
[----:B------:R-:W-:-:S03]  /*9ac0*/  FMNMX.FTZ R79, R45, R4, !PT ;  /* 0x000000042d4f7209 */ /* 0x000fc60007810000 */
[----:B------:R0:W-:Y:S01]  /*9ad0*/  MUFU.EX2 R75, R32 ;  /* 0x00000020004b7308 */ /* 0x0001e20000000800 */
[----:B------:R-:W-:-:S04]  /*9ae0*/  FMNMX.FTZ R4, R46, R79, !PT ;  /* 0x0000004f2e047209 */ /* 0x000fc80007810000 */
[----:B------:R-:W-:-:S03]  /*9af0*/  FMNMX.FTZ R35, R49, R4, !PT ;  /* 0x0000000431237209 */ /* 0x000fc60007810000 */
[----:B------:R-:W3:Y:S01]  /*9b00*/  MUFU.EX2 R7, R7 ;  /* 0x0000000700077308 */ /* 0x000ee20000000800 */
[----:B------:R-:W-:Y:S02]  /*9b10*/  FMNMX.FTZ R4, R50, R35, !PT ;  /* 0x0000002332047209 */ /* 0x000fe40007810000 */
[----:B0-----:R-:W-:Y:S02]  /*9b20*/  FSEL R32, R81, -INF , P5 ;  /* 0xff80000051207808 */ /* 0x001fe40002800000 */
[----:B------:R-:W-:-:S03]  /*9b30*/  FMNMX.FTZ R79, R53, R4, !PT ;  /* 0x00000004354f7209 */ /* 0x000fc60007810000 */
[----:B------:R0:W-:Y:S01]  /*9b40*/  MUFU.EX2 R35, R36 ;  /* 0x0000002400237308 */ /* 0x0001e20000000800 */
[----:B------:R-:W-:-:S04]  /*9b50*/  FMNMX.FTZ R4, R54, R79, !PT ;  /* 0x0000004f36047209 */ /* 0x000fc80007810000 */
[----:B------:R-:W-:-:S03]  /*9b60*/  FMNMX.FTZ R39, R57, R4, !PT ;  /* 0x0000000439277209 */ /* 0x000fc60007810000 */
[----:B------:R-:W4:Y:S01]  /*9b70*/  MUFU.EX2 R120, R120 ;  /* 0x0000007800787308 */ /* 0x000f220000000800 */
[----:B------:R-:W-:-:S04]  /*9b80*/  FMNMX.FTZ R4, R58, R39, !PT ;  /* 0x000000273a047209 */ /* 0x000fc80007810000 */
[----:B------:R-:W-:-:S03]  /*9b90*/  FMNMX.FTZ R79, R61, R4, !PT ;  /* 0x000000043d4f7209 */ /* 0x000fc60007810000 */
[----:B------:R-:W5:Y:S01]  /*9ba0*/  MUFU.EX2 R122, R122 ;  /* 0x0000007a007a7308 */ /* 0x000f620000000800 */
[----:B------:R-:W-:-:S04]  /*9bb0*/  FMNMX.FTZ R4, R62, R79, !PT ;  /* 0x0000004f3e047209 */ /* 0x000fc80007810000 */
[----:B------:R-:W-:Y:S02]  /*9bc0*/  FMNMX.FTZ R79, R65, R4, !PT ;  /* 0x00000004414f7209 */ /* 0x000fe40007810000 */
[----:B------:R-:W-:Y:S01]  /*9bd0*/  FSEL R4, R38, -INF , P1 ;  /* 0xff80000026047808 */ /* 0x000fe20000800000 */
[----:B------:R2:W-:Y:S01]  /*9be0*/  MUFU.EX2 R39, R40 ;  /* 0x0000002800277308 */ /* 0x0005e20000000800 */
[----:B------:R-:W-:-:S04]  /*9bf0*/  FMNMX.FTZ R8, R66, R79, !PT ;  /* 0x0000004f42087209 */ /* 0x000fc80007810000 */
[----:B------:R-:W-:Y:S02]  /*9c00*/  FMNMX.FTZ R83, R69, R8, !PT ;  /* 0x0000000845537209 */ /* 0x000fe40007810000 */
[----:B------:R-:W-:Y:S01]  /*9c10*/  FSEL R8, R72, -INF , P2 ;  /* 0xff80000048087808 */ /* 0x000fe20001000000 */
[----:B------:R3:W-:Y:S01]  /*9c20*/  MUFU.EX2 R79, R44 ;  /* 0x0000002c004f7308 */ /* 0x0007e20000000800 */
[----:B------:R-:W-:-:S04]  /*9c30*/  FMNMX.FTZ R83, R4, R83, !PT ;  /* 0x0000005304537209 */ /* 0x000fc80007810000 */
[----:B------:R-:W-:-:S03]  /*9c40*/  FMNMX.FTZ R83, R8, R83, !PT ;  /* 0x0000005308537209 */ /* 0x000fc60007810000 */
[----:B------:R-:W-:Y:S01]  /*9c50*/  MUFU.EX2 R124, R124 ;  /* 0x0000007c007c7308 */ /* 0x000fe20000000800 */
[----:B------:R-:W-:-:S04]  /*9c60*/  FMNMX.FTZ R83, R28, R83, !PT ;  /* 0x000000531c537209 */ /* 0x000fc80007810000 */
[----:B------:R-:W-:-:S03]  /*9c70*/  FMNMX.FTZ R83, R24, R83, !PT ;  /* 0x0000005318537209 */ /* 0x000fc60007810000 */
[----:B------:R-:W-:Y:S01]  /*9c80*/  MUFU.EX2 R126, R126 ;  /* 0x0000007e007e7308 */ /* 0x000fe20000000800 */
[----:B------:R-:W-:-:S05]  /*9c90*/  FMNMX.FTZ R83, R32, R83, !PT ;  /* 0x0000005320537209 */ /* 0x000fca0007810000 */
[----:B0-----:R-:W0:Y:S02]  /*9ca0*/  SHFL.BFLY PT, R36, R83, 0x2, 0x1f ;  /* 0x0c401f0053247f89 */ /* 0x001e2400000e0000 */
[----:B------:R-:W-:Y:S08]  /*9cb0*/  MUFU.EX2 R128, R128 ;  /* 0x0000008000807308 */ /* 0x000ff00000000800 */
[----:B------:R-:W-:Y:S08]  /*9cc0*/  MUFU.EX2 R130, R130 ;  /* 0x0000008200827308 */ /* 0x000ff00000000800 */
[----:B------:R-:W-:Y:S01]  /*9cd0*/  MUFU.EX2 R132, R132 ;  /* 0x0000008400847308 */ /* 0x000fe20000000800 */
[----:B0-----:R-:W-:-:S07]  /*9ce0*/  FMNMX.FTZ R36, R83, R36, !PT ;  /* 0x0000002453247209 */ /* 0x001fce0007810000 */
[----:B------:R-:W-:Y:S01]  /*9cf0*/  MUFU.EX2 R47, R47 ;  /* 0x0000002f002f7308 */ /* 0x000fe20000000800 */
[----:B------:R-:W0:Y:S07]  /*9d00*/  SHFL.BFLY PT, R81, R36, 0x1, 0x1f ;  /* 0x0c201f0024517f89 */ /* 0x000e2e00000e0000 */
[----:B------:R-:W-:Y:S08]  /*9d10*/  MUFU.EX2 R134, R134 ;  /* 0x0000008600867308 */ /* 0x000ff00000000800 */
[----:B------:R-:W-:Y:S08]  /*9d20*/  MUFU.EX2 R51, R51 ;  /* 0x0000003300337308 */ /* 0x000ff00000000800 */
[----:B------:R-:W-:Y:S01]  /*9d30*/  MUFU.EX2 R136, R136 ;  /* 0x0000008800887308 */ /* 0x000fe20000000800 */
[----:B0-----:R-:W-:-:S04]  /*9d40*/  FMNMX.FTZ R38, R36, R81, !PT ;  /* 0x0000005124267209 */ /* 0x001fc80007810000 */
[C---:B------:R-:W-:Y:S01]  /*9d50*/  FSETP.NEU.FTZ.AND P1, PT, R38.reuse, -INF , PT ;  /* 0xff8000002600780b */ /* 0x040fe20003f3d000 */
[----:B------:R-:W-:Y:S02]  /*9d60*/  FMUL.FTZ R36, R38, UR4 ;  /* 0x0000000426247c20 */ /* 0x000fe40008410000 */
[----:B------:R-:W-:Y:S03]  /*9d70*/  MUFU.EX2 R55, R55 ;  /* 0x0000003700377308 */ /* 0x000fe60000000800 */
[----:B------:R-:W-:Y:S02]  /*9d80*/  FSEL R77, R36, RZ, P1 ;  /* 0x000000ff244d7208 */ /* 0x000fe40000800000 */
[----:B------:R-:W-:Y:S01]  /*9d90*/  ISETP.GE.AND P1, PT, R88, 0x81, PT ;  /* 0x000000815800780c */ /* 0x000fe20003f26270 */
[----:B------:R-:W-:Y:S02]  /*9da0*/  IMAD.MOV.U32 R88, RZ, RZ, R119 ;  /* 0x000000ffff587224 */ /* 0x000fe400078e0077 */
[----:B------:R-:W-:Y:S01]  /*9db0*/  MUFU.EX2 R138, R138 ;  /* 0x0000008a008a7308 */ /* 0x000fe20000000800 */
[--C-:B------:R-:W-:Y:S01]  /*9dc0*/  FFMA.FTZ R149, R5, UR4, -R77.reuse ;  /* 0x0000000405957c23 */ /* 0x100fe2000801084d */
[--C-:B------:R-:W-:Y:S01]  /*9dd0*/  FFMA.FTZ R6, R6, UR4, -R77.reuse ;  /* 0x0000000406067c23 */ /* 0x100fe2000801084d */
[----:B------:R-:W-:Y:S01]  /*9de0*/  FFMA.FTZ R151, R9, UR4, -R77 ;  /* 0x0000000409977c23 */ /* 0x000fe2000801084d */
[----:B-1----:R-:W-:Y:S01]  /*9df0*/  FADD.FTZ R5, R148, R3 ;  /* 0x0000000394057221 */ /* 0x002fe20000010000 */
[--C-:B------:R-:W-:Y:S01]  /*9e00*/  FFMA.FTZ R10, R10, UR4, -R77.reuse ;  /* 0x000000040a0a7c23 */ /* 0x100fe2000801084d */
[--C-:B------:R-:W-:Y:S01]  /*9e10*/  FFMA.FTZ R121, R25, UR4, -R77.reuse ;  /* 0x0000000419797c23 */ /* 0x100fe2000801084d */
[----:B--2---:R-:W-:Y:S01]  /*9e20*/  FFMA.FTZ R40, R42, UR4, -R77 ;  /* 0x000000042a287c23 */ /* 0x004fe2000801084d */
[----:B------:R-:W-:Y:S01]  /*9e30*/  MUFU.EX2 R149, R149 ;  /* 0x0000009500957308 */ /* 0x000fe20000000800 */
[----:B---3--:R-:W-:Y:S01]  /*9e40*/  FADD.FTZ R44, R150, R5 ;  /* 0x00000005962c7221 */ /* 0x008fe20000010000 */
[--C-:B------:R-:W-:Y:S01]  /*9e50*/  FFMA.FTZ R26, R26, UR4, -R77.reuse ;  /* 0x000000041a1a7c23 */ /* 0x100fe2000801084d */
[--C-:B------:R-:W-:Y:S01]  /*9e60*/  FFMA.FTZ R42, R46, UR4, -R77.reuse ;  /* 0x000000042e2a7c23 */ /* 0x100fe2000801084d */
[--C-:B------:R-:W-:Y:S01]  /*9e70*/  FFMA.FTZ R123, R29, UR4, -R77.reuse ;  /* 0x000000041d7b7c23 */ /* 0x100fe2000801084d */
[----:B------:R-:W-:Y:S01]  /*9e80*/  FADD.FTZ R5, R7, R44 ;  /* 0x0000002c07057221 */ /* 0x000fe20000010000 */
[--C-:B------:R-:W-:Y:S01]  /*9e90*/  FFMA.FTZ R30, R30, UR4, -R77.reuse ;  /* 0x000000041e1e7c23 */ /* 0x100fe2000801084d */
[----:B------:R-:W-:Y:S01]  /*9ea0*/  FFMA.FTZ R125, R33, UR4, -R77 ;  /* 0x00000004217d7c23 */ /* 0x000fe2000801084d */
[----:B------:R-:W0:Y:S01]  /*9eb0*/  MUFU.EX2 R6, R6 ;  /* 0x0000000600067308 */ /* 0x000e220000000800 */
[----:B----4-:R-:W-:Y:S01]  /*9ec0*/  FADD.FTZ R46, R120, R5 ;  /* 0x00000005782e7221 */ /* 0x010fe20000010000 */
[--C-:B------:R-:W-:Y:S01]  /*9ed0*/  FFMA.FTZ R34, R34, UR4, -R77.reuse ;  /* 0x0000000422227c23 */ /* 0x100fe2000801084d */
[--C-:B------:R-:W-:Y:S01]  /*9ee0*/  FFMA.FTZ R44, R50, UR4, -R77.reuse ;  /* 0x00000004322c7c23 */ /* 0x100fe2000801084d */
[--C-:B------:R-:W-:Y:S01]  /*9ef0*/  FFMA.FTZ R127, R37, UR4, -R77.reuse ;  /* 0x00000004257f7c23 */ /* 0x100fe2000801084d */
[----:B------:R-:W-:Y:S01]  /*9f00*/  FADD.FTZ R5, R11, R46 ;  /* 0x0000002e0b057221 */ /* 0x000fe20000010000 */
[--C-:B------:R-:W-:Y:S01]  /*9f10*/  FFMA.FTZ R36, R43, UR4, -R77.reuse ;  /* 0x000000042b247c23 */ /* 0x100fe2000801084d */
[----:B------:R-:W-:Y:S01]  /*9f20*/  FFMA.FTZ R129, R41, UR4, -R77 ;  /* 0x0000000429817c23 */ /* 0x000fe2000801084d */
[----:B------:R-:W1:Y:S01]  /*9f30*/  MUFU.EX2 R151, R151 ;  /* 0x0000009700977308 */ /* 0x000e620000000800 */
[----:B-----5:R-:W-:Y:S01]  /*9f40*/  FADD.FTZ R46, R122, R5 ;  /* 0x000000057a2e7221 */ /* 0x020fe20000010000 */
[----:B------:R-:W-:-:S02]  /*9f50*/  IMAD.U32 R25, RZ, RZ, UR38 ;  /* 0x00000026ff197e24 */ /* 0x000fc4000f8e00ff */
[--C-:B------:R-:W-:Y:S01]  /*9f60*/  FFMA.FTZ R131, R45, UR4, -R77.reuse ;  /* 0x000000042d837c23 */ /* 0x100fe2000801084d */
[--C-:B------:R-:W-:Y:S01]  /*9f70*/  FFMA.FTZ R133, R49, UR4, -R77.reuse ;  /* 0x0000000431857c23 */ /* 0x100fe2000801084d */
[----:B------:R-:W-:Y:S01]  /*9f80*/  FADD.FTZ R9, R27, R46 ;  /* 0x0000002e1b097221 */ /* 0x000fe20000010000 */
[----:B------:R-:W-:Y:S01]  /*9f90*/  FFMA.FTZ R135, R53, UR4, -R77 ;  /* 0x0000000435877c23 */ /* 0x000fe2000801084d */
[----:B------:R-:W-:Y:S01]  /*9fa0*/  PRMT R0, R25, 0x654, R0 ;  /* 0x0000065419007816 */ /* 0x000fe20000000000 */
[----:B------:R-:W2:Y:S01]  /*9fb0*/  MUFU.EX2 R10, R10 ;  /* 0x0000000a000a7308 */ /* 0x000ea20000000800 */
[----:B0-----:R-:W-:Y:S01]  /*9fc0*/  FADD.FTZ R48, R149, R6 ;  /* 0x0000000695307221 */ /* 0x001fe20000010000 */
[----:B------:R-:W-:Y:S01]  /*9fd0*/  FADD.FTZ R50, R124, R9 ;  /* 0x000000097c327221 */ /* 0x000fe20000010000 */
[----:B------:R0:W-:Y:S01]  /*9fe0*/  SYNCS.ARRIVE.TRANS64.RED.A1T0 RZ, [R0+URZ], RZ ;  /* 0x000000ff00ff79a7 */ /* 0x0001e2000810043f */
[--C-:B------:R-:W-:Y:S01]  /*9ff0*/  FFMA.FTZ R46, R54, UR4, -R77.reuse ;  /* 0x00000004362e7c23 */ /* 0x100fe2000801084d */
[--C-:B------:R-:W-:Y:S01]  /*a000*/  FFMA.FTZ R137, R57, UR4, -R77.reuse ;  /* 0x0000000439897c23 */ /* 0x100fe2000801084d */
[----:B------:R-:W-:Y:S01]  /*a010*/  FADD.FTZ R9, R75, R50 ;  /* 0x000000324b097221 */ /* 0x000fe20000010000 */
[----:B------:R-:W-:Y:S01]  /*a020*/  F2FP.F16.F32.PACK_AB R148, R3, R148 ;  /* 0x000000940394723e */ /* 0x000fe200000000ff */
[----:B------:R-:W3:Y:S01]  /*a030*/  MUFU.EX2 R121, R121 ;  /* 0x0000007900797308 */ /* 0x000ee20000000800 */
[----:B-1----:R-:W-:Y:S01]  /*a040*/  FADD.FTZ R5, R151, R48 ;  /* 0x0000003097057221 */ /* 0x002fe20000010000 */
[--C-:B------:R-:W-:Y:S01]  /*a050*/  FFMA.FTZ R139, R61, UR4, -R77.reuse ;  /* 0x000000043d8b7c23 */ /* 0x100fe2000801084d */
[--C-:B------:R-:W-:Y:S01]  /*a060*/  FFMA.FTZ R141, R65, UR4, -R77.reuse ;  /* 0x00000004418d7c23 */ /* 0x100fe2000801084d */
[----:B------:R-:W-:Y:S01]  /*a070*/  F2FP.F16.F32.PACK_AB R150, R7, R150 ;  /* 0x000000960796723e */ /* 0x000fe200000000ff */
[--C-:B------:R-:W-:Y:S01]  /*a080*/  FFMA.FTZ R66, R66, UR4, -R77.reuse ;  /* 0x0000000442427c23 */ /* 0x100fe2000801084d */
[--C-:B------:R-:W-:Y:S01]  /*a090*/  FFMA.FTZ R143, R69, UR4, -R77.reuse ;  /* 0x00000004458f7c23 */ /* 0x100fe2000801084d */
[----:B------:R-:W-:Y:S01]  /*a0a0*/  FFMA.FTZ R28, R28, UR4, -R77 ;  /* 0x000000041c1c7c23 */ /* 0x000fe2000801084d */
[----:B------:R-:W1:Y:S01]  /*a0b0*/  MUFU.EX2 R26, R26 ;  /* 0x0000001a001a7308 */ /* 0x000e620000000800 */
[----:B--2---:R-:W-:Y:S01]  /*a0c0*/  FADD.FTZ R48, R10, R5 ;  /* 0x000000050a307221 */ /* 0x004fe20000010000 */
[--C-:B------:R-:W-:Y:S01]  /*a0d0*/  FFMA.FTZ R24, R24, UR4, -R77.reuse ;  /* 0x0000000418187c23 */ /* 0x100fe2000801084d */
[----:B------:R-:W-:Y:S01]  /*a0e0*/  FFMA.FTZ R32, R32, UR4, -R77 ;  /* 0x0000000420207c23 */ /* 0x000fe2000801084d */
[----:B------:R-:W-:-:S02]  /*a0f0*/  F2FP.F16.F32.PACK_AB R149, R6, R149 ;  /* 0x000000950695723e */ /* 0x000fc400000000ff */
[----:B------:R-:W-:Y:S02]  /*a100*/  F2FP.F16.F32.PACK_AB R120, R11, R120 ;  /* 0x000000780b78723e */ /* 0x000fe400000000ff */
[----:B------:R-:W2:Y:S01]  /*a110*/  MUFU.EX2 R123, R123 ;  /* 0x0000007b007b7308 */ /* 0x000ea20000000800 */
[----:B---3--:R-:W-:Y:S01]  /*a120*/  FADD.FTZ R5, R121, R48 ;  /* 0x0000003079057221 */ /* 0x008fe20000010000 */
[----:B------:R-:W-:Y:S01]  /*a130*/  FADD.FTZ R48, R126, R9 ;  /* 0x000000097e307221 */ /* 0x000fe20000010000 */
[----:B------:R-:W-:Y:S02]  /*a140*/  F2FP.F16.F32.PACK_AB R122, R27, R122 ;  /* 0x0000007a1b7a723e */ /* 0x000fe400000000ff */
[----:B------:R-:W-:Y:S01]  /*a150*/  F2FP.F16.F32.PACK_AB R124, R75, R124 ;  /* 0x0000007c4b7c723e */ /* 0x000fe200000000ff */
[C---:B------:R-:W-:Y:S01]  /*a160*/  FADD.FTZ R9, R35.reuse, R48 ;  /* 0x0000003023097221 */ /* 0x040fe20000010000 */
[----:B------:R-:W-:Y:S01]  /*a170*/  FFMA.FTZ R48, R58, UR4, -R77 ;  /* 0x000000043a307c23 */ /* 0x000fe2000801084d */
[----:B------:R-:W3:Y:S01]  /*a180*/  MUFU.EX2 R30, R30 ;  /* 0x0000001e001e7308 */ /* 0x000ee20000000800 */
[----:B-1----:R-:W-:Y:S01]  /*a190*/  FADD.FTZ R50, R26, R5 ;  /* 0x000000051a327221 */ /* 0x002fe20000010000 */
[----:B------:R-:W-:Y:S01]  /*a1a0*/  FADD.FTZ R52, R128, R9 ;  /* 0x0000000980347221 */ /* 0x000fe20000010000 */
[----:B------:R-:W-:-:S02]  /*a1b0*/  F2FP.F16.F32.PACK_AB R126, R35, R126 ;  /* 0x0000007e237e723e */ /* 0x000fc400000000ff */
[C---:B------:R-:W-:Y:S01]  /*a1c0*/  F2FP.F16.F32.PACK_AB R128, R39.reuse, R128 ;  /* 0x000000802780723e */ /* 0x040fe200000000ff */
[----:B------:R-:W-:Y:S01]  /*a1d0*/  FADD.FTZ R9, R39, R52 ;  /* 0x0000003427097221 */ /* 0x000fe20000010000 */
[----:B------:R-:W-:Y:S01]  /*a1e0*/  F2FP.F16.F32.PACK_AB R151, R10, R151 ;  /* 0x000000970a97723e */ /* 0x000fe200000000ff */
[----:B------:R-:W1:Y:S01]  /*a1f0*/  MUFU.EX2 R125, R125 ;  /* 0x0000007d007d7308 */ /* 0x000e620000000800 */
[----:B--2---:R-:W-:Y:S01]  /*a200*/  FADD.FTZ R5, R123, R50 ;  /* 0x000000327b057221 */ /* 0x004fe20000010000 */
[----:B------:R-:W-:-:S06]  /*a210*/  F2FP.F16.F32.PACK_AB R121, R26, R121 ;  /* 0x000000791a79723e */ /* 0x000fcc00000000ff */
[----:B------:R-:W0:Y:S01]  /*a220*/  MUFU.EX2 R34, R34 ;  /* 0x0000002200227308 */ /* 0x000e220000000800 */
[C---:B---3--:R-:W-:Y:S01]  /*a230*/  FADD.FTZ R50, R30.reuse, R5 ;  /* 0x000000051e327221 */ /* 0x048fe20000010000 */
[----:B------:R-:W-:-:S06]  /*a240*/  F2FP.F16.F32.PACK_AB R123, R30, R123 ;  /* 0x0000007b1e7b723e */ /* 0x000fcc00000000ff */
[----:B------:R-:W2:Y:S01]  /*a250*/  MUFU.EX2 R127, R127 ;  /* 0x0000007f007f7308 */ /* 0x000ea20000000800 */
[----:B-1----:R-:W-:Y:S01]  /*a260*/  FADD.FTZ R5, R125, R50 ;  /* 0x000000327d057221 */ /* 0x002fe20000010000 */
[----:B------:R-:W-:Y:S01]  /*a270*/  FADD.FTZ R50, R130, R9 ;  /* 0x0000000982327221 */ /* 0x000fe20000010000 */
[----:B------:R-:W-:-:S03]  /*a280*/  F2FP.F16.F32.PACK_AB R130, R79, R130 ;  /* 0x000000824f82723e */ /* 0x000fc600000000ff */
[----:B------:R-:W-:Y:S01]  /*a290*/  FADD.FTZ R9, R79, R50 ;  /* 0x000000324f097221 */ /* 0x000fe20000010000 */
[----:B------:R-:W-:Y:S01]  /*a2a0*/  FFMA.FTZ R50, R62, UR4, -R77 ;  /* 0x000000043e327c23 */ /* 0x000fe2000801084d */
[----:B------:R-:W1:Y:S01]  /*a2b0*/  MUFU.EX2 R36, R36 ;  /* 0x0000002400247308 */ /* 0x000e620000000800 */
[C---:B0-----:R-:W-:Y:S01]  /*a2c0*/  FADD.FTZ R0, R34.reuse, R5 ;  /* 0x0000000522007221 */ /* 0x041fe20000010000 */
[----:B------:R-:W-:-:S06]  /*a2d0*/  F2FP.F16.F32.PACK_AB R125, R34, R125 ;  /* 0x0000007d227d723e */ /* 0x000fcc00000000ff */
[----:B------:R-:W0:Y:S01]  /*a2e0*/  MUFU.EX2 R129, R129 ;  /* 0x0000008100817308 */ /* 0x000e220000000800 */
[----:B--2---:R-:W-:Y:S01]  /*a2f0*/  FADD.FTZ R5, R127, R0 ;  /* 0x000000007f057221 */ /* 0x004fe20000010000 */
[----:B------:R-:W-:Y:S01]  /*a300*/  FADD.FTZ R0, R132, R9 ;  /* 0x0000000984007221 */ /* 0x000fe20000010000 */
[----:B------:R-:W-:-:S05]  /*a310*/  F2FP.F16.F32.PACK_AB R132, R47, R132 ;  /* 0x000000842f84723e */ /* 0x000fca00000000ff */
[----:B------:R-:W2:Y:S01]  /*a320*/  MUFU.EX2 R40, R40 ;  /* 0x0000002800287308 */ /* 0x000ea20000000800 */
[----:B-1----:R-:W-:Y:S01]  /*a330*/  FADD.FTZ R52, R36, R5 ;  /* 0x0000000524347221 */ /* 0x002fe20000010000 */
[----:B------:R-:W-:Y:S01]  /*a340*/  FADD.FTZ R5, R47, R0 ;  /* 0x000000002f057221 */ /* 0x000fe20000010000 */
[----:B------:R-:W-:Y:S01]  /*a350*/  FFMA.FTZ R0, R4, UR4, -R77 ;  /* 0x0000000404007c23 */ /* 0x000fe2000801084d */
[----:B------:R-:W-:-:S04]  /*a360*/  F2FP.F16.F32.PACK_AB R127, R36, R127 ;  /* 0x0000007f247f723e */ /* 0x000fc800000000ff */
[----:B------:R-:W1:Y:S01]  /*a370*/  MUFU.EX2 R131, R131 ;  /* 0x0000008300837308 */ /* 0x000e620000000800 */
[----:B0-----:R-:W-:Y:S01]  /*a380*/  FADD.FTZ R9, R129, R52 ;  /* 0x0000003481097221 */ /* 0x001fe20000010000 */
[----:B------:R-:W-:Y:S01]  /*a390*/  FADD.FTZ R52, R134, R5 ;  /* 0x0000000586347221 */ /* 0x000fe20000010000 */
[----:B------:R-:W-:Y:S01]  /*a3a0*/  FFMA.FTZ R5, R8, UR4, -R77 ;  /* 0x0000000408057c23 */ /* 0x000fe2000801084d */
[C---:B------:R-:W-:Y:S02]  /*a3b0*/  F2FP.F16.F32.PACK_AB R134, R51.reuse, R134 ;  /* 0x000000863386723e */ /* 0x040fe400000000ff */
[----:B------:R-:W-:Y:S02]  /*a3c0*/  FADD.FTZ R25, R51, R52 ;  /* 0x0000003433197221 */ /* 0x000fe40000010000 */
[----:B------:R-:W0:Y:S01]  /*a3d0*/  MUFU.EX2 R42, R42 ;  /* 0x0000002a002a7308 */ /* 0x000e220000000800 */
[----:B--2---:R-:W-:Y:S01]  /*a3e0*/  FADD.FTZ R4, R40, R9 ;  /* 0x0000000928047221 */ /* 0x004fe20000010000 */
[----:B------:R-:W-:Y:S01]  /*a3f0*/  FADD.FTZ R52, R136, R25 ;  /* 0x0000001988347221 */ /* 0x000fe20000010000 */
[----:B------:R-:W-:-:S02]  /*a400*/  F2FP.F16.F32.PACK_AB R136, R55, R136 ;  /* 0x000000883788723e */ /* 0x000fc400000000ff */
[----:B------:R-:W-:-:S03]  /*a410*/  F2FP.F16.F32.PACK_AB R129, R40, R129 ;  /* 0x000000812881723e */ /* 0x000fc600000000ff */
[----:B------:R-:W2:Y:S01]  /*a420*/  MUFU.EX2 R133, R133 ;  /* 0x0000008500857308 */ /* 0x000ea20000000800 */
[----:B-1----:R-:W-:-:S07]  /*a430*/  FADD.FTZ R9, R131, R4 ;  /* 0x0000000483097221 */ /* 0x002fce0000010000 */
[----:B------:R-:W1:Y:S01]  /*a440*/  MUFU.EX2 R44, R44 ;  /* 0x0000002c002c7308 */ /* 0x000e620000000800 */
[C---:B0-----:R-:W-:Y:S01]  /*a450*/  FADD.FTZ R8, R42.reuse, R9 ;  /* 0x000000092a087221 */ /* 0x041fe20000010000 */
[----:B------:R-:W-:Y:S01]  /*a460*/  FADD.FTZ R9, R55, R52 ;  /* 0x0000003437097221 */ /* 0x000fe20000010000 */
[----:B------:R-:W-:-:S03]  /*a470*/  F2FP.F16.F32.PACK_AB R131, R42, R131 ;  /* 0x000000832a83723e */ /* 0x000fc600000000ff */
[----:B------:R-:W-:Y:S02]  /*a480*/  FADD.FTZ R52, R138, R9 ;  /* 0x000000098a347221 */ /* 0x000fe40000010000 */
[----:B------:R-:W0:Y:S01]  /*a490*/  MUFU.EX2 R135, R135 ;  /* 0x0000008700877308 */ /* 0x000e220000000800 */
[----:B--2---:R-:W-:-:S07]  /*a4a0*/  FADD.FTZ R3, R133, R8 ;  /* 0x0000000885037221 */ /* 0x004fce0000010000 */
[----:B------:R-:W2:Y:S01]  /*a4b0*/  MUFU.EX2 R59, R59 ;  /* 0x0000003b003b7308 */ /* 0x000ea20000000800 */
[C---:B-1----:R-:W-:Y:S01]  /*a4c0*/  FADD.FTZ R8, R44.reuse, R3 ;  /* 0x000000032c087221 */ /* 0x042fe20000010000 */
[----:B------:R-:W-:-:S06]  /*a4d0*/  F2FP.F16.F32.PACK_AB R133, R44, R133 ;  /* 0x000000852c85723e */ /* 0x000fcc00000000ff */
[----:B------:R-:W1:Y:S01]  /*a4e0*/  MUFU.EX2 R46, R46 ;  /* 0x0000002e002e7308 */ /* 0x000e620000000800 */
[----:B0-----:R-:W-:-:S07]  /*a4f0*/  FADD.FTZ R3, R135, R8 ;  /* 0x0000000887037221 */ /* 0x001fce0000010000 */
[----:B------:R-:W0:Y:S01]  /*a500*/  MUFU.EX2 R140, R140 ;  /* 0x0000008c008c7308 */ /* 0x000e220000000800 */
[C---:B--2---:R-:W-:Y:S01]  /*a510*/  FADD.FTZ R7, R59.reuse, R52 ;  /* 0x000000343b077221 */ /* 0x044fe20000010000 */
[----:B------:R-:W-:-:S06]  /*a520*/  F2FP.F16.F32.PACK_AB R138, R59, R138 ;  /* 0x0000008a3b8a723e */ /* 0x000fcc00000000ff */
[----:B------:R-:W2:Y:S01]  /*a530*/  MUFU.EX2 R137, R137 ;  /* 0x0000008900897308 */ /* 0x000ea20000000800 */
[C---:B-1----:R-:W-:Y:S01]  /*a540*/  FADD.FTZ R52, R46.reuse, R3 ;  /* 0x000000032e347221 */ /* 0x042fe20000010000 */
[----:B------:R-:W-:-:S06]  /*a550*/  F2FP.F16.F32.PACK_AB R135, R46, R135 ;  /* 0x000000872e87723e */ /* 0x000fcc00000000ff */
[----:B------:R-:W1:Y:S01]  /*a560*/  MUFU.EX2 R63, R63 ;  /* 0x0000003f003f7308 */ /* 0x000e620000000800 */
[----:B0-----:R-:W-:-:S07]  /*a570*/  FADD.FTZ R54, R140, R7 ;  /* 0x000000078c367221 */ /* 0x001fce0000010000 */
[----:B------:R-:W0:Y:S01]  /*a580*/  MUFU.EX2 R48, R48 ;  /* 0x0000003000307308 */ /* 0x000e220000000800 */
[----:B--2---:R-:W-:-:S07]  /*a590*/  FADD.FTZ R3, R137, R52 ;  /* 0x0000003489037221 */ /* 0x004fce0000010000 */
[----:B------:R-:W2:Y:S01]  /*a5a0*/  MUFU.EX2 R142, R142 ;  /* 0x0000008e008e7308 */ /* 0x000ea20000000800 */
[C---:B-1----:R-:W-:Y:S01]  /*a5b0*/  FADD.FTZ R7, R63.reuse, R54 ;  /* 0x000000363f077221 */ /* 0x042fe20000010000 */
[----:B------:R-:W-:-:S06]  /*a5c0*/  F2FP.F16.F32.PACK_AB R140, R63, R140 ;  /* 0x0000008c3f8c723e */ /* 0x000fcc00000000ff */
[----:B------:R-:W1:Y:S01]  /*a5d0*/  MUFU.EX2 R139, R139 ;  /* 0x0000008b008b7308 */ /* 0x000e620000000800 */
[C---:B0-----:R-:W-:Y:S01]  /*a5e0*/  FADD.FTZ R52, R48.reuse, R3 ;  /* 0x0000000330347221 */ /* 0x041fe20000010000 */
[----:B------:R-:W-:-:S06]  /*a5f0*/  F2FP.F16.F32.PACK_AB R137, R48, R137 ;  /* 0x000000893089723e */ /* 0x000fcc00000000ff */
[----:B------:R-:W0:Y:S01]  /*a600*/  MUFU.EX2 R67, R67 ;  /* 0x0000004300437308 */ /* 0x000e220000000800 */
[----:B--2---:R-:W-:-:S07]  /*a610*/  FADD.FTZ R54, R142, R7 ;  /* 0x000000078e367221 */ /* 0x004fce0000010000 */
[----:B------:R-:W2:Y:S01]  /*a620*/  MUFU.EX2 R50, R50 ;  /* 0x0000003200327308 */ /* 0x000ea20000000800 */
[----:B-1----:R-:W-:-:S07]  /*a630*/  FADD.FTZ R3, R139, R52 ;  /* 0x000000348b037221 */ /* 0x002fce0000010000 */
[----:B------:R-:W1:Y:S01]  /*a640*/  MUFU.EX2 R144, R144 ;  /* 0x0000009000907308 */ /* 0x000e620000000800 */
[C---:B0-----:R-:W-:Y:S01]  /*a650*/  FADD.FTZ R7, R67.reuse, R54 ;  /* 0x0000003643077221 */ /* 0x041fe20000010000 */
[----:B------:R-:W-:-:S06]  /*a660*/  F2FP.F16.F32.PACK_AB R142, R67, R142 ;  /* 0x0000008e438e723e */ /* 0x000fcc00000000ff */
[----:B------:R-:W-:Y:S01]  /*a670*/  MUFU.EX2 R141, R141 ;  /* 0x0000008d008d7308 */ /* 0x000fe20000000800 */
[----:B--2---:R-:W-:-:S07]  /*a680*/  F2FP.F16.F32.PACK_AB R139, R50, R139 ;  /* 0x0000008b328b723e */ /* 0x004fce00000000ff */
[----:B------:R-:W0:Y:S01]  /*a690*/  MUFU.EX2 R71, R71 ;  /* 0x0000004700477308 */ /* 0x000e220000000800 */
[----:B-1----:R-:W-:-:S07]  /*a6a0*/  FADD.FTZ R52, R144, R7 ;  /* 0x0000000790347221 */ /* 0x002fce0000010000 */
[----:B------:R-:W1:Y:S08]  /*a6b0*/  MUFU.EX2 R4, R66 ;  /* 0x0000004200047308 */ /* 0x000e700000000800 */
[----:B------:R-:W2:Y:S01]  /*a6c0*/  MUFU.EX2 R143, R143 ;  /* 0x0000008f008f7308 */ /* 0x000ea20000000800 */
[C---:B0-----:R-:W-:Y:S01]  /*a6d0*/  FADD.FTZ R7, R71.reuse, R52 ;  /* 0x0000003447077221 */ /* 0x041fe20000010000 */
[----:B------:R-:W-:-:S06]  /*a6e0*/  F2FP.F16.F32.PACK_AB R144, R71, R144 ;  /* 0x000000904790723e */ /* 0x000fcc00000000ff */
[----:B------:R0:W3:Y:S08]  /*a6f0*/  MUFU.EX2 R8, R0 ;  /* 0x0000000000087308 */ /* 0x0000f00000000800 */
[----:B------:R-:W4:Y:S01]  /*a700*/  MUFU.EX2 R5, R5 ;  /* 0x0000000500057308 */ /* 0x000f220000000800 */
[----:B0-----:R-:W-:-:S04]  /*a710*/  FADD.FTZ R0, R50, R3 ;  /* 0x0000000332007221 */ /* 0x001fc80000010000 */
[----:B------:R-:W-:Y:S01]  /*a720*/  FADD.FTZ R3, R141, R0 ;  /* 0x000000008d037221 */ /* 0x000fe20000010000 */
[C---:B-1----:R-:W-:Y:S02]  /*a730*/  F2FP.F16.F32.PACK_AB R141, R4.reuse, R141 ;  /* 0x0000008d048d723e */ /* 0x042fe400000000ff */
[----:B------:R-:W0:Y:S01]  /*a740*/  MUFU.EX2 R28, R28 ;  /* 0x0000001c001c7308 */ /* 0x000e220000000800 */
[----:B------:R-:W-:-:S04]  /*a750*/  FADD.FTZ R52, R4, R3 ;  /* 0x0000000304347221 */ /* 0x000fc80000010000 */
[----:B--2---:R-:W-:Y:S01]  /*a760*/  FADD.FTZ R3, R143, R52 ;  /* 0x000000348f037221 */ /* 0x004fe20000010000 */
[C---:B---3--:R-:W-:Y:S02]  /*a770*/  F2FP.F16.F32.PACK_AB R143, R8.reuse, R143 ;  /* 0x0000008f088f723e */ /* 0x048fe400000000ff */
[----:B------:R-:W1:Y:S01]  /*a780*/  MUFU.EX2 R24, R24 ;  /* 0x0000001800187308 */ /* 0x000e620000000800 */
[----:B------:R-:W-:-:S04]  /*a790*/  FADD.FTZ R6, R8, R3 ;  /* 0x0000000308067221 */ /* 0x000fc80000010000 */
[----:B----4-:R-:W-:-:S03]  /*a7a0*/  FADD.FTZ R3, R5, R6 ;  /* 0x0000000605037221 */ /* 0x010fc60000010000 */
[----:B------:R-:W2:Y:S01]  /*a7b0*/  MUFU.EX2 R146, R146 ;  /* 0x0000009200927308 */ /* 0x000ea20000000800 */
[C---:B0-----:R-:W-:Y:S01]  /*a7c0*/  FADD.FTZ R3, R28.reuse, R3 ;  /* 0x000000031c037221 */ /* 0x041fe20000010000 */
[----:B------:R-:W-:-:S06]  /*a7d0*/  F2FP.F16.F32.PACK_AB R145, R28, R5 ;  /* 0x000000051c91723e */ /* 0x000fcc00000000ff */
[----:B------:R-:W0:Y:S01]  /*a7e0*/  MUFU.EX2 R147, R32 ;  /* 0x0000002000937308 */ /* 0x000e220000000800 */
[----:B-1----:R-:W-:-:S07]  /*a7f0*/  FADD.FTZ R6, R24, R3 ;  /* 0x0000000318067221 */ /* 0x002fce0000010000 */
[----:B------:R-:W1:Y:S01]  /*a800*/  MUFU.EX2 R73, R73 ;  /* 0x0000004900497308 */ /* 0x000e620000000800 */
[----:B--2---:R-:W-:Y:S01]  /*a810*/  FADD.FTZ R0, R146, R7 ;  /* 0x0000000792007221 */ /* 0x004fe20000010000 */
[C---:B0-----:R-:W-:Y:S01]  /*a820*/  FADD.FTZ R3, R147.reuse, R6 ;  /* 0x0000000693037221 */ /* 0x041fe20000010000 */
[----:B------:R-:W-:Y:S02]  /*a830*/  F2FP.F16.F32.PACK_AB R147, R147, R24 ;  /* 0x000000189393723e */ /* 0x000fe400000000ff */
[C---:B-1----:R-:W-:Y:S01]  /*a840*/  FADD.FTZ R0, R73.reuse, R0 ;  /* 0x0000000049007221 */ /* 0x042fe20000010000 */
[----:B------:R-:W-:Y:S01]  /*a850*/  F2FP.F16.F32.PACK_AB R146, R73, R146 ;  /* 0x000000924992723e */ /* 0x000fe200000000ff */
[----:B------:R-:W-:Y:S06]  /*a860*/  @!P1 BRA `(.L_x_577) ;  /* 0x0000002800309947 */ /* 0x000fec0003800000 */
[----:B------:R-:W2:Y:S01]  /*a870*/  LDL.LU R84, [R1+0x40] ;  /* 0x0000400001547983 */ /* 0x000ea20000300800 */
[----:B------:R-:W-:Y:S01]  /*a880*/  IMAD.MOV.U32 R9, RZ, RZ, R38 ;  /* 0x000000ffff097224 */ /* 0x000fe200078e0026 */
[----:B------:R-:W-:Y:S01]  /*a890*/  MOV R10, R31 ;  /* 0x0000001f000a7202 */ /* 0x000fe20000000f00 */
[----:B------:R-:W-:Y:S01]  /*a8a0*/  IMAD.MOV.U32 R4, RZ, RZ, R157 ;  /* 0x000000ffff047224 */ /* 0x000fe200078e009d */
[----:B------:R-:W-:Y:S01]  /*a8b0*/  CS2R R118, SRZ ;  /* 0x0000000000767805 */ /* 0x000fe2000001ff00 */
[----:B------:R-:W-:Y:S01]  /*a8c0*/  IMAD.MOV.U32 R11, RZ, RZ, R155 ;  /* 0x000000ffff0b7224 */ /* 0x000fe200078e009b */
        /* <DEDUP_REMOVED lines=14> */
[----:B------:R-:W-:Y:S01]  /*a9b0*/  CS2R R88, SRZ ;  /* 0x0000000000587805 */ /* 0x000fe2000001ff00 */
[----:B--2---:R-:W-:-:S07]  /*a9c0*/  VIADD R8, R84, 0xfffffffe ;  /* 0xfffffffe54087836 */ /* 0x004fce0000000000 */
.L_x_589:
[----:B------:R-:W2:Y:S01]  /*a9d0*/  LDL R5, [R1+0x18] ;  /* 0x0000180001057983 */ /* 0x000ea20000100800 */
[----:B------:R-:W-:Y:S01]  /*a9e0*/  ISETP.NE.AND P1, PT, R11, 0x1, PT ;  /* 0x000000010b00780c */ /* 0x000fe20003f25270 */
[----:B------:R-:W-:Y:S05]  /*a9f0*/  YIELD ;  /* 0x0000000000007946 */ /* 0x000fea0003800000 */
[----:B------:R-:W-:-:S04]  /*aa00*/  SEL R157, RZ, 0x1, P1 ;  /* 0x00000001ff9d7807 */ /* 0x000fc80000800000 */
[----:B------:R-:W-:Y:S02]  /*aa10*/  LOP3.LUT R157, R4, R157, RZ, 0x3c, !PT ;  /* 0x0000009d049d7212 */ /* 0x000fe400078e3cff */
[----:B--2---:R-:W-:-:S13]  /*aa20*/  ISETP.NE.AND P1, PT, R5, RZ, PT ;  /* 0x000000ff0500720c */ /* 0x004fda0003f25270 */
[----:B------:R-:W-:Y:S05]  /*aa30*/  @P1 BRA `(.L_x_578) ;  /* 0x00000000003c1947 */ /* 0x000fea0003800000 */
[----:B------:R-:W-:Y:S05]  /*aa40*/  @!P0 BRA `(.L_x_579) ;  /* 0x0000000000048947 */ /* 0x000fea0003800000 */
[----:B------:R-:W-:Y:S01]  /*aa50*/  BPT.TRAP 0x1 ;  /* 0x000000040000795c */ /* 0x000fe20000300000 */
.L_x_579:
[----:B------:R-:W-:Y:S01]  /*aa60*/  VIADD R5, R11, 0x1 ;  /* 0x000000010b057836 */ /* 0x000fe20000000000 */
[----:B------:R-:W-:-:S04]  /*aa70*/  SHF.L.U32 R6, R157, 0x1f, RZ ;  /* 0x0000001f9d067819 */ /* 0x000fc800000006ff */
[----:B------:R-:W-:-:S04]  /*aa80*/  ISETP.NE.AND P2, PT, R5, 0x2, PT ;  /* 0x000000020500780c */ /* 0x000fc80003f45270 */
[----:B------:R-:W-:-:S04]  /*aa90*/  SEL R5, R5, RZ, P2 ;  /* 0x000000ff05057207 */ /* 0x000fc80001000000 */
[----:B------:R-:W-:-:S04]  /*aaa0*/  LEA R5, R5, R18, 0x3 ;  /* 0x0000001205057211 */ /* 0x000fc800078e18ff */
[----:B------:R0:W1:Y:S01]  /*aab0*/  SYNCS.PHASECHK.TRANS64.TRYWAIT P2, [R5+URZ+0x16830], R6 ;  /* 0x01683006050075a7 */ /* 0x000062000804017f */
[----:B------:R-:W-:Y:S05]  /*aac0*/  @!P0 BRA `(.L_x_580) ;  /* 0x0000000000048947 */ /* 0x000fea0003800000 */
[----:B------:R-:W-:Y:S01]  /*aad0*/  BPT.TRAP 0x1 ;  /* 0x000000040000795c */ /* 0x000fe20000300000 */
.L_x_580:
[----:B------:R-:W-:Y:S04]  /*aae0*/  BSSY B0, `(.L_x_578) ;  /* 0x0000004000007945 */ /* 0x000fe80003800000 */
[----:B-1----:R-:W-:Y:S05]  /*aaf0*/  @P2 BRA `(.L_x_581) ;  /* 0x0000000000082947 */ /* 0x002fea0003800000 */
[----:B------:R-:W1:Y:S02]  /*ab00*/  SYNCS.PHASECHK.TRANS64.TRYWAIT P2, [R5+URZ+0x16830], R6 ;  /* 0x01683006050075a7 */ /* 0x000e64000804017f */
[----:B-1----:R-:W-:Y:S05]  /*ab10*/  @!P2 BRA `(.L_x_582) ;  /* 0x000000bc006ca947 */ /* 0x002fea0003800000 */
.L_x_581:
[----:B------:R-:W-:Y:S05]  /*ab20*/  BSYNC B0 ;  /* 0x0000000000007941 */ /* 0x000fea0003800000 */
.L_x_578:
[----:B01----:R-:W2:Y:S01]  /*ab30*/  LDL R6, [R1+0x1c] ;  /* 0x00001c0001067983 */ /* 0x003ea20000100800 */
[----:B------:R-:W-:Y:S01]  /*ab40*/  VIADD R155, R11, 0x1 ;  /* 0x000000010b9b7836 */ /* 0x000fe20000000000 */
[----:B------:R-:W0:Y:S04]  /*ab50*/  S2R R5, SR_TID.X ;  /* 0x0000000000057919 */ /* 0x000e280000002100 */
[----:B------:R-:W-:-:S04]  /*ab60*/  ISETP.NE.AND P2, PT, R155, 0x2, PT ;  /* 0x000000029b00780c */ /* 0x000fc80003f45270 */
[----:B------:R-:W-:Y:S01]  /*ab70*/  SEL R155, R155, RZ, P2 ;  /* 0x000000ff9b9b7207 */ /* 0x000fe20001000000 */
[----:B------:R-:W-:Y:S01]  /*ab80*/  IMAD.MOV.U32 R7, RZ, RZ, 0x40000040 ;  /* 0x40000040ff077424 */ /* 0x000fe200078e00ff */
[----:B------:R-:W-:Y:S05]  /*ab90*/  WARPSYNC.ALL ;  /* 0x0000000000007948 */ /* 0x000fea0003800000 */
[----:B------:R-:W-:Y:S02]  /*aba0*/  R2UR UR19, R7 ;  /* 0x00000000071372ca */ /* 0x000fe400000e0000 */
[----:B0-----:R-:W-:-:S05]  /*abb0*/  SHF.R.U32.HI R5, RZ, 0x7, R5 ;  /* 0x00000007ff057819 */ /* 0x001fca0000011605 */
[----:B------:R-:W-:Y:S01]  /*abc0*/  VIADD R5, R5, 0x8 ;  /* 0x0000000805057836 */ /* 0x000fe20000000000 */
[----:B------:R-:W-:Y:S02]  /*abd0*/  MOV R27, 0x40000040 ;  /* 0x40000040001b7802 */ /* 0x000fe40000000f00 */
[----:B------:R-:W-:Y:S02]  /*abe0*/  R2UR UR8, R12 ;  /* 0x000000000c0872ca */ /* 0x000fe400000e0000 */
[----:B------:R-:W-:Y:S02]  /*abf0*/  R2UR UR9, R13 ;  /* 0x000000000d0972ca */ /* 0x000fe400000e0000 */
[C---:B------:R-:W-:Y:S02]  /*ac00*/  R2UR UR11, R27.reuse ;  /* 0x000000001b0b72ca */ /* 0x040fe400000e0000 */
[----:B------:R-:W-:Y:S02]  /*ac10*/  MOV R25, 0x40000040 ;  /* 0x4000004000197802 */ /* 0x000fe40000000f00 */
[----:B------:R-:W-:-:S02]  /*ac20*/  R2UR UR23, R27 ;  /* 0x000000001b1772ca */ /* 0x000fc400000e0000 */
[----:B------:R-:W-:Y:S01]  /*ac30*/  R2UR UR15, R25 ;  /* 0x00000000190f72ca */ /* 0x000fe200000e0000 */
[----:B------:R0:W-:Y:S01]  /*ac40*/  BAR.SYNC.DEFER_BLOCKING R5, 0x100 ;  /* 0x000400050000751d */ /* 0x0001e20000010000 */
[----:B--2---:R-:W-:-:S04]  /*ac50*/  IMAD R26, R155, 0x400, R6 ;  /* 0x000004009b1a7824 */ /* 0x004fc800078e0206 */
[----:B------:R-:W-:-:S05]  /*ac60*/  VIADD R6, R26, 0x4 ;  /* 0x000000041a067836 */ /* 0x000fca0000000000 */
[----:B------:R-:W-:Y:S02]  /*ac70*/  R2UR UR18, R6 ;  /* 0x00000000061272ca */ /* 0x000fe400000e0000 */
[----:B------:R-:W2:Y:S01]  /*ac80*/  LDL.64 R6, [R1+0x8] ;  /* 0x0000080001067983 */ /* 0x000ea20000100a00 */
[C---:B------:R-:W-:Y:S01]  /*ac90*/  R2UR UR10, R26.reuse ;  /* 0x000000001a0a72ca */ /* 0x040fe200000e0000 */
[C---:B------:R-:W-:Y:S02]  /*aca0*/  VIADD R24, R26.reuse, 0x2 ;  /* 0x000000021a187836 */ /* 0x040fe40000000000 */
[----:B------:R-:W-:-:S03]  /*acb0*/  VIADD R26, R26, 0x6 ;  /* 0x000000061a1a7836 */ /* 0x000fc60000000000 */
[----:B------:R-:W-:Y:S02]  /*acc0*/  R2UR UR14, R24 ;  /* 0x00000000180e72ca */ /* 0x000fe400000e0000 */
[----:B------:R-:W-:Y:S02]  /*acd0*/  R2UR UR22, R26 ;  /* 0x000000001a1672ca */ /* 0x000fe400000e0000 */
[----:B------:R-:W-:-:S06]  /*ace0*/  WARPGROUP.ARRIVE ;  /* 0x00000000000079c5 */ /* 0x000fcc0000000000 */
[----:B------:R-:W-:Y:S01]  /*acf0*/  HGMMA.64x128x16.F32 R24, gdesc[UR8], RZ, !UPT, gsb0 ;  /* 0x01e00000081879f0 */ /* 0x000fe2000c0008ff */
[----:B------:R-:W-:Y:S02]  /*ad00*/  R2UR UR16, R20 ;  /* 0x00000000141072ca */ /* 0x000fe400000e0000 */
[----:B------:R-:W-:Y:S01]  /*ad10*/  R2UR UR17, R21 ;  /* 0x00000000151172ca */ /* 0x000fe200000e0000 */
[----:B------:R-:W-:Y:S02]  /*ad20*/  WARPGROUP.DEPBAR.LE gsb0, 0x0 ;  /* 0x00008000000079c5 */ /* 0x000fe40000010000 */
[----:B------:R-:W-:Y:S01]  /*ad30*/  WARPGROUP.ARRIVE ;  /* 0x00000000000079c5 */ /* 0x000fe20000000000 */
[----:B--2---:R-:W-:Y:S02]  /*ad40*/  R2UR UR12, R6 ;  /* 0x00000000060c72ca */ /* 0x004fe400000e0000 */
[----:B------:R-:W-:-:S13]  /*ad50*/  R2UR UR13, R7 ;  /* 0x00000000070d72ca */ /* 0x000fda00000e0000 */
[----:B------:R-:W-:Y:S01]  /*ad60*/  HGMMA.64x128x16.F32 R24, gdesc[UR12], R24, gsb0 ;  /* 0x01e000000c1879f0 */ /* 0x000fe20008000818 */
[----:B------:R-:W-:Y:S02]  /*ad70*/  R2UR UR20, R14 ;  /* 0x000000000e1472ca */ /* 0x000fe400000e0000 */
[----:B------:R-:W-:Y:S01]  /*ad80*/  R2UR UR21, R15 ;  /* 0x000000000f1572ca */ /* 0x000fe200000e0000 */
[----:B------:R-:W-:Y:S02]  /*ad90*/  WARPGROUP.DEPBAR.LE gsb0, 0x0 ;  /* 0x00008000000079c5 */ /* 0x000fe40000010000 */
[----:B------:R-:W-:-:S06]  /*ada0*/  WARPGROUP.ARRIVE ;  /* 0x00000000000079c5 */ /* 0x000fcc0000000000 */
        /* <DEDUP_REMOVED lines=8> */
.L_x_584:
[----:B------:R-:W-:Y:S01]  /*ae30*/  SHF.L.U32 R4, R4, 0x1f, RZ ;  /* 0x0000001f04047819 */ /* 0x000fe200000006ff */
[----:B------:R-:W-:-:S04]  /*ae40*/  IMAD R5, R11, 0x8, R18 ;  /* 0x000000080b057824 */ /* 0x000fc800078e0212 */
[----:B------:R0:W1:Y:S01]  /*ae50*/  SYNCS.PHASECHK.TRANS64.TRYWAIT P1, [R5+URZ+0x16850], R4 ;  /* 0x01685004050075a7 */ /* 0x000062000802017f */
[----:B------:R-:W-:Y:S05]  /*ae60*/  @!P0 BRA `(.L_x_585) ;  /* 0x0000000000048947 */ /* 0x000fea0003800000 */
[----:B------:R-:W-:Y:S01]  /*ae70*/  BPT.TRAP 0x1 ;  /* 0x000000040000795c */ /* 0x000fe20000300000 */
.L_x_585:
[----:B-1----:R-:W-:Y:S05]  /*ae80*/  @P1 BRA `(.L_x_583) ;  /* 0x0000000000081947 */ /* 0x002fea0003800000 */
[----:B------:R-:W1:Y:S02]  /*ae90*/  SYNCS.PHASECHK.TRANS64.TRYWAIT P1, [R5+URZ+0x16850], R4 ;  /* 0x01685004050075a7 */ /* 0x000e64000802017f */
[----:B-1----:R-:W-:Y:S05]  /*aea0*/  @!P1 BRA `(.L_x_586) ;  /* 0x000000b8009c9947 */ /* 0x002fea0003800000 */
.L_x_583:
[----:B01----:R-:W-:Y:S01]  /*aeb0*/  VIADD R4, R18, 0x400 ;  /* 0x0000040012047836 */ /* 0x003fe20000000000 */
[----:B------:R-:W-:Y:S05]  /*aec0*/  WARPSYNC.ALL ;  /* 0x0000000000007948 */ /* 0x000fea0003800000 */
[----:B------:R-:W-:Y:S01]  /*aed0*/  SHF.R.U32.HI R4, RZ, 0x4, R4 ;  /* 0x00000004ff047819 */ /* 0x000fe20000011604 */
[----:B------:R-:W-:Y:S01]  /*aee0*/  IMAD.MOV.U32 R5, RZ, RZ, 0x40000040 ;  /* 0x40000040ff057424 */ /* 0x000fe200078e00ff */
[----:B------:R-:W-:Y:S01]  /*aef0*/  WARPGROUP.ARRIVE ;  /* 0x00000000000079c5 */ /* 0x000fe20000000000 */
[----:B------:R-:W-:Y:S01]  /*af00*/  IMAD.MOV.U32 R7, RZ, RZ, 0x40000040 ;  /* 0x40000040ff077424 */ /* 0x000fe200078e00ff */
[----:B------:R-:W-:-:S02]  /*af10*/  LOP3.LUT R4, R4, 0x3fff, RZ, 0xc0, !PT ;  /* 0x00003fff04047812 */ /* 0x000fc400078ec0ff */
[----:B------:R-:W-:Y:S01]  /*af20*/  R2UR UR11, R5 ;  /* 0x00000000050b72ca */ /* 0x000fe200000e0000 */
[----:B------:R-:W-:Y:S01]  /*af30*/  IMAD.MOV.U32 R5, RZ, RZ, 0x40000040 ;  /* 0x40000040ff057424 */ /* 0x000fe200078e00ff */
[----:B------:R-:W-:-:S04]  /*af40*/  LEA R4, R11, R4, 0xa ;  /* 0x000000040b047211 */ /* 0x000fc800078e50ff */
[C---:B------:R-:W-:Y:S01]  /*af50*/  R2UR UR10, R4.reuse ;  /* 0x00000000040a72ca */ /* 0x040fe200000e0000 */
[----:B------:R-:W-:-:S12]  /*af60*/  VIADD R6, R4, 0x80 ;  /* 0x0000008004067836 */ /* 0x000fd80000000000 */
[----:B------:R-:W-:Y:S01]  /*af70*/  HGMMA.64x64x16.F32 R88, R148, gdesc[UR8].tnspB, R88, gsb0 ;  /* 0x40e0000894587df0 */ /* 0x000fe20008000858 */
[----:B------:R-:W-:Y:S02]  /*af80*/  R2UR UR10, R6 ;  /* 0x00000000060a72ca */ /* 0x000fe400000e0000 */
[----:B------:R-:W-:Y:S01]  /*af90*/  R2UR UR11, R7 ;  /* 0x00000000070b72ca */ /* 0x000fe200000e0000 */
[----:B------:R-:W-:Y:S01]  /*afa0*/  IMAD.MOV.U32 R7, RZ, RZ, 0x40000040 ;  /* 0x40000040ff077424 */ /* 0x000fe200078e00ff */
[----:B------:R-:W-:Y:S01]  /*afb0*/  IADD3 R6, R4, 0x100, RZ ;  /* 0x0000010004067810 */ /* 0x000fe20007ffe0ff */
[----:B------:R-:W-:Y:S02]  /*afc0*/  WARPGROUP.DEPBAR.LE gsb0, 0x0 ;  /* 0x00008000000079c5 */ /* 0x000fe40000010000 */
[----:B------:R-:W-:-:S06]  /*afd0*/  WARPGROUP.ARRIVE ;  /* 0x00000000000079c5 */ /* 0x000fcc0000000000 */
[----:B------:R-:W0:Y:S02]  /*afe0*/  S2R R150, SR_TID.X ;  /* 0x0000000000967919 */ /* 0x000e240000002100 */
[----:B------:R-:W-:Y:S01]  /*aff0*/  HGMMA.64x64x16.F32 R88, R120, gdesc[UR8].tnspB, R88, gsb0 ;  /* 0x40e0000878587df0 */ /* 0x000fe20008000858 */
[----:B------:R-:W-:Y:S01]  /*b000*/  R2UR UR10, R6 ;  /* 0x00000000060a72ca */ /* 0x000fe200000e0000 */
[----:B------:R-:W-:Y:S01]  /*b010*/  VIADD R6, R4, 0x180 ;  /* 0x0000018004067836 */ /* 0x000fe20000000000 */
[----:B------:R-:W-:Y:S01]  /*b020*/  R2UR UR11, R7 ;  /* 0x00000000070b72ca */ /* 0x000fe200000e0000 */
[----:B------:R-:W-:Y:S01]  /*b030*/  IMAD.MOV.U32 R7, RZ, RZ, 0x40000040 ;  /* 0x40000040ff077424 */ /* 0x000fe200078e00ff */
[----:B0-----:R-:W-:Y:S02]  /*b040*/  SHF.R.U32.HI R151, RZ, 0x7, R150 ;  /* 0x00000007ff977819 */ /* 0x001fe40000011696 */
[----:B------:R-:W-:Y:S01]  /*b050*/  ISETP.GE.U32.AND P1, PT, R150, 0x180, PT ;  /* 0x000001809600780c */ /* 0x000fe20003f26070 */
[----:B------:R-:W-:-:S02]  /*b060*/  WARPGROUP.DEPBAR.LE gsb0, 0x0 ;  /* 0x00008000000079c5 */ /* 0x000fc40000010000 */
[----:B------:R-:W-:-:S06]  /*b070*/  WARPGROUP.ARRIVE ;  /* 0x00000000000079c5 */ /* 0x000fcc0000000000 */
[----:B------:R-:W-:Y:S01]  /*b080*/  HGMMA.64x64x16.F32 R88, R124, gdesc[UR8].tnspB, R88, gsb0 ;  /* 0x40e000087c587df0 */ /* 0x000fe20008000858 */
[----:B------:R-:W-:Y:S02]  /*b090*/  R2UR UR10, R6 ;  /* 0x00000000060a72ca */ /* 0x000fe400000e0000 */
[----:B------:R-:W-:Y:S01]  /*b0a0*/  R2UR UR11, R7 ;  /* 0x00000000070b72ca */ /* 0x000fe200000e0000 */
[----:B------:R-:W-:Y:S01]  /*b0b0*/  IMAD.MOV.U32 R7, RZ, RZ, 0x40000040 ;  /* 0x40000040ff077424 */ /* 0x000fe200078e00ff */
[----:B------:R-:W-:Y:S01]  /*b0c0*/  IADD3 R6, R4, 0x200, RZ ;  /* 0x0000020004067810 */ /* 0x000fe20007ffe0ff */
[----:B------:R-:W-:Y:S02]  /*b0d0*/  WARPGROUP.DEPBAR.LE gsb0, 0x0 ;  /* 0x00008000000079c5 */ /* 0x000fe40000010000 */
[----:B------:R-:W-:-:S08]  /*b0e0*/  WARPGROUP.ARRIVE ;  /* 0x00000000000079c5 */ /* 0x000fd00000000000 */
[----:B------:R-:W-:Y:S01]  /*b0f0*/  HGMMA.64x64x16.F32 R88, R128, gdesc[UR8].tnspB, R88, gsb0 ;  /* 0x40e0000880587df0 */ /* 0x000fe20008000858 */
[----:B------:R-:W-:Y:S01]  /*b100*/  R2UR UR10, R6 ;  /* 0x00000000060a72ca */ /* 0x000fe200000e0000 */
[----:B------:R-:W-:Y:S01]  /*b110*/  VIADD R6, R4, 0x280 ;  /* 0x0000028004067836 */ /* 0x000fe20000000000 */
[----:B------:R-:W-:Y:S01]  /*b120*/  R2UR UR11, R7 ;  /* 0x00000000070b72ca */ /* 0x000fe200000e0000 */
[----:B------:R-:W-:Y:S01]  /*b130*/  IMAD.MOV.U32 R7, RZ, RZ, 0x40000040 ;  /* 0x40000040ff077424 */ /* 0x000fe200078e00ff */
[----:B------:R-:W-:Y:S02]  /*b140*/  WARPGROUP.DEPBAR.LE gsb0, 0x0 ;  /* 0x00008000000079c5 */ /* 0x000fe40000010000 */
[----:B------:R-:W-:-:S09]  /*b150*/  WARPGROUP.ARRIVE ;  /* 0x00000000000079c5 */ /* 0x000fd20000000000 */
[----:B------:R-:W-:Y:S01]  /*b160*/  HGMMA.64x64x16.F32 R88, R132, gdesc[UR8].tnspB, R88, gsb0 ;  /* 0x40e0000884587df0 */ /* 0x000fe20008000858 */
[----:B------:R-:W-:Y:S02]  /*b170*/  R2UR UR10, R6 ;  /* 0x00000000060a72ca */ /* 0x000fe400000e0000 */
[----:B------:R-:W-:Y:S01]  /*b180*/  R2UR UR11, R7 ;  /* 0x00000000070b72ca */ /* 0x000fe200000e0000 */
[----:B------:R-:W-:Y:S01]  /*b190*/  IMAD.MOV.U32 R7, RZ, RZ, 0x40000040 ;  /* 0x40000040ff077424 */ /* 0x000fe200078e00ff */
[C---:B------:R-:W-:Y:S01]  /*b1a0*/  IADD3 R6, R4.reuse, 0x300, RZ ;  /* 0x0000030004067810 */ /* 0x040fe20007ffe0ff */
[----:B------:R-:W-:Y:S01]  /*b1b0*/  VIADD R4, R4, 0x380 ;  /* 0x0000038004047836 */ /* 0x000fe20000000000 */
[----:B------:R-:W-:Y:S02]  /*b1c0*/  WARPGROUP.DEPBAR.LE gsb0, 0x0 ;  /* 0x00008000000079c5 */ /* 0x000fe40000010000 */
[----:B------:R-:W-:-:S07]  /*b1d0*/  WARPGROUP.ARRIVE ;  /* 0x00000000000079c5 */ /* 0x000fce0000000000 */
[----:B------:R-:W-:Y:S01]  /*b1e0*/  HGMMA.64x64x16.F32 R88, R136, gdesc[UR8].tnspB, R88, gsb0 ;  /* 0x40e0000888587df0 */ /* 0x000fe20008000858 */
[----:B------:R-:W-:Y:S02]  /*b1f0*/  R2UR UR10, R6 ;  /* 0x00000000060a72ca */ /* 0x000fe400000e0000 */
[----:B------:R-:W-:Y:S01]  /*b200*/  R2UR UR11, R7 ;  /* 0x00000000070b72ca */ /* 0x000fe200000e0000 */
[----:B------:R-:W-:Y:S02]  /*b210*/  WARPGROUP.DEPBAR.LE gsb0, 0x0 ;  /* 0x00008000000079c5 */ /* 0x000fe40000010000 */
[----:B------:R-:W-:-:S10]  /*b220*/  WARPGROUP.ARRIVE ;  /* 0x00000000000079c5 */ /* 0x000fd40000000000 */
[----:B------:R-:W-:Y:S01]  /*b230*/  HGMMA.64x64x16.F32 R88, R140, gdesc[UR8].tnspB, R88, gsb0 ;  /* 0x40e000088c587df0 */ /* 0x000fe20008000858 */
[----:B------:R-:W-:Y:S02]  /*b240*/  R2UR UR10, R4 ;  /* 0x00000000040a72ca */ /* 0x000fe400000e0000 */
[----:B------:R-:W-:Y:S02]  /*b250*/  R2UR UR11, R5 ;  /* 0x00000000050b72ca */ /* 0x000fe400000e0000 */
[----:B------:R-:W-:-:S04]  /*b260*/  IADD3 R4, R151, 0x9, RZ ;  /* 0x0000000997047810 */ /* 0x000fc80007ffe0ff */
[----:B------:R-:W-:Y:S01]  /*b270*/  SEL R4, R4, 0x9, !P1 ;  /* 0x0000000904047807 */ /* 0x000fe20004800000 */
[----:B------:R-:W-:Y:S02]  /*b280*/  WARPGROUP.DEPBAR.LE gsb0, 0x0 ;  /* 0x00008000000079c5 */ /* 0x000fe40000010000 */
[----:B------:R-:W-:-:S06]  /*b290*/  WARPGROUP.ARRIVE ;  /* 0x00000000000079c5 */ /* 0x000fcc0000000000 */
[----:B------:R-:W-:Y:S03]  /*b2a0*/  HGMMA.64x64x16.F32 R88, R144, gdesc[UR8].tnspB, R88, gsb0 ;  /* 0x40e0000890587df0 */ /* 0x000fe60008000858 */
[----:B------:R-:W-:Y:S02]  /*b2b0*/  WARPGROUP.DEPBAR.LE gsb0, 0x0 ;  /* 0x00008000000079c5 */ /* 0x000fe40000010000 */
[----:B------:R0:W-:Y:S06]  /*b2c0*/  BAR.ARV R4, 0x100 ;  /* 0x000400040000751d */ /* 0x0001ec0000002000 */
[----:B------:R-:W-:Y:S05]  /*b2d0*/  @!P0 BRA `(.L_x_587) ;  /* 0x0000000000048947 */ /* 0x000fea0003800000 */
[----:B------:R-:W-:Y:S01]  /*b2e0*/  BPT.TRAP 0x1 ;  /* 0x000000040000795c */ /* 0x000fe20000300000 */
.L_x_587:
[----:B0-----:R-:W-:Y:S01]  /*b2f0*/  FMUL.FTZ R4, R24, UR6 ;  /* 0x0000000618047c20 */ /* 0x001fe20008410000 */
        /* <DEDUP_REMOVED lines=10> */
[----:B------:R-:W-:-:S02]  /*b3a0*/  IMAD R31, R155, 0x8, R18 ;  /* 0x000000089b1f7824 */ /* 0x000fc400078e0212 */
[----:B------:R-:W-:Y:S01]  /*b3b0*/  FMUL.FTZ R37, R44, UR6 ;  /* 0x000000062c257c20 */ /* 0x000fe20008410000 */
[----:B------:R-:W-:Y:S01]  /*b3c0*/  FMUL.FTZ R44, R49, UR6 ;  /* 0x00000006312c7c20 */ /* 0x000fe20008410000 */
[----:B------:R-:W1:Y:S01]  /*b3d0*/  MUFU.TANH R5, R5 ;  /* 0x0000000500057308 */ /* 0x000e620000002400 */
[----:B------:R-:W-:Y:S01]  /*b3e0*/  FMUL.FTZ R28, R32, UR6 ;  /* 0x00000006201c7c20 */ /* 0x000fe20008410000 */
[----:B------:R-:W-:Y:S01]  /*b3f0*/  FMUL.FTZ R49, R56, UR6 ;  /* 0x0000000638317c20 */ /* 0x000fe20008410000 */
[----:B------:R-:W-:Y:S01]  /*b400*/  FMUL.FTZ R29, R33, UR6 ;  /* 0x00000006211d7c20 */ /* 0x000fe20008410000 */
[----:B------:R-:W-:Y:S02]  /*b410*/  VIADD R31, R31, 0x16840 ;  /* 0x000168401f1f7836 */ /* 0x000fe40000000000 */
[----:B------:R-:W-:Y:S01]  /*b420*/  FMUL.FTZ R33, R36, UR6 ;  /* 0x0000000624217c20 */ /* 0x000fe20008410000 */
[----:B------:R-:W-:Y:S02]  /*b430*/  IMAD.U32 R56, RZ, RZ, UR38 ;  /* 0x00000026ff387e24 */ /* 0x000fe4000f8e00ff */
[----:B------:R-:W-:Y:S01]  /*b440*/  FMUL.FTZ R36, R41, UR6 ;  /* 0x0000000629247c20 */ /* 0x000fe20008410000 */
[----:B------:R-:W2:Y:S01]  /*b450*/  MUFU.TANH R24, R24 ;  /* 0x0000001800187308 */ /* 0x000ea20000002400 */
[----:B------:R-:W-:Y:S01]  /*b460*/  FMUL.FTZ R41, R48, UR6 ;  /* 0x0000000630297c20 */ /* 0x000fe20008410000 */
[----:B------:R-:W-:Y:S01]  /*b470*/  FMUL.FTZ R48, R53, UR6 ;  /* 0x0000000635307c20 */ /* 0x000fe20008410000 */
[----:B------:R-:W-:Y:S01]  /*b480*/  PRMT R31, R56, 0x654, R31 ;  /* 0x00000654381f7816 */ /* 0x000fe2000000001f */
[----:B------:R-:W-:Y:S01]  /*b490*/  FMUL.FTZ R53, R60, UR6 ;  /* 0x000000063c357c20 */ /* 0x000fe20008410000 */
[----:B0-----:R-:W-:Y:S01]  /*b4a0*/  FMNMX.FTZ R60, R4, R10, !PT ;  /* 0x0000000a043c7209 */ /* 0x001fe20007810000 */
[----:B------:R-:W-:Y:S01]  /*b4b0*/  FMUL.FTZ R32, R35, UR6 ;  /* 0x0000000623207c20 */ /* 0x000fe20008410000 */
[----:B------:R1:W-:Y:S01]  /*b4c0*/  SYNCS.ARRIVE.TRANS64.RED.A1T0 RZ, [R31+URZ], RZ ;  /* 0x000000ff1fff79a7 */ /* 0x0003e2000810043f */
[----:B------:R-:W0:Y:S01]  /*b4d0*/  MUFU.TANH R25, R25 ;  /* 0x0000001900197308 */ /* 0x000e220000002400 */
[----:B------:R-:W-:Y:S01]  /*b4e0*/  FMUL.FTZ R35, R40, UR6 ;  /* 0x0000000628237c20 */ /* 0x000fe20008410000 */
[----:B------:R-:W-:Y:S01]  /*b4f0*/  FMUL.FTZ R40, R45, UR6 ;  /* 0x000000062d287c20 */ /* 0x000fe20008410000 */
[----:B------:R-:W-:Y:S01]  /*b500*/  FMUL.FTZ R45, R52, UR6 ;  /* 0x00000006342d7c20 */ /* 0x000fe20008410000 */
[----:B------:R-:W-:Y:S01]  /*b510*/  FMUL.FTZ R52, R57, UR6 ;  /* 0x0000000639347c20 */ /* 0x000fe20008410000 */
[----:B------:R-:W-:Y:S01]  /*b520*/  FMUL.FTZ R57, R64, UR6 ;  /* 0x0000000640397c20 */ /* 0x000fe20008410000 */
[----:B------:R-:W-:Y:S01]  /*b530*/  FMUL.FTZ R56, R61, UR6 ;  /* 0x000000063d387c20 */ /* 0x000fe20008410000 */
[----:B-1----:R-:W-:Y:S01]  /*b540*/  FMNMX.FTZ R31, R5, R60, !PT ;  /* 0x0000003c051f7209 */ /* 0x002fe20007810000 */
[----:B------:R-:W1:Y:S01]  /*b550*/  MUFU.TANH R28, R28 ;  /* 0x0000001c001c7308 */ /* 0x000e620000002400 */
[----:B------:R-:W-:Y:S01]  /*b560*/  FMUL.FTZ R61, R68, UR6 ;  /* 0x00000006443d7c20 */ /* 0x000fe20008410000 */
[----:B------:R-:W-:Y:S01]  /*b570*/  FMUL.FTZ R39, R39, UR6 ;  /* 0x0000000627277c20 */ /* 0x000fe20008410000 */
[----:B--2---:R-:W-:Y:S01]  /*b580*/  FMNMX.FTZ R60, R24, R31, !PT ;  /* 0x0000001f183c7209 */ /* 0x004fe20007810000 */
        /* <DEDUP_REMOVED lines=32> */
[----:B------:R-:W-:-:S04]  /*b790*/  UMOV UR4, UR5 ;  /* 0x0000000500047c82 */ /* 0x000fc80008000000 */
[----:B------:R-:W0:Y:S01]  /*b7a0*/  MUFU.TANH R36, R36 ;  /* 0x0000002400247308 */ /* 0x000e220000002400 */
[----:B-1----:R-:W-:-:S07]  /*b7b0*/  FMNMX.FTZ R64, R34, R31, !PT ;  /* 0x0000001f22407209 */ /* 0x002fce0007810000 */
[----:B------:R-:W1:Y:S01]  /*b7c0*/  MUFU.TANH R37, R37 ;  /* 0x0000002500257308 */ /* 0x000e620000002400 */
[----:B--2---:R-:W-:Y:S01]  /*b7d0*/  FMNMX.FTZ R31, R35, R64, !PT ;  /* 0x00000040231f7209 */ /* 0x004fe20007810000 */
[----:B------:R-:W-:Y:S01]  /*b7e0*/  FMUL.FTZ R64, R69, UR6 ;  /* 0x0000000645407c20 */ /* 0x000fe20008410000 */
[----:B------:R-:W-:-:S05]  /*b7f0*/  FMUL.FTZ R69, R76, UR6 ;  /* 0x000000064c457c20 */ /* 0x000fca0008410000 */
        /* <DEDUP_REMOVED lines=55> */
[----:B------:R-:W1:Y:S02]  /*bb70*/  SHFL.BFLY PT, R38, R31, 0x2, 0x1f ;  /* 0x0c401f001f267f89 */ /* 0x000e6400000e0000 */
[----:B------:R-:W3:Y:S08]  /*bb80*/  MUFU.TANH R26, R26 ;  /* 0x0000001a001a7308 */ /* 0x000ef00000002400 */
[----:B------:R-:W4:Y:S08]  /*bb90*/  MUFU.TANH R27, R27 ;  /* 0x0000001b001b7308 */ /* 0x000f300000002400 */
[----:B------:R-:W5:Y:S01]  /*bba0*/  MUFU.TANH R30, R30 ;  /* 0x0000001e001e7308 */ /* 0x000f620000002400 */
[----:B-1----:R-:W-:-:S07]  /*bbb0*/  FMNMX.FTZ R31, R31, R38, !PT ;  /* 0x000000261f1f7209 */ /* 0x002fce0007810000 */
[----:B------:R-:W1:Y:S01]  /*bbc0*/  MUFU.TANH R32, R32 ;  /* 0x0000002000207308 */ /* 0x000e620000002400 */
[----:B------:R-:W2:Y:S07]  /*bbd0*/  SHFL.BFLY PT, R38, R31, 0x1, 0x1f ;  /* 0x0c201f001f267f89 */ /* 0x000eae00000e0000 */
[----:B------:R-:W1:Y:S08]  /*bbe0*/  MUFU.TANH R81, R81 ;  /* 0x0000005100517308 */ /* 0x000e700000002400 */
[----:B------:R-:W1:Y:S08]  /*bbf0*/  MUFU.TANH R39, R39 ;  /* 0x0000002700277308 */ /* 0x000e700000002400 */
[----:B------:R-:W1:Y:S01]  /*bc00*/  MUFU.TANH R42, R42 ;  /* 0x0000002a002a7308 */ /* 0x000e620000002400 */
[----:B--2---:R-:W-:-:S02]  /*bc10*/  FMNMX.FTZ R31, R31, R38, !PT ;  /* 0x000000261f1f7209 */ /* 0x004fc40007810000 */
[----:B------:R-:W-:-:S05]  /*bc20*/  FMNMX.FTZ R38, R6, R9, !PT ;  /* 0x0000000906267209 */ /* 0x000fca0007810000 */
[----:B------:R-:W2:Y:S01]  /*bc30*/  MUFU.TANH R43, R43 ;  /* 0x0000002b002b7308 */ /* 0x000ea20000002400 */
[----:B0-----:R-:W-:Y:S01]  /*bc40*/  FMNMX.FTZ R38, R7, R38, !PT ;  /* 0x0000002607267209 */ /* 0x001fe20007810000 */
[----:B------:R-:W-:-:S03]  /*bc50*/  FADD.FTZ R120, -R31, R10 ;  /* 0x0000000a1f787221 */ /* 0x000fc60000010100 */
[----:B---3--:R-:W-:Y:S01]  /*bc60*/  FMNMX.FTZ R38, R26, R38, !PT ;  /* 0x000000261a267209 */ /* 0x008fe20007810000 */
[----:B------:R-:W-:Y:S02]  /*bc70*/  FMUL.FTZ R120, R120, UR4 ;  /* 0x0000000478787c20 */ /* 0x000fe40008410000 */
[----:B------:R-:W0:Y:S01]  /*bc80*/  MUFU.TANH R46, R46 ;  /* 0x0000002e002e7308 */ /* 0x000e220000002400 */
[----:B----4-:R-:W-:-:S04]  /*bc90*/  FMNMX.FTZ R38, R27, R38, !PT ;  /* 0x000000261b267209 */ /* 0x010fc80007810000 */
[----:B-----5:R-:W-:-:S03]  /*bca0*/  FMNMX.FTZ R38, R30, R38, !PT ;  /* 0x000000261e267209 */ /* 0x020fc60007810000 */
[----:B------:R-:W3:Y:S01]  /*bcb0*/  MUFU.TANH R47, R47 ;  /* 0x0000002f002f7308 */ /* 0x000ee20000002400 */
[----:B-1----:R-:W-:-:S04]  /*bcc0*/  FMNMX.FTZ R38, R32, R38, !PT ;  /* 0x0000002620267209 */ /* 0x002fc80007810000 */
[----:B------:R-:W-:-:S03]  /*bcd0*/  FMNMX.FTZ R38, R81, R38, !PT ;  /* 0x0000002651267209 */ /* 0x000fc60007810000 */
[----:B------:R-:W1:Y:S01]  /*bce0*/  MUFU.TANH R50, R50 ;  /* 0x0000003200327308 */ /* 0x000e620000002400 */
[----:B------:R-:W-:-:S04]  /*bcf0*/  FMNMX.FTZ R38, R39, R38, !PT ;  /* 0x0000002627267209 */ /* 0x000fc80007810000 */
[----:B------:R-:W-:-:S03]  /*bd00*/  FMNMX.FTZ R38, R42, R38, !PT ;  /* 0x000000262a267209 */ /* 0x000fc60007810000 */
[----:B------:R-:W4:Y:S01]  /*bd10*/  MUFU.TANH R51, R51 ;  /* 0x0000003300337308 */ /* 0x000f220000002400 */
[----:B--2---:R-:W-:-:S04]  /*bd20*/  FMNMX.FTZ R38, R43, R38, !PT ;  /* 0x000000262b267209 */ /* 0x004fc80007810000 */
[----:B0-----:R-:W-:-:S03]  /*bd30*/  FMNMX.FTZ R38, R46, R38, !PT ;  /* 0x000000262e267209 */ /* 0x001fc60007810000 */
[----:B------:R-:W0:Y:S01]  /*bd40*/  MUFU.TANH R54, R54 ;  /* 0x0000003600367308 */ /* 0x000e220000002400 */
[----:B---3--:R-:W-:-:S04]  /*bd50*/  FMNMX.FTZ R38, R47, R38, !PT ;  /* 0x000000262f267209 */ /* 0x008fc80007810000 */
[----:B-1----:R-:W-:-:S03]  /*bd60*/  FMNMX.FTZ R38, R50, R38, !PT ;  /* 0x0000002632267209 */ /* 0x002fc60007810000 */
[----:B------:R-:W1:Y:S01]  /*bd70*/  MUFU.TANH R55, R55 ;  /* 0x0000003700377308 */ /* 0x000e620000002400 */
[----:B----4-:R-:W-:-:S07]  /*bd80*/  FMNMX.FTZ R38, R51, R38, !PT ;  /* 0x0000002633267209 */ /* 0x010fce0007810000 */
        /* <DEDUP_REMOVED lines=31> */
[----:B0-----:R-:W-:-:S04]  /*bf80*/  FMNMX.FTZ R87, R83, R38, !PT ;  /* 0x0000002653577209 */ /* 0x001fc80007810000 */
[----:B-1----:R-:W-:-:S04]  /*bf90*/  FMNMX.FTZ R38, R84, R87, !PT ;  /* 0x0000005754267209 */ /* 0x002fc80007810000 */
[----:B--2---:R-:W-:-:S05]  /*bfa0*/  FMNMX.FTZ R38, R85, R38, !PT ;  /* 0x0000002655267209 */ /* 0x004fca0007810000 */
[----:B------:R-:W0:Y:S02]  /*bfb0*/  SHFL.BFLY PT, R86, R38, 0x2, 0x1f ;  /* 0x0c401f0026567f89 */ /* 0x000e2400000e0000 */
[----:B0-----:R-:W-:-:S05]  /*bfc0*/  FMNMX.FTZ R38, R38, R86, !PT ;  /* 0x0000005626267209 */ /* 0x001fca0007810000 */
[----:B------:R-:W0:Y:S02]  /*bfd0*/  SHFL.BFLY PT, R86, R38, 0x1, 0x1f ;  /* 0x0c201f0026567f89 */ /* 0x000e2400000e0000 */
[----:B0-----:R-:W-:-:S05]  /*bfe0*/  FMNMX.FTZ R38, R38, R86, !PT ;  /* 0x0000005626267209 */ /* 0x001fca0007810000 */
[----:B------:R-:W-:Y:S01]  /*bff0*/  FADD.FTZ R87, -R38, R9 ;  /* 0x0000000926577221 */ /* 0x000fe20000010100 */
[----:B------:R-:W-:-:S03]  /*c000*/  FMUL.FTZ R9, R31, UR4 ;  /* 0x000000041f097c20 */ /* 0x000fc60008410000 */
[----:B------:R-:W-:Y:S01]  /*c010*/  FMUL.FTZ R87, R87, UR4 ;  /* 0x0000000457577c20 */ /* 0x000fe20008410000 */
[--C-:B------:R-:W-:Y:S01]  /*c020*/  FFMA.FTZ R10, R4, UR4, -R9.reuse ;  /* 0x00000004040a7c23 */ /* 0x100fe20008010809 */
        /* <DEDUP_REMOVED lines=30> */
[----:B------:R-:W-:Y:S01]  /*c210*/  FFMA.FTZ R9, R80, UR4, -R9 ;  /* 0x0000000450097c23 */ /* 0x000fe20008010809 */
[----:B------:R-:W-:Y:S01]  /*c220*/  FMUL.FTZ R80, R38, UR4 ;  /* 0x0000000426507c20 */ /* 0x000fe20008410000 */
[----:B------:R-:W-:Y:S03]  /*c230*/  MUFU.EX2 R4, R120 ;  /* 0x0000007800047308 */ /* 0x000fe60000000800 */
[--C-:B------:R-:W-:Y:S01]  /*c240*/  FFMA.FTZ R6, R6, UR4, -R80.reuse ;  /* 0x0000000406067c23 */ /* 0x100fe20008010850 */
[--C-:B------:R-:W-:Y:S01]  /*c250*/  FFMA.FTZ R7, R7, UR4, -R80.reuse ;  /* 0x0000000407077c23 */ /* 0x100fe20008010850 */
[--C-:B------:R-:W-:Y:S01]  /*c260*/  FFMA.FTZ R26, R26, UR4, -R80.reuse ;  /* 0x000000041a1a7c23 */ /* 0x100fe20008010850 */
[--C-:B------:R-:W-:Y:S01]  /*c270*/  FFMA.FTZ R27, R27, UR4, -R80.reuse ;  /* 0x000000041b1b7c23 */ /* 0x100fe20008010850 */
[--C-:B------:R-:W-:Y:S01]  /*c280*/  FFMA.FTZ R30, R30, UR4, -R80.reuse ;  /* 0x000000041e1e7c23 */ /* 0x100fe20008010850 */
[----:B------:R-:W-:Y:S01]  /*c290*/  MUFU.EX2 R5, R87 ;  /* 0x0000005700057308 */ /* 0x000fe20000000800 */
[--C-:B------:R-:W-:Y:S01]  /*c2a0*/  FFMA.FTZ R32, R32, UR4, -R80.reuse ;  /* 0x0000000420207c23 */ /* 0x100fe20008010850 */
[--C-:B------:R-:W-:Y:S01]  /*c2b0*/  FFMA.FTZ R81, R81, UR4, -R80.reuse ;  /* 0x0000000451517c23 */ /* 0x100fe20008010850 */
[--C-:B------:R-:W-:Y:S01]  /*c2c0*/  FFMA.FTZ R39, R39, UR4, -R80.reuse ;  /* 0x0000000427277c23 */ /* 0x100fe20008010850 */
[--C-:B------:R-:W-:Y:S01]  /*c2d0*/  FFMA.FTZ R42, R42, UR4, -R80.reuse ;  /* 0x000000042a2a7c23 */ /* 0x100fe20008010850 */
[--C-:B------:R-:W-:Y:S01]  /*c2e0*/  FFMA.FTZ R43, R43, UR4, -R80.reuse ;  /* 0x000000042b2b7c23 */ /* 0x100fe20008010850 */
[--C-:B------:R-:W-:Y:S01]  /*c2f0*/  FFMA.FTZ R46, R46, UR4, -R80.reuse ;  /* 0x000000042e2e7c23 */ /* 0x100fe20008010850 */
[--C-:B------:R-:W-:Y:S01]  /*c300*/  FFMA.FTZ R47, R47, UR4, -R80.reuse ;  /* 0x000000042f2f7c23 */ /* 0x100fe20008010850 */
[----:B------:R-:W0:Y:S01]  /*c310*/  MUFU.EX2 R10, R10 ;  /* 0x0000000a000a7308 */ /* 0x000e220000000800 */
[--C-:B------:R-:W-:Y:S01]  /*c320*/  FFMA.FTZ R50, R50, UR4, -R80.reuse ;  /* 0x0000000432327c23 */ /* 0x100fe20008010850 */
[--C-:B------:R-:W-:Y:S01]  /*c330*/  FFMA.FTZ R51, R51, UR4, -R80.reuse ;  /* 0x0000000433337c23 */ /* 0x100fe20008010850 */
[--C-:B------:R-:W-:Y:S01]  /*c340*/  FFMA.FTZ R54, R54, UR4, -R80.reuse ;  /* 0x0000000436367c23 */ /* 0x100fe20008010850 */
[--C-:B------:R-:W-:Y:S01]  /*c350*/  FFMA.FTZ R55, R55, UR4, -R80.reuse ;  /* 0x0000000437377c23 */ /* 0x100fe20008010850 */
[--C-:B------:R-:W-:Y:S01]  /*c360*/  FFMA.FTZ R58, R58, UR4, -R80.reuse ;  /* 0x000000043a3a7c23 */ /* 0x100fe20008010850 */
[--C-:B------:R-:W-:Y:S01]  /*c370*/  FFMA.FTZ R59, R59, UR4, -R80.reuse ;  /* 0x000000043b3b7c23 */ /* 0x100fe20008010850 */
[--C-:B------:R-:W-:Y:S01]  /*c380*/  FFMA.FTZ R62, R62, UR4, -R80.reuse ;  /* 0x000000043e3e7c23 */ /* 0x100fe20008010850 */
[----:B------:R-:W1:Y:S01]  /*c390*/  MUFU.EX2 R6, R6 ;  /* 0x0000000600067308 */ /* 0x000e620000000800 */
[--C-:B------:R-:W-:Y:S01]  /*c3a0*/  FFMA.FTZ R63, R63, UR4, -R80.reuse ;  /* 0x000000043f3f7c23 */ /* 0x100fe20008010850 */
[--C-:B------:R-:W-:Y:S01]  /*c3b0*/  FFMA.FTZ R66, R66, UR4, -R80.reuse ;  /* 0x0000000442427c23 */ /* 0x100fe20008010850 */
[--C-:B------:R-:W-:Y:S01]  /*c3c0*/  FFMA.FTZ R67, R67, UR4, -R80.reuse ;  /* 0x0000000443437c23 */ /* 0x100fe20008010850 */
[--C-:B------:R-:W-:Y:S01]  /*c3d0*/  FFMA.FTZ R70, R70, UR4, -R80.reuse ;  /* 0x0000000446467c23 */ /* 0x100fe20008010850 */
[--C-:B------:R-:W-:Y:S01]  /*c3e0*/  FFMA.FTZ R71, R71, UR4, -R80.reuse ;  /* 0x0000000447477c23 */ /* 0x100fe20008010850 */
[--C-:B------:R-:W-:Y:S01]  /*c3f0*/  FFMA.FTZ R74, R74, UR4, -R80.reuse ;  /* 0x000000044a4a7c23 */ /* 0x100fe20008010850 */
[----:B------:R-:W-:Y:S01]  /*c400*/  FFMA.FTZ R75, R75, UR4, -R80 ;  /* 0x000000044b4b7c23 */ /* 0x000fe20008010850 */
[----:B------:R-:W2:Y:S01]  /*c410*/  MUFU.EX2 R86, R86 ;  /* 0x0000005600567308 */ /* 0x000ea20000000800 */
[----:B0-----:R-:W-:Y:S01]  /*c420*/  FFMA.FTZ R0, R4, R0, R10 ;  /* 0x0000000004007223 */ /* 0x001fe2000001000a */
[--C-:B------:R-:W-:Y:S01]  /*c430*/  FFMA.FTZ R78, R78, UR4, -R80.reuse ;  /* 0x000000044e4e7c23 */ /* 0x100fe20008010850 */
[--C-:B------:R-:W-:Y:S01]  /*c440*/  FFMA.FTZ R79, R79, UR4, -R80.reuse ;  /* 0x000000044f4f7c23 */ /* 0x100fe20008010850 */
[--C-:B------:R-:W-:Y:S01]  /*c450*/  FFMA.FTZ R82, R82, UR4, -R80.reuse ;  /* 0x0000000452527c23 */ /* 0x100fe20008010850 */
[--C-:B------:R-:W-:Y:S01]  /*c460*/  FFMA.FTZ R83, R83, UR4, -R80.reuse ;  /* 0x0000000453537c23 */ /* 0x100fe20008010850 */
[--C-:B------:R-:W-:Y:S01]  /*c470*/  FFMA.FTZ R84, R84, UR4, -R80.reuse ;  /* 0x0000000454547c23 */ /* 0x100fe20008010850 */
[----:B------:R-:W-:Y:S01]  /*c480*/  FFMA.FTZ R147, R85, UR4, -R80 ;  /* 0x0000000455937c23 */ /* 0x000fe20008010850 */
[----:B------:R-:W0:Y:S01]  /*c490*/  MUFU.EX2 R7, R7 ;  /* 0x0000000700077308 */ /* 0x000e220000000800 */
[----:B-1----:R-:W-:-:S07]  /*c4a0*/  FFMA.FTZ R3, R5, R3, R6 ;  /* 0x0000000305037223 */ /* 0x002fce0000010006 */
        /* <DEDUP_REMOVED lines=120> */
[----:B--2---:R-:W-:-:S03]  /*cc30*/  FADD.FTZ R0, R9, R0 ;  /* 0x0000000009007221 */ /* 0x004fc60000010000 */
[----:B0-----:R-:W-:Y:S01]  /*cc40*/  FADD.FTZ R3, R147, R3 ;  /* 0x0000000393037221 */ /* 0x001fe20000010000 */
[----:B------:R-:W-:Y:S06]  /*cc50*/  @!P0 BRA `(.L_x_588) ;  /* 0x0000000000048947 */ /* 0x000fec0003800000 */
[----:B------:R-:W-:Y:S01]  /*cc60*/  BPT.TRAP 0x1 ;  /* 0x000000040000795c */ /* 0x000fe20000300000 */
.L_x_588:
[----:B------:R-:W-:Y:S01]  /*cc70*/  LEA R11, R11, R18, 0x3 ;  /* 0x000000120b0b7211 */ /* 0x000fe200078e18ff */
[----:B------:R-:W-:Y:S01]  /*cc80*/  IMAD.U32 R80, RZ, RZ, UR38 ;  /* 0x00000026ff507e24 */ /* 0x000fe2000f8e00ff */
[----:B------:R-:W-:Y:S01]  /*cc90*/  ISETP.GT.AND P1, PT, R8, RZ, PT ;  /* 0x000000ff0800720c */ /* 0x000fe20003f24270 */
[----:B------:R-:W-:Y:S01]  /*cca0*/  FMUL.FTZ R88, R88, R4 ;  /* 0x0000000458587220 */ /* 0x000fe20000410000 */
[----:B------:R-:W-:Y:S01]  /*ccb0*/  F2FP.F16.F32.PACK_AB R148, R86, R10 ;  /* 0x0000000a5694723e */ /* 0x000fe200000000ff */
[----:B------:R-:W-:Y:S01]  /*ccc0*/  VIADD R11, R11, 0x16860 ;  /* 0x000168600b0b7836 */ /* 0x000fe20000000000 */
[----:B------:R-:W-:Y:S01]  /*ccd0*/  F2FP.F16.F32.PACK_AB R146, R9, R77 ;  /* 0x0000004d0992723e */ /* 0x000fe200000000ff */
[-C--:B------:R-:W-:Y:S01]  /*cce0*/  FMUL.FTZ R89, R89, R4.reuse ;  /* 0x0000000459597220 */ /* 0x080fe20000410000 */
[-C--:B------:R-:W-:Y:S01]  /*ccf0*/  FMUL.FTZ R92, R92, R4.reuse ;  /* 0x000000045c5c7220 */ /* 0x080fe20000410000 */
[-C--:B------:R-:W-:Y:S01]  /*cd00*/  FMUL.FTZ R93, R93, R4.reuse ;  /* 0x000000045d5d7220 */ /* 0x080fe20000410000 */
[----:B------:R-:W-:Y:S01]  /*cd10*/  PRMT R11, R80, 0x654, R11 ;  /* 0x00000654500b7816 */ /* 0x000fe2000000000b */
[-C--:B------:R-:W-:Y:S01]  /*cd20*/  FMUL.FTZ R96, R96, R4.reuse ;  /* 0x0000000460607220 */ /* 0x080fe20000410000 */
[-C--:B------:R-:W-:Y:S01]  /*cd30*/  FMUL.FTZ R97, R97, R4.reuse ;  /* 0x0000000461617220 */ /* 0x080fe20000410000 */
[-C--:B------:R-:W-:Y:S01]  /*cd40*/  FMUL.FTZ R100, R100, R4.reuse ;  /* 0x0000000464647220 */ /* 0x080fe20000410000 */
[----:B------:R0:W-:Y:S01]  /*cd50*/  SYNCS.ARRIVE.TRANS64.RED.A1T0 RZ, [R11+URZ], RZ ;  /* 0x000000ff0bff79a7 */ /* 0x0001e2000810043f */
        /* <DEDUP_REMOVED lines=10> */
[-C--:B------:R-:W-:Y:S01]  /*ce00*/  FMUL.FTZ R90, R90, R5.reuse ;  /* 0x000000055a5a7220 */ /* 0x080fe20000410000 */
[----:B------:R-:W-:Y:S01]  /*ce10*/  F2FP.F16.F32.PACK_AB R150, R25, R24 ;  /* 0x000000181996723e */ /* 0x000fe200000000ff */
[-C--:B------:R-:W-:Y:S01]  /*ce20*/  FMUL.FTZ R91, R91, R5.reuse ;  /* 0x000000055b5b7220 */ /* 0x080fe20000410000 */
[----:B------:R-:W-:Y:S01]  /*ce30*/  F2FP.F16.F32.PACK_AB R151, R27, R26 ;  /* 0x0000001a1b97723e */ /* 0x000fe200000000ff */
[-C--:B------:R-:W-:Y:S01]  /*ce40*/  FMUL.FTZ R94, R94, R5.reuse ;  /* 0x000000055e5e7220 */ /* 0x080fe20000410000 */
[----:B------:R-:W-:Y:S01]  /*ce50*/  F2FP.F16.F32.PACK_AB R120, R29, R28 ;  /* 0x0000001c1d78723e */ /* 0x000fe200000000ff */
[-C--:B------:R-:W-:Y:S01]  /*ce60*/  FMUL.FTZ R95, R95, R5.reuse ;  /* 0x000000055f5f7220 */ /* 0x080fe20000410000 */
[----:B------:R-:W-:Y:S01]  /*ce70*/  F2FP.F16.F32.PACK_AB R121, R32, R30 ;  /* 0x0000001e2079723e */ /* 0x000fe200000000ff */
[----:B------:R-:W-:Y:S01]  /*ce80*/  FMUL.FTZ R98, R98, R5 ;  /* 0x0000000562627220 */ /* 0x000fe20000410000 */
[----:B------:R-:W-:Y:S01]  /*ce90*/  F2FP.F16.F32.PACK_AB R122, R34, R33 ;  /* 0x00000021227a723e */ /* 0x000fe200000000ff */
[----:B------:R-:W-:Y:S01]  /*cea0*/  FMUL.FTZ R99, R99, R5 ;  /* 0x0000000563637220 */ /* 0x000fe20000410000 */
[----:B------:R-:W-:Y:S01]  /*ceb0*/  F2FP.F16.F32.PACK_AB R123, R39, R81 ;  /* 0x00000051277b723e */ /* 0x000fe200000000ff */
[----:B------:R-:W-:Y:S01]  /*cec0*/  FMUL.FTZ R102, R102, R5 ;  /* 0x0000000566667220 */ /* 0x000fe20000410000 */
[----:B------:R-:W-:Y:S01]  /*ced0*/  F2FP.F16.F32.PACK_AB R124, R36, R35 ;  /* 0x00000023247c723e */ /* 0x000fe200000000ff */
[-C--:B------:R-:W-:Y:S01]  /*cee0*/  FMUL.FTZ R103, R103, R5.reuse ;  /* 0x0000000567677220 */ /* 0x080fe20000410000 */
        /* <DEDUP_REMOVED lines=15> */
[----:B------:R-:W-:Y:S01]  /*cfe0*/  FMUL.FTZ R119, R119, R5 ;  /* 0x0000000577777220 */ /* 0x000fe20000410000 */
[----:B------:R-:W-:Y:S01]  /*cff0*/  F2FP.F16.F32.PACK_AB R133, R59, R58 ;  /* 0x0000003a3b85723e */ /* 0x000fe200000000ff */
[----:B------:R-:W-:Y:S01]  /*d000*/  VIADD R8, R8, 0xffffffff ;  /* 0xffffffff08087836 */ /* 0x000fe20000000000 */
[----:B------:R-:W-:Y:S01]  /*d010*/  F2FP.F16.F32.PACK_AB R134, R56, R53 ;  /* 0x000000353886723e */ /* 0x000fe200000000ff */
[----:B------:R-:W-:Y:S01]  /*d020*/  IMAD.MOV.U32 R10, RZ, RZ, R31 ;  /* 0x000000ffff0a7224 */ /* 0x000fe200078e001f */
[----:B------:R-:W-:Y:S01]  /*d030*/  F2FP.F16.F32.PACK_AB R135, R63, R62 ;  /* 0x0000003e3f87723e */ /* 0x000fe200000000ff */
[----:B------:R-:W-:Y:S01]  /*d040*/  IMAD.MOV.U32 R4, RZ, RZ, R157 ;  /* 0x000000ffff047224 */ /* 0x000fe200078e009d */
[----:B------:R-:W-:Y:S01]  /*d050*/  F2FP.F16.F32.PACK_AB R136, R60, R57 ;  /* 0x000000393c88723e */ /* 0x000fe200000000ff */
[----:B0-----:R-:W-:Y:S01]  /*d060*/  IMAD.MOV.U32 R11, RZ, RZ, R155 ;  /* 0x000000ffff0b7224 */ /* 0x001fe200078e009b */
        /* <DEDUP_REMOVED lines=10> */
[----:B------:R-:W-:Y:S01]  /*d110*/  MOV R9, R38 ;  /* 0x0000002600097202 */ /* 0x000fe20000000f00 */
[----:B------:R-:W-:Y:S06]  /*d120*/  @P1 BRA `(.L_x_589) ;  /* 0xffffffd800281947 */ /* 0x000fec000383ffff */
.L_x_577:
[----:B------:R-:W-:Y:S05]  /*d130*/  WARPSYNC.ALL ;  /* 0x0000000000007948 */ /* 0x000fea0003800000 */
[----:B------:R-:W-:Y:S06]  /*d140*/  BAR.ARV 0x8, 0x200 ;  /* 0x0208000000007b1d */ /* 0x000fec0000002000 */
[----:B------:R-:W-:Y:S05]  /*d150*/  @!P0 BRA `(.L_x_590) ;  /* 0x0000000000048947 */ /* 0x000fea0003800000 */
[----:B------:R-:W-:Y:S01]  /*d160*/  BPT.TRAP 0x1 ;  /* 0x000000040000795c */ /* 0x000fe20000300000 */
.L_x_590:
[----:B------:R-:W-:Y:S02]  /*d170*/  LEA R11, R155, R18, 0x3 ;  /* 0x000000129b0b7211 */ /* 0x000fe400078e18ff */
[----:B------:R-:W-:-:S04]  /*d180*/  SHF.L.U32 R4, R157, 0x1f, RZ ;  /* 0x0000001f9d047819 */ /* 0x000fc800000006ff */
[----:B------:R0:W1:Y:S01]  /*d190*/  SYNCS.PHASECHK.TRANS64.TRYWAIT P1, [R11+URZ+0x16850], R4 ;  /* 0x016850040b0075a7 */ /* 0x000062000802017f */
[----:B------:R-:W-:Y:S05]  /*d1a0*/  @!P0 BRA `(.L_x_591) ;  /* 0x0000000000048947 */ /* 0x000fea0003800000 */
[----:B------:R-:W-:Y:S01]  /*d1b0*/  BPT.TRAP 0x1 ;  /* 0x000000040000795c */ /* 0x000fe20000300000 */
.L_x_591:
[----:B------:R-:W-:-:S05]  /*d1c0*/  VIADD R18, R18, 0x400 ;  /* 0x0000040012127836 */ /* 0x000fca0000000000 */
[----:B------:R-:W-:-:S04]  /*d1d0*/  SHF.R.U32.HI R18, RZ, 0x4, R18 ;  /* 0x00000004ff127819 */ /* 0x000fc80000011612 */
[----:B------:R-:W-:Y:S01]  /*d1e0*/  LOP3.LUT R18, R18, 0x3fff, RZ, 0xc0, !PT ;  /* 0x00003fff12127812 */ /* 0x000fe200078ec0ff */
[----:B-1----:R-:W-:Y:S06]  /*d1f0*/  @P1 BRA `(.L_x_592) ;  /* 0x0000000000081947 */ /* 0x002fec0003800000 */
[----:B------:R-:W1:Y:S02]  /*d200*/  SYNCS.PHASECHK.TRANS64.TRYWAIT P1, [R11+URZ+0x16850], R4 ;  /* 0x016850040b0075a7 */ /* 0x000e64000802017f */
[----:B-1----:R-:W-:Y:S05]  /*d210*/  @!P1 BRA `(.L_x_593) ;  /* 0x0000009400d49947 */ /* 0x002fea0003800000 */
.L_x_592:
[----:B01----:R-:W-:Y:S01]  /*d220*/  IMAD R4, R155, 0x400, R18 ;  /* 0x000004009b047824 */ /* 0x003fe200078e0212 */
[----:B------:R-:W-:Y:S05]  /*d230*/  WARPSYNC.ALL ;  /* 0x0000000000007948 */ /* 0x000fea0003800000 */
[----:B------:R-:W-:Y:S01]  /*d240*/  IMAD.MOV.U32 R5, RZ, RZ, 0x40000040 ;  /* 0x40000040ff057424 */ /* 0x000fe200078e00ff */
[C---:B------:R-:W-:Y:S01]  /*d250*/  R2UR UR6, R4.reuse ;  /* 0x00000000040672ca */ /* 0x040fe200000e0000 */
[----:B------:R-:W-:Y:S01]  /*d260*/  WARPGROUP.ARRIVE ;  /* 0x00000000000079c5 */ /* 0x000fe20000000000 */
[----:B------:R-:W-:Y:S01]  /*d270*/  IMAD.MOV.U32 R7, RZ, RZ, 0x40000040 ;  /* 0x40000040ff077424 */ /* 0x000fe200078e00ff */
[----:B------:R-:W-:Y:S01]  /*d280*/  IADD3 R6, R4, 0x80, RZ ;  /* 0x0000008004067810 */ /* 0x000fe20007ffe0ff */
[----:B------:R-:W-:Y:S01]  /*d290*/  IMAD.MOV.U32 R27, RZ, RZ, RZ ;  /* 0x000000ffff1b7224 */ /* 0x000fe200078e00ff */
[----:B------:R-:W-:Y:S01]  /*d2a0*/  R2UR UR7, R5 ;  /* 0x00000000050772ca */ /* 0x000fe200000e0000 */
[----:B------:R-:W-:-:S12]  /*d2b0*/  IMAD.MOV.U32 R5, RZ, RZ, 0x40000040 ;  /* 0x40000040ff057424 */ /* 0x000fd800078e00ff */
        /* <DEDUP_REMOVED lines=30> */
[C---:B------:R-:W-:Y:S01]  /*d4a0*/  VIADD R6, R4.reuse, 0x300 ;  /* 0x0000030004067836 */ /* 0x040fe20000000000 */
[----:B------:R-:W-:Y:S01]  /*d4b0*/  R2UR UR7, R7 ;  /* 0x00000000070772ca */ /* 0x000fe200000e0000 */
[----:B------:R-:W-:Y:S01]  /*d4c0*/  IMAD.MOV.U32 R7, RZ, RZ, 0x40000040 ;  /* 0x40000040ff077424 */ /* 0x000fe200078e00ff */
[----:B------:R-:W-:Y:S01]  /*d4d0*/  IADD3 R4, R4, 0x380, RZ ;  /* 0x0000038004047810 */ /* 0x000fe20007ffe0ff */
[----:B------:R-:W-:Y:S02]  /*d4e0*/  WARPGROUP.DEPBAR.LE gsb0, 0x0 ;  /* 0x00008000000079c5 */ /* 0x000fe40000010000 */
[----:B------:R-:W-:-:S08]  /*d4f0*/  WARPGROUP.ARRIVE ;  /* 0x00000000000079c5 */ /* 0x000fd00000000000 */
[----:B------:R-:W-:Y:S01]  /*d500*/  HGMMA.64x64x16.F32 R88, R136, gdesc[UR4].tnspB, R88, gsb0 ;  /* 0x40e0000488587df0 */ /* 0x000fe20008000858 */
[----:B------:R-:W-:Y:S02]  /*d510*/  R2UR UR6, R6 ;  /* 0x00000000060672ca */ /* 0x000fe400000e0000 */
[----:B------:R-:W-:Y:S01]  /*d520*/  R2UR UR7, R7 ;  /* 0x00000000070772ca */ /* 0x000fe200000e0000 */
[----:B------:R-:W0:Y:S04]  /*d530*/  SHFL.BFLY PT, R6, R3, 0x2, 0x1f ;  /* 0x0c401f0003067f89 */ /* 0x000e2800000e0000 */
[----:B------:R-:W1:Y:S01]  /*d540*/  SHFL.BFLY PT, R7, R0, 0x2, 0x1f ;  /* 0x0c401f0000077f89 */ /* 0x000e6200000e0000 */
[----:B0-----:R-:W-:Y:S01]  /*d550*/  FADD.FTZ R6, R6, R3 ;  /* 0x0000000306067221 */ /* 0x001fe20000010000 */
[----:B------:R-:W-:-:S02]  /*d560*/  IMAD.MOV.U32 R3, RZ, RZ, -0x800000 ;  /* 0xff800000ff037424 */ /* 0x000fc400078e00ff */
[----:B-1----:R-:W-:Y:S01]  /*d570*/  FADD.FTZ R7, R7, R0 ;  /* 0x0000000007077221 */ /* 0x002fe20000010000 */
[----:B------:R-:W-:Y:S01]  /*d580*/  IMAD.MOV.U32 R0, RZ, RZ, -0x800000 ;  /* 0xff800000ff007424 */ /* 0x000fe200078e00ff */
[----:B------:R-:W-:Y:S02]  /*d590*/  WARPGROUP.DEPBAR.LE gsb0, 0x0 ;  /* 0x00008000000079c5 */ /* 0x000fe40000010000 */
[----:B------:R-:W-:-:S06]  /*d5a0*/  WARPGROUP.ARRIVE ;  /* 0x00000000000079c5 */ /* 0x000fcc0000000000 */
[----:B------:R-:W-:Y:S01]  /*d5b0*/  HGMMA.64x64x16.F32 R88, R140, gdesc[UR4].tnspB, R88, gsb0 ;  /* 0x40e000048c587df0 */ /* 0x000fe20008000858 */
[----:B------:R-:W-:Y:S02]  /*d5c0*/  R2UR UR6, R4 ;  /* 0x00000000040672ca */ /* 0x000fe400000e0000 */
[----:B------:R-:W-:Y:S01]  /*d5d0*/  R2UR UR7, R5 ;  /* 0x00000000050772ca */ /* 0x000fe200000e0000 */
[----:B------:R-:W0:Y:S04]  /*d5e0*/  SHFL.BFLY PT, R4, R7, 0x1, 0x1f ;  /* 0x0c201f0007047f89 */ /* 0x000e2800000e0000 */
[----:B------:R-:W1:Y:S01]  /*d5f0*/  SHFL.BFLY PT, R5, R6, 0x1, 0x1f ;  /* 0x0c201f0006057f89 */ /* 0x000e6200000e0000 */
[----:B0-----:R-:W-:Y:S01]  /*d600*/  FADD.FTZ R10, R7, R4 ;  /* 0x00000004070a7221 */ /* 0x001fe20000010000 */
[----:B------:R-:W-:Y:S01]  /*d610*/  IMAD.MOV.U32 R7, RZ, RZ, RZ ;  /* 0x000000ffff077224 */ /* 0x000fe200078e00ff */
[----:B------:R-:W-:Y:S01]  /*d620*/  MOV R4, UR4 ;  /* 0x0000000400047c02 */ /* 0x000fe20008000f00 */
[----:B-1----:R-:W-:-:S02]  /*d630*/  FADD.FTZ R12, R6, R5 ;  /* 0x00000005060c7221 */ /* 0x002fc40000010000 */
[----:B------:R-:W-:Y:S01]  /*d640*/  FSETP.NE.FTZ.AND P1, PT, R10, RZ, PT ;  /* 0x000000ff0a00720b */ /* 0x000fe20003f35000 */
[----:B------:R-:W-:Y:S02]  /*d650*/  IMAD.U32 R6, RZ, RZ, UR4 ;  /* 0x00000004ff067e24 */ /* 0x000fe4000f8e00ff */
[----:B------:R-:W-:-:S10]  /*d660*/  FSETP.NE.FTZ.AND P2, PT, R12, RZ, PT ;  /* 0x000000ff0c00720b */ /* 0x000fd40003f55000 */
[----:B------:R-:W0:Y:S01]  /*d670*/  @P1 MUFU.LG2 R5, R10 ;  /* 0x0000000a00051308 */ /* 0x000e220000000c00 */
[----:B------:R-:W-:Y:S02]  /*d680*/  @P1 FMUL.FTZ R4, R4, 0.69314718246459960938 ;  /* 0x3f31721804041820 */ /* 0x000fe40000410000 */
[----:B------:R-:W-:-:S05]  /*d690*/  @P2 FMUL.FTZ R6, R6, 0.69314718246459960938 ;  /* 0x3f31721806062820 */ /* 0x000fca0000410000 */
[----:B------:R-:W1:Y:S08]  /*d6a0*/  @P2 MUFU.LG2 R8, R12 ;  /* 0x0000000c00082308 */ /* 0x000e700000000c00 */
[----:B------:R2:W3:Y:S01]  /*d6b0*/  @P1 MUFU.RCP R27, R10 ;  /* 0x0000000a001b1308 */ /* 0x0004e20000001000 */
[----:B0-----:R-:W-:-:S04]  /*d6c0*/  @P1 FMUL.FTZ R5, R5, 0.69314718246459960938 ;  /* 0x3f31721805051820 */ /* 0x001fc80000410000 */
[----:B------:R-:W-:-:S03]  /*d6d0*/  @P1 FFMA.FTZ R3, R4, R31, R5 ;  /* 0x0000001f04031223 */ /* 0x000fc60000010005 */
[----:B------:R2:W0:Y:S01]  /*d6e0*/  @P2 MUFU.RCP R7, R12 ;  /* 0x0000000c00072308 */ /* 0x0004220000001000 */
[----:B-1----:R-:W-:-:S04]  /*d6f0*/  @P2 FMUL.FTZ R9, R8, 0.69314718246459960938 ;  /* 0x3f31721808092820 */ /* 0x002fc80000410000 */
[----:B------:R-:W-:Y:S01]  /*d700*/  @P2 FFMA.FTZ R0, R6, R38, R9 ;  /* 0x0000002606002223 */ /* 0x000fe20000010009 */
[----:B------:R-:W-:Y:S02]  /*d710*/  WARPGROUP.DEPBAR.LE gsb0, 0x0 ;  /* 0x00008000000079c5 */ /* 0x000fe40000010000 */
[----:B------:R-:W-:-:S06]  /*d720*/  WARPGROUP.ARRIVE ;  /* 0x00000000000079c5 */ /* 0x000fcc0000000000 */
[----:B------:R-:W-:Y:S03]  /*d730*/  HGMMA.64x64x16.F32 R88, R144, gdesc[UR4].tnspB, R88, gsb0 ;  /* 0x40e0000490587df0 */ /* 0x000fe60008000858 */
[----:B------:R-:W-:Y:S02]  /*d740*/  WARPGROUP.DEPBAR.LE gsb0, 0x0 ;  /* 0x00008000000079c5 */ /* 0x000fe40000010000 */
[----:B--23--:R-:W-:Y:S05]  /*d750*/  @!P0 BRA `(.L_x_594) ;  /* 0x0000000000048947 */ /* 0x00cfea0003800000 */
[----:B------:R-:W-:Y:S01]  /*d760*/  BPT.TRAP 0x1 ;  /* 0x000000040000795c */ /* 0x000fe20000300000 */
.L_x_594:
[----:B------:R-:W-:Y:S01]  /*d770*/  IMAD.U32 R5, RZ, RZ, UR38 ;  /* 0x00000026ff057e24 */ /* 0x000fe2000f8e00ff */
[----:B------:R-:W-:Y:S01]  /*d780*/  IADD3 R4, R11, 0x16860, RZ ;  /* 0x000168600b047810 */ /* 0x000fe20007ffe0ff */
[----:B------:R-:W-:Y:S02]  /*d790*/  VIADD R155, R155, 0x1 ;  /* 0x000000019b9b7836 */ /* 0x000fe40000000000 */
[-C--:B------:R-:W-:Y:S01]  /*d7a0*/  FMUL.FTZ R55, R88, R27.reuse ;  /* 0x0000001b58377220 */ /* 0x080fe20000410000 */
[-C--:B------:R-:W-:Y:S01]  /*d7b0*/  FMUL.FTZ R12, R89, R27.reuse ;  /* 0x0000001b590c7220 */ /* 0x080fe20000410000 */
[----:B------:R-:W-:Y:S01]  /*d7c0*/  PRMT R4, R5, 0x654, R4 ;  /* 0x0000065405047816 */ /* 0x000fe20000000004 */
[-C--:B------:R-:W-:Y:S01]  /*d7d0*/  FMUL.FTZ R53, R92, R27.reuse ;  /* 0x0000001b5c357220 */ /* 0x080fe20000410000 */
[----:B------:R-:W-:Y:S01]  /*d7e0*/  ISETP.NE.AND P0, PT, R155, 0x2, PT ;  /* 0x000000029b00780c */ /* 0x000fe20003f05270 */
        /* <DEDUP_REMOVED lines=9> */
[----:B-1----:R-:W-:Y:S01]  /*d880*/  SEL R4, RZ, 0x1, P0 ;  /* 0x00000001ff047807 */ /* 0x002fe20000000000 */
[-C--:B------:R-:W-:Y:S01]  /*d890*/  FMUL.FTZ R39, R109, R27.reuse ;  /* 0x0000001b6d277220 */ /* 0x080fe20000410000 */
[-C--:B------:R-:W-:Y:S01]  /*d8a0*/  FMUL.FTZ R36, R112, R27.reuse ;  /* 0x0000001b70247220 */ /* 0x080fe20000410000 */
[-C--:B------:R-:W-:Y:S01]  /*d8b0*/  FMUL.FTZ R31, R113, R27.reuse ;  /* 0x0000001b711f7220 */ /* 0x080fe20000410000 */
[-C--:B------:R-:W-:Y:S01]  /*d8c0*/  FMUL.FTZ R28, R116, R27.reuse ;  /* 0x0000001b741c7220 */ /* 0x080fe20000410000 */
[----:B------:R-:W-:Y:S01]  /*d8d0*/  FMUL.FTZ R27, R117, R27 ;  /* 0x0000001b751b7220 */ /* 0x000fe20000410000 */
[-C--:B0-----:R-:W-:Y:S01]  /*d8e0*/  FMUL.FTZ R56, R90, R7.reuse ;  /* 0x000000075a387220 */ /* 0x081fe20000410000 */
        /* <DEDUP_REMOVED lines=15> */
[----:B------:R-:W-:Y:S01]  /*d9e0*/  FMUL.FTZ R119, R119, R7 ;  /* 0x0000000777777220 */ /* 0x000fe20000410000 */
[----:B------:R-:W-:Y:S01]  /*d9f0*/  LOP3.LUT R157, R157, R4, RZ, 0x3c, !PT ;  /* 0x000000049d9d7212 */ /* 0x000fe200078e3cff */
[----:B------:R-:W-:Y:S01]  /*da00*/  UIADD3 UR37, UR37, 0x1, URZ ;  /* 0x0000000125257890 */ /* 0x000fe2000fffe03f */
[----:B------:R-:W-:-:S11]  /*da10*/  SEL R155, R155, RZ, P0 ;  /* 0x000000ff9b9b7207 */ /* 0x000fd60000000000 */
.L_x_540:
[----:B------:R-:W-:Y:S05]  /*da20*/  WARPSYNC.ALL ;  /* 0x0000000000007948 */ /* 0x000fea0003800000 */
[----:B------:R-:W0:Y:S08]  /*da30*/  S2UR UR38, SR_CgaCtaId ;  /* 0x00000000002679c3 */ /* 0x000e300000008800 */
[----:B------:R-:W-:Y:S06]  /*da40*/  BAR.SYNC.DEFER_BLOCKING 0x5, 0x200 ;  /* 0x0148000000007b1d */ /* 0x000fec0000010000 */
[----:B------:R-:W-:Y:S01]  /*da50*/  UMOV UR4, 0x400 ;  /* 0x0000040000047882 */ /* 0x000fe20000000000 */
[----:B------:R-:W-:Y:S01]  /*da60*/  BSSY B0, `(.L_x_595) ;  /* 0x000019e000007945 */ /* 0x000fe20003800000 */
[----:B0-----:R-:W-:-:S06]  /*da70*/  ULEA UR4, UR38, UR4, 0x18 ;  /* 0x0000000426047291 */ /* 0x001fcc000f8ec03f */
[----:B------:R-:W-:-:S05]  /*da80*/  IMAD.U32 R18, RZ, RZ, UR4 ;  /* 0x00000004ff127e24 */ /* 0x000fca000f8e00ff */
[----:B------:R0:W1:Y:S01]  /*da90*/  LDS.128 R32, [R18+0x168d0] ;  /* 0x0168d00012207984 */ /* 0x0000620000000c00 */
[----:B------:R-:W-:Y:S06]  /*daa0*/  BAR.ARV 0x4, 0x200 ;  /* 0x0108000000007b1d */ /* 0x000fec0000002000 */
[----:B------:R-:W-:Y:S05]  /*dab0*/  @P1 BRA `(.L_x_596) ;  /* 0x0000000c00d81947 */ /* 0x000fea0003800000 */
[----:B------:R-:W2:Y:S04]  /*dac0*/  LDL R4, [R1+0x60] ;  /* 0x0000600001047983 */ /* 0x000ea80000100800 */
[----:B------:R-:W3:Y:S04]  /*dad0*/  LDL.LU R62, [R1+0x28] ;  /* 0x00002800013e7983 */ /* 0x000ee80000300800 */
[----:B------:R-:W4:Y:S01]  /*dae0*/  LDL.LU R61, [R1+0x2c] ;  /* 0x00002c00013d7983 */ /* 0x000f220000300800 */
[----:B------:R-:W0:Y:S01]  /*daf0*/  S2R R5, SR_SWINHI ;  /* 0x0000000000057919 */ /* 0x000e220000002f00 */
[----:B------:R-:W-:Y:S05]  /*db00*/  WARPSYNC.ALL ;  /* 0x0000000000007948 */ /* 0x000fea0003800000 */
[----:B------:R-:W-:Y:S01]  /*db10*/  F2FP.F16.F32.PACK_AB R12, R12, R55 ;  /* 0x000000370c0c723e */ /* 0x000fe200000000ff */
[----:B------:R-:W-:Y:S01]  /*db20*/  ULDC.64 UR4, c[0x0][0xc00] ;  /* 0x0003000000047ab9 */ /* 0x000fe20000000a00 */
[----:B------:R-:W-:Y:S01]  /*db30*/  F2FP.F16.F32.PACK_AB R13, R13, R56 ;  /* 0x000000380d0d723e */ /* 0x000fe200000000ff */
[----:B------:R-:W4:Y:S01]  /*db40*/  LDL R60, [R1+0x5c] ;  /* 0x00005c00013c7983 */ /* 0x000f220000100800 */
[----:B------:R-:W-:-:S02]  /*db50*/  F2FP.F16.F32.PACK_AB R14, R14, R53 ;  /* 0x000000350e0e723e */ /* 0x000fc400000000ff */
[----:B------:R-:W-:Y:S01]  /*db60*/  F2FP.F16.F32.PACK_AB R15, R15, R54 ;  /* 0x000000360f0f723e */ /* 0x000fe200000000ff */
[----:B------:R-:W4:Y:S01]  /*db70*/  LDL R58, [R1+0x38] ;  /* 0x00003800013a7983 */ /* 0x000f220000100800 */
[----:B------:R-:W-:Y:S02]  /*db80*/  MOV R20, R18 ;  /* 0x0000001200147202 */ /* 0x000fe40000000f00 */
[----:B0-----:R-:W-:Y:S01]  /*db90*/  MOV R21, R5 ;  /* 0x0000000500157202 */ /* 0x001fe20000000f00 */
[----:B------:R-:W-:Y:S02]  /*dba0*/  BAR.SYNC.DEFER_BLOCKING 0x1, 0x180 ;  /* 0x0046000000007b1d */ /* 0x000fe40000010000 */
[----:B--2---:R-:W-:-:S03]  /*dbb0*/  IMAD.WIDE R10, R4, 0x2, R20 ;  /* 0x00000002040a7825 */ /* 0x004fc600078e0214 */
[C---:B------:R-:W-:Y:S02]  /*dbc0*/  IADD3 R25, P2, R10.reuse, 0x20, RZ ;  /* 0x000000200a197810 */ /* 0x040fe40007f5e0ff */
[C---:B------:R-:W-:Y:S02]  /*dbd0*/  LOP3.LUT R9, R10.reuse, 0x380, RZ, 0xc0, !PT ;  /* 0x000003800a097812 */ /* 0x040fe400078ec0ff */
[C---:B------:R-:W-:Y:S02]  /*dbe0*/  IADD3 R59, P0, R10.reuse, 0x60, RZ ;  /* 0x000000600a3b7810 */ /* 0x040fe40007f1e0ff */
[----:B------:R-:W-:Y:S02]  /*dbf0*/  IADD3 R57, P1, R10, 0x40, RZ ;  /* 0x000000400a397810 */ /* 0x000fe40007f3e0ff */
[----:B------:R-:W-:Y:S02]  /*dc00*/  LOP3.LUT R4, R25, 0x380, RZ, 0xc0, !PT ;  /* 0x0000038019047812 */ /* 0x000fe400078ec0ff */
[----:B------:R-:W-:-:S02]  /*dc10*/  SHF.R.U64 R9, R9, 0x3, RZ ;  /* 0x0000000309097819 */ /* 0x000fc400000012ff */
[----:B------:R-:W-:Y:S02]  /*dc20*/  LOP3.LUT R6, R57, 0x380, RZ, 0xc0, !PT ;  /* 0x0000038039067812 */ /* 0x000fe400078ec0ff */
[----:B-----5:R-:W-:Y:S02]  /*dc30*/  LOP3.LUT R24, R59, 0x380, RZ, 0xc0, !PT ;  /* 0x000003803b187812 */ /* 0x020fe400078ec0ff */
[----:B------:R-:W-:Y:S02]  /*dc40*/  SHF.R.U64 R4, R4, 0x3, RZ ;  /* 0x0000000304047819 */ /* 0x000fe400000012ff */
[----:B------:R-:W-:Y:S02]  /*dc50*/  LOP3.LUT R10, R9, R10, RZ, 0x3c, !PT ;  /* 0x0000000a090a7212 */ /* 0x000fe400078e3cff */
[----:B------:R-:W-:Y:S02]  /*dc60*/  SHF.R.U64 R6, R6, 0x3, RZ ;  /* 0x0000000306067819 */ /* 0x000fe400000012ff */
[----:B------:R-:W-:Y:S01]  /*dc70*/  SHF.R.U64 R24, R24, 0x3, RZ ;  /* 0x0000000318187819 */ /* 0x000fe200000012ff */
[--C-:B------:R-:W-:Y:S01]  /*dc80*/  IMAD.X R7, RZ, RZ, R11.reuse, P1 ;  /* 0x000000ffff077224 */ /* 0x100fe200008e060b */
[----:B------:R-:W-:Y:S01]  /*dc90*/  LOP3.LUT R8, R4, R25, RZ, 0x3c, !PT ;  /* 0x0000001904087212 */ /* 0x000fe200078e3cff */
[----:B------:R-:W-:Y:S01]  /*dca0*/  IMAD.X R9, RZ, RZ, R11, P2 ;  /* 0x000000ffff097224 */ /* 0x000fe200010e060b */
[----:B------:R-:W-:-:S02]  /*dcb0*/  IADD3.X R5, RZ, R11, RZ, P0, !PT ;  /* 0x0000000bff057210 */ /* 0x000fc400007fe4ff */
[----:B------:R-:W-:Y:S02]  /*dcc0*/  LOP3.LUT R6, R6, R57, RZ, 0x3c, !PT ;  /* 0x0000003906067212 */ /* 0x000fe400078e3cff */
[----:B------:R-:W-:Y:S02]  /*dcd0*/  LOP3.LUT R4, R24, R59, RZ, 0x3c, !PT ;  /* 0x0000003b18047212 */ /* 0x000fe400078e3cff */
[----:B------:R-:W-:Y:S02]  /*dce0*/  MOV R10, R10 ;  /* 0x0000000a000a7202 */ /* 0x000fe40000000f00 */
[----:B------:R-:W-:Y:S02]  /*dcf0*/  MOV R53, R6 ;  /* 0x0000000600357202 */ /* 0x000fe40000000f00 */
[----:B-1----:R-:W-:Y:S01]  /*dd00*/  MOV R32, R4 ;  /* 0x0000000400207202 */ /* 0x002fe20000000f00 */
[----:B------:R0:W-:Y:S01]  /*dd10*/  STSM.16.M88.4 [R10], R12 ;  /* 0x0000000c0a007844 */ /* 0x0001e20000000200 */
[----:B------:R-:W-:-:S02]  /*dd20*/  ISETP.NE.U32.AND P0, PT, RZ, UR4, PT ;  /* 0x00000004ff007c0c */ /* 0x000fc4000bf05070 */
[----:B---3--:R-:W-:Y:S02]  /*dd30*/  IADD3 R24, P1, R62, UR4, RZ ;  /* 0x000000043e187c10 */ /* 0x008fe4000ff3e0ff */
[----:B------:R-:W-:Y:S02]  /*dd40*/  MOV R54, R8 ;  /* 0x0000000800367202 */ /* 0x000fe40000000f00 */
[----:B------:R-:W-:Y:S02]  /*dd50*/  F2FP.F16.F32.PACK_AB R4, R51, R52 ;  /* 0x000000343304723e */ /* 0x000fe400000000ff */
[----:B------:R-:W-:Y:S02]  /*dd60*/  F2FP.F16.F32.PACK_AB R5, R49, R50 ;  /* 0x000000323105723e */ /* 0x000fe400000000ff */
[----:B------:R-:W-:Y:S02]  /*dd70*/  F2FP.F16.F32.PACK_AB R6, R47, R48 ;  /* 0x000000302f06723e */ /* 0x000fe400000000ff */
[----:B------:R-:W-:-:S02]  /*dd80*/  F2FP.F16.F32.PACK_AB R7, R45, R46 ;  /* 0x0000002e2d07723e */ /* 0x000fc400000000ff */
[----:B------:R-:W-:Y:S02]  /*dd90*/  F2FP.F16.F32.PACK_AB R8, R43, R44 ;  /* 0x0000002c2b08723e */ /* 0x000fe400000000ff */
[----:B------:R-:W-:Y:S02]  /*dda0*/  F2FP.F16.F32.PACK_AB R9, R41, R42 ;  /* 0x0000002a2909723e */ /* 0x000fe400000000ff */
[----:B0-----:R-:W-:Y:S02]  /*ddb0*/  F2FP.F16.F32.PACK_AB R10, R39, R40 ;  /* 0x00000028270a723e */ /* 0x001fe400000000ff */
[----:B------:R-:W-:Y:S02]  /*ddc0*/  F2FP.F16.F32.PACK_AB R11, R37, R38 ;  /* 0x00000026250b723e */ /* 0x000fe400000000ff */
[----:B------:R-:W-:Y:S02]  /*ddd0*/  F2FP.F16.F32.PACK_AB R12, R31, R36 ;  /* 0x000000241f0c723e */ /* 0x000fe400000000ff */
[----:B------:R-:W-:-:S02]  /*dde0*/  F2FP.F16.F32.PACK_AB R13, R29, R30 ;  /* 0x0000001e1d0d723e */ /* 0x000fc400000000ff */
[----:B------:R-:W-:Y:S02]  /*ddf0*/  F2FP.F16.F32.PACK_AB R14, R27, R28 ;  /* 0x0000001c1b0e723e */ /* 0x000fe400000000ff */
[----:B------:R-:W-:Y:S02]  /*de00*/  F2FP.F16.F32.PACK_AB R15, R119, R26 ;  /* 0x0000001a770f723e */ /* 0x000fe400000000ff */
[----:B------:R-:W-:Y:S02]  /*de10*/  ISETP.NE.AND.EX P0, PT, RZ, UR5, PT, P0 ;  /* 0x00000005ff007c0c */ /* 0x000fe4000bf05300 */
[----:B----4-:R-:W-:Y:S01]  /*de20*/  IADD3.X R25, R61, UR5, RZ, P1, !PT ;  /* 0x000000053d197c10 */ /* 0x010fe20008ffe4ff */
[----:B------:R-:W-:Y:S01]  /*de30*/  ULDC.64 UR4, c[0x0][0xc08] ;  /* 0x0003020000047ab9 */ /* 0x000fe20000000a00 */
[----:B------:R0:W-:Y:S01]  /*de40*/  STSM.16.M88.4 [R54], R4 ;  /* 0x0000000436007844 */ /* 0x0001e20000000200 */
[----:B------:R-:W-:Y:S01]  /*de50*/  ISETP.NE.U32.AND P1, PT, RZ, UR4, PT ;  /* 0x00000004ff007c0c */ /* 0x000fe2000bf25070 */
[----:B------:R-:W1:Y:S02]  /*de60*/  LDC R30, c[0x0][0xbe8] ;  /* 0x0002fa00ff1e7b82 */ /* 0x000e640000000800 */
[----:B------:R2:W-:Y:S01]  /*de70*/  STSM.16.M88.4 [R53], R8 ;  /* 0x0000000835007844 */ /* 0x0005e20000000200 */
[----:B------:R-:W-:-:S03]  /*de80*/  ISETP.NE.AND.EX P1, PT, RZ, UR5, PT, P1 ;  /* 0x00000005ff007c0c */ /* 0x000fc6000bf25310 */
[----:B------:R3:W-:Y:S01]  /*de90*/  STSM.16.M88.4 [R32], R12 ;  /* 0x0000000c20007844 */ /* 0x0007e20000000200 */
[----:B------:R-:W-:Y:S01]  /*dea0*/  IMAD.MOV.U32 R28, RZ, RZ, RZ ;  /* 0x000000ffff1c7224 */ /* 0x000fe200078e00ff */
[----:B------:R-:W-:Y:S08]  /*deb0*/  BAR.SYNC.DEFER_BLOCKING 0x1, 0x180 ;  /* 0x0046000000007b1d */ /* 0x000ff00000010000 */
[----:B0-----:R-:W-:Y:S01]  /*dec0*/  @P1 IADD3 R4, P3, R62, UR4, RZ ;  /* 0x000000043e041c10 */ /* 0x001fe2000ff7e0ff */
[----:B------:R-:W-:-:S02]  /*ded0*/  ULDC UR4, c[0x0][0xa88] ;  /* 0x0002a20000047ab9 */ /* 0x000fc40000000800 */
[----:B--2---:R-:W-:Y:S02]  /*dee0*/  MOV R9, UR4 ;  /* 0x0000000400097c02 */ /* 0x004fe40008000f00 */
[----:B------:R-:W-:Y:S01]  /*def0*/  @P1 IADD3.X R5, R61, UR5, RZ, P3, !PT ;  /* 0x000000053d051c10 */ /* 0x000fe20009ffe4ff */
[----:B------:R0:W5:Y:S04]  /*df00*/  @P0 LDG.E R28, desc[UR42][R24.64] ;  /* 0x0000002a181c0981 */ /* 0x000168000c1e1900 */
[----:B------:R0:W5:Y:S01]  /*df10*/  @P1 LDG.E R9, desc[UR42][R4.64] ;  /* 0x0000002a04091981 */ /* 0x000162000c1e1900 */
[----:B-1----:R-:W-:-:S13]  /*df20*/  ISETP.NE.AND P2, PT, R30, 0x1, PT ;  /* 0x000000011e00780c */ /* 0x002fda0003f45270 */
[----:B------:R-:W1:Y:S08]  /*df30*/  @P2 LDC R6, c[0x0][0xbec] ;  /* 0x0002fb00ff062b82 */ /* 0x000e700000000800 */
[----:B------:R-:W2:Y:S01]  /*df40*/  @P2 LDC R27, c[0x0][0xbf0] ;  /* 0x0002fc00ff1b2b82 */ /* 0x000ea20000000800 */
[----:B---3--:R-:W-:Y:S01]  /*df50*/  IMAD R15, R58, 0xc0, R60 ;  /* 0x000000c03a0f7824 */ /* 0x008fe200078e023c */
[----:B0-----:R-:W-:Y:S06]  /*df60*/  @P1 BRA `(.L_x_597) ;  /* 0x0000000000101947 */ /* 0x001fec0003800000 */
[----:B------:R-:W-:Y:S05]  /*df70*/  @!P0 BRA `(.L_x_597) ;  /* 0x00000000000c8947 */ /* 0x000fea0003800000 */
[----:B------:R-:W3:Y:S04]  /*df80*/  LDG.E R4, desc[UR42][R24.64] ;  /* 0x0000002a18047981 */ /* 0x000ee8000c1e1900 */
[----:B-----5:R-:W3:Y:S02]  /*df90*/  LDG.E R9, desc[UR42][R24.64+0x4] ;  /* 0x0000042a18097981 */ /* 0x020ee4000c1e1900 */
[----:B---3--:R-:W-:-:S07]  /*dfa0*/  IMAD.IADD R9, R9, 0x1, -R4 ;  /* 0x0000000109097824 */ /* 0x008fce00078e0a04 */
.L_x_597:
[----:B------:R-:W3:Y:S01]  /*dfb0*/  LDL.LU R10, [R1+0x44] ;  /* 0x00004400010a7983 */ /* 0x000ee20000300800 */
[----:B-1----:R-:W-:Y:S01]  /*dfc0*/  @P2 IMAD.HI.U32 R4, R15, R6, RZ ;  /* 0x000000060f042227 */ /* 0x002fe200078e00ff */
[----:B------:R-:W-:Y:S01]  /*dfd0*/  ULDC.64 UR4, c[0x0][0xb90] ;  /* 0x0002e40000047ab9 */ /* 0x000fe20000000a00 */
[----:B-----5:R-:W-:Y:S01]  /*dfe0*/  SHF.R.S32.HI R29, RZ, 0x1f, R28 ;  /* 0x0000001fff1d7819 */ /* 0x020fe2000001141c */
[----:B------:R-:W4:Y:S01]  /*dff0*/  LDL.LU R8, [R1+0x34] ;  /* 0x0000340001087983 */ /* 0x000f220000300800 */
[----:B------:R-:W0:Y:S01]  /*e000*/  S2R R24, SR_TID.X ;  /* 0x0000000000187919 */ /* 0x000e220000002100 */
[----:B------:R-:W-:Y:S01]  /*e010*/  IMAD.MOV.U32 R7, RZ, RZ, R15 ;  /* 0x000000ffff077224 */ /* 0x000fe200078e000f */
[----:B------:R-:W1:Y:S01]  /*e020*/  @P2 LDC R39, c[0x0][0xbec] ;  /* 0x0002fb00ff272b82 */ /* 0x000e620000000800 */
[----:B------:R-:W4:Y:S04]  /*e030*/  LDL.LU R41, [R1+0x24] ;  /* 0x0000240001297983 */ /* 0x000f280000300800 */
[----:B------:R-:W4:Y:S04]  /*e040*/  LDL R12, [R1+0x54] ;  /* 0x00005400010c7983 */ /* 0x000f280000100800 */
[----:B------:R-:W4:Y:S01]  /*e050*/  LDL R40, [R1+0x3c] ;  /* 0x00003c0001287983 */ /* 0x000f220000100800 */
[----:B--2---:R-:W-:-:S05]  /*e060*/  @P2 SHF.R.U32.HI R7, RZ, R27, R4 ;  /* 0x0000001bff072219 */ /* 0x004fca0000011604 */
[----:B------:R-:W-:Y:S01]  /*e070*/  IMAD.MOV R13, RZ, RZ, -R7 ;  /* 0x000000ffff0d7224 */ /* 0x000fe200078e0a07 */
[C---:B0-----:R-:W-:Y:S01]  /*e080*/  IADD3 R25, R24.reuse, -0x80, RZ ;  /* 0xffffff8018197810 */ /* 0x041fe20007ffe0ff */
[----:B------:R-:W-:-:S03]  /*e090*/  VIADD R44, R24, 0xffffff80 ;  /* 0xffffff80182c7836 */ /* 0x000fc60000000000 */
[----:B------:R-:W-:-:S04]  /*e0a0*/  SHF.R.S32.HI R24, RZ, 0x1f, R25 ;  /* 0x0000001fff187819 */ /* 0x000fc80000011419 */
[----:B------:R-:W-:Y:S02]  /*e0b0*/  LEA.HI R24, R24, R25, RZ, 0x7 ;  /* 0x0000001918187211 */ /* 0x000fe400078f38ff */
[----:B------:R-:W-:Y:S02]  /*e0c0*/  SHF.R.S32.HI R42, RZ, 0x1f, R44 ;  /* 0x0000001fff2a7819 */ /* 0x000fe4000001142c */
[----:B------:R-:W-:Y:S02]  /*e0d0*/  LOP3.LUT R24, R24, 0xffffff80, RZ, 0xc0, !PT ;  /* 0xffffff8018187812 */ /* 0x000fe400078ec0ff */
[----:B------:R-:W-:-:S03]  /*e0e0*/  LEA.HI R42, R42, R44, RZ, 0x3 ;  /* 0x0000002c2a2a7211 */ /* 0x000fc600078f18ff */
[----:B------:R-:W-:Y:S01]  /*e0f0*/  IMAD.IADD R24, R25, 0x1, -R24 ;  /* 0x0000000119187824 */ /* 0x000fe200078e0a18 */
[----:B------:R-:W-:Y:S01]  /*e100*/  SHF.R.S32.HI R42, RZ, 0x3, R42 ;  /* 0x00000003ff2a7819 */ /* 0x000fe2000001142a */
[----:B------:R-:W-:Y:S01]  /*e110*/  IMAD R37, R9, R30, RZ ;  /* 0x0000001e09257224 */ /* 0x000fe200078e02ff */
[----:B---3--:R-:W-:Y:S02]  /*e120*/  SEL R36, R10, RZ, !P0 ;  /* 0x000000ff0a247207 */ /* 0x008fe40004000000 */
[----:B----4-:R-:W-:Y:S02]  /*e130*/  SEL R31, R8, RZ, !P0 ;  /* 0x000000ff081f7207 */ /* 0x010fe40004000000 */
[----:B------:R-:W-:Y:S01]  /*e140*/  SHF.R.S32.HI R38, RZ, 0x1f, R41 ;  /* 0x0000001fff267819 */ /* 0x000fe20000011429 */
[----:B------:R-:W-:-:S04]  /*e150*/  IMAD.WIDE.U32 R4, R41, UR4, R28 ;  /* 0x0000000429047c25 */ /* 0x000fc8000f8e001c */
[----:B------:R-:W-:-:S04]  /*e160*/  IMAD R6, R38, UR4, RZ ;  /* 0x0000000426067c24 */ /* 0x000fc8000f8e02ff */
[----:B------:R-:W-:Y:S01]  /*e170*/  IMAD R11, R41, UR5, R6 ;  /* 0x00000005290b7c24 */ /* 0x000fe2000f8e0206 */
[----:B------:R-:W-:-:S04]  /*e180*/  ULDC.64 UR4, c[0x0][0xb98] ;  /* 0x0002e60000047ab9 */ /* 0x000fc80000000a00 */
[----:B------:R-:W-:Y:S01]  /*e190*/  IADD3 R5, R5, R11, RZ ;  /* 0x0000000b05057210 */ /* 0x000fe20007ffe0ff */
[----:B------:R-:W-:Y:S02]  /*e1a0*/  IMAD R11, R30, R13, R15 ;  /* 0x0000000d1e0b7224 */ /* 0x000fe400078e020f */
[----:B------:R-:W-:Y:S02]  /*e1b0*/  IMAD R8, R36, UR4, RZ ;  /* 0x0000000424087c24 */ /* 0x000fe4000f8e02ff */
[C---:B------:R-:W-:Y:S01]  /*e1c0*/  IMAD.WIDE.U32 R4, R31.reuse, UR4, R4 ;  /* 0x000000041f047c25 */ /* 0x040fe2000f8e0004 */
[----:B------:R-:W-:Y:S02]  /*e1d0*/  SHF.R.S32.HI R6, RZ, 0x1f, R11 ;  /* 0x0000001fff067819 */ /* 0x000fe4000001140b */
[----:B------:R-:W-:Y:S01]  /*e1e0*/  SHF.R.S32.HI R13, RZ, 0x1f, R7 ;  /* 0x0000001fff0d7819 */ /* 0x000fe20000011407 */
[----:B------:R-:W-:Y:S01]  /*e1f0*/  IMAD R8, R31, UR5, R8 ;  /* 0x000000051f087c24 */ /* 0x000fe2000f8e0208 */
[----:B------:R-:W-:Y:S01]  /*e200*/  IADD3 R4, P0, R7, R4, RZ ;  /* 0x0000000407047210 */ /* 0x000fe20007f1e0ff */
[----:B------:R-:W-:-:S02]  /*e210*/  ULDC.64 UR4, c[0x0][0xb88] ;  /* 0x0002e20000047ab9 */ /* 0x000fc40000000a00 */
[----:B------:R-:W-:Y:S01]  /*e220*/  IMAD R6, R6, UR4, RZ ;  /* 0x0000000406067c24 */ /* 0x000fe2000f8e02ff */
[----:B------:R-:W-:-:S03]  /*e230*/  IADD3.X R5, R13, R5, R8, P0, !PT ;  /* 0x000000050d057210 */ /* 0x000fc600007fe408 */
[C---:B------:R-:W-:Y:S02]  /*e240*/  IMAD R7, R11.reuse, UR5, R6 ;  /* 0x000000050b077c24 */ /* 0x040fe4000f8e0206 */
[----:B------:R-:W-:Y:S01]  /*e250*/  IMAD.WIDE.U32 R4, R11, UR4, R4 ;  /* 0x000000040b047c25 */ /* 0x000fe2000f8e0004 */
[----:B------:R-:W-:-:S03]  /*e260*/  ULDC.64 UR4, c[0x0][0xb50] ;  /* 0x0002d40000047ab9 */ /* 0x000fc60000000a00 */
[----:B------:R-:W-:Y:S01]  /*e270*/  IMAD.IADD R5, R5, 0x1, R7 ;  /* 0x0000000105057824 */ /* 0x000fe200078e0207 */
[----:B------:R-:W-:-:S04]  /*e280*/  LEA R10, P0, R4, UR4, 0x2 ;  /* 0x00000004040a7c11 */ /* 0x000fc8000f8010ff */
[----:B------:R-:W-:Y:S01]  /*e290*/  LEA.HI.X R14, R4, UR5, R5, 0x2, P0 ;  /* 0x00000005040e7c11 */ /* 0x000fe200080f1405 */
[----:B------:R-:W-:Y:S01]  /*e2a0*/  SHFL.IDX PT, R6, R10, 0x1, 0x1c1f ;  /* 0x003c1f000a067f89 */ /* 0x000fe200000e0000 */
[----:B------:R-:W-:Y:S01]  /*e2b0*/  IMAD R12, R58, 0xc0, R12 ;  /* 0x000000c03a0c7824 */ /* 0x000fe200078e020c */
[----:B------:R-:W-:Y:S02]  /*e2c0*/  ULDC.64 UR4, c[0x0][0xaa0] ;  /* 0x0002a80000047ab9 */ /* 0x000fe40000000a00 */
[----:B------:R-:W-:Y:S04]  /*e2d0*/  SHFL.IDX PT, R4, R10, RZ, 0x1c1f ;  /* 0x001c1fff0a047589 */ /* 0x000fe800000e0000 */
[----:B------:R-:W0:Y:S04]  /*e2e0*/  SHFL.IDX PT, R5, R14, RZ, 0x1c1f ;  /* 0x001c1fff0e057589 */ /* 0x000e2800000e0000 */
[----:B------:R-:W2:Y:S01]  /*e2f0*/  SHFL.IDX PT, R7, R14, 0x1, 0x1c1f ;  /* 0x003c1f000e077f89 */ /* 0x000ea200000e0000 */
[----:B------:R-:W-:Y:S01]  /*e300*/  LOP3.LUT P0, RZ, R24, 0x3, RZ, 0xc0, !PT ;  /* 0x0000000318ff7812 */ /* 0x000fe2000780c0ff */
[----:B------:R-:W-:-:S02]  /*e310*/  VIADD R8, R12, 0x8 ;  /* 0x000000080c087836 */ /* 0x000fc40000000000 */
[----:B------:R-:W-:Y:S01]  /*e320*/  IMAD R11, R42, 0x40, R40 ;  /* 0x000000402a0b7824 */ /* 0x000fe200078e0228 */
[-C--:B------:R-:W-:Y:S02]  /*e330*/  ISETP.GE.OR P1, PT, R12, R37.reuse, P0 ;  /* 0x000000250c00720c */ /* 0x080fe40000726670 */
[----:B------:R-:W-:Y:S01]  /*e340*/  ISETP.GE.OR P0, PT, R8, R37, P0 ;  /* 0x000000250800720c */ /* 0x000fe20000706670 */
[----:B------:R-:W-:-:S03]  /*e350*/  IMAD.WIDE R20, R11, 0x2, R20 ;  /* 0x000000020b147825 */ /* 0x000fc600078e0214 */
[----:B------:R-:W-:-:S04]  /*e360*/  LOP3.LUT R9, R20, 0x380, RZ, 0xc0, !PT ;  /* 0x0000038014097812 */ /* 0x000fc800078ec0ff */
[----:B------:R-:W-:-:S03]  /*e370*/  SHF.R.U64 R9, R9, 0x3, RZ ;  /* 0x0000000309097819 */ /* 0x000fc600000012ff */
[----:B0-----:R0:W-:Y:S04]  /*e380*/  @!P1 ST.E desc[UR42][R4.64], R3 ;  /* 0x0000000304009985 */ /* 0x0011e8000c10192a */
[----:B--2---:R2:W-:Y:S01]  /*e390*/  @!P0 ST.E desc[UR42][R6.64], R0 ;  /* 0x0000000006008985 */ /* 0x0045e2000c10192a */
[C---:B------:R-:W-:Y:S02]  /*e3a0*/  IADD3 R32, P0, R20.reuse, 0x4800, RZ ;  /* 0x0000480014207810 */ /* 0x040fe40007f1e0ff */
[C---:B------:R-:W-:Y:S02]  /*e3b0*/  IADD3 R13, P3, R20.reuse, 0x1800, RZ ;  /* 0x00001800140d7810 */ /* 0x040fe40007f7e0ff */
[----:B------:R-:W-:Y:S02]  /*e3c0*/  IADD3 R25, P4, R20, 0x3000, RZ ;  /* 0x0000300014197810 */ /* 0x000fe40007f9e0ff */
[----:B------:R-:W-:-:S02]  /*e3d0*/  LOP3.LUT R8, R9, R20, RZ, 0x3c, !PT ;  /* 0x0000001409087212 */ /* 0x000fc400078e3cff */
[----:B------:R-:W-:Y:S02]  /*e3e0*/  LOP3.LUT R20, R32, 0x380, RZ, 0xc0, !PT ;  /* 0x0000038020147812 */ /* 0x000fe400078ec0ff */
[----:B------:R-:W-:Y:S02]  /*e3f0*/  LOP3.LUT R12, R13, 0x380, RZ, 0xc0, !PT ;  /* 0x000003800d0c7812 */ /* 0x000fe400078ec0ff */
[----:B------:R-:W-:Y:S02]  /*e400*/  LOP3.LUT R24, R25, 0x380, RZ, 0xc0, !PT ;  /* 0x0000038019187812 */ /* 0x000fe400078ec0ff */
[----:B0-----:R-:W-:Y:S02]  /*e410*/  SHF.R.U64 R3, R20, 0x3, RZ ;  /* 0x0000000314037819 */ /* 0x001fe400000012ff */
[----:B------:R-:W-:Y:S02]  /*e420*/  SHF.R.U64 R12, R12, 0x3, RZ ;  /* 0x000000030c0c7819 */ /* 0x000fe400000012ff */
[----:B------:R-:W-:-:S02]  /*e430*/  SHF.R.U64 R24, R24, 0x3, RZ ;  /* 0x0000000318187819 */ /* 0x000fc400000012ff */
[----:B------:R-:W-:Y:S01]  /*e440*/  LOP3.LUT R4, R3, R32, RZ, 0x3c, !PT ;  /* 0x0000002003047212 */ /* 0x000fe200078e3cff */
[----:B------:R-:W-:Y:S01]  /*e450*/  IMAD R3, R29, UR4, RZ ;  /* 0x000000041d037c24 */ /* 0x000fe2000f8e02ff */
[----:B------:R-:W-:Y:S01]  /*e460*/  LOP3.LUT R12, R12, R13, RZ, 0x3c, !PT ;  /* 0x0000000d0c0c7212 */ /* 0x000fe200078e3cff */
[--C-:B------:R-:W-:Y:S01]  /*e470*/  IMAD.X R13, RZ, RZ, R21.reuse, P3 ;  /* 0x000000ffff0d7224 */ /* 0x100fe200018e0615 */
[----:B------:R-:W-:Y:S01]  /*e480*/  LOP3.LUT R24, R24, R25, RZ, 0x3c, !PT ;  /* 0x0000001918187212 */ /* 0x000fe200078e3cff */
[--C-:B------:R-:W-:Y:S01]  /*e490*/  IMAD.MOV.U32 R9, RZ, RZ, R21.reuse ;  /* 0x000000ffff097224 */ /* 0x100fe200078e0015 */
[----:B------:R-:W-:Y:S01]  /*e4a0*/  IADD3.X R25, RZ, R21, RZ, P4, !PT ;  /* 0x00000015ff197210 */ /* 0x000fe200027fe4ff */
[----:B------:R-:W-:Y:S01]  /*e4b0*/  IMAD.X R5, RZ, RZ, R21, P0 ;  /* 0x000000ffff057224 */ /* 0x000fe200000e0615 */
[----:B------:R-:W-:Y:S01]  /*e4c0*/  SHF.R.S32.HI R43, RZ, 0x1f, R44 ;  /* 0x0000001fff2b7819 */ /* 0x000fe2000001142c */
[C---:B------:R-:W-:Y:S01]  /*e4d0*/  IMAD R3, R28.reuse, UR5, R3 ;  /* 0x000000051c037c24 */ /* 0x040fe2000f8e0203 */
[----:B------:R-:W3:Y:S01]  /*e4e0*/  LD.E.128 R12, desc[UR42][R12.64] ;  /* 0x0000002a0c0c7980 */ /* 0x000ee2000c101d00 */
[----:B------:R-:W-:Y:S01]  /*e4f0*/  IMAD.WIDE.U32 R20, R28, UR4, RZ ;  /* 0x000000041c147c25 */ /* 0x000fe2000f8e00ff */
[----:B------:R-:W-:Y:S01]  /*e500*/  ULDC.64 UR4, c[0x0][0xae8] ;  /* 0x0002ba0000047ab9 */ /* 0x000fe20000000a00 */
[----:B------:R-:W0:Y:S01]  /*e510*/  @P2 LDC R29, c[0x0][0xbf0] ;  /* 0x0002fc00ff1d2b82 */ /* 0x000e220000000800 */
[----:B------:R-:W4:Y:S02]  /*e520*/  LD.E.128 R8, desc[UR42][R8.64] ;  /* 0x0000002a08087980 */ /* 0x000f24000c101d00 */
[----:B------:R-:W-:Y:S01]  /*e530*/  IADD3 R21, R21, R3, RZ ;  /* 0x0000000315157210 */ /* 0x000fe20007ffe0ff */
[----:B------:R-:W-:Y:S01]  /*e540*/  IMAD R3, R38, UR4, RZ ;  /* 0x0000000426037c24 */ /* 0x000fe2000f8e02ff */
[----:B------:R-:W3:Y:S03]  /*e550*/  LD.E.128 R24, desc[UR42][R24.64] ;  /* 0x0000002a18187980 */ /* 0x000ee6000c101d00 */
[C---:B------:R-:W-:Y:S01]  /*e560*/  IMAD R3, R41.reuse, UR5, R3 ;  /* 0x0000000529037c24 */ /* 0x040fe2000f8e0203 */
[----:B--2---:R-:W5:Y:S01]  /*e570*/  LD.E.128 R4, desc[UR42][R4.64] ;  /* 0x0000002a04047980 */ /* 0x004f62000c101d00 */
[----:B------:R-:W-:Y:S01]  /*e580*/  IMAD.WIDE.U32 R20, R41, UR4, R20 ;  /* 0x0000000429147c25 */ /* 0x000fe2000f8e0014 */
[----:B------:R-:W-:Y:S01]  /*e590*/  LEA.HI R43, R43, R44, RZ, 0x3 ;  /* 0x0000002c2b2b7211 */ /* 0x000fe200078f18ff */
[----:B------:R-:W-:Y:S01]  /*e5a0*/  ULDC.64 UR4, c[0x0][0xaf0] ;  /* 0x0002bc0000047ab9 */ /* 0x000fe20000000a00 */
[----:B------:R-:W2:Y:S02]  /*e5b0*/  LDL R41, [R1+0x64] ;  /* 0x0000640001297983 */ /* 0x000ea40000100800 */
[----:B------:R-:W-:Y:S01]  /*e5c0*/  LOP3.LUT R43, R43, 0xfffffff8, RZ, 0xc0, !PT ;  /* 0xfffffff82b2b7812 */ /* 0x000fe200078ec0ff */
[----:B------:R-:W-:Y:S01]  /*e5d0*/  IMAD R38, R58, 0xc0, R42 ;  /* 0x000000c03a267824 */ /* 0x000fe200078e022a */
[----:B------:R-:W-:Y:S01]  /*e5e0*/  @!PT LDS RZ, [RZ] ;  /* 0x00000000fffff984 */ /* 0x000fe20000000800 */
[----:B------:R-:W-:Y:S01]  /*e5f0*/  @!PT LDS RZ, [RZ] ;  /* 0x00000000fffff984 */ /* 0x000fe20000000800 */
[----:B------:R-:W-:Y:S01]  /*e600*/  @!PT LDS RZ, [RZ] ;  /* 0x00000000fffff984 */ /* 0x000fe20000000800 */
[----:B------:R-:W-:Y:S01]  /*e610*/  @!PT LDS RZ, [RZ] ;  /* 0x00000000fffff984 */ /* 0x000fe20000000800 */
[----:B------:R1:W-:Y:S06]  /*e620*/  MEMBAR.ALL.CTA ;  /* 0x0000000000007992 */ /* 0x0003ec0000008000 */
[----:B-1----:R-:W1:Y:S01]  /*e630*/  FENCE.VIEW.ASYNC.S ;  /* 0x00000000000073c6 */ /* 0x002e620000000000 */
[----:B------:R-:W-:-:S04]  /*e640*/  IMAD.IADD R43, R44, 0x1, -R43 ;  /* 0x000000012c2b7824 */ /* 0x000fc800078e0a2b */
[----:B------:R-:W-:-:S04]  /*e650*/  IMAD R0, R43, 0x30, R42 ;  /* 0x000000302b007824 */ /* 0x000fc800078e022a */
[----:B------:R-:W-:-:S04]  /*e660*/  IMAD R32, R58, 0xc0, R0 ;  /* 0x000000c03a207824 */ /* 0x000fc800078e0200 */
[----:B------:R-:W-:-:S04]  /*e670*/  @P2 IMAD.HI.U32 R0, R32, R39, RZ ;  /* 0x0000002720002227 */ /* 0x000fc800078e00ff */
[----:B------:R-:W-:Y:S02]  /*e680*/  IMAD.IADD R21, R21, 0x1, R3 ;  /* 0x0000000115157824 */ /* 0x000fe400078e0203 */
[----:B------:R-:W-:Y:S01]  /*e690*/  IMAD.MOV.U32 R3, RZ, RZ, R32 ;  /* 0x000000ffff037224 */ /* 0x000fe200078e0020 */
[----:B0-----:R-:W-:Y:S01]  /*e6a0*/  @P2 SHF.R.U32.HI R3, RZ, R29, R0 ;  /* 0x0000001dff032219 */ /* 0x001fe20000011600 */
[----:B------:R-:W-:Y:S02]  /*e6b0*/  IMAD R28, R36, UR4, RZ ;  /* 0x00000004241c7c24 */ /* 0x000fe4000f8e02ff */
[----:B------:R-:W-:Y:S01]  /*e6c0*/  IMAD.WIDE.U32 R20, R31, UR4, R20 ;  /* 0x000000041f147c25 */ /* 0x000fe2000f8e0014 */
[----:B------:R-:W-:-:S03]  /*e6d0*/  SHF.R.S32.HI R0, RZ, 0x1f, R3 ;  /* 0x0000001fff007819 */ /* 0x000fc60000011403 */
[----:B------:R-:W-:Y:S01]  /*e6e0*/  IMAD R29, R31, UR5, R28 ;  /* 0x000000051f1d7c24 */ /* 0x000fe2000f8e021c */
[----:B------:R-:W-:Y:S01]  /*e6f0*/  ULDC.64 UR4, c[0x0][0xae0] ;  /* 0x0002b80000047ab9 */ /* 0x000fe20000000a00 */
[----:B------:R-:W-:Y:S02]  /*e700*/  IMAD.MOV R31, RZ, RZ, -R3 ;  /* 0x000000ffff1f7224 */ /* 0x000fe400078e0a03 */
[----:B------:R-:W-:Y:S01]  /*e710*/  IMAD R0, R0, UR4, RZ ;  /* 0x0000000400007c24 */ /* 0x000fe2000f8e02ff */
[----:B------:R-:W-:Y:S01]  /*e720*/  IADD3 R21, R21, R29, RZ ;  /* 0x0000001d15157210 */ /* 0x000fe20007ffe0ff */
[----:B------:R-:W-:Y:S02]  /*e730*/  IMAD R29, R30, R31, R32 ;  /* 0x0000001f1e1d7224 */ /* 0x000fe400078e0220 */
[C---:B------:R-:W-:Y:S02]  /*e740*/  IMAD R31, R3.reuse, UR5, R0 ;  /* 0x00000005031f7c24 */ /* 0x040fe4000f8e0200 */
[----:B------:R-:W-:Y:S01]  /*e750*/  IMAD.WIDE.U32 R20, R3, UR4, R20 ;  /* 0x0000000403147c25 */ /* 0x000fe2000f8e0014 */
[----:B------:R-:W-:Y:S01]  /*e760*/  SHF.R.S32.HI R0, RZ, 0x1f, R29 ;  /* 0x0000001fff007819 */ /* 0x000fe2000001141d */
[----:B------:R-:W-:-:S02]  /*e770*/  ULDC.64 UR4, c[0x0][0xad8] ;  /* 0x0002b60000047ab9 */ /* 0x000fc40000000a00 */
[----:B------:R-:W-:Y:S02]  /*e780*/  IMAD.IADD R21, R21, 0x1, R31 ;  /* 0x0000000115157824 */ /* 0x000fe400078e021f */
[----:B------:R-:W-:Y:S02]  /*e790*/  IMAD R0, R0, UR4, RZ ;  /* 0x0000000400007c24 */ /* 0x000fe4000f8e02ff */
[----:B------:R-:W-:-:S04]  /*e7a0*/  IMAD.WIDE.U32 R20, R29, UR4, R20 ;  /* 0x000000041d147c25 */ /* 0x000fc8000f8e0014 */
[----:B------:R-:W-:Y:S01]  /*e7b0*/  IMAD R3, R29, UR5, R0 ;  /* 0x000000051d037c24 */ /* 0x000fe2000f8e0200 */
[----:B------:R-:W-:Y:S02]  /*e7c0*/  ULDC.64 UR4, c[0x0][0xa80] ;  /* 0x0002a00000047ab9 */ /* 0x000fe40000000a00 */
[----:B------:R-:W-:Y:S01]  /*e7d0*/  LEA R32, P0, R20, UR4, 0x1 ;  /* 0x0000000414207c11 */ /* 0x000fe2000f8008ff */
[----:B------:R-:W-:Y:S01]  /*e7e0*/  IMAD.IADD R3, R21, 0x1, R3 ;  /* 0x0000000115037824 */ /* 0x000fe200078e0203 */
[----:B------:R-:W-:-:S04]  /*e7f0*/  ULDC UR4, c[0x0][0xac8] ;  /* 0x0002b20000047ab9 */ /* 0x000fc80000000800 */
[----:B------:R-:W-:Y:S02]  /*e800*/  LEA.HI.X R36, R20, UR5, R3, 0x1, P0 ;  /* 0x0000000514247c11 */ /* 0x000fe400080f0c03 */
[----:B-1----:R-:W0:Y:S01]  /*e810*/  SHFL.IDX PT, R20, R32, RZ, 0x181f ;  /* 0x00181fff20147589 */ /* 0x002e2200000e0000 */
[----:B------:R-:W-:-:S03]  /*e820*/  ISETP.GE.AND P0, PT, R40, UR4, PT ;  /* 0x0000000428007c0c */ /* 0x000fc6000bf06270 */
[----:B------:R-:W1:Y:S04]  /*e830*/  SHFL.IDX PT, R28, R32, 0x1, 0x181f ;  /* 0x00381f00201c7f89 */ /* 0x000e6800000e0000 */
[----:B------:R-:W2:Y:S04]  /*e840*/  SHFL.IDX PT, R21, R36, RZ, 0x181f ;  /* 0x00181fff24157589 */ /* 0x000ea800000e0000 */
[----:B------:R-:W2:Y:S01]  /*e850*/  SHFL.IDX PT, R30, R32, 0x2, 0x181f ;  /* 0x00581f00201e7f89 */ /* 0x000ea200000e0000 */
[----:B------:R-:W-:-:S03]  /*e860*/  VIADD R0, R38, 0x30 ;  /* 0x0000003026007836 */ /* 0x000fc60000000000 */
[----:B------:R-:W2:Y:S01]  /*e870*/  SHFL.IDX PT, R29, R36, 0x1, 0x181f ;  /* 0x00381f00241d7f89 */ /* 0x000ea200000e0000 */
[----:B------:R-:W-:-:S03]  /*e880*/  ISETP.GE.OR P3, PT, R38, R37, P0 ;  /* 0x000000252600720c */ /* 0x000fc60000766670 */
[----:B------:R-:W2:Y:S01]  /*e890*/  SHFL.IDX PT, R31, R36, 0x2, 0x181f ;  /* 0x00581f00241f7f89 */ /* 0x000ea200000e0000 */
[----:B------:R-:W-:Y:S02]  /*e8a0*/  IADD3 R3, R38, 0x60, RZ ;  /* 0x0000006026037810 */ /* 0x000fe40007ffe0ff */
[-C--:B------:R-:W-:Y:S02]  /*e8b0*/  ISETP.GE.OR P2, PT, R0, R37.reuse, P0 ;  /* 0x000000250000720c */ /* 0x080fe40000746670 */
[----:B------:R-:W-:Y:S01]  /*e8c0*/  ISETP.GE.OR P1, PT, R3, R37, P0 ;  /* 0x000000250300720c */ /* 0x000fe20000726670 */
[----:B------:R-:W-:-:S04]  /*e8d0*/  VIADD R0, R18, 0x16820 ;  /* 0x0001682012007836 */ /* 0x000fc80000000000 */
[----:B0-----:R-:W-:Y:S02]  /*e8e0*/  @!P3 LEA R20, P5, R40, R20, 0x1 ;  /* 0x000000142814b211 */ /* 0x001fe400078a08ff */
[----:B------:R-:W-:-:S04]  /*e8f0*/  PRMT R0, RZ, 0x654, R0 ;  /* 0x00000654ff007816 */ /* 0x000fc80000000000 */
[----:B-1----:R-:W-:Y:S01]  /*e900*/  @!P2 LEA R28, P4, R40, R28, 0x1 ;  /* 0x0000001c281ca211 */ /* 0x002fe200078808ff */
[----:B------:R0:W-:Y:S02]  /*e910*/  SYNCS.ARRIVE.TRANS64.RED.A1T0 RZ, [R0+URZ], RZ ;  /* 0x000000ff00ff79a7 */ /* 0x0001e4000810043f */
[----:B0-----:R-:W-:-:S05]  /*e920*/  VIADD R0, R38, 0x90 ;  /* 0x0000009026007836 */ /* 0x001fca0000000000 */
[----:B------:R-:W-:Y:S01]  /*e930*/  ISETP.GE.OR P0, PT, R0, R37, P0 ;  /* 0x000000250000720c */ /* 0x000fe20000706670 */
[----:B------:R-:W0:Y:S04]  /*e940*/  SHFL.IDX PT, R32, R32, 0x3, 0x181f ;  /* 0x00781f0020207f89 */ /* 0x000e2800000e0000 */
[----:B------:R-:W1:Y:S01]  /*e950*/  SHFL.IDX PT, R36, R36, 0x3, 0x181f ;  /* 0x00781f0024247f89 */ /* 0x000e6200000e0000 */
[C-C-:B--2---:R-:W-:Y:S02]  /*e960*/  @!P3 LEA.HI.X R21, R40.reuse, R21, R41.reuse, 0x1, P5 ;  /* 0x000000152815b211 */ /* 0x144fe400028f0c29 */
[C---:B------:R-:W-:Y:S02]  /*e970*/  @!P1 LEA R30, P5, R40.reuse, R30, 0x1 ;  /* 0x0000001e281e9211 */ /* 0x040fe400078a08ff */
[----:B------:R-:W-:-:S02]  /*e980*/  @!P2 LEA.HI.X R29, R40, R29, R41, 0x1, P4 ;  /* 0x0000001d281da211 */ /* 0x000fc400020f0c29 */
[----:B------:R-:W-:Y:S01]  /*e990*/  @!P1 LEA.HI.X R31, R40, R31, R41, 0x1, P5 ;  /* 0x0000001f281f9211 */ /* 0x000fe200028f0c29 */
[----:B----4-:R2:W-:Y:S04]  /*e9a0*/  @!P3 ST.E.128 desc[UR42][R20.64], R8 ;  /* 0x000000081400b985 */ /* 0x0105e8000c101d2a */
[----:B---3--:R2:W-:Y:S04]  /*e9b0*/  @!P2 ST.E.128 desc[UR42][R28.64], R12 ;  /* 0x0000000c1c00a985 */ /* 0x0085e8000c101d2a */
[----:B------:R2:W-:Y:S01]  /*e9c0*/  @!P1 ST.E.128 desc[UR42][R30.64], R24 ;  /* 0x000000181e009985 */ /* 0x0005e2000c101d2a */
[----:B01----:R-:W-:Y:S05]  /*e9d0*/  @P0 BRA `(.L_x_598) ;  /* 0x0000000800980947 */ /* 0x003fea0003800000 */
[----:B--2---:R-:W-:-:S04]  /*e9e0*/  LEA R8, P0, R40, R32, 0x1 ;  /* 0x0000002028087211 */ /* 0x004fc800078008ff */
[----:B------:R-:W-:-:S05]  /*e9f0*/  LEA.HI.X R9, R40, R36, R41, 0x1, P0 ;  /* 0x0000002428097211 */ /* 0x000fca00000f0c29 */
[----:B-----5:R0:W-:Y:S01]  /*ea00*/  ST.E.128 desc[UR42][R8.64], R4 ;  /* 0x0000000408007985 */ /* 0x0201e2000c101d2a */
[----:B------:R-:W-:Y:S05]  /*ea10*/  BRA `(.L_x_598) ;  /* 0x0000000800887947 */ /* 0x000fea0003800000 */
.L_x_596:
[----:B------:R-:W2:Y:S01]  /*ea20*/  LDL.LU R6, [R1+0x28] ;  /* 0x0000280001067983 */ /* 0x000ea20000300800 */
[----:B------:R-:W-:Y:S01]  /*ea30*/  ULDC.64 UR4, c[0x0][0xc00] ;  /* 0x0003000000047ab9 */ /* 0x000fe20000000a00 */
[----:B------:R-:W-:Y:S01]  /*ea40*/  IMAD.MOV.U32 R0, RZ, RZ, RZ ;  /* 0x000000ffff007224 */ /* 0x000fe200078e00ff */
[----:B------:R-:W3:Y:S01]  /*ea50*/  LDC R25, c[0x0][0xbe8] ;  /* 0x0002fa00ff197b82 */ /* 0x000ee20000000800 */
[----:B------:R-:W4:Y:S01]  /*ea60*/  LDL.LU R3, [R1+0x2c] ;  /* 0x00002c0001037983 */ /* 0x000f220000300800 */
[----:B------:R-:W-:-:S04]  /*ea70*/  ISETP.NE.U32.AND P0, PT, RZ, UR4, PT ;  /* 0x00000004ff007c0c */ /* 0x000fc8000bf05070 */
[----:B------:R-:W-:Y:S02]  /*ea80*/  ISETP.NE.AND.EX P0, PT, RZ, UR5, PT, P0 ;  /* 0x00000005ff007c0c */ /* 0x000fe4000bf05300 */
[----:B--2---:R-:W-:-:S04]  /*ea90*/  IADD3 R4, P1, R6, UR4, RZ ;  /* 0x0000000406047c10 */ /* 0x004fc8000ff3e0ff */
[----:B----4-:R-:W-:Y:S01]  /*eaa0*/  IADD3.X R5, R3, UR5, RZ, P1, !PT ;  /* 0x0000000503057c10 */ /* 0x010fe20008ffe4ff */
[----:B------:R-:W-:Y:S02]  /*eab0*/  ULDC.64 UR4, c[0x0][0xc08] ;  /* 0x0003020000047ab9 */ /* 0x000fe40000000a00 */
[----:B------:R-:W-:-:S04]  /*eac0*/  ISETP.NE.U32.AND P1, PT, RZ, UR4, PT ;  /* 0x00000004ff007c0c */ /* 0x000fc8000bf25070 */
[----:B------:R2:W5:Y:S01]  /*ead0*/  @P0 LDG.E R0, desc[UR42][R4.64] ;  /* 0x0000002a04000981 */ /* 0x000562000c1e1900 */
[----:B------:R-:W-:Y:S01]  /*eae0*/  ISETP.NE.AND.EX P1, PT, RZ, UR5, PT, P1 ;  /* 0x00000005ff007c0c */ /* 0x000fe2000bf25310 */
[----:B------:R-:W4:-:S12]  /*eaf0*/  S2R R9, SR_TID.X ;  /* 0x0000000000097919 */ /* 0x000f180000002100 */
[----:B------:R-:W-:Y:S01]  /*eb00*/  @P1 IADD3 R6, P2, R6, UR4, RZ ;  /* 0x0000000406061c10 */ /* 0x000fe2000ff5e0ff */
[----:B------:R-:W-:Y:S02]  /*eb10*/  ULDC UR4, c[0x0][0xa88] ;  /* 0x0002a20000047ab9 */ /* 0x000fe40000000800 */
[----:B------:R-:W-:Y:S02]  /*eb20*/  MOV R8, UR4 ;  /* 0x0000000400087c02 */ /* 0x000fe40008000f00 */
[----:B------:R-:W-:-:S05]  /*eb30*/  @P1 IADD3.X R7, R3, UR5, RZ, P2, !PT ;  /* 0x0000000503071c10 */ /* 0x000fca00097fe4ff */
[----:B------:R2:W5:Y:S01]  /*eb40*/  @P1 LDG.E R8, desc[UR42][R6.64] ;  /* 0x0000002a06081981 */ /* 0x000562000c1e1900 */
[----:B---3--:R-:W-:Y:S01]  /*eb50*/  ISETP.NE.AND P2, PT, R25, 0x1, PT ;  /* 0x000000011900780c */ /* 0x008fe20003f45270 */
[----:B----4-:R-:W-:-:S12]  /*eb60*/  VIADD R26, R9, 0xffffff80 ;  /* 0xffffff80091a7836 */ /* 0x010fd80000000000 */
[----:B------:R-:W3:Y:S01]  /*eb70*/  @P2 LDC R20, c[0x0][0xbec] ;  /* 0x0002fb00ff142b82 */ /* 0x000ee20000000800 */
[----:B------:R-:W-:-:S07]  /*eb80*/  ISETP.GE.AND P3, PT, R26, 0xc0, PT ;  /* 0x000000c01a00780c */ /* 0x000fce0003f66270 */
[----:B------:R-:W4:Y:S01]  /*eb90*/  @P2 LDC R21, c[0x0][0xbf0] ;  /* 0x0002fc00ff152b82 */ /* 0x000f220000000800 */
[----:B--2---:R-:W-:Y:S05]  /*eba0*/  @P1 BRA `(.L_x_599) ;  /* 0x0000000000101947 */ /* 0x004fea0003800000 */
[----:B------:R-:W-:Y:S05]  /*ebb0*/  @!P0 BRA `(.L_x_599) ;  /* 0x00000000000c8947 */ /* 0x000fea0003800000 */
[----:B------:R-:W2:Y:S04]  /*ebc0*/  LDG.E R3, desc[UR42][R4.64] ;  /* 0x0000002a04037981 */ /* 0x000ea8000c1e1900 */
[----:B-----5:R-:W2:Y:S02]  /*ebd0*/  LDG.E R8, desc[UR42][R4.64+0x4] ;  /* 0x0000042a04087981 */ /* 0x020ea4000c1e1900 */
[----:B--2---:R-:W-:-:S07]  /*ebe0*/  IMAD.IADD R8, R8, 0x1, -R3 ;  /* 0x0000000108087824 */ /* 0x004fce00078e0a03 */
.L_x_599:
[----:B------:R-:W2:Y:S04]  /*ebf0*/  LDL.LU R4, [R1+0x34] ;  /* 0x0000340001047983 */ /* 0x000ea80000300800 */
[----:B------:R-:W3:Y:S04]  /*ec00*/  LDL.LU R3, [R1+0x44] ;  /* 0x0000440001037983 */ /* 0x000ee80000300800 */
[----:B-----5:R-:W4:Y:S04]  /*ec10*/  LDL R24, [R1+0x24] ;  /* 0x0000240001187983 */ /* 0x020f280000100800 */
[----:B------:R0:W5:Y:S01]  /*ec20*/  LDL R28, [R1+0x38] ;  /* 0x00003800011c7983 */ /* 0x0001620000100800 */
[----:B------:R-:W-:Y:S01]  /*ec30*/  BSSY B1, `(.L_x_600) ;  /* 0x000002d000017945 */ /* 0x000fe20003800000 */
[----:B------:R-:W-:-:S02]  /*ec40*/  SHF.R.S32.HI R11, RZ, 0x1f, R0 ;  /* 0x0000001fff0b7819 */ /* 0x000fc40000011400 */
[----:B--2---:R-:W-:Y:S02]  /*ec50*/  SEL R13, R4, RZ, !P0 ;  /* 0x000000ff040d7207 */ /* 0x004fe40004000000 */
[----:B---3--:R-:W-:Y:S02]  /*ec60*/  SEL R12, R3, RZ, !P0 ;  /* 0x000000ff030c7207 */ /* 0x008fe40004000000 */
[----:B----4-:R-:W-:Y:S01]  /*ec70*/  SHF.R.S32.HI R10, RZ, 0x1f, R24 ;  /* 0x0000001fff0a7819 */ /* 0x010fe20000011418 */
[----:B0-----:R-:W-:Y:S06]  /*ec80*/  @P3 BRA `(.L_x_601) ;  /* 0x00000000009c3947 */ /* 0x001fec0003800000 */
[----:B------:R-:W0:Y:S01]  /*ec90*/  LDC R14, c[0x0][0xbe8] ;  /* 0x0002fa00ff0e7b82 */ /* 0x000e220000000800 */
[----:B-----5:R-:W-:-:S04]  /*eca0*/  IMAD R3, R28, 0xc0, R9 ;  /* 0x000000c01c037824 */ /* 0x020fc800078e0209 */
[----:B------:R-:W-:Y:S02]  /*ecb0*/  VIADD R9, R3, 0xffffff80 ;  /* 0xffffff8003097836 */ /* 0x000fe40000000000 */
[----:B0-----:R-:W-:-:S05]  /*ecc0*/  IMAD R4, R8, R14, RZ ;  /* 0x0000000e08047224 */ /* 0x001fca00078e02ff */
[----:B------:R-:W-:-:S13]  /*ecd0*/  ISETP.GE.AND P0, PT, R9, R4, PT ;  /* 0x000000040900720c */ /* 0x000fda0003f06270 */
[----:B------:R-:W-:Y:S05]  /*ece0*/  @P0 BRA `(.L_x_601) ;  /* 0x0000000000840947 */ /* 0x000fea0003800000 */
[----:B------:R-:W-:Y:S01]  /*ecf0*/  ISETP.NE.AND P0, PT, R14, 0x1, PT ;  /* 0x000000010e00780c */ /* 0x000fe20003f05270 */
[----:B------:R-:W-:Y:S01]  /*ed00*/  ULDC.64 UR4, c[0x0][0xb90] ;  /* 0x0002e40000047ab9 */ /* 0x000fe20000000a00 */
[----:B------:R-:W-:Y:S01]  /*ed10*/  IMAD.MOV.U32 R4, RZ, RZ, R0 ;  /* 0x000000ffff047224 */ /* 0x000fe200078e0000 */
[----:B------:R-:W-:Y:S01]  /*ed20*/  MOV R3, R9 ;  /* 0x0000000900037202 */ /* 0x000fe20000000f00 */
[----:B------:R-:W-:Y:S02]  /*ed30*/  IMAD R7, R10, UR4, RZ ;  /* 0x000000040a077c24 */ /* 0x000fe4000f8e02ff */
[----:B------:R-:W-:Y:S02]  /*ed40*/  IMAD.MOV.U32 R5, RZ, RZ, R11 ;  /* 0x000000ffff057224 */ /* 0x000fe400078e000b */
[C---:B------:R-:W-:Y:S02]  /*ed50*/  IMAD R7, R24.reuse, UR5, R7 ;  /* 0x0000000518077c24 */ /* 0x040fe4000f8e0207 */
[----:B------:R-:W-:Y:S01]  /*ed60*/  IMAD.WIDE.U32 R4, R24, UR4, R4 ;  /* 0x0000000418047c25 */ /* 0x000fe2000f8e0004 */
[----:B------:R-:W-:-:S02]  /*ed70*/  ULDC.64 UR4, c[0x0][0xb98] ;  /* 0x0002e60000047ab9 */ /* 0x000fc40000000a00 */
[----:B------:R-:W0:Y:S01]  /*ed80*/  @P0 LDC R6, c[0x0][0xbec] ;  /* 0x0002fb00ff060b82 */ /* 0x000e220000000800 */
[----:B------:R-:W-:Y:S02]  /*ed90*/  IMAD.IADD R5, R5, 0x1, R7 ;  /* 0x0000000105057824 */ /* 0x000fe400078e0207 */
[----:B------:R-:W-:-:S05]  /*eda0*/  IMAD.WIDE.U32 R4, R13, UR4, R4 ;  /* 0x000000040d047c25 */ /* 0x000fca000f8e0004 */
[----:B------:R-:W2:Y:S01]  /*edb0*/  @P0 LDC R15, c[0x0][0xbf0] ;  /* 0x0002fc00ff0f0b82 */ /* 0x000ea20000000800 */
[----:B0-----:R-:W-:-:S05]  /*edc0*/  @P0 IMAD.HI.U32 R6, R9, R6, RZ ;  /* 0x0000000609060227 */ /* 0x001fca00078e00ff */
[----:B--2---:R-:W-:Y:S01]  /*edd0*/  @P0 SHF.R.U32.HI R3, RZ, R15, R6 ;  /* 0x0000000fff030219 */ /* 0x004fe20000011606 */
[----:B------:R-:W-:-:S03]  /*ede0*/  IMAD R6, R12, UR4, RZ ;  /* 0x000000040c067c24 */ /* 0x000fc6000f8e02ff */
[----:B------:R-:W-:Y:S01]  /*edf0*/  IADD3 R7, -R3, RZ, RZ ;  /* 0x000000ff03077210 */ /* 0x000fe20007ffe1ff */
[----:B------:R-:W-:Y:S01]  /*ee00*/  IMAD R6, R13, UR5, R6 ;  /* 0x000000050d067c24 */ /* 0x000fe2000f8e0206 */
[----:B------:R-:W-:Y:S01]  /*ee10*/  IADD3 R4, P0, R3, R4, RZ ;  /* 0x0000000403047210 */ /* 0x000fe20007f1e0ff */
[----:B------:R-:W-:Y:S02]  /*ee20*/  ULDC.64 UR4, c[0x0][0xb88] ;  /* 0x0002e20000047ab9 */ /* 0x000fe40000000a00 */
[----:B------:R-:W-:Y:S01]  /*ee30*/  IMAD R7, R14, R7, R9 ;  /* 0x000000070e077224 */ /* 0x000fe200078e0209 */
[----:B------:R-:W-:-:S04]  /*ee40*/  SHF.R.S32.HI R9, RZ, 0x1f, R3 ;  /* 0x0000001fff097819 */ /* 0x000fc80000011403 */
[----:B------:R-:W-:Y:S02]  /*ee50*/  SHF.R.S32.HI R3, RZ, 0x1f, R7 ;  /* 0x0000001fff037819 */ /* 0x000fe40000011407 */
[----:B------:R-:W-:-:S03]  /*ee60*/  IADD3.X R5, R9, R5, R6, P0, !PT ;  /* 0x0000000509057210 */ /* 0x000fc600007fe406 */
[----:B------:R-:W-:Y:S02]  /*ee70*/  IMAD R6, R3, UR4, RZ ;  /* 0x0000000403067c24 */ /* 0x000fe4000f8e02ff */
[----:B------:R-:W-:-:S04]  /*ee80*/  IMAD.WIDE.U32 R4, R7, UR4, R4 ;  /* 0x0000000407047c25 */ /* 0x000fc8000f8e0004 */
[----:B------:R-:W-:Y:S01]  /*ee90*/  IMAD R3, R7, UR5, R6 ;  /* 0x0000000507037c24 */ /* 0x000fe2000f8e0206 */
[----:B------:R-:W-:Y:S02]  /*eea0*/  ULDC.64 UR4, c[0x0][0xb50] ;  /* 0x0002d40000047ab9 */ /* 0x000fe40000000a00 */
[----:B------:R-:W-:Y:S01]  /*eeb0*/  LEA R6, P0, R4, UR4, 0x2 ;  /* 0x0000000404067c11 */ /* 0x000fe2000f8010ff */
[----:B------:R-:W-:-:S05]  /*eec0*/  IMAD.IADD R3, R5, 0x1, R3 ;  /* 0x0000000105037824 */ /* 0x000fca00078e0203 */
[----:B------:R-:W-:Y:S01]  /*eed0*/  LEA.HI.X R7, R4, UR5, R3, 0x2, P0 ;  /* 0x0000000504077c11 */ /* 0x000fe200080f1403 */
[----:B------:R-:W-:-:S05]  /*eee0*/  IMAD.MOV.U32 R3, RZ, RZ, -0x800000 ;  /* 0xff800000ff037424 */ /* 0x000fca00078e00ff */
[----:B------:R0:W-:Y:S02]  /*eef0*/  STG.E desc[UR42][R6.64], R3 ;  /* 0x0000000306007986 */ /* 0x0001e4000c10192a */
.L_x_601:
[----:B------:R-:W-:Y:S05]  /*ef00*/  BSYNC B1 ;  /* 0x0000000000017941 */ /* 0x000fea0003800000 */
.L_x_600:
[----:B0-----:R-:W2:Y:S04]  /*ef10*/  LDL R6, [R1+0x3c] ;  /* 0x00003c0001067983 */ /* 0x001ea80000100800 */
[----:B------:R-:W3:Y:S01]  /*ef20*/  LDL R14, [R1+0x64] ;  /* 0x00006400010e7983 */ /* 0x000ee20000100800 */
[--C-:B------:R-:W-:Y:S01]  /*ef30*/  SHF.R.S32.HI R7, RZ, 0x1f, R26.reuse ;  /* 0x0000001fff077819 */ /* 0x100fe2000001141a */
[----:B------:R-:W-:Y:S01]  /*ef40*/  ULDC.64 UR4, c[0x0][0xaa0] ;  /* 0x0002a80000047ab9 */ /* 0x000fe20000000a00 */
[----:B------:R-:W-:Y:S01]  /*ef50*/  SHF.R.S32.HI R29, RZ, 0x1f, R26 ;  /* 0x0000001fff1d7819 */ /* 0x000fe2000001141a */
[----:B------:R-:W-:Y:S01]  /*ef60*/  IMAD R3, R11, UR4, RZ ;  /* 0x000000040b037c24 */ /* 0x000fe2000f8e02ff */
[-C--:B------:R-:W-:Y:S01]  /*ef70*/  LEA.HI R7, R7, R26.reuse, RZ, 0x3 ;  /* 0x0000001a07077211 */ /* 0x080fe200078f18ff */
[C---:B------:R-:W-:Y:S01]  /*ef80*/  IMAD.WIDE.U32 R4, R0.reuse, UR4, RZ ;  /* 0x0000000400047c25 */ /* 0x040fe2000f8e00ff */
[----:B------:R-:W-:Y:S01]  /*ef90*/  LEA.HI R29, R29, R26, RZ, 0x3 ;  /* 0x0000001a1d1d7211 */ /* 0x000fe200078f18ff */
[----:B------:R-:W-:Y:S01]  /*efa0*/  ULDC.64 UR6, c[0x0][0xa80] ;  /* 0x0002a00000067ab9 */ /* 0x000fe20000000a00 */
[----:B------:R-:W-:Y:S01]  /*efb0*/  LOP3.LUT R7, R7, 0xfffffff8, RZ, 0xc0, !PT ;  /* 0xfffffff807077812 */ /* 0x000fe200078ec0ff */
[----:B------:R-:W-:Y:S01]  /*efc0*/  IMAD R3, R0, UR5, R3 ;  /* 0x0000000500037c24 */ /* 0x000fe2000f8e0203 */
[----:B------:R-:W-:Y:S01]  /*efd0*/  SHF.R.S32.HI R29, RZ, 0x3, R29 ;  /* 0x00000003ff1d7819 */ /* 0x000fe2000001141d */
[----:B------:R-:W-:-:S02]  /*efe0*/  ULDC.64 UR4, c[0x0][0xae8] ;  /* 0x0002ba0000047ab9 */ /* 0x000fc40000000a00 */
[----:B------:R-:W-:Y:S02]  /*eff0*/  IMAD.IADD R7, R26, 0x1, -R7 ;  /* 0x000000011a077824 */ /* 0x000fe400078e0a07 */
[----:B------:R-:W-:Y:S02]  /*f000*/  IMAD.IADD R5, R5, 0x1, R3 ;  /* 0x0000000105057824 */ /* 0x000fe400078e0203 */
[----:B------:R-:W-:Y:S02]  /*f010*/  IMAD R0, R7, 0x30, R29 ;  /* 0x0000003007007824 */ /* 0x000fe400078e021d */
[----:B------:R-:W-:-:S04]  /*f020*/  IMAD.WIDE.U32 R4, R24, UR4, R4 ;  /* 0x0000000418047c25 */ /* 0x000fc8000f8e0004 */
[----:B-----5:R-:W-:-:S04]  /*f030*/  IMAD R9, R28, 0xc0, R0 ;  /* 0x000000c01c097824 */ /* 0x020fc800078e0200 */
[----:B------:R-:W-:-:S04]  /*f040*/  @P2 IMAD.HI.U32 R0, R9, R20, RZ ;  /* 0x0000001409002227 */ /* 0x000fc800078e00ff */
[----:B------:R-:W-:Y:S01]  /*f050*/  IMAD.MOV.U32 R3, RZ, RZ, R9 ;  /* 0x000000ffff037224 */ /* 0x000fe200078e0009 */
[----:B------:R-:W-:-:S04]  /*f060*/  @P2 SHF.R.U32.HI R3, RZ, R21, R0 ;  /* 0x00000015ff032219 */ /* 0x000fc80000011600 */
[----:B------:R-:W-:Y:S02]  /*f070*/  SHF.R.S32.HI R0, RZ, 0x1f, R3 ;  /* 0x0000001fff007819 */ /* 0x000fe40000011403 */
[----:B--2---:R-:W-:Y:S01]  /*f080*/  MOV R26, R6 ;  /* 0x00000006001a7202 */ /* 0x004fe20000000f00 */
[----:B------:R-:W-:Y:S02]  /*f090*/  IMAD R6, R10, UR4, RZ ;  /* 0x000000040a067c24 */ /* 0x000fe4000f8e02ff */
[----:B---3--:R-:W-:Y:S02]  /*f0a0*/  IMAD.MOV.U32 R27, RZ, RZ, R14 ;  /* 0x000000ffff1b7224 */ /* 0x008fe400078e000e */
[----:B------:R-:W-:Y:S01]  /*f0b0*/  IMAD R7, R24, UR5, R6 ;  /* 0x0000000518077c24 */ /* 0x000fe2000f8e0206 */
[----:B------:R-:W-:Y:S02]  /*f0c0*/  ULDC.64 UR4, c[0x0][0xaf0] ;  /* 0x0002bc0000047ab9 */ /* 0x000fe40000000a00 */
[----:B------:R-:W-:-:S02]  /*f0d0*/  IMAD R6, R12, UR4, RZ ;  /* 0x000000040c067c24 */ /* 0x000fc4000f8e02ff */
[----:B------:R-:W-:Y:S02]  /*f0e0*/  IADD3 R5, R5, R7, RZ ;  /* 0x0000000705057210 */ /* 0x000fe40007ffe0ff */
[C---:B------:R-:W-:Y:S02]  /*f0f0*/  IMAD R7, R13.reuse, UR5, R6 ;  /* 0x000000050d077c24 */ /* 0x040fe4000f8e0206 */
[----:B------:R-:W-:Y:S02]  /*f100*/  IMAD.MOV R6, RZ, RZ, -R3 ;  /* 0x000000ffff067224 */ /* 0x000fe400078e0a03 */
[----:B------:R-:W-:Y:S01]  /*f110*/  IMAD.WIDE.U32 R4, R13, UR4, R4 ;  /* 0x000000040d047c25 */ /* 0x000fe2000f8e0004 */
[----:B------:R-:W-:-:S03]  /*f120*/  ULDC.64 UR4, c[0x0][0xae0] ;  /* 0x0002b80000047ab9 */ /* 0x000fc60000000a00 */
[----:B------:R-:W-:Y:S02]  /*f130*/  IMAD.IADD R5, R5, 0x1, R7 ;  /* 0x0000000105057824 */ /* 0x000fe400078e0207 */
[----:B------:R-:W-:Y:S02]  /*f140*/  IMAD R0, R0, UR4, RZ ;  /* 0x0000000400007c24 */ /* 0x000fe4000f8e02ff */
[----:B------:R-:W-:Y:S02]  /*f150*/  IMAD R7, R25, R6, R9 ;  /* 0x0000000619077224 */ /* 0x000fe400078e0209 */
[C---:B------:R-:W-:Y:S02]  /*f160*/  IMAD R9, R3.reuse, UR5, R0 ;  /* 0x0000000503097c24 */ /* 0x040fe4000f8e0200 */
[----:B------:R-:W-:Y:S01]  /*f170*/  IMAD.WIDE.U32 R4, R3, UR4, R4 ;  /* 0x0000000403047c25 */ /* 0x000fe2000f8e0004 */
[----:B------:R-:W-:Y:S01]  /*f180*/  SHF.R.S32.HI R0, RZ, 0x1f, R7 ;  /* 0x0000001fff007819 */ /* 0x000fe20000011407 */
[----:B------:R-:W-:-:S02]  /*f190*/  ULDC.64 UR4, c[0x0][0xad8] ;  /* 0x0002b60000047ab9 */ /* 0x000fc40000000a00 */
[----:B------:R-:W-:Y:S02]  /*f1a0*/  IMAD.IADD R5, R5, 0x1, R9 ;  /* 0x0000000105057824 */ /* 0x000fe400078e0209 */
[----:B------:R-:W-:Y:S02]  /*f1b0*/  IMAD R0, R0, UR4, RZ ;  /* 0x0000000400007c24 */ /* 0x000fe4000f8e02ff */
[C---:B------:R-:W-:Y:S01]  /*f1c0*/  IMAD.WIDE.U32 R20, R7.reuse, UR4, R4 ;  /* 0x0000000407147c25 */ /* 0x040fe2000f8e0004 */
[----:B------:R-:W-:Y:S02]  /*f1d0*/  ULDC UR4, c[0x0][0xac8] ;  /* 0x0002b20000047ab9 */ /* 0x000fe40000000800 */
[----:B------:R-:W-:Y:S01]  /*f1e0*/  ISETP.GE.AND P0, PT, R26, UR4, PT ;  /* 0x000000041a007c0c */ /* 0x000fe2000bf06270 */
[----:B------:R-:W-:Y:S01]  /*f1f0*/  IMAD R3, R7, UR5, R0 ;  /* 0x0000000507037c24 */ /* 0x000fe2000f8e0200 */
[----:B------:R-:W-:Y:S01]  /*f200*/  LEA R7, P1, R20, UR6, 0x1 ;  /* 0x0000000614077c11 */ /* 0x000fe2000f8208ff */
[----:B------:R-:W-:-:S03]  /*f210*/  UMOV UR4, 0xffffffff ;  /* 0xffffffff00047882 */ /* 0x000fc60000000000 */
[----:B------:R-:W-:-:S04]  /*f220*/  IADD3 R3, R21, R3, RZ ;  /* 0x0000000315037210 */ /* 0x000fc80007ffe0ff */
[----:B------:R-:W-:Y:S01]  /*f230*/  LEA.HI.X R20, R20, UR7, R3, 0x1, P1 ;  /* 0x0000000714147c11 */ /* 0x000fe200088f0c03 */
[----:B------:R-:W-:Y:S06]  /*f240*/  BRA.DIV UR4, `(.L_x_602) ;  /* 0x0000007604dc7947 */ /* 0x000fec000b800000 */
[----:B------:R-:W0:Y:S01]  /*f250*/  SHFL.IDX PT, R3, R7, RZ, 0x181f ;  /* 0x00181fff07037589 */ /* 0x000e2200000e0000 */
[----:B------:R-:W-:Y:S02]  /*f260*/  IMAD R21, R8, R25, RZ ;  /* 0x0000001908157224 */ /* 0x000fe400078e02ff */
[----:B------:R-:W-:Y:S01]  /*f270*/  IMAD R24, R28, 0xc0, R29 ;  /* 0x000000c01c187824 */ /* 0x000fe200078e021d */
[----:B------:R-:W2:Y:S03]  /*f280*/  SHFL.IDX PT, R0, R20, RZ, 0x181f ;  /* 0x00181fff14007589 */ /* 0x000ea600000e0000 */
[C---:B------:R-:W-:Y:S01]  /*f290*/  VIADD R8, R24.reuse, 0x30 ;  /* 0x0000003018087836 */ /* 0x040fe20000000000 */
[----:B------:R-:W3:Y:S01]  /*f2a0*/  SHFL.IDX PT, R5, R7, 0x1, 0x181f ;  /* 0x00381f0007057f89 */ /* 0x000ee200000e0000 */
[C---:B------:R-:W-:Y:S01]  /*f2b0*/  ISETP.GE.OR P2, PT, R24.reuse, R21, P0 ;  /* 0x000000151800720c */ /* 0x040fe20000746670 */
[----:B------:R-:W-:-:S02]  /*f2c0*/  VIADD R10, R24, 0x60 ;  /* 0x00000060180a7836 */ /* 0x000fc40000000000 */
[----:B------:R-:W4:Y:S01]  /*f2d0*/  SHFL.IDX PT, R14, R7, 0x2, 0x181f ;  /* 0x00581f00070e7f89 */ /* 0x000f2200000e0000 */
[-C--:B------:R-:W-:Y:S02]  /*f2e0*/  ISETP.GE.OR P3, PT, R8, R21.reuse, P0 ;  /* 0x000000150800720c */ /* 0x080fe40000766670 */
[----:B------:R-:W-:Y:S01]  /*f2f0*/  ISETP.GE.OR P4, PT, R10, R21, P0 ;  /* 0x000000150a00720c */ /* 0x000fe20000786670 */
[----:B------:R-:W5:Y:S04]  /*f300*/  SHFL.IDX PT, R4, R20, 0x1, 0x181f ;  /* 0x00381f0014047f89 */ /* 0x000f6800000e0000 */
[----:B------:R-:W1:Y:S02]  /*f310*/  SHFL.IDX PT, R6, R20, 0x2, 0x181f ;  /* 0x00581f0014067f89 */ /* 0x000e6400000e0000 */
[----:B0-----:R-:W-:-:S04]  /*f320*/  @!P2 LEA R10, P5, R26, R3, 0x1 ;  /* 0x000000031a0aa211 */ /* 0x001fc800078a08ff */
[C---:B--2---:R-:W-:Y:S02]  /*f330*/  @!P2 LEA.HI.X R3, R26.reuse, R0, R27, 0x1, P5 ;  /* 0x000000001a03a211 */ /* 0x044fe400028f0c1b */
[----:B------:R0:W2:Y:S01]  /*f340*/  SHFL.IDX PT, R0, R20, 0x3, 0x181f ;  /* 0x00781f0014007f89 */ /* 0x0000a200000e0000 */
[C---:B---3--:R-:W-:Y:S02]  /*f350*/  @!P3 LEA R8, P1, R26.reuse, R5, 0x1 ;  /* 0x000000051a08b211 */ /* 0x048fe400078208ff */
[----:B------:R-:W-:Y:S01]  /*f360*/  @!P2 IMAD.MOV.U32 R11, RZ, RZ, R3 ;  /* 0x000000ffff0ba224 */ /* 0x000fe200078e0003 */
[----:B----4-:R-:W-:-:S04]  /*f370*/  @!P4 LEA R25, P5, R26, R14, 0x1 ;  /* 0x0000000e1a19c211 */ /* 0x010fc800078a08ff */
[----:B------:R0:W-:Y:S01]  /*f380*/  @!P2 ST.E.128 desc[UR42][R10.64], RZ ;  /* 0x000000ff0a00a985 */ /* 0x0001e2000c101d2a */
[C-C-:B-----5:R-:W-:Y:S02]  /*f390*/  @!P3 LEA.HI.X R9, R26.reuse, R4, R27.reuse, 0x1, P1 ;  /* 0x000000041a09b211 */ /* 0x160fe400008f0c1b */
[----:B------:R-:W-:Y:S01]  /*f3a0*/  @!P4 MOV R4, R25 ;  /* 0x000000190004c202 */ /* 0x000fe20000000f00 */
[----:B------:R0:W3:Y:S01]  /*f3b0*/  SHFL.IDX PT, R14, R7, 0x3, 0x181f ;  /* 0x00781f00070e7f89 */ /* 0x0000e200000e0000 */
[----:B-1----:R-:W-:-:S03]  /*f3c0*/  @!P4 LEA.HI.X R5, R26, R6, R27, 0x1, P5 ;  /* 0x000000061a05c211 */ /* 0x002fc600028f0c1b */
[----:B------:R0:W-:Y:S04]  /*f3d0*/  @!P3 ST.E.128 desc[UR42][R8.64], RZ ;  /* 0x000000ff0800b985 */ /* 0x0001e8000c101d2a */
[----:B------:R0:W-:Y:S02]  /*f3e0*/  @!P4 ST.E.128 desc[UR42][R4.64], RZ ;  /* 0x000000ff0400c985 */ /* 0x0001e4000c101d2a */
.L_x_771:
[----:B------:R-:W-:-:S05]  /*f3f0*/  VIADD R24, R24, 0x90 ;  /* 0x0000009018187836 */ /* 0x000fca0000000000 */
[----:B------:R-:W-:-:S13]  /*f400*/  ISETP.GE.OR P0, PT, R24, R21, P0 ;  /* 0x000000151800720c */ /* 0x000fda0000706670 */
[----:B---3--:R-:W-:-:S04]  /*f410*/  @!P0 LEA R14, P1, R26, R14, 0x1 ;  /* 0x0000000e1a0e8211 */ /* 0x008fc800078208ff */
[----:B--2---:R-:W-:-:S05]  /*f420*/  @!P0 LEA.HI.X R15, R26, R0, R27, 0x1, P1 ;  /* 0x000000001a0f8211 */ /* 0x004fca00008f0c1b */
[----:B------:R1:W-:Y:S04]  /*f430*/  @!P0 ST.E.128 desc[UR42][R14.64], RZ ;  /* 0x000000ff0e008985 */ /* 0x0003e8000c101d2a */
.L_x_598:
[----:B------:R-:W-:Y:S05]  /*f440*/  BSYNC B0 ;  /* 0x0000000000007941 */ /* 0x000fea0003800000 */
.L_x_595:
[----:B------:R-:W-:Y:S02]  /*f450*/  ULDC UR4, c[0x0][0xc3c] ;  /* 0x00030f0000047ab9 */ /* 0x000fe40000000800 */
[----:B------:R-:W-:-:S13]  /*f460*/  ISETP.GE.AND P0, PT, R35, UR4, PT ;  /* 0x0000000423007c0c */ /* 0x000fda000bf06270 */
[----:B------:R-:W-:Y:S05]  /*f470*/  @!P0 BRA `(.L_x_603) ;  /* 0xffffff1c00088947 */ /* 0x000fea000383ffff */
[----:B------:R-:W-:Y:S05]  /*f480*/  BRA `(.L_x_474) ;  /* 0x00000064009c7947 */ /* 0x000fea0003800000 */
.L_x_472:
[----:B------:R-:W-:-:S08]  /*f490*/  NOP ;  /* 0x0000000000007918 */ /* 0x000fd00000000000 */
[----:B------:R-:W0:-:S00]  /*f4a0*/  USETMAXREG.DEALLOC.CTAPOOL 0x20 ;  /* 0x00000020000079c8 */ /* 0x000e0000080e0500 */
[----:B0-----:R-:W2:Y:S01]  /*f4b0*/  LDL.LU R2, [R1] ;  /* 0x0000000001027983 */ /* 0x001ea20000300800 */
[----:B------:R-:W-:-:S06]  /*f4c0*/  LOP3.LUT R0, R0, 0x3, RZ, 0xc0, !PT ;  /* 0x0000000300007812 */ /* 0x000fcc00078ec0ff */
[----:B------:R-:W0:Y:S02]  /*f4d0*/  SHFL.IDX PT, R0, R0, RZ, 0x1f ;  /* 0x00001fff00007589 */ /* 0x000e2400000e0000 */
[----:B0-----:R-:W-:Y:S01]  /*f4e0*/  ISETP.NE.AND P0, PT, R0, RZ, PT ;  /* 0x000000ff0000720c */ /* 0x001fe20003f05270 */
[----:B------:R-:W-:Y:S01]  /*f4f0*/  IMAD.MOV.U32 R0, RZ, RZ, RZ ;  /* 0x000000ffff007224 */ /* 0x000fe200078e00ff */
[----:B--2---:R-:W-:-:S11]  /*f500*/  LOP3.LUT R2, R2, 0xfffffffb, RZ, 0xc0, !PT ;  /* 0xfffffffb02027812 */ /* 0x004fd600078ec0ff */
[----:B------:R-:W-:-:S05]  /*f510*/  @P0 LOP3.LUT R2, R2, 0x4, RZ, 0xfc, !PT ;  /* 0x0000000402020812 */ /* 0x000fca00078efcff */
[----:B------:R0:W-:Y:S01]  /*f520*/  STL [R1], R2 ;  /* 0x0000000201007387 */ /* 0x0001e20000100800 */
[----:B------:R-:W-:Y:S05]  /*f530*/  @!P0 BRA `(.L_x_604) ;  /* 0x00000000001c8947 */ /* 0x000fea0003800000 */
[----:B------:R-:W1:Y:S08]  /*f540*/  S2UR UR5, SR_CgaCtaId ;  /* 0x00000000000579c3 */ /* 0x000e700000008800 */
[----:B------:R-:W-:Y:S06]  /*f550*/  BAR.SYNC.DEFER_BLOCKING 0x5, 0x200 ;  /* 0x0148000000007b1d */ /* 0x000fec0000010000 */
[----:B------:R-:W-:-:S02]  /*f560*/  UMOV UR4, 0x400 ;  /* 0x0000040000047882 */ /* 0x000fc40000000000 */
[----:B-1----:R-:W-:-:S09]  /*f570*/  ULEA UR4, UR5, UR4, 0x18 ;  /* 0x0000000405047291 */ /* 0x002fd2000f8ec03f */
[----:B------:R-:W1:Y:S01]  /*f580*/  LDS.128 R16, [UR4+0x168d0] ;  /* 0x0168d004ff107984 */ /* 0x000e620008000c00 */
[----:B------:R-:W-:Y:S06]  /*f590*/  BAR.ARV 0x4, 0x200 ;  /* 0x0108000000007b1d */ /* 0x000fec0000002000 */
[----:B------:R-:W-:Y:S05]  /*f5a0*/  BRA `(.L_x_605) ;  /* 0x0000000800007947 */ /* 0x000fea0003800000 */
.L_x_604:
[----:B0-----:R-:W0:Y:S01]  /*f5b0*/  S2R R2, SR_TID.X ;  /* 0x0000000000027919 */ /* 0x001e220000002100 */
[----:B------:R-:W-:Y:S01]  /*f5c0*/  ULDC UR4, c[0x0][0xc3c] ;  /* 0x00030f0000047ab9 */ /* 0x000fe20000000800 */
        /* <DEDUP_REMOVED lines=10> */
[C---:B------:R-:W-:Y:S02]  /*f670*/  ISETP.GE.U32.AND P2, PT, R5.reuse, 0x2, PT ;  /* 0x000000020500780c */ /* 0x040fe40003f46070 */
[C---:B------:R-:W-:Y:S02]  /*f680*/  ISETP.GE.U32.AND P3, PT, R5.reuse, 0x4, PT ;  /* 0x000000040500780c */ /* 0x040fe40003f66070 */
[C---:B------:R-:W-:Y:S02]  /*f690*/  ISETP.GE.U32.AND P4, PT, R5.reuse, 0x8, PT ;  /* 0x000000080500780c */ /* 0x040fe40003f86070 */
[----:B------:R-:W-:Y:S02]  /*f6a0*/  ISETP.GE.U32.AND P5, PT, R5, 0x10, PT ;  /* 0x000000100500780c */ /* 0x000fe40003fa6070 */
[----:B------:R-:W-:Y:S01]  /*f6b0*/  MOV R16, RZ ;  /* 0x000000ff00107202 */ /* 0x000fe20000000f00 */
        /* <DEDUP_REMOVED lines=17> */
[----:B------:R-:W-:Y:S01]  /*f7d0*/  IMAD.MOV.U32 R3, RZ, RZ, R4 ;  /* 0x000000ffff037224 */ /* 0x000fe200078e0004 */
[----:B-1----:R-:W-:-:S13]  /*f7e0*/  ISETP.GT.AND P6, PT, R4, UR6, PT ;  /* 0x0000000604007c0c */ /* 0x002fda000bfc4270 */
[----:B------:R-:W-:Y:S05]  /*f7f0*/  @P6 BRA `(.L_x_606) ;  /* 0x00000000009c6947 */ /* 0x000fea0003800000 */
[----:B------:R-:W0:Y:S01]  /*f800*/  LDC R6, c[0x0][0xc3c] ;  /* 0x00030f00ff067b82 */ /* 0x000e220000000800 */
[----:B------:R-:W-:Y:S01]  /*f810*/  IMAD.MOV.U32 R4, RZ, RZ, R3 ;  /* 0x000000ffff047224 */ /* 0x000fe200078e0003 */
[----:B------:R-:W-:Y:S01]  /*f820*/  UMOV UR4, URZ ;  /* 0x0000003f00047c82 */ /* 0x000fe20008000000 */
[----:B------:R-:W-:Y:S01]  /*f830*/  ULDC UR7, c[0x0][0xc3c] ;  /* 0x00030f0000077ab9 */ /* 0x000fe20000000800 */
[----:B------:R-:W-:-:S05]  /*f840*/  ULDC UR5, c[0x0][0xc38] ;  /* 0x00030e0000057ab9 */ /* 0x000fca0000000800 */
.L_x_610:
[----:B------:R-:W-:Y:S01]  /*f850*/  UIADD3 UR4, UR4, 0x1f, URZ ;  /* 0x0000001f04047890 */ /* 0x000fe2000fffe03f */
[----:B------:R-:W-:-:S05]  /*f860*/  IMAD.U32 R19, RZ, RZ, UR7 ;  /* 0x00000007ff137e24 */ /* 0x000fca000f8e00ff */
[----:B0-----:R-:W-:-:S13]  /*f870*/  ISETP.LE.AND P6, PT, R6, UR4, PT ;  /* 0x0000000406007c0c */ /* 0x001fda000bfc3270 */
[----:B------:R-:W-:Y:S05]  /*f880*/  @P6 BRA `(.L_x_607) ;  /* 0x0000000400246947 */ /* 0x000fea0003800000 */
[----:B------:R-:W-:Y:S01]  /*f890*/  IADD3 R7, R5, UR4, RZ ;  /* 0x0000000405077c10 */ /* 0x000fe2000fffe0ff */
[----:B------:R-:W-:Y:S01]  /*f8a0*/  BSSY B0, `(.L_x_608) ;  /* 0x0000007000007945 */ /* 0x000fe20003800000 */
[----:B------:R-:W-:Y:S02]  /*f8b0*/  IMAD.MOV.U32 R0, RZ, RZ, RZ ;  /* 0x000000ffff007224 */ /* 0x000fe400078e00ff */
[----:B------:R-:W-:-:S13]  /*f8c0*/  ISETP.GE.OR P6, PT, R7, R6, !P0 ;  /* 0x000000060700720c */ /* 0x000fda00047c6670 */
[----:B------:R-:W-:Y:S05]  /*f8d0*/  @P6 BRA `(.L_x_609) ;  /* 0x00000000000c6947 */ /* 0x000fea0003800000 */
[----:B------:R-:W0:Y:S02]  /*f8e0*/  LDC.64 R2, c[0x0][0xc80] ;  /* 0x00032000ff027b82 */ /* 0x000e240000000a00 */
[----:B0-----:R-:W-:-:S05]  /*f8f0*/  IMAD.WIDE R2, R7, 0x4, R2 ;  /* 0x0000000407027825 */ /* 0x001fca00078e0202 */
[----:B------:R0:W5:Y:S02]  /*f900*/  LDG.E R0, desc[UR42][R2.64] ;  /* 0x0000002a02007981 */ /* 0x000164000c1e1900 */
.L_x_609:
[----:B------:R-:W-:Y:S05]  /*f910*/  BSYNC B0 ;  /* 0x0000000000007941 */ /* 0x000fea0003800000 */
.L_x_608:
[----:B0----5:R-:W0:Y:S02]  /*f920*/  SHFL.UP PT, R2, R0, 0x1, RZ ;  /* 0x0420000000027989 */ /* 0x021e2400000e00ff */
[----:B0-----:R-:W-:-:S05]  /*f930*/  SEL R3, R2, RZ, P1 ;  /* 0x000000ff02037207 */ /* 0x001fca0000800000 */
[----:B------:R-:W-:-:S05]  /*f940*/  IMAD.IADD R3, R0, 0x1, R3 ;  /* 0x0000000100037824 */ /* 0x000fca00078e0203 */
        /* <DEDUP_REMOVED lines=18> */
.L_x_606:
        /* <DEDUP_REMOVED lines=15> */
.L_x_611:
[----:B---3--:R-:W-:Y:S01]  /*fb60*/  IMAD R16, R16, UR5, R9 ;  /* 0x0000000510107c24 */ /* 0x008fe2000f8e0209 */
[----:B0-----:R-:W-:Y:S01]  /*fb70*/  IABS R2, R0 ;  /* 0x0000000000027213 */ /* 0x001fe20000000000 */
[----:B------:R-:W-:Y:S01]  /*fb80*/  VIADD R19, R19, UR4 ;  /* 0x0000000413137c36 */ /* 0x000fe20008000000 */
[----:B-12---:R-:W-:Y:S02]  /*fb90*/  IADD3 R7, RZ, -R3, RZ ;  /* 0x80000003ff077210 */ /* 0x006fe40007ffe0ff */
[----:B------:R-:W-:Y:S01]  /*fba0*/  IADD3 R9, -R16, UR6, RZ ;  /* 0x0000000610097c10 */ /* 0x000fe2000fffe1ff */
[----:B------:R-:W-:Y:S02]  /*fbb0*/  IMAD.MOV R8, RZ, RZ, -R2 ;  /* 0x000000ffff087224 */ /* 0x000fe400078e0a02 */
[----:B------:R-:W-:Y:S01]  /*fbc0*/  IMAD R7, R7, R4, RZ ;  /* 0x0000000407077224 */ /* 0x000fe200078e02ff */
[----:B------:R-:W-:Y:S01]  /*fbd0*/  IABS R6, R9 ;  /* 0x0000000900067213 */ /* 0x000fe20000000000 */
[----:B------:R-:W-:-:S04]  /*fbe0*/  IMAD.MOV.U32 R2, RZ, RZ, RZ ;  /* 0x000000ffff027224 */ /* 0x000fc800078e00ff */
[----:B------:R-:W-:-:S04]  /*fbf0*/  IMAD.HI.U32 R2, R3, R7, R2 ;  /* 0x0000000703027227 */ /* 0x000fc800078e0002 */
[----:B------:R-:W-:Y:S01]  /*fc00*/  IMAD.MOV.U32 R3, RZ, RZ, R6 ;  /* 0x000000ffff037224 */ /* 0x000fe200078e0006 */
[----:B------:R-:W-:-:S03]  /*fc10*/  MOV R6, R8 ;  /* 0x0000000800067202 */ /* 0x000fc60000000f00 */
[----:B------:R-:W-:-:S04]  /*fc20*/  IMAD.HI.U32 R2, R2, R3, RZ ;  /* 0x0000000302027227 */ /* 0x000fc800078e00ff */
[----:B------:R-:W-:-:S05]  /*fc30*/  IMAD R3, R2, R6, R3 ;  /* 0x0000000602037224 */ /* 0x000fca00078e0203 */
[----:B------:R-:W-:-:S13]  /*fc40*/  ISETP.GT.U32.AND P1, PT, R4, R3, PT ;  /* 0x000000030400720c */ /* 0x000fda0003f24070 */
[----:B------:R-:W-:Y:S02]  /*fc50*/  @!P1 IMAD.IADD R3, R3, 0x1, -R4 ;  /* 0x0000000103039824 */ /* 0x000fe400078e0a04 */
[----:B------:R-:W-:Y:S01]  /*fc60*/  @!P1 VIADD R2, R2, 0x1 ;  /* 0x0000000102029836 */ /* 0x000fe20000000000 */
[----:B------:R-:W-:Y:S02]  /*fc70*/  ISETP.NE.AND P1, PT, R0, RZ, PT ;  /* 0x000000ff0000720c */ /* 0x000fe40003f25270 */
[----:B------:R-:W-:Y:S02]  /*fc80*/  ISETP.GE.U32.AND P0, PT, R3, R4, PT ;  /* 0x000000040300720c */ /* 0x000fe40003f06070 */
[----:B------:R-:W-:-:S04]  /*fc90*/  LOP3.LUT R3, R9, R0, RZ, 0x3c, !PT ;  /* 0x0000000009037212 */ /* 0x000fc800078e3cff */
[----:B------:R-:W-:-:S07]  /*fca0*/  ISETP.GE.AND P2, PT, R3, RZ, PT ;  /* 0x000000ff0300720c */ /* 0x000fce0003f46270 */
[----:B------:R-:W-:-:S06]  /*fcb0*/  @P0 VIADD R2, R2, 0x1 ;  /* 0x0000000102020836 */ /* 0x000fcc0000000000 */
[----:B------:R-:W-:Y:S02]  /*fcc0*/  @!P2 IADD3 R2, -R2, RZ, RZ ;  /* 0x000000ff0202a210 */ /* 0x000fe40007ffe1ff */
[----:B------:R-:W-:-:S05]  /*fcd0*/  @!P1 LOP3.LUT R2, RZ, R0, RZ, 0x33, !PT ;  /* 0x00000000ff029212 */ /* 0x000fca00078e33ff */
[--C-:B------:R-:W-:Y:S02]  /*fce0*/  IMAD.MOV R17, RZ, RZ, -R2.reuse ;  /* 0x000000ffff117224 */ /* 0x100fe400078e0a02 */
[----:B------:R-:W-:Y:S02]  /*fcf0*/  IMAD.MOV.U32 R18, RZ, RZ, R2 ;  /* 0x000000ffff127224 */ /* 0x000fe400078e0002 */
[----:B------:R-:W-:Y:S01]  /*fd00*/  IMAD R17, R0, R17, R9 ;  /* 0x0000001100117224 */ /* 0x000fe200078e0209 */
[----:B------:R-:W-:Y:S06]  /*fd10*/  BRA `(.L_x_612) ;  /* 0x00000000000c7947 */ /* 0x000fec0003800000 */
.L_x_607:
[----:B------:R-:W-:Y:S01]  /*fd20*/  MOV R17, RZ ;  /* 0x000000ff00117202 */ /* 0x000fe20000000f00 */
[----:B------:R-:W-:Y:S02]  /*fd30*/  IMAD.U32 R16, RZ, RZ, UR6 ;  /* 0x00000006ff107e24 */ /* 0x000fe4000f8e00ff */
[----:B------:R-:W-:-:S07]  /*fd40*/  IMAD.MOV.U32 R18, RZ, RZ, RZ ;  /* 0x000000ffff127224 */ /* 0x000fce00078e00ff */
.L_x_612:
[----:B------:R-:W-:-:S13]  /*fd50*/  ISETP.NE.AND P0, PT, R5, RZ, PT ;  /* 0x000000ff0500720c */ /* 0x000fda0003f05270 */
[----:B------:R-:W0:Y:S01]  /*fd60*/  @!P0 S2R R3, SR_CgaCtaId ;  /* 0x0000000000038919 */ /* 0x000e220000008800 */
[----:B------:R-:W-:-:S04]  /*fd70*/  @!P0 MOV R0, 0x400 ;  /* 0x0000040000008802 */ /* 0x000fc80000000f00 */
[----:B0-----:R-:W-:-:S05]  /*fd80*/  @!P0 LEA R0, R3, R0, 0x18 ;  /* 0x0000000003008211 */ /* 0x001fca00078ec0ff */
[----:B------:R2:W-:Y:S01]  /*fd90*/  @!P0 STS.128 [R0+0x168d0], R16 ;  /* 0x0168d01000008388 */ /* 0x0005e20000000c00 */
[----:B------:R-:W-:Y:S06]  /*fda0*/  BAR.ARV 0x5, 0x200 ;  /* 0x0148000000007b1d */ /* 0x000fec0000002000 */
.L_x_605:
[----:B------:R3:W-:Y:S01]  /*fdb0*/  STL [R1+0x40], RZ ;  /* 0x000040ff01007387 */ /* 0x0007e20000100800 */
[----:B------:R-:W-:Y:S01]  /*fdc0*/  ULDC UR4, c[0x0][0xc3c] ;  /* 0x00030f0000047ab9 */ /* 0x000fe20000000800 */
[----:B------:R-:W-:Y:S01]  /*fdd0*/  IMAD.MOV.U32 R28, RZ, RZ, 0x1 ;  /* 0x00000001ff1c7424 */ /* 0x000fe200078e00ff */
[----:B-1----:R-:W-:Y:S02]  /*fde0*/  ISETP.GE.AND P0, PT, R19, UR4, PT ;  /* 0x0000000413007c0c */ /* 0x002fe4000bf06270 */
[----:B------:R-:W-:-:S11]  /*fdf0*/  MOV R25, RZ ;  /* 0x000000ff00197202 */ /* 0x000fd60000000f00 */
[----:B---3--:R-:W-:Y:S05]  /*fe00*/  @P0 BRA `(.L_x_613) ;  /* 0x0000005800600947 */ /* 0x008fea0003800000 */
[----:B------:R-:W2:Y:S01]  /*fe10*/  S2R R6, SR_TID.X ;  /* 0x0000000000067919 */ /* 0x000ea20000002100 */
[----:B------:R-:W1:Y:S01]  /*fe20*/  S2UR UR5, SR_CgaCtaId ;  /* 0x00000000000579c3 */ /* 0x000e620000008800 */
[----:B------:R-:W-:Y:S01]  /*fe30*/  UMOV UR4, 0x400 ;  /* 0x0000040000047882 */ /* 0x000fe20000000000 */
[----:B------:R-:W-:Y:S01]  /*fe40*/  BSSY B8, `(.L_x_613) ;  /* 0x0000594000087945 */ /* 0x000fe20003800000 */
[----:B------:R3:W-:Y:S01]  /*fe50*/  STL [R1+0x40], RZ ;  /* 0x000040ff01007387 */ /* 0x0007e20000100800 */
[----:B------:R-:W-:Y:S01]  /*fe60*/  MOV R28, 0x1 ;  /* 0x00000001001c7802 */ /* 0x000fe20000000f00 */
[----:B------:R-:W-:Y:S01]  /*fe70*/  IMAD.MOV.U32 R25, RZ, RZ, RZ ;  /* 0x000000ffff197224 */ /* 0x000fe200078e00ff */
[----:B------:R-:W-:Y:S01]  /*fe80*/  ULDC.64 UR40, c[0x0][0x198] ;  /* 0x0000660000287ab9 */ /* 0x000fe20000000a00 */
[----:B------:R-:W-:Y:S01]  /*fe90*/  IMAD.MOV.U32 R29, RZ, RZ, 0x1 ;  /* 0x00000001ff1d7424 */ /* 0x000fe200078e00ff */
[----:B------:R-:W-:Y:S01]  /*fea0*/  ULOP3.LUT UR38, UR36, 0x2, URZ, 0xfc, !UPT ;  /* 0x0000000224267892 */ /* 0x000fe2000f8efc3f */
[----:B------:R-:W-:Y:S01]  /*feb0*/  IMAD.MOV.U32 R27, RZ, RZ, RZ ;  /* 0x000000ffff1b7224 */ /* 0x000fe200078e00ff */
[----:B------:R-:W-:Y:S01]  /*fec0*/  ULDC UR37, c[0x0][0xc] ;  /* 0x0000030000257ab9 */ /* 0x000fe20000000800 */
[----:B-1----:R-:W-:-:S06]  /*fed0*/  ULEA UR4, UR5, UR4, 0x18 ;  /* 0x0000000405047291 */ /* 0x002fcc000f8ec03f */
[----:B------:R-:W-:Y:S01]  /*fee0*/  MOV R22, UR4 ;  /* 0x0000000400167c02 */ /* 0x000fe20008000f00 */
[C---:B--2---:R-:W-:Y:S01]  /*fef0*/  IMAD.SHL.U32 R0, R6.reuse, 0x8, RZ ;  /* 0x0000000806007824 */ /* 0x044fe200078e00ff */
[----:B------:R-:W-:-:S04]  /*ff00*/  LOP3.LUT R5, R6, 0x7f, RZ, 0xc0, !PT ;  /* 0x0000007f06057812 */ /* 0x000fc800078ec0ff */
[----:B0-----:R-:W-:Y:S01]  /*ff10*/  LOP3.LUT R2, R0, 0x1f8, RZ, 0xc0, !PT ;  /* 0x000001f800027812 */ /* 0x001fe200078ec0ff */
[----:B------:R-:W-:-:S03]  /*ff20*/  IMAD.SHL.U32 R3, R5, 0x8, RZ ;  /* 0x0000000805037824 */ /* 0x000fc600078e00ff */
[----:B------:R-:W-:-:S04]  /*ff30*/  LOP3.LUT R2, R2, 0x38, R6, 0x78, !PT ;  /* 0x0000003802027812 */ /* 0x000fc800078e7806 */
[----:B------:R-:W-:Y:S01]  /*ff40*/  LOP3.LUT R4, R2, 0x200, R3, 0xf8, !PT ;  /* 0x0000020002047812 */ /* 0x000fe200078ef803 */
[----:B------:R-:W-:Y:S01]  /*ff50*/  IMAD.SHL.U32 R2, R6, 0x10, RZ ;  /* 0x0000001006027824 */ /* 0x000fe200078e00ff */
[----:B------:R-:W-:-:S03]  /*ff60*/  SHF.R.U32.HI R3, RZ, 0x3, R5 ;  /* 0x00000003ff037819 */ /* 0x000fc60000011605 */
[----:B------:R-:W-:Y:S01]  /*ff70*/  IMAD R0, R4, 0x2, R22 ;  /* 0x0000000204007824 */ /* 0x000fe200078e0216 */
[----:B------:R-:W-:-:S04]  /*ff80*/  LOP3.LUT R2, R2, 0x70, RZ, 0xc0, !PT ;  /* 0x0000007002027812 */ /* 0x000fc800078ec0ff */
[----:B------:R3:W-:Y:S01]  /*ff90*/  STL [R1+0x24], R0 ;  /* 0x0000240001007387 */ /* 0x0007e20000100800 */
[----:B------:R-:W-:-:S07]  /*ffa0*/  LOP3.LUT R2, R3, R2, RZ, 0xfc, !PT ;  /* 0x0000000203027212 */ /* 0x000fce00078efcff */
.L_x_706:
[----:B0-----:R-:W0:Y:S02]  /*ffb0*/  LDC.64 R2, c[0x0][0xc88] ;  /* 0x00032200ff027b82 */ /* 0x001e240000000a00 */
[----:B0-----:R-:W-:-:S05]  /*ffc0*/  IMAD.WIDE R2, R19, 0x4, R2 ;  /* 0x0000000413027825 */ /* 0x001fca00078e0202 */
[----:B------:R-:W3:Y:S01]  /*ffd0*/  LDG.E R10, desc[UR42][R2.64] ;  /* 0x0000002a020a7981 */ /* 0x000ee2000c1e1900 */
[----:B------:R-:W-:Y:S05]  /*ffe0*/  YIELD ;  /* 0x0000000000007946 */ /* 0x000fea0003800000 */
[----:B------:R-:W-:Y:S01]  /*fff0*/  ULDC.64 UR4, c[0x0][0xa28] ;  /* 0x00028a0000047ab9 */ /* 0x000fe20000000a00 */
[----:B------:R-:W-:Y:S01]  /*10000*/  IMAD.MOV.U32 R9, RZ, RZ, RZ ;  /* 0x000000ffff097224 */ /* 0x000fe200078e00ff */
[----:B------:R-:W-:Y:S01]  /*10010*/  ISETP.NE.U32.AND P0, PT, RZ, UR4, PT ;  /* 0x00000004ff007c0c */ /* 0x000fe2000bf05070 */
[----:B------:R-:W-:Y:S01]  /*10020*/  ULDC.64 UR8, c[0x0][0xa18] ;  /* 0x0002860000087ab9 */ /* 0x000fe20000000a00 */
[----:B------:R-:W-:Y:S01]  /*10030*/  MOV R6, RZ ;  /* 0x000000ff00067202 */ /* 0x000fe20000000f00 */
[----:B------:R-:W-:Y:S01]  /*10040*/  ULDC.64 UR6, c[0x0][0xa10] ;  /* 0x0002840000067ab9 */ /* 0x000fe20000000a00 */
[----:B------:R-:W-:-:S02]  /*10050*/  ISETP.NE.AND.EX P0, PT, RZ, UR5, PT, P0 ;  /* 0x00000005ff007c0c */ /* 0x000fc4000bf05300 */
[----:B---3--:R-:W-:Y:S01]  /*10060*/  SHF.R.S32.HI R0, RZ, 0x1f, R10 ;  /* 0x0000001fff007819 */ /* 0x008fe2000001140a */
[----:B------:R-:W-:-:S10]  /*10070*/  IMAD.SHL.U32 R23, R10, 0x4, RZ ;  /* 0x000000040a177824 */ /* 0x000fd400078e00ff */
[C---:B------:R-:W-:Y:S01]  /*10080*/  @P0 LEA R2, P1, R10.reuse, UR4, 0x2 ;  /* 0x000000040a020c11 */ /* 0x040fe2000f8210ff */
[----:B------:R-:W-:Y:S03]  /*10090*/  STL [R1+0x8], R10 ;  /* 0x0000080a01007387 */ /* 0x000fe60000100800 */
[C-C-:B------:R-:W-:Y:S01]  /*100a0*/  @P0 LEA.HI.X R3, R10.reuse, UR5, R0.reuse, 0x2, P1 ;  /* 0x000000050a030c11 */ /* 0x140fe200088f1400 */
[----:B------:R-:W-:Y:S01]  /*100b0*/  ULDC.64 UR4, c[0x0][0xa00] ;  /* 0x0002800000047ab9 */ /* 0x000fe20000000a00 */
[----:B------:R-:W-:Y:S01]  /*100c0*/  SHF.L.U64.HI R24, R10, 0x2, R0 ;  /* 0x000000020a187819 */ /* 0x000fe20000010200 */
[----:B------:R0:W-:Y:S04]  /*100d0*/  STL [R1+0x30], R0 ;  /* 0x0000300001007387 */ /* 0x0001e80000100800 */
[----:B--2---:R1:W2:Y:S01]  /*100e0*/  @P0 LDG.E R9, desc[UR42][R2.64] ;  /* 0x0000002a02090981 */ /* 0x0042a2000c1e1900 */
[----:B------:R-:W-:-:S02]  /*100f0*/  ISETP.NE.U32.AND P0, PT, RZ, UR4, PT ;  /* 0x00000004ff007c0c */ /* 0x000fc4000bf05070 */
[----:B------:R-:W-:Y:S02]  /*10100*/  ISETP.NE.U32.AND P2, PT, RZ, UR8, PT ;  /* 0x00000008ff007c0c */ /* 0x000fe4000bf45070 */
[----:B------:R-:W-:Y:S01]  /*10110*/  ISETP.NE.AND.EX P0, PT, RZ, UR5, PT, P0 ;  /* 0x00000005ff007c0c */ /* 0x000fe2000bf05300 */
[----:B0-----:R-:W-:Y:S01]  /*10120*/  IMAD.MOV.U32 R0, RZ, RZ, RZ ;  /* 0x000000ffff007224 */ /* 0x001fe200078e00ff */
[----:B------:R-:W-:Y:S02]  /*10130*/  ISETP.NE.AND.EX P2, PT, RZ, UR9, PT, P2 ;  /* 0x00000009ff007c0c */ /* 0x000fe4000bf45320 */
[----:B------:R-:W-:Y:S02]  /*10140*/  ISETP.NE.U32.AND P1, PT, RZ, UR6, PT ;  /* 0x00000006ff007c0c */ /* 0x000fe4000bf25070 */
[----:B-1----:R-:W-:Y:S02]  /*10150*/  IADD3 R2, P3, R23, UR4, RZ ;  /* 0x0000000417027c10 */ /* 0x002fe4000ff7e0ff */
[----:B------:R-:W-:-:S02]  /*10160*/  ISETP.NE.AND.EX P1, PT, RZ, UR7, PT, P1 ;  /* 0x00000007ff007c0c */ /* 0x000fc4000bf25310 */
[----:B------:R-:W-:Y:S02]  /*10170*/  IADD3.X R3, R24, UR5, RZ, P3, !PT ;  /* 0x0000000518037c10 */ /* 0x000fe40009ffe4ff */
[----:B------:R-:W-:-:S03]  /*10180*/  IADD3 R4, P4, R23, UR6, RZ ;  /* 0x0000000617047c10 */ /* 0x000fc6000ff9e0ff */
[----:B------:R-:W3:Y:S01]  /*10190*/  @P0 LDG.E R6, desc[UR42][R2.64] ;  /* 0x0000002a02060981 */ /* 0x000ee2000c1e1900 */
[----:B------:R-:W-:Y:S01]  /*101a0*/  ULDC UR4, c[0x0][0x288] ;  /* 0x0000a20000047ab9 */ /* 0x000fe20000000800 */
[----:B------:R-:W-:Y:S01]  /*101b0*/  IADD3.X R5, R24, UR7, RZ, P4, !PT ;  /* 0x0000000718057c10 */ /* 0x000fe2000a7fe4ff */
[----:B------:R-:W-:Y:S01]  /*101c0*/  IMAD.U32 R8, RZ, RZ, UR4 ;  /* 0x00000004ff087e24 */ /* 0x000fe2000f8e00ff */
[----:B------:R-:W-:-:S03]  /*101d0*/  ULDC.64 UR4, c[0x0][0x418] ;  /* 0x0001060000047ab9 */ /* 0x000fc60000000a00 */
[----:B------:R-:W5:Y:S04]  /*101e0*/  @P1 LDG.E R0, desc[UR42][R4.64] ;  /* 0x0000002a04001981 */ /* 0x000f68000c1e1900 */
[----:B---3--:R0:W-:Y:S02]  /*101f0*/  STL [R1+0x28], R6 ;  /* 0x0000280601007387 */ /* 0x0081e40000100800 */
[----:B0-----:R-:W-:-:S04]  /*10200*/  @P2 IADD3 R6, P3, R23, UR8, RZ ;  /* 0x0000000817062c10 */ /* 0x001fc8000ff7e0ff */
[----:B------:R-:W-:-:S05]  /*10210*/  @P2 IADD3.X R7, R24, UR9, RZ, P3, !PT ;  /* 0x0000000918072c10 */ /* 0x000fca0009ffe4ff */
[----:B------:R0:W3:Y:S01]  /*10220*/  @P2 LDG.E R8, desc[UR42][R6.64] ;  /* 0x0000002a06082981 */ /* 0x0000e2000c1e1900 */
[----:B------:R-:W-:-:S03]  /*10230*/  UISETP.NE.U32.AND UP0, UPT, UR4, URZ, UPT ;  /* 0x0000003f0400728c */ /* 0x000fc6000bf05070 */
[----:B--2---:R1:W-:Y:S01]  /*10240*/  STL [R1+0x1c], R9 ;  /* 0x00001c0901007387 */ /* 0x0043e20000100800 */
[----:B------:R-:W-:Y:S01]  /*10250*/  UISETP.NE.AND.EX UP0, UPT, UR5, URZ, UPT, UP0 ;  /* 0x0000003f0500728c */ /* 0x000fe2000bf05300 */
[----:B------:R-:W-:Y:S02]  /*10260*/  ULDC UR4, c[0x0][0x424] ;  /* 0x0001090000047ab9 */ /* 0x000fe40000000800 */
[----:B------:R-:W-:Y:S01]  /*10270*/  ULDC UR5, c[0x0][0x2f0] ;  /* 0x0000bc0000057ab9 */ /* 0x000fe20000000800 */
[----:B------:R-:W-:-:S04]  /*10280*/  USEL UR4, UR4, 0x1, UP0 ;  /* 0x0000000104047887 */ /* 0x000fc80008000000 */
[----:B------:R-:W-:-:S03]  /*10290*/  UIMAD UR4, UR4, UR5, URZ ;  /* 0x00000005040472a4 */ /* 0x000fc6000f8e023f */
[----:B------:R-:W-:Y:S02]  /*102a0*/  ULDC UR5, c[0x0][0x348] ;  /* 0x0000d20000057ab9 */ /* 0x000fe40000000800 */
[----:B0-----:R-:W-:Y:S01]  /*102b0*/  IMAD.U32 R6, RZ, RZ, UR5 ;  /* 0x00000005ff067e24 */ /* 0x001fe2000f8e00ff */
[----:B------:R-:W-:Y:S01]  /*102c0*/  MOV R7, UR4 ;  /* 0x0000000400077c02 */ /* 0x000fe20008000f00 */
[----:B---3--:R1:W-:Y:S01]  /*102d0*/  STL [R1+0x34], R8 ;  /* 0x0000340801007387 */ /* 0x0083e20000100800 */
[----:B------:R-:W-:Y:S05]  /*102e0*/  @P2 BRA `(.L_x_614) ;  /* 0x0000000000142947 */ /* 0x000fea0003800000 */
[----:B------:R-:W-:Y:S05]  /*102f0*/  @!P0 BRA `(.L_x_614) ;  /* 0x0000000000108947 */ /* 0x000fea0003800000 */
[----:B-1----:R-:W2:Y:S04]  /*10300*/  LDG.E R8, desc[UR42][R2.64] ;  /* 0x0000002a02087981 */ /* 0x002ea8000c1e1900 */
[----:B------:R-:W2:Y:S02]  /*10310*/  LDG.E R2, desc[UR42][R2.64+0x4] ;  /* 0x0000042a02027981 */ /* 0x000ea4000c1e1900 */
[----:B--2---:R-:W-:-:S05]  /*10320*/  IMAD.IADD R2, R2, 0x1, -R8 ;  /* 0x0000000102027824 */ /* 0x004fca00078e0a08 */
[----:B------:R0:W-:Y:S02]  /*10330*/  STL [R1+0x34], R2 ;  /* 0x0000340201007387 */ /* 0x0001e40000100800 */
.L_x_614:
[----:B-1----:R-:W-:Y:S01]  /*10340*/  IMAD.MOV.U32 R8, RZ, RZ, R10 ;  /* 0x000000ffff087224 */ /* 0x002fe200078e000a */
[----:B------:R-:W-:Y:S02]  /*10350*/  ULDC.64 UR4, c[0x0][0xa20] ;  /* 0x0002880000047ab9 */ /* 0x000fe40000000a00 */
[----:B------:R-:W-:Y:S02]  /*10360*/  ISETP.NE.U32.AND P0, PT, RZ, UR4, PT ;  /* 0x00000004ff007c0c */ /* 0x000fe4000bf05070 */
[----:B------:R1:W-:Y:S02]  /*10370*/  STL [R1+0xc], R8 ;  /* 0x00000c0801007387 */ /* 0x0003e40000100800 */
[----:B------:R-:W-:-:S13]  /*10380*/  ISETP.NE.AND.EX P0, PT, RZ, UR5, PT, P0 ;  /* 0x00000005ff007c0c */ /* 0x000fda000bf05300 */
[----:B-1----:R-:W-:Y:S05]  /*10390*/  @!P0 BRA `(.L_x_615) ;  /* 0x0000000000108947 */ /* 0x002fea0003800000 */
[----:B0-----:R-:W-:-:S04]  /*103a0*/  IADD3 R2, P0, R23, UR4, RZ ;  /* 0x0000000417027c10 */ /* 0x001fc8000ff1e0ff */
[----:B------:R-:W-:-:S05]  /*103b0*/  IADD3.X R3, R24, UR5, RZ, P0, !PT ;  /* 0x0000000518037c10 */ /* 0x000fca00087fe4ff */
[----:B------:R1:W5:Y:S01]  /*103c0*/  LDG.E R7, desc[UR42][R2.64] ;  /* 0x0000002a02077981 */ /* 0x000362000c1e1900 */
[----:B------:R-:W-:Y:S05]  /*103d0*/  BRA `(.L_x_616) ;  /* 0x0000000000247947 */ /* 0x000fea0003800000 */
.L_x_615:
[----:B------:R-:W-:Y:S02]  /*103e0*/  ULDC.64 UR4, c[0x0][0xa08] ;  /* 0x0002820000047ab9 */ /* 0x000fe40000000a00 */
[----:B------:R-:W-:-:S04]  /*103f0*/  ISETP.NE.U32.AND P0, PT, RZ, UR4, PT ;  /* 0x00000004ff007c0c */ /* 0x000fc8000bf05070 */
[----:B------:R-:W-:-:S13]  /*10400*/  ISETP.NE.AND.EX P0, PT, RZ, UR5, PT, P0 ;  /* 0x00000005ff007c0c */ /* 0x000fda000bf05300 */
[----:B------:R-:W-:Y:S05]  /*10410*/  @!P0 BRA `(.L_x_616) ;  /* 0x0000000000148947 */ /* 0x000fea0003800000 */
[----:B0-----:R-:W0:Y:S02]  /*10420*/  LDC.64 R2, c[0x0][0xa08] ;  /* 0x00028200ff027b82 */ /* 0x001e240000000a00 */
[----:B0-----:R-:W-:-:S05]  /*10430*/  IMAD.WIDE R2, R8, 0x4, R2 ;  /* 0x0000000408027825 */ /* 0x001fca00078e0202 */
[----:B------:R-:W2:Y:S04]  /*10440*/  LDG.E R7, desc[UR42][R2.64] ;  /* 0x0000002a02077981 */ /* 0x000ea8000c1e1900 */
[----:B------:R-:W2:Y:S02]  /*10450*/  LDG.E R2, desc[UR42][R2.64+0x4] ;  /* 0x0000042a02027981 */ /* 0x000ea4000c1e1900 */
[----:B--2---:R-:W-:-:S07]  /*10460*/  IMAD.IADD R7, R2, 0x1, -R7 ;  /* 0x0000000102077824 */ /* 0x004fce00078e0a07 */
.L_x_616:
[----:B01----:R-:W2:Y:S04]  /*10470*/  @P1 LDG.E R2, desc[UR42][R4.64] ;  /* 0x0000002a04021981 */ /* 0x003ea8000c1e1900 */
[----:B------:R-:W2:Y:S01]  /*10480*/  @P1 LDG.E R4, desc[UR42][R4.64+0x4] ;  /* 0x0000042a04041981 */ /* 0x000ea2000c1e1900 */
[----:B-----5:R-:W-:Y:S01]  /*10490*/  IMAD.IADD R7, R7, 0x1, -R9 ;  /* 0x0000000107077824 */ /* 0x020fe200078e0a09 */
[----:B------:R-:W-:Y:S01]  /*104a0*/  BSSY B0, `(.L_x_617) ;  /* 0x00000dc000007945 */ /* 0x000fe20003800000 */
[----:B--2---:R-:W-:-:S05]  /*104b0*/  @P1 IADD3 R6, -R2, R4, RZ ;  /* 0x0000000402061210 */ /* 0x004fca0007ffe1ff */
[----:B------:R-:W-:-:S05]  /*104c0*/  IMAD.IADD R2, R7, 0x1, R6 ;  /* 0x0000000107027824 */ /* 0x000fca00078e0206 */
[----:B------:R0:W-:Y:S02]  /*104d0*/  STL [R1+0x18], R2 ;  /* 0x0000180201007387 */ /* 0x0001e40000100800 */
[----:B0-----:R-:W-:-:S05]  /*104e0*/  VIADD R2, R2, 0x7f ;  /* 0x0000007f02027836 */ /* 0x001fca0000000000 */
[----:B------:R-:W-:-:S04]  /*104f0*/  SHF.R.S32.HI R3, RZ, 0x1f, R2 ;  /* 0x0000001fff037819 */ /* 0x000fc80000011402 */
[----:B------:R-:W-:Y:S02]  /*10500*/  LEA.HI R4, R3, R2, RZ, 0x7 ;  /* 0x0000000203047211 */ /* 0x000fe400078f38ff */
[----:B------:R-:W-:Y:S02]  /*10510*/  IADD3 R3, -R7, RZ, RZ ;  /* 0x000000ff07037210 */ /* 0x000fe40007ffe1ff */
[----:B------:R-:W-:Y:S01]  /*10520*/  LOP3.LUT R2, R4, 0xffffff80, RZ, 0xc0, !PT ;  /* 0xffffff8004027812 */ /* 0x000fe200078ec0ff */
[----:B------:R0:W-:Y:S01]  /*10530*/  STL [R1+0x3c], R4 ;  /* 0x00003c0401007387 */ /* 0x0001e20000100800 */
[----:B------:R-:W-:Y:S02]  /*10540*/  VIMNMX R3, RZ, R3, !PT ;  /* 0x00000003ff037248 */ /* 0x000fe40007fe0100 */
[----:B------:R-:W-:-:S04]  /*10550*/  VIADDMNMX R2, R2, -R7, R6, PT ;  /* 0x8000000702027246 */ /* 0x000fc80003800106 */
[----:B------:R-:W-:Y:S02]  /*10560*/  ISETP.GT.AND P0, PT, R2, R3, PT ;  /* 0x000000030200720c */ /* 0x000fe40003f04270 */
[----:B------:R-:W-:-:S11]  /*10570*/  SHF.R.U32.HI R3, RZ, 0x7, R3 ;  /* 0x00000007ff037819 */ /* 0x000fd60000011603 */
[----:B------:R-:W-:-:S05]  /*10580*/  @P0 VIADD R2, R2, 0x7f ;  /* 0x0000007f02020836 */ /* 0x000fca0000000000 */
[----:B0-----:R-:W-:-:S04]  /*10590*/  @P0 SHF.R.S32.HI R4, RZ, 0x1f, R2 ;  /* 0x0000001fff040819 */ /* 0x001fc80000011402 */
[----:B------:R-:W-:Y:S01]  /*105a0*/  @P0 LEA.HI R2, R4, R2, RZ, 0x7 ;  /* 0x0000000204020211 */ /* 0x000fe200078f38ff */
[----:B------:R-:W-:-:S03]  /*105b0*/  IMAD.MOV.U32 R4, RZ, RZ, R3 ;  /* 0x000000ffff047224 */ /* 0x000fc600078e0003 */
[----:B------:R-:W-:Y:S02]  /*105c0*/  @P0 SHF.R.S32.HI R4, RZ, 0x7, R2 ;  /* 0x00000007ff040819 */ /* 0x000fe40000011402 */
[----:B------:R-:W-:Y:S02]  /*105d0*/  PLOP3.LUT P0, PT, PT, PT, PT, 0x80, 0x0 ;  /* 0x000000000000781c */ /* 0x000fe40003f0f070 */
[----:B------:R-:W-:-:S13]  /*105e0*/  ISETP.GT.AND P2, PT, R4, R3, PT ;  /* 0x000000030400720c */ /* 0x000fda0003f44270 */
[----:B------:R-:W-:Y:S05]  /*105f0*/  @!P2 BRA `(.L_x_618) ;  /* 0x0000000c0018a947 */ /* 0x000fea0003800000 */
[----:B------:R-:W-:Y:S01]  /*10600*/  UMOV UR4, 0xffffffff ;  /* 0xffffffff00047882 */ /* 0x000fe20000000000 */
[----:B------:R-:W-:Y:S02]  /*10610*/  SEL R2, R8, RZ, !P1 ;  /* 0x000000ff08027207 */ /* 0x000fe40004800000 */
[----:B------:R-:W-:Y:S05]  /*10620*/  BRA.DIV UR4, `(.L_x_619) ;  /* 0x0000006604e47947 */ /* 0x000fea000b800000 */
[----:B------:R-:W0:Y:S02]  /*10630*/  S2R R5, SR_TID.X ;  /* 0x0000000000057919 */ /* 0x000e240000002100 */
[----:B0-----:R-:W-:-:S04]  /*10640*/  SHF.R.U32.HI R5, RZ, 0x5, R5 ;  /* 0x00000005ff057819 */ /* 0x001fc80000011605 */
[----:B------:R-:W-:-:S05]  /*10650*/  LOP3.LUT R5, R5, 0x3, RZ, 0xc0, !PT ;  /* 0x0000000305057812 */ /* 0x000fca00078ec0ff */
[----:B------:R0:W1:Y:S02]  /*10660*/  SHFL.IDX PT, R14, R5, RZ, 0x1f ;  /* 0x00001fff050e7589 */ /* 0x00006400000e0000 */
.L_x_774:
[----:B-1----:R-:W-:Y:S02]  /*10670*/  ISETP.NE.AND P0, PT, R14, RZ, PT ;  /* 0x000000ff0e00720c */ /* 0x002fe40003f05270 */
[----:B------:R-:W-:-:S11]  /*10680*/  PLOP3.LUT P6, PT, PT, PT, PT, 0x8, 0x0 ;  /* 0x000000000000781c */ /* 0x000fd60003fce170 */
[----:B------:R-:W-:Y:S05]  /*10690*/  @P0 BRA `(.L_x_620) ;  /* 0x00000000000c0947 */ /* 0x000fea0003800000 */
[----:B------:R-:W-:-:S03]  /*106a0*/  UMOV UR4, 0xffffffff ;  /* 0xffffffff00047882 */ /* 0x000fc60000000000 */
[----:B------:R-:W-:Y:S05]  /*106b0*/  BRA.DIV UR4, `(.L_x_621) ;  /* 0x0000006604f47947 */ /* 0x000fea000b800000 */
[----:B------:R-:W-:-:S13]  /*106c0*/  ELECT P6, URZ, PT ;  /* 0x00000000003f782f */ /* 0x000fda00038c0000 */
.L_x_620:
[----:B0-----:R-:W2:Y:S01]  /*106d0*/  LDL R5, [R1+0x40] ;  /* 0x0000400001057983 */ /* 0x001ea20000100800 */
[----:B------:R-:W-:Y:S01]  /*106e0*/  BSSY B1, `(.L_x_622) ;  /* 0x0000008000017945 */ /* 0x000fe20003800000 */
[----:B--2---:R-:W-:-:S05]  /*106f0*/  VIADD R5, R5, 0x1 ;  /* 0x0000000105057836 */ /* 0x004fca0000000000 */
[----:B------:R-:W-:-:S04]  /*10700*/  LEA.HI R6, R5, R5, RZ, 0x1 ;  /* 0x0000000505067211 */ /* 0x000fc800078f08ff */
[----:B------:R-:W-:-:S04]  /*10710*/  LOP3.LUT R6, R6, 0xfffffffe, RZ, 0xc0, !PT ;  /* 0xfffffffe06067812 */ /* 0x000fc800078ec0ff */
[----:B------:R-:W-:-:S04]  /*10720*/  IADD3 R5, R5, -R6, RZ ;  /* 0x8000000605057210 */ /* 0x000fc80007ffe0ff */
[----:B------:R-:W-:-:S04]  /*10730*/  SHF.L.U32 R5, R5, 0x1f, RZ ;  /* 0x0000001f05057819 */ /* 0x000fc800000006ff */
[----:B------:R-:W0:Y:S02]  /*10740*/  SYNCS.PHASECHK.TRANS64.TRYWAIT P0, [R22+URZ+0x16820], R5 ;  /* 0x01682005160075a7 */ /* 0x000e24000800017f */
[----:B0-----:R-:W-:Y:S05]  /*10750*/  @!P0 BRA `(.L_x_623) ;  /* 0x0000006400ec8947 */ /* 0x001fea0003800000 */
.L_x_777:
[----:B------:R-:W-:Y:S05]  /*10760*/  BSYNC B1 ;  /* 0x0000000000017941 */ /* 0x000fea0003800000 */
.L_x_622:
[----:B------:R-:W-:Y:S04]  /*10770*/  BSSY B1, `(.L_x_624) ;  /* 0x000004f000017945 */ /* 0x000fe80003800000 */
[----:B------:R-:W-:Y:S05]  /*10780*/  @!P6 BRA `(.L_x_625) ;  /* 0x000000040034e947 */ /* 0x000fea0003800000 */
[----:B------:R-:W1:Y:S01]  /*10790*/  S2R R6, SR_TID.X ;  /* 0x0000000000067919 */ /* 0x000e620000002100 */
[----:B0-----:R-:W-:Y:S01]  /*107a0*/  IMAD R5, R27, 0x8, R22 ;  /* 0x000000081b057824 */ /* 0x001fe200078e0216 */
[----:B------:R-:W-:Y:S01]  /*107b0*/  BSSY B2, `(.L_x_626) ;  /* 0x0000006000027945 */ /* 0x000fe20003800000 */
[----:B-1----:R-:W-:Y:S02]  /*107c0*/  LOP3.LUT R7, R6, 0x7f, RZ, 0xc0, !PT ;  /* 0x0000007f06077812 */ /* 0x002fe400078ec0ff */
[----:B------:R-:W-:Y:S02]  /*107d0*/  SHF.L.U32 R6, R29, 0x1f, RZ ;  /* 0x0000001f1d067819 */ /* 0x000fe400000006ff */
[----:B------:R-:W-:Y:S02]  /*107e0*/  ISETP.NE.AND P1, PT, R7, RZ, PT ;  /* 0x000000ff0700720c */ /* 0x000fe40003f25270 */
[----:B------:R-:W0:Y:S02]  /*107f0*/  SYNCS.PHASECHK.TRANS64.TRYWAIT P0, [R5+URZ+0x168a0], R6 ;  /* 0x0168a006050075a7 */ /* 0x000e24000800017f */
[----:B0-----:R-:W-:Y:S09]  /*10800*/  @!P0 BRA `(.L_x_627) ;  /* 0x0000006400d48947 */ /* 0x001ff20003800000 */
.L_x_778:
[----:B------:R-:W-:Y:S05]  /*10810*/  BSYNC B2 ;  /* 0x0000000000027941 */ /* 0x000fea0003800000 */
.L_x_626:
[----:B------:R-:W-:Y:S04]  /*10820*/  BSSY B2, `(.L_x_628) ;  /* 0x0000009000027945 */ /* 0x000fe80003800000 */
[----:B------:R-:W-:Y:S05]  /*10830*/  @P1 BRA `(.L_x_629) ;  /* 0x00000000001c1947 */ /* 0x000fea0003800000 */
[----:B------:R-:W1:Y:S02]  /*10840*/  S2R R7, SR_TID.X ;  /* 0x0000000000077919 */ /* 0x000e640000002100 */
[----:B-1----:R-:W-:Y:S01]  /*10850*/  LOP3.LUT R8, R7, 0x1f, RZ, 0xc0, !PT ;  /* 0x0000001f07087812 */ /* 0x002fe200078ec0ff */
[----:B------:R-:W-:-:S03]  /*10860*/  IMAD.MOV.U32 R7, RZ, RZ, 0x4000 ;  /* 0x00004000ff077424 */ /* 0x000fc600078e00ff */
[----:B------:R-:W-:Y:S01]  /*10870*/  ISETP.NE.AND P0, PT, R8, RZ, PT ;  /* 0x000000ff0800720c */ /* 0x000fe20003f05270 */
[----:B------:R1:W-:-:S12]  /*10880*/  SYNCS.ARRIVE.TRANS64 RZ, [R5+URZ+0x16890], R7 ;  /* 0x0168900705ff79a7 */ /* 0x0003d8000800003f */
[----:B-1----:R-:W-:Y:S05]  /*10890*/  @!P0 BRA `(.L_x_629) ;  /* 0x0000000000048947 */ /* 0x002fea0003800000 */
[----:B------:R-:W-:Y:S01]  /*108a0*/  BPT.TRAP 0x1 ;  /* 0x000000040000795c */ /* 0x000fe20000300000 */
.L_x_629:
[----:B------:R-:W-:Y:S05]  /*108b0*/  BSYNC B2 ;  /* 0x0000000000027941 */ /* 0x000fea0003800000 */
.L_x_628:
[----:B------:R-:W-:Y:S01]  /*108c0*/  IMAD.MOV.U32 R11, RZ, RZ, RZ ;  /* 0x000000ffff0b7224 */ /* 0x000fe200078e00ff */
[----:B------:R-:W-:Y:S01]  /*108d0*/  LEA R7, R4, R0, 0x7 ;  /* 0x0000000004077211 */ /* 0x000fe200078e38ff */
[----:B------:R-:W-:Y:S01]  /*108e0*/  IMAD R8, R27, 0x4000, R22 ;  /* 0x000040001b087824 */ /* 0x000fe200078e0216 */
[----:B------:R-:W-:Y:S01]  /*108f0*/  UIADD3 UR4, UP0, UR40, 0x570, URZ ;  /* 0x0000057028047890 */ /* 0x000fe2000ff1e03f */
[----:B------:R-:W-:Y:S01]  /*10900*/  PLOP3.LUT P0, PT, PT, PT, PT, 0x80, 0x0 ;  /* 0x000000000000781c */ /* 0x000fe20003f0f070 */
[----:B------:R-:W-:Y:S01]  /*10910*/  VIADD R9, R5, 0x16890 ;  /* 0x0001689005097836 */ /* 0x000fe20000000000 */
[----:B------:R-:W-:Y:S01]  /*10920*/  R2UR UR10, R11 ;  /* 0x000000000b0a72ca */ /* 0x000fe200000e0000 */
[----:B------:R-:W-:Y:S01]  /*10930*/  VIADD R7, R7, 0xffffff80 ;  /* 0xffffff8007077836 */ /* 0x000fe20000000000 */
[----:B------:R-:W-:Y:S01]  /*10940*/  SHF.L.U32 R10, R27, 0xd, RZ ;  /* 0x0000000d1b0a7819 */ /* 0x000fe200000006ff */
[----:B------:R-:W-:Y:S01]  /*10950*/  VIADD R8, R8, 0xe400 ;  /* 0x0000e40008087836 */ /* 0x000fe20000000000 */
[----:B------:R-:W-:Y:S01]  /*10960*/  UIADD3.X UR5, URZ, UR41, URZ, UP0, !UPT ;  /* 0x000000293f057290 */ /* 0x000fe200087fe43f */
[----:B------:R-:W-:Y:S01]  /*10970*/  UMOV UR6, 0x0 ;  /* 0x0000000000067882 */ /* 0x000fe20000000000 */
[----:B------:R-:W-:-:S10]  /*10980*/  UMOV UR7, 0x12f00000 ;  /* 0x12f0000000077882 */ /* 0x000fd40000000000 */
.L_x_630:
[----:B------:R-:W-:-:S13]  /*10990*/  @P0 ELECT P2, URZ, PT ;  /* 0x00000000003f082f */ /* 0x000fda0003840000 */
[----:B------:R-:W-:Y:S02]  /*109a0*/  @P2 R2UR UR13, R2 ;  /* 0x00000000020d22ca */ /* 0x000fe400000e0000 */
[----:B------:R-:W-:Y:S02]  /*109b0*/  @P2 R2UR UR12, R18 ;  /* 0x00000000120c22ca */ /* 0x000fe400000e0000 */
[----:B------:R-:W-:Y:S02]  /*109c0*/  @P2 R2UR UR11, R7 ;  /* 0x00000000070b22ca */ /* 0x000fe400000e0000 */
[----:B------:R-:W-:Y:S02]  /*109d0*/  @P2 R2UR UR9, R9 ;  /* 0x00000000090922ca */ /* 0x000fe400000e0000 */
[----:B------:R-:W-:Y:S02]  /*109e0*/  @P2 R2UR UR8, R8 ;  /* 0x00000000080822ca */ /* 0x000fe400000e0000 */
[----:B------:R-:W-:-:S02]  /*109f0*/  @P2 PLOP3.LUT P0, PT, P2, PT, PT, 0x8, 0x0 ;  /* 0x000000000000281c */ /* 0x000fc4000170e170 */
[----:B------:R-:W-:-:S09]  /*10a00*/  PLOP3.LUT P2, PT, PT, PT, PT, 0x8, 0x0 ;  /* 0x000000000000781c */ /* 0x000fd20003f4e170 */
[----:B------:R1:W-:Y:S02]  /*10a10*/  UTMALDG.4D [UR8], [UR4], desc[UR6] ;  /* 0x00000608040075b4 */ /* 0x0003e40008019000 */
[----:B-1----:R-:W-:Y:S05]  /*10a20*/  @P0 BRA.U.ANY `(.L_x_630) ;  /* 0xfffffffd00d80947 */ /* 0x002fea000393ffff */
[----:B------:R-:W1:Y:S01]  /*10a30*/  SYNCS.PHASECHK.TRANS64.TRYWAIT P0, [R5+URZ+0x168c0], R6 ;  /* 0x0168c006050075a7 */ /* 0x000e62000800017f */
[----:B------:R-:W-:Y:S04]  /*10a40*/  BSSY B2, `(.L_x_631) ;  /* 0x0000002000027945 */ /* 0x000fe80003800000 */
[----:B-1----:R-:W-:Y:S05]  /*10a50*/  @!P0 BRA `(.L_x_632) ;  /* 0x0000006400548947 */ /* 0x002fea0003800000 */
.L_x_779:
[----:B------:R-:W-:Y:S05]  /*10a60*/  BSYNC B2 ;  /* 0x0000000000027941 */ /* 0x000fea0003800000 */
.L_x_631:
[----:B------:R-:W-:Y:S01]  /*10a70*/  BSSY B2, `(.L_x_633) ;  /* 0x000000b000027945 */ /* 0x000fe20003800000 */
[----:B------:R-:W-:Y:S02]  /*10a80*/  IMAD.MOV.U32 R8, RZ, RZ, 0x0 ;  /* 0x00000000ff087424 */ /* 0x000fe400078e00ff */
[----:B------:R-:W-:Y:S01]  /*10a90*/  IMAD.MOV.U32 R9, RZ, RZ, 0x12f00000 ;  /* 0x12f00000ff097424 */ /* 0x000fe200078e00ff */
[----:B------:R-:W-:Y:S06]  /*10aa0*/  @P1 BRA `(.L_x_634) ;  /* 0x00000000001c1947 */ /* 0x000fec0003800000 */
[----:B------:R-:W2:Y:S01]  /*10ab0*/  S2R R12, SR_TID.X ;  /* 0x00000000000c7919 */ /* 0x000ea20000002100 */
[----:B01----:R-:W-:-:S04]  /*10ac0*/  MOV R6, 0x4000 ;  /* 0x0000400000067802 */ /* 0x003fc80000000f00 */
[----:B------:R3:W-:Y:S01]  /*10ad0*/  SYNCS.ARRIVE.TRANS64 RZ, [R5+URZ+0x168b0], R6 ;  /* 0x0168b00605ff79a7 */ /* 0x0007e2000800003f */
[----:B--2---:R-:W-:-:S04]  /*10ae0*/  LOP3.LUT R12, R12, 0x1f, RZ, 0xc0, !PT ;  /* 0x0000001f0c0c7812 */ /* 0x004fc800078ec0ff */
[----:B------:R-:W-:-:S13]  /*10af0*/  ISETP.NE.AND P0, PT, R12, RZ, PT ;  /* 0x000000ff0c00720c */ /* 0x000fda0003f05270 */
[----:B---3--:R-:W-:Y:S05]  /*10b00*/  @!P0 BRA `(.L_x_634) ;  /* 0x0000000000048947 */ /* 0x008fea0003800000 */
[----:B------:R-:W-:Y:S01]  /*10b10*/  BPT.TRAP 0x1 ;  /* 0x000000040000795c */ /* 0x000fe20000300000 */
.L_x_634:
[----:B------:R-:W-:Y:S05]  /*10b20*/  BSYNC B2 ;  /* 0x0000000000027941 */ /* 0x000fea0003800000 */
.L_x_633:
[----:B------:R-:W-:Y:S01]  /*10b30*/  R2UR UR10, R11 ;  /* 0x000000000b0a72ca */ /* 0x000fe200000e0000 */
[----:B------:R-:W-:Y:S01]  /*10b40*/  IMAD R10, R10, 0x2, R22 ;  /* 0x000000020a0a7824 */ /* 0x000fe200078e0216 */
[----:B------:R-:W-:Y:S01]  /*10b50*/  R2UR UR6, R8 ;  /* 0x00000000080672ca */ /* 0x000fe200000e0000 */
[----:B------:R-:W-:Y:S01]  /*10b60*/  UIADD3 UR4, UP0, UR40, 0x670, URZ ;  /* 0x0000067028047890 */ /* 0x000fe2000ff1e03f */
[----:B------:R-:W-:Y:S01]  /*10b70*/  R2UR UR7, R9 ;  /* 0x00000000090772ca */ /* 0x000fe200000e0000 */
[----:B01----:R-:W-:Y:S01]  /*10b80*/  VIADD R5, R5, 0x168b0 ;  /* 0x000168b005057836 */ /* 0x003fe20000000000 */
[----:B------:R-:W-:Y:S01]  /*10b90*/  PLOP3.LUT P0, PT, PT, PT, PT, 0x80, 0x0 ;  /* 0x000000000000781c */ /* 0x000fe20003f0f070 */
[----:B------:R-:W-:Y:S01]  /*10ba0*/  VIADD R10, R10, 0x400 ;  /* 0x000004000a0a7836 */ /* 0x000fe20000000000 */
[----:B------:R-:W-:-:S12]  /*10bb0*/  UIADD3.X UR5, URZ, UR41, URZ, UP0, !UPT ;  /* 0x000000293f057290 */ /* 0x000fd800087fe43f */
.L_x_635:
        /* <DEDUP_REMOVED lines=10> */
.L_x_625:
[----:B------:R-:W-:Y:S05]  /*10c60*/  BSYNC B1 ;  /* 0x0000000000017941 */ /* 0x000fea0003800000 */
.L_x_624:
[----:B------:R-:W-:Y:S01]  /*10c70*/  VIADD R4, R4, 0xfffffffe ;  /* 0xfffffffe04047836 */ /* 0x000fe20000000000 */
[----:B------:R-:W-:Y:S02]  /*10c80*/  IADD3 R27, R27, 0x1, RZ ;  /* 0x000000011b1b7810 */ /* 0x000fe40007ffe0ff */
[----:B------:R-:W-:Y:S02]  /*10c90*/  PLOP3.LUT P0, PT, PT, PT, PT, 0x8, 0x0 ;  /* 0x000000000000781c */ /* 0x000fe40003f0e170 */
[----:B------:R-:W-:Y:S02]  /*10ca0*/  ISETP.GE.AND P2, PT, R4, R3, PT ;  /* 0x000000030400720c */ /* 0x000fe40003f46270 */
[----:B------:R-:W-:-:S04]  /*10cb0*/  ISETP.NE.AND P1, PT, R27, 0x2, PT ;  /* 0x000000021b00780c */ /* 0x000fc80003f25270 */
[----:B0-----:R-:W-:Y:S02]  /*10cc0*/  SEL R5, RZ, 0x1, P1 ;  /* 0x00000001ff057807 */ /* 0x001fe40000800000 */
[----:B------:R-:W-:Y:S02]  /*10cd0*/  SEL R27, R27, RZ, P1 ;  /* 0x000000ff1b1b7207 */ /* 0x000fe40000800000 */
[----:B------:R-:W-:-:S03]  /*10ce0*/  LOP3.LUT R29, R29, R5, RZ, 0x3c, !PT ;  /* 0x000000051d1d7212 */ /* 0x000fc600078e3cff */
[----:B------:R-:W-:Y:S05]  /*10cf0*/  @!P2 BRA `(.L_x_618) ;  /* 0x000000040058a947 */ /* 0x000fea0003800000 */
.L_x_648:
[----:B------:R-:W-:Y:S05]  /*10d00*/  YIELD ;  /* 0x0000000000007946 */ /* 0x000fea0003800000 */
[----:B------:R-:W-:Y:S04]  /*10d10*/  BSSY B1, `(.L_x_636) ;  /* 0x000004c000017945 */ /* 0x000fe80003800000 */
[----:B------:R-:W-:Y:S05]  /*10d20*/  @!P6 BRA `(.L_x_637) ;  /* 0x000000040028e947 */ /* 0x000fea0003800000 */
[----:B------:R-:W0:Y:S01]  /*10d30*/  S2R R5, SR_TID.X ;  /* 0x0000000000057919 */ /* 0x000e220000002100 */
[----:B------:R-:W-:Y:S01]  /*10d40*/  SHF.L.U32 R6, R29, 0x1f, RZ ;  /* 0x0000001f1d067819 */ /* 0x000fe200000006ff */
[----:B------:R-:W-:Y:S01]  /*10d50*/  BSSY B2, `(.L_x_638) ;  /* 0x0000006000027945 */ /* 0x000fe20003800000 */
[----:B0-----:R-:W-:Y:S01]  /*10d60*/  LOP3.LUT R7, R5, 0x7f, RZ, 0xc0, !PT ;  /* 0x0000007f05077812 */ /* 0x001fe200078ec0ff */
[----:B------:R-:W-:-:S03]  /*10d70*/  IMAD R5, R27, 0x8, R22 ;  /* 0x000000081b057824 */ /* 0x000fc600078e0216 */
[----:B------:R-:W-:Y:S01]  /*10d80*/  ISETP.NE.AND P2, PT, R7, RZ, PT ;  /* 0x000000ff0700720c */ /* 0x000fe20003f45270 */
[----:B------:R-:W0:Y:S02]  /*10d90*/  SYNCS.PHASECHK.TRANS64.TRYWAIT P1, [R5+URZ+0x168a0], R6 ;  /* 0x0168a006050075a7 */ /* 0x000e24000802017f */
[----:B0-----:R-:W-:Y:S10]  /*10da0*/  @!P1 BRA `(.L_x_639) ;  /* 0x0000006000949947 */ /* 0x001ff40003800000 */
.L_x_780:
[----:B------:R-:W-:Y:S05]  /*10db0*/  BSYNC B2 ;  /* 0x0000000000027941 */ /* 0x000fea0003800000 */
.L_x_638:
        /* <DEDUP_REMOVED lines=9> */
.L_x_641:
[----:B------:R-:W-:Y:S05]  /*10e50*/  BSYNC B2 ;  /* 0x0000000000027941 */ /* 0x000fea0003800000 */
.L_x_640:
[----:B------:R-:W-:Y:S01]  /*10e60*/  MOV R11, RZ ;  /* 0x000000ff000b7202 */ /* 0x000fe20000000f00 */
[----:B------:R-:W-:Y:S01]  /*10e70*/  IMAD R7, R27, 0x4000, R22 ;  /* 0x000040001b077824 */ /* 0x000fe200078e0216 */
[----:B------:R-:W-:Y:S01]  /*10e80*/  UIADD3 UR4, UP0, UR40, 0x570, URZ ;  /* 0x0000057028047890 */ /* 0x000fe2000ff1e03f */
[----:B------:R-:W-:Y:S01]  /*10e90*/  PLOP3.LUT P1, PT, PT, PT, PT, 0x80, 0x0 ;  /* 0x000000000000781c */ /* 0x000fe20003f2f070 */
[----:B------:R-:W-:Y:S01]  /*10ea0*/  IMAD R8, R4, 0x80, R0 ;  /* 0x0000008004087824 */ /* 0x000fe200078e0200 */
[----:B------:R-:W-:Y:S01]  /*10eb0*/  R2UR UR10, R11 ;  /* 0x000000000b0a72ca */ /* 0x000fe200000e0000 */
[----:B------:R-:W-:Y:S01]  /*10ec0*/  VIADD R9, R5, 0x16890 ;  /* 0x0001689005097836 */ /* 0x000fe20000000000 */
[----:B------:R-:W-:Y:S01]  /*10ed0*/  IADD3 R10, R7, 0xe400, RZ ;  /* 0x0000e400070a7810 */ /* 0x000fe20007ffe0ff */
[----:B------:R-:W-:Y:S01]  /*10ee0*/  UIADD3.X UR5, URZ, UR41, URZ, UP0, !UPT ;  /* 0x000000293f057290 */ /* 0x000fe200087fe43f */
[----:B------:R-:W-:Y:S01]  /*10ef0*/  UMOV UR6, 0x0 ;  /* 0x0000000000067882 */ /* 0x000fe20000000000 */
[----:B------:R-:W-:-:S10]  /*10f00*/  UMOV UR7, 0x12f00000 ;  /* 0x12f0000000077882 */ /* 0x000fd40000000000 */
.L_x_642:
        /* <DEDUP_REMOVED lines=13> */
.L_x_781:
[----:B------:R-:W-:Y:S05]  /*10fe0*/  BSYNC B2 ;  /* 0x0000000000027941 */ /* 0x000fea0003800000 */
.L_x_643:
[----:B------:R-:W-:Y:S01]  /*10ff0*/  BSSY B2, `(.L_x_645) ;  /* 0x000000b000027945 */ /* 0x000fe20003800000 */
[----:B------:R-:W-:Y:S02]  /*11000*/  IMAD.MOV.U32 R12, RZ, RZ, 0x0 ;  /* 0x00000000ff0c7424 */ /* 0x000fe400078e00ff */
[----:B------:R-:W-:Y:S01]  /*11010*/  IMAD.MOV.U32 R13, RZ, RZ, 0x12f00000 ;  /* 0x12f00000ff0d7424 */ /* 0x000fe200078e00ff */
[----:B------:R-:W-:Y:S06]  /*11020*/  @P2 BRA `(.L_x_646) ;  /* 0x00000000001c2947 */ /* 0x000fec0003800000 */
[----:B------:R-:W2:Y:S01]  /*11030*/  S2R R9, SR_TID.X ;  /* 0x0000000000097919 */ /* 0x000ea20000002100 */
[----:B01----:R-:W-:-:S04]  /*11040*/  IMAD.MOV.U32 R6, RZ, RZ, 0x4000 ;  /* 0x00004000ff067424 */ /* 0x003fc800078e00ff */
[----:B------:R3:W-:Y:S01]  /*11050*/  SYNCS.ARRIVE.TRANS64 RZ, [R5+URZ+0x168b0], R6 ;  /* 0x0168b00605ff79a7 */ /* 0x0007e2000800003f */
[----:B--2---:R-:W-:-:S04]  /*11060*/  LOP3.LUT R9, R9, 0x1f, RZ, 0xc0, !PT ;  /* 0x0000001f09097812 */ /* 0x004fc800078ec0ff */
[----:B------:R-:W-:-:S13]  /*11070*/  ISETP.NE.AND P1, PT, R9, RZ, PT ;  /* 0x000000ff0900720c */ /* 0x000fda0003f25270 */
[----:B---3--:R-:W-:Y:S05]  /*11080*/  @!P1 BRA `(.L_x_646) ;  /* 0x0000000000049947 */ /* 0x008fea0003800000 */
[----:B------:R-:W-:Y:S01]  /*11090*/  BPT.TRAP 0x1 ;  /* 0x000000040000795c */ /* 0x000fe20000300000 */
.L_x_646:
[----:B------:R-:W-:Y:S05]  /*110a0*/  BSYNC B2 ;  /* 0x0000000000027941 */ /* 0x000fea0003800000 */
.L_x_645:
[----:B------:R-:W-:Y:S01]  /*110b0*/  R2UR UR10, R11 ;  /* 0x000000000b0a72ca */ /* 0x000fe200000e0000 */
[----:B------:R-:W-:Y:S01]  /*110c0*/  UIADD3 UR4, UP0, UR40, 0x670, URZ ;  /* 0x0000067028047890 */ /* 0x000fe2000ff1e03f */
[----:B------:R-:W-:Y:S01]  /*110d0*/  R2UR UR6, R12 ;  /* 0x000000000c0672ca */ /* 0x000fe200000e0000 */
[----:B01----:R-:W-:Y:S01]  /*110e0*/  VIADD R5, R5, 0x168b0 ;  /* 0x000168b005057836 */ /* 0x003fe20000000000 */
[----:B------:R-:W-:Y:S01]  /*110f0*/  R2UR UR7, R13 ;  /* 0x000000000d0772ca */ /* 0x000fe200000e0000 */
[----:B------:R-:W-:Y:S01]  /*11100*/  UIADD3.X UR5, URZ, UR41, URZ, UP0, !UPT ;  /* 0x000000293f057290 */ /* 0x000fe200087fe43f */
[----:B------:R-:W-:Y:S02]  /*11110*/  PLOP3.LUT P1, PT, PT, PT, PT, 0x80, 0x0 ;  /* 0x000000000000781c */ /* 0x000fe40003f2f070 */
[----:B------:R-:W-:-:S11]  /*11120*/  IADD3 R7, R7, 0x400, RZ ;  /* 0x0000040007077810 */ /* 0x000fd60007ffe0ff */
.L_x_647:
        /* <DEDUP_REMOVED lines=9> */
[----:B0-----:R-:W-:Y:S05]  /*111c0*/  @P1 BRA.U.ANY `(.L_x_647) ;  /* 0xfffffffd00d81947 */ /* 0x001fea000393ffff */
.L_x_637:
[----:B------:R-:W-:Y:S05]  /*111d0*/  BSYNC B1 ;  /* 0x0000000000017941 */ /* 0x000fea0003800000 */
.L_x_636:
[C---:B------:R-:W-:Y:S01]  /*111e0*/  ISETP.GT.AND P2, PT, R4.reuse, R3, PT ;  /* 0x000000030400720c */ /* 0x040fe20003f44270 */
[----:B------:R-:W-:Y:S02]  /*111f0*/  VIADD R27, R27, 0x1 ;  /* 0x000000011b1b7836 */ /* 0x000fe40000000000 */
[----:B------:R-:W-:-:S03]  /*11200*/  VIADD R4, R4, 0xffffffff ;  /* 0xffffffff04047836 */ /* 0x000fc60000000000 */
[----:B------:R-:W-:-:S04]  /*11210*/  ISETP.NE.AND P1, PT, R27, 0x2, PT ;  /* 0x000000021b00780c */ /* 0x000fc80003f25270 */
[----:B------:R-:W-:Y:S02]  /*11220*/  SEL R5, RZ, 0x1, P1 ;  /* 0x00000001ff057807 */ /* 0x000fe40000800000 */
[----:B------:R-:W-:Y:S02]  /*11230*/  SEL R27, R27, RZ, P1 ;  /* 0x000000ff1b1b7207 */ /* 0x000fe40000800000 */
[----:B------:R-:W-:Y:S01]  /*11240*/  LOP3.LUT R29, R29, R5, RZ, 0x3c, !PT ;  /* 0x000000051d1d7212 */ /* 0x000fe200078e3cff */
[----:B------:R-:W-:Y:S06]  /*11250*/  @P2 BRA `(.L_x_648) ;  /* 0xfffffff800a82947 */ /* 0x000fec000383ffff */
.L_x_618:
[----:B------:R-:W-:Y:S05]  /*11260*/  BSYNC B0 ;  /* 0x0000000000007941 */ /* 0x000fea0003800000 */
.L_x_617:
[----:B------:R-:W2:Y:S01]  /*11270*/  LDL R5, [R1+0x18] ;  /* 0x0000180001057983 */ /* 0x000ea20000100800 */
[----:B------:R-:W-:Y:S05]  /*11280*/  @!P0 WARPSYNC.ALL ;  /* 0x0000000000008948 */ /* 0x000fea0003800000 */
[----:B------:R-:W-:Y:S06]  /*11290*/  @!P0 BAR.SYNC.DEFER_BLOCKING 0xc, 0x200 ;  /* 0x0308000000008b1d */ /* 0x000fec0000010000 */
[----:B------:R-:W-:Y:S01]  /*112a0*/  BSSY B7, `(.L_x_649) ;  /* 0x00003ae000077945 */ /* 0x000fe20003800000 */
[----:B--2---:R-:W-:-:S13]  /*112b0*/  ISETP.GT.AND P0, PT, R5, RZ, PT ;  /* 0x000000ff0500720c */ /* 0x004fda0003f04270 */
[----:B------:R-:W-:Y:S05]  /*112c0*/  @P0 BRA `(.L_x_650) ;  /* 0x0000000000440947 */ /* 0x000fea0003800000 */
[----:B------:R-:W0:Y:S02]  /*112d0*/  S2R R5, SR_TID.X ;  /* 0x0000000000057919 */ /* 0x000e240000002100 */
        /* <DEDUP_REMOVED lines=16> */
.L_x_650:
[----:B------:R-:W-:Y:S01]  /*113e0*/  IADD3 R0, R22, 0xe400, RZ ;  /* 0x0000e40016007810 */ /* 0x000fe20007ffe0ff */
[----:B------:R-:W-:Y:S03]  /*113f0*/  BSSY B6, `(.L_x_652) ;  /* 0x0000013000067945 */ /* 0x000fe60003800000 */
        /* <DEDUP_REMOVED lines=18> */
.L_x_653:
[----:B------:R-:W-:Y:S05]  /*11520*/  BSYNC B6 ;  /* 0x0000000000067941 */ /* 0x000fea0003800000 */
.L_x_652:
        /* <DEDUP_REMOVED lines=12> */
[----:B------:R-:W-:Y:S01]  /*115f0*/  MOV R11, UR5 ;  /* 0x00000005000b7c02 */ /* 0x000fe20008000f00 */
[----:B------:R-:W-:Y:S02]  /*11600*/  IMAD.U32 R7, RZ, RZ, UR9 ;  /* 0x00000009ff077e24 */ /* 0x000fe4000f8e00ff */
[----:B------:R-:W-:-:S02]  /*11610*/  IMAD.U32 R10, RZ, RZ, UR4 ;  /* 0x00000004ff0a7e24 */ /* 0x000fc4000f8e00ff */
[----:B------:R-:W-:Y:S02]  /*11620*/  IMAD.MOV.U32 R8, RZ, RZ, 0x70 ;  /* 0x00000070ff087424 */ /* 0x000fe400078e00ff */
[----:B------:R-:W-:Y:S02]  /*11630*/  IMAD.MOV.U32 R12, RZ, RZ, 0x1 ;  /* 0x00000001ff0c7424 */ /* 0x000fe400078e00ff */
[----:B0-----:R-:W-:-:S07]  /*11640*/  IMAD.MOV.U32 R13, RZ, RZ, RZ ;  /* 0x000000ffff0d7224 */ /* 0x001fce00078e00ff */
[----:B------:R-:W-:-:S07]  /*11650*/  LEPC R20, `(.L_x_656) ;  /* 0x000000001014794e */ /* 0x000fce0000000000 */
[----:B-1----:R-:W-:Y:S05]  /*11660*/  CALL.ABS.NOINC R2 ;  /* 0x0000000002007343 */ /* 0x002fea0003c00000 */
.L_x_656:
[----:B------:R0:W1:Y:S01]  /*11670*/  LDC.64 R2, c[0x4][R26] ;  /* 0x010000001a027b82 */ /* 0x0000620000000a00 */
[----:B------:R-:W-:Y:S01]  /*11680*/  ULDC.64 UR4, c[0x4][0x88] ;  /* 0x0100220000047ab9 */ /* 0x000fe20000000a00 */
[----:B------:R-:W-:Y:S01]  /*11690*/  ULDC.64 UR6, c[0x4][0x90] ;  /* 0x0100240000067ab9 */ /* 0x000fe20000000a00 */
[----:B------:R-:W-:Y:S01]  /*116a0*/  ULDC.64 UR8, c[0x4][0x18] ;  /* 0x0100060000087ab9 */ /* 0x000fe20000000a00 */
[----:B------:R-:W-:Y:S01]  /*116b0*/  MOV R4, UR4 ;  /* 0x0000000400047c02 */ /* 0x000fe20008000f00 */
[----:B------:R-:W-:Y:S01]  /*116c0*/  IMAD.U32 R5, RZ, RZ, UR5 ;  /* 0x00000005ff057e24 */ /* 0x000fe2000f8e00ff */
[----:B------:R-:W-:Y:S01]  /*116d0*/  MOV R10, UR8 ;  /* 0x00000008000a7c02 */ /* 0x000fe20008000f00 */
[----:B------:R-:W-:Y:S01]  /*116e0*/  IMAD.U32 R6, RZ, RZ, UR6 ;  /* 0x00000006ff067e24 */ /* 0x000fe2000f8e00ff */
[----:B------:R-:W-:Y:S01]  /*116f0*/  MOV R13, RZ ;  /* 0x000000ff000d7202 */ /* 0x000fe20000000f00 */
[----:B------:R-:W-:Y:S02]  /*11700*/  IMAD.U32 R7, RZ, RZ, UR7 ;  /* 0x00000007ff077e24 */ /* 0x000fe4000f8e00ff */
[----:B------:R-:W-:-:S02]  /*11710*/  IMAD.U32 R11, RZ, RZ, UR9 ;  /* 0x00000009ff0b7e24 */ /* 0x000fc4000f8e00ff */
[----:B------:R-:W-:Y:S02]  /*11720*/  IMAD.MOV.U32 R8, RZ, RZ, 0x70 ;  /* 0x00000070ff087424 */ /* 0x000fe400078e00ff */
[----:B0-----:R-:W-:-:S07]  /*11730*/  IMAD.MOV.U32 R12, RZ, RZ, 0x1 ;  /* 0x00000001ff0c7424 */ /* 0x001fce00078e00ff */
[----:B------:R-:W-:-:S07]  /*11740*/  LEPC R20, `(.L_x_655) ;  /* 0x000000001014794e */ /* 0x000fce0000000000 */
[----:B-1----:R-:W-:Y:S05]  /*11750*/  CALL.ABS.NOINC R2 ;  /* 0x0000000002007343 */ /* 0x002fea0003c00000 */
.L_x_655:
[----:B------:R-:W-:Y:S05]  /*11760*/  BSYNC B6 ;  /* 0x0000000000067941 */ /* 0x000fea0003800000 */
.L_x_654:
        /* <DEDUP_REMOVED lines=12> */
[----:B------:R-:W4:Y:S04]  /*11830*/  LDL.LU R9, [R1] ;  /* 0x0000000001097983 */ /* 0x000f280000300800 */
        /* <DEDUP_REMOVED lines=19> */
[----:B------:R-:W-:-:S04]  /*11970*/  IMAD.MOV R5, RZ, RZ, -R4 ;  /* 0x000000ffff057224 */ /* 0x000fc800078e0a04 */
        /* <DEDUP_REMOVED lines=10> */
[----:B------:R0:W5:Y:S04]  /*11a20*/  @!P0 LDG.E R2, desc[UR42][R6.64] ;  /* 0x0000002a06028981 */ /* 0x000168000c1e1900 */
[----:B------:R1:W-:Y:S02]  /*11a30*/  STL [R1+0x20], R10 ;  /* 0x0000200a01007387 */ /* 0x0003e40000100800 */
[----:B-1----:R-:W-:-:S04]  /*11a40*/  MOV R10, UR38 ;  /* 0x00000026000a7c02 */ /* 0x002fc80008000f00 */
[----:B------:R-:W-:Y:S02]  /*11a50*/  ISETP.NE.AND P2, PT, R10, 0x3, PT ;  /* 0x000000030a00780c */ /* 0x000fe40003f45270 */
[----:B------:R-:W-:-:S11]  /*11a60*/  LOP3.LUT R9, R9, 0xfffffffd, RZ, 0xc0, !PT ;  /* 0xfffffffd09097812 */ /* 0x000fd600078ec0ff */
[----:B------:R-:W-:-:S05]  /*11a70*/  @P2 LOP3.LUT R9, R9, 0x2, RZ, 0xfc, !PT ;  /* 0x0000000209092812 */ /* 0x000fca00078efcff */
[----:B------:R0:W-:Y:S01]  /*11a80*/  STL [R1], R9 ;  /* 0x0000000901007387 */ /* 0x0001e20000100800 */
[----:B------:R-:W-:-:S03]  /*11a90*/  UMOV UR4, 0xffffffff ;  /* 0xffffffff00047882 */ /* 0x000fc60000000000 */
[----:B------:R-:W-:Y:S05]  /*11aa0*/  BRA.DIV UR4, `(.L_x_657) ;  /* 0x00000056047c7947 */ /* 0x000fea000b800000 */
.L_x_784:
[----:B0-----:R-:W-:-:S05]  /*11ab0*/  SHF.R.S32.HI R9, RZ, 0x1f, R18 ;  /* 0x0000001fff097819 */ /* 0x001fca0000011412 */
[----:B------:R0:W-:Y:S01]  /*11ac0*/  STL [R1+0x10], R9 ;  /* 0x0000100901007387 */ /* 0x0001e20000100800 */
[----:B------:R-:W-:Y:S05]  /*11ad0*/  @!P2 BRA `(.L_x_658) ;  /* 0x000000000004a947 */ /* 0x000fea0003800000 */
[----:B------:R-:W-:Y:S01]  /*11ae0*/  BPT.TRAP 0x1 ;  /* 0x000000040000795c */ /* 0x000fe20000300000 */
.L_x_658:
[----:B------:R-:W-:Y:S01]  /*11af0*/  SHF.R.S32.HI R6, RZ, 0x1f, R0 ;  /* 0x0000001fff067819 */ /* 0x000fe20000011400 */
[----:B------:R-:W-:Y:S01]  /*11b00*/  ULDC.64 UR4, c[0x0][0x328] ;  /* 0x0000ca0000047ab9 */ /* 0x000fe20000000a00 */
[----:B-----5:R-:W-:Y:S01]  /*11b10*/  SHF.R.S32.HI R7, RZ, 0x1f, R2 ;  /* 0x0000001fff077819 */ /* 0x020fe20000011402 */
[----:B------:R-:W-:Y:S01]  /*11b20*/  IMAD.WIDE.U32 R4, R0, UR4, RZ ;  /* 0x0000000400047c25 */ /* 0x000fe2000f8e00ff */
[----:B------:R-:W-:Y:S03]  /*11b30*/  BSSY B0, `(.L_x_659) ;  /* 0x0000015000007945 */ /* 0x000fe60003800000 */
[----:B------:R-:W-:-:S04]  /*11b40*/  IMAD R3, R6, UR4, RZ ;  /* 0x0000000406037c24 */ /* 0x000fc8000f8e02ff */
[----:B------:R-:W-:Y:S01]  /*11b50*/  IMAD R3, R0, UR5, R3 ;  /* 0x0000000500037c24 */ /* 0x000fe2000f8e0203 */
[----:B------:R-:W-:-:S03]  /*11b60*/  ULDC.64 UR4, c[0x0][0x338] ;  /* 0x0000ce0000047ab9 */ /* 0x000fc60000000a00 */
[----:B------:R-:W-:Y:S02]  /*11b70*/  IMAD.IADD R5, R5, 0x1, R3 ;  /* 0x0000000105057824 */ /* 0x000fe400078e0203 */
[----:B------:R-:W-:Y:S02]  /*11b80*/  IMAD R3, R7, UR4, RZ ;  /* 0x0000000407037c24 */ /* 0x000fe4000f8e02ff */
[----:B------:R-:W-:-:S04]  /*11b90*/  IMAD.WIDE.U32 R4, R2, UR4, R4 ;  /* 0x0000000402047c25 */ /* 0x000fc8000f8e0004 */
[----:B------:R-:W-:Y:S01]  /*11ba0*/  IMAD R3, R2, UR5, R3 ;  /* 0x0000000502037c24 */ /* 0x000fe2000f8e0203 */
        /* <DEDUP_REMOVED lines=8> */
[----:B------:R-:W-:-:S04]  /*11c30*/  LEA R3, R25, R22, 0x3 ;  /* 0x0000001619037211 */ /* 0x000fc800078e18ff */
[----:B------:R-:W-:Y:S02]  /*11c40*/  LEA.HI.X R24, R4, UR5, R24, 0x1, P0 ;  /* 0x0000000504187c11 */ /* 0x000fe400080f0c18 */
[----:B------:R-:W-:-:S04]  /*11c50*/  SHF.L.U32 R4, R28, 0x1f, RZ ;  /* 0x0000001f1c047819 */ /* 0x000fc800000006ff */
[----:B------:R-:W1:Y:S02]  /*11c60*/  SYNCS.PHASECHK.TRANS64.TRYWAIT P0, [R3+URZ+0x16840], R4 ;  /* 0x01684004030075a7 */ /* 0x000e64000800017f */
[----:B-1----:R-:W-:Y:S05]  /*11c70*/  @!P0 BRA `(.L_x_660) ;  /* 0x00000054003c8947 */ /* 0x002fea0003800000 */
.L_x_785:
[----:B------:R-:W-:Y:S05]  /*11c80*/  BSYNC B0 ;  /* 0x0000000000007941 */ /* 0x000fea0003800000 */
.L_x_659:
[----:B0-----:R-:W2:Y:S01]  /*11c90*/  LDL R9, [R1+0x10] ;  /* 0x0000100001097983 */ /* 0x001ea20000100800 */
[----:B------:R-:W-:-:S03]  /*11ca0*/  ULDC.64 UR4, c[0x0][0x300] ;  /* 0x0000c00000047ab9 */ /* 0x000fc60000000a00 */
[----:B------:R-:W3:Y:S04]  /*11cb0*/  LDL R14, [R1+0x18] ;  /* 0x00001800010e7983 */ /* 0x000ee80000100800 */
[----:B------:R-:W4:Y:S01]  /*11cc0*/  LDL.LU R10, [R1] ;  /* 0x00000000010a7983 */ /* 0x000f220000300800 */
[----:B------:R-:W-:Y:S02]  /*11cd0*/  IMAD R6, R6, UR4, RZ ;  /* 0x0000000406067c24 */ /* 0x000fe4000f8e02ff */
[C---:B-1----:R-:W-:Y:S01]  /*11ce0*/  IMAD.WIDE.U32 R4, R0.reuse, UR4, RZ ;  /* 0x0000000400047c25 */ /* 0x042fe2000f8e00ff */
[----:B------:R-:W0:Y:S03]  /*11cf0*/  S2R R13, SR_TID.X ;  /* 0x00000000000d7919 */ /* 0x000e260000002100 */
[----:B------:R-:W-:Y:S01]  /*11d00*/  IMAD R6, R0, UR5, R6 ;  /* 0x0000000500067c24 */ /* 0x000fe2000f8e0206 */
[----:B------:R-:W-:-:S02]  /*11d10*/  ULDC.64 UR4, c[0x0][0x310] ;  /* 0x0000c40000047ab9 */ /* 0x000fc40000000a00 */
[----:B------:R-:W-:Y:S02]  /*11d20*/  IMAD R7, R7, UR4, RZ ;  /* 0x0000000407077c24 */ /* 0x000fe4000f8e02ff */
[----:B------:R-:W-:Y:S02]  /*11d30*/  IMAD.IADD R5, R5, 0x1, R6 ;  /* 0x0000000105057824 */ /* 0x000fe400078e0206 */
[C---:B------:R-:W-:Y:S02]  /*11d40*/  IMAD R7, R2.reuse, UR5, R7 ;  /* 0x0000000502077c24 */ /* 0x040fe4000f8e0207 */
[----:B------:R-:W-:Y:S01]  /*11d50*/  IMAD.WIDE.U32 R4, R2, UR4, R4 ;  /* 0x0000000402047c25 */ /* 0x000fe2000f8e0004 */
[----:B------:R-:W-:-:S03]  /*11d60*/  ULDC.64 UR4, c[0x0][0x308] ;  /* 0x0000c20000047ab9 */ /* 0x000fc60000000a00 */
[----:B------:R-:W-:Y:S02]  /*11d70*/  IMAD.IADD R5, R5, 0x1, R7 ;  /* 0x0000000105057824 */ /* 0x000fe400078e0207 */
[----:B------:R-:W-:-:S04]  /*11d80*/  IMAD.WIDE.U32 R4, R18, UR4, R4 ;  /* 0x0000000412047c25 */ /* 0x000fc8000f8e0004 */
[----:B--2---:R-:W-:Y:S02]  /*11d90*/  IMAD R2, R9, UR4, RZ ;  /* 0x0000000409027c24 */ /* 0x004fe4000f8e02ff */
[----:B------:R-:W1:Y:S02]  /*11da0*/  S2R R9, SR_TID.X ;  /* 0x0000000000097919 */ /* 0x000e640000002100 */
[----:B------:R-:W-:Y:S01]  /*11db0*/  IMAD R2, R18, UR5, R2 ;  /* 0x0000000512027c24 */ /* 0x000fe2000f8e0202 */
[----:B------:R-:W-:Y:S02]  /*11dc0*/  ULDC.64 UR4, c[0x0][0x2e8] ;  /* 0x0000ba0000047ab9 */ /* 0x000fe40000000a00 */
[----:B------:R-:W-:Y:S01]  /*11dd0*/  LEA R0, P0, R4, UR4, 0x1 ;  /* 0x0000000404007c11 */ /* 0x000fe2000f8008ff */
[----:B------:R-:W-:Y:S01]  /*11de0*/  ULDC UR4, c[0x0][0x2f4] ;  /* 0x0000bd0000047ab9 */ /* 0x000fe20000000800 */
[----:B----4-:R-:W-:Y:S01]  /*11df0*/  LOP3.LUT R10, R10, 0xfffffffe, RZ, 0xc0, !PT ;  /* 0xfffffffe0a0a7812 */ /* 0x010fe200078ec0ff */
[----:B------:R-:W-:-:S05]  /*11e00*/  IMAD.IADD R2, R5, 0x1, R2 ;  /* 0x0000000105027824 */ /* 0x000fca00078e0202 */
[----:B------:R-:W-:Y:S02]  /*11e10*/  LEA.HI.X R2, R4, UR5, R2, 0x1, P0 ;  /* 0x0000000504027c11 */ /* 0x000fe400080f0c02 */
[----:B-1----:R-:W-:Y:S02]  /*11e20*/  LOP3.LUT R11, R9, 0x7f, RZ, 0xc0, !PT ;  /* 0x0000007f090b7812 */ /* 0x002fe400078ec0ff */
[----:B0-----:R-:W-:Y:S02]  /*11e30*/  SHF.L.U32 R9, R13, 0x3, RZ ;  /* 0x000000030d097819 */ /* 0x001fe400000006ff */
[----:B------:R-:W-:Y:S02]  /*11e40*/  SHF.R.U32.HI R12, RZ, 0x3, R11 ;  /* 0x00000003ff0c7819 */ /* 0x000fe4000001160b */
[----:B------:R-:W-:Y:S02]  /*11e50*/  LOP3.LUT R9, R9, 0x38, RZ, 0xc0, !PT ;  /* 0x0000003809097812 */ /* 0x000fe400078ec0ff */
[----:B---3--:R-:W-:Y:S01]  /*11e60*/  IADD3 R4, -R12, R14, -R8 ;  /* 0x0000000e0c047210 */ /* 0x008fe20007ffe908 */
[----:B------:R-:W-:Y:S01]  /*11e70*/  IMAD.SHL.U32 R12, R11, 0x8, RZ ;  /* 0x000000080b0c7824 */ /* 0x000fe200078e00ff */
[----:B------:R-:W-:Y:S01]  /*11e80*/  ISETP.GE.AND P2, PT, R9, UR4, PT ;  /* 0x0000000409007c0c */ /* 0x000fe2000bf46270 */
[----:B------:R-:W-:Y:S01]  /*11e90*/  IMAD.SHL.U32 R11, R13, 0x8, RZ ;  /* 0x000000080d0b7824 */ /* 0x000fe200078e00ff */
[----:B------:R-:W-:Y:S01]  /*11ea0*/  UMOV UR4, 0xffffffff ;  /* 0xffffffff00047882 */ /* 0x000fe20000000000 */
[----:B------:R-:W-:-:S03]  /*11eb0*/  ISETP.GE.AND P0, PT, R4, 0x1, PT ;  /* 0x000000010400780c */ /* 0x000fc60003f06270 */
[----:B------:R-:W-:-:S04]  /*11ec0*/  LOP3.LUT R11, R11, 0x1f8, RZ, 0xc0, !PT ;  /* 0x000001f80b0b7812 */ /* 0x000fc800078ec0ff */
[----:B------:R-:W-:-:S03]  /*11ed0*/  LOP3.LUT R11, R11, 0x38, R13, 0x78, !PT ;  /* 0x000000380b0b7812 */ /* 0x000fc600078e780d */
[----:B------:R-:W-:Y:S02]  /*11ee0*/  @P2 LOP3.LUT R10, R10, 0x1, RZ, 0xfc, !PT ;  /* 0x000000010a0a2812 */ /* 0x000fe400078efcff */
[----:B------:R-:W-:-:S03]  /*11ef0*/  LOP3.LUT R11, R11, 0x200, R12, 0xf8, !PT ;  /* 0x000002000b0b7812 */ /* 0x000fc600078ef80c */
[----:B------:R0:W-:Y:S02]  /*11f00*/  STL [R1], R10 ;  /* 0x0000000a01007387 */ /* 0x0001e40000100800 */
[----:B------:R-:W-:Y:S01]  /*11f10*/  IMAD R5, R25, 0x2000, R11 ;  /* 0x0000200019057824 */ /* 0x000fe200078e020b */
[----:B------:R-:W-:Y:S06]  /*11f20*/  BRA.DIV UR4, `(.L_x_661) ;  /* 0x0000005204a47947 */ /* 0x000fec000b800000 */
[----:B------:R-:W1:Y:S01]  /*11f30*/  SHFL.IDX PT, R7, R0, RZ, 0x181f ;  /* 0x00181fff00077589 */ /* 0x000e6200000e0000 */
[----:B------:R-:W-:-:S03]  /*11f40*/  @P0 IMAD R8, R5, 0x2, R22 ;  /* 0x0000000205080824 */ /* 0x000fc600078e0216 */
[----:B------:R-:W2:Y:S01]  /*11f50*/  SHFL.IDX PT, R6, R2, RZ, 0x181f ;  /* 0x00181fff02067589 */ /* 0x000ea200000e0000 */
[----:B-1----:R-:W-:-:S04]  /*11f60*/  @P0 LEA R7, P1, R9, R7, 0x1 ;  /* 0x0000000709070211 */ /* 0x002fc800078208ff */
[----:B--2---:R-:W-:-:S04]  /*11f70*/  @P0 IADD3.X R6, RZ, R6, RZ, P1, !PT ;  /* 0x00000006ff060210 */ /* 0x004fc80000ffe4ff */
[----:B------:R-:W-:-:S04]  /*11f80*/  @P0 LOP3.LUT R7, R7, R6, RZ, 0x3c, !PT ;  /* 0x0000000607070212 */ /* 0x000fc800078e3cff */
[----:B------:R-:W-:-:S04]  /*11f90*/  @P0 LOP3.LUT R6, R7, R6, RZ, 0x3c, !PT ;  /* 0x0000000607060212 */ /* 0x000fc800078e3cff */
[----:B------:R-:W-:-:S05]  /*11fa0*/  @P0 LOP3.LUT R7, R7, R6, RZ, 0x3c, !PT ;  /* 0x0000000607070212 */ /* 0x000fca00078e3cff */
[----:B------:R-:W-:Y:S01]  /*11fb0*/  @!PT LDS RZ, [RZ] ;  /* 0x00000000fffff984 */ /* 0x000fe20000000800 */
[----:B------:R1:W-:Y:S01]  /*11fc0*/  @P0 LDGSTS.E.BYPASS.LTC128B.128 [R8+0xe400], desc[UR42][R6.64], !P2 ;  /* 0x0e40000006080fae */ /* 0x0003e2000d101d6a */
[----:B------:R-:W-:-:S03]  /*11fd0*/  ISETP.GE.AND P0, PT, R4, 0x11, PT ;  /* 0x000000110400780c */ /* 0x000fc60003f06270 */
[----:B-1----:R-:W1:Y:S10]  /*11fe0*/  SHFL.IDX PT, R7, R0, 0x1, 0x181f ;  /* 0x00381f0000077f89 */ /* 0x002e7400000e0000 */
[----:B------:R-:W-:Y:S01]  /*11ff0*/  @P0 IMAD R8, R5, 0x2, R22 ;  /* 0x0000000205080824 */ /* 0x000fe200078e0216 */
[----:B------:R-:W2:Y:S01]  /*12000*/  SHFL.IDX PT, R6, R2, 0x1, 0x181f ;  /* 0x00381f0002067f89 */ /* 0x000ea200000e0000 */
[----:B-1----:R-:W-:-:S05]  /*12010*/  @P0 LEA R7, P1, R9, R7, 0x1 ;  /* 0x0000000709070211 */ /* 0x002fca00078208ff */
[----:B--2---:R-:W-:-:S05]  /*12020*/  @P0 IMAD.X R6, RZ, RZ, R6, P1 ;  /* 0x000000ffff060224 */ /* 0x004fca00008e0606 */
[----:B------:R-:W-:-:S04]  /*12030*/  @P0 LOP3.LUT R7, R7, R6, RZ, 0x3c, !PT ;  /* 0x0000000607070212 */ /* 0x000fc800078e3cff */
[----:B------:R-:W-:-:S04]  /*12040*/  @P0 LOP3.LUT R6, R7, R6, RZ, 0x3c, !PT ;  /* 0x0000000607060212 */ /* 0x000fc800078e3cff */
[----:B------:R-:W-:-:S05]  /*12050*/  @P0 LOP3.LUT R7, R7, R6, RZ, 0x3c, !PT ;  /* 0x0000000607070212 */ /* 0x000fca00078e3cff */
[----:B------:R1:W-:Y:S01]  /*12060*/  @P0 LDGSTS.E.BYPASS.LTC128B.128 [R8+0xec00], desc[UR42][R6.64], !P2 ;  /* 0x0ec0000006080fae */ /* 0x0003e2000d101d6a */
[----:B------:R-:W-:-:S03]  /*12070*/  ISETP.GE.AND P0, PT, R4, 0x21, PT ;  /* 0x000000210400780c */ /* 0x000fc60003f06270 */
[----:B-1----:R-:W1:Y:S10]  /*12080*/  SHFL.IDX PT, R7, R0, 0x2, 0x181f ;  /* 0x00581f0000077f89 */ /* 0x002e7400000e0000 */
[----:B------:R-:W-:Y:S01]  /*12090*/  @P0 IMAD R8, R5, 0x2, R22 ;  /* 0x0000000205080824 */ /* 0x000fe200078e0216 */
[----:B------:R-:W2:Y:S01]  /*120a0*/  SHFL.IDX PT, R6, R2, 0x2, 0x181f ;  /* 0x00581f0002067f89 */ /* 0x000ea200000e0000 */
[----:B-1----:R-:W-:-:S04]  /*120b0*/  @P0 LEA R7, P1, R9, R7, 0x1 ;  /* 0x0000000709070211 */ /* 0x002fc800078208ff */
[----:B--2---:R-:W-:-:S04]  /*120c0*/  @P0 IADD3.X R6, RZ, R6, RZ, P1, !PT ;  /* 0x00000006ff060210 */ /* 0x004fc80000ffe4ff */
        /* <DEDUP_REMOVED lines=37> */
[----:B------:R-:W2:Y:S04]  /*12320*/  SHFL.IDX PT, R6, R2, 0x6, 0x181f ;  /* 0x00d81f0002067f89 */ /* 0x000ea800000e0000 */
[----:B------:R-:W3:Y:S04]  /*12330*/  SHFL.IDX PT, R2, R2, 0x7, 0x181f ;  /* 0x00f81f0002027f89 */ /* 0x000ee800000e0000 */
[----:B------:R-:W4:Y:S01]  /*12340*/  SHFL.IDX PT, R0, R0, 0x7, 0x181f ;  /* 0x00f81f0000007f89 */ /* 0x000f2200000e0000 */
[----:B-1----:R-:W-:-:S04]  /*12350*/  @P0 LEA R7, P1, R9, R7, 0x1 ;  /* 0x0000000709070211 */ /* 0x002fc800078208ff */
[----:B--2---:R-:W-:-:S04]  /*12360*/  @P0 IADD3.X R6, RZ, R6, RZ, P1, !PT ;  /* 0x00000006ff060210 */ /* 0x004fc80000ffe4ff */
[----:B------:R-:W-:-:S04]  /*12370*/  @P0 LOP3.LUT R7, R7, R6, RZ, 0x3c, !PT ;  /* 0x0000000607070212 */ /* 0x000fc800078e3cff */
[----:B------:R-:W-:-:S04]  /*12380*/  @P0 LOP3.LUT R6, R7, R6, RZ, 0x3c, !PT ;  /* 0x0000000607060212 */ /* 0x000fc800078e3cff */
[----:B------:R-:W-:-:S05]  /*12390*/  @P0 LOP3.LUT R7, R7, R6, RZ, 0x3c, !PT ;  /* 0x0000000607070212 */ /* 0x000fca00078e3cff */
[----:B---34-:R1:W-:Y:S02]  /*123a0*/  @P0 LDGSTS.E.BYPASS.LTC128B.128 [R8+0x11400], desc[UR42][R6.64], !P2 ;  /* 0x1140000006080fae */ /* 0x0183e4000d101d6a */
.L_x_803:
[----:B------:R-:W-:-:S13]  /*123b0*/  ISETP.GE.AND P0, PT, R4, 0x71, PT ;  /* 0x000000710400780c */ /* 0x000fda0003f06270 */
[----:B-12---:R-:W-:Y:S01]  /*123c0*/  @P0 LEA R6, P1, R9, R0, 0x1 ;  /* 0x0000000009060211 */ /* 0x006fe200078208ff */
[----:B------:R-:W-:-:S04]  /*123d0*/  @P0 IMAD R5, R5, 0x2, R22 ;  /* 0x0000000205050824 */ /* 0x000fc800078e0216 */
[----:B------:R-:W-:-:S05]  /*123e0*/  @P0 IMAD.X R7, RZ, RZ, R2, P1 ;  /* 0x000000ffff070224 */ /* 0x000fca00008e0602 */
[----:B------:R-:W-:Y:S01]  /*123f0*/  @!PT LDS RZ, [RZ] ;  /* 0x00000000fffff984 */ /* 0x000fe20000000800 */
[----:B------:R-:W-:Y:S01]  /*12400*/  @!PT LDS RZ, [RZ] ;  /* 0x00000000fffff984 */ /* 0x000fe20000000800 */
[----:B------:R-:W-:Y:S01]  /*12410*/  @!PT LDS RZ, [RZ] ;  /* 0x00000000fffff984 */ /* 0x000fe20000000800 */
[----:B------:R1:W-:Y:S01]  /*12420*/  @P0 LDGSTS.E.BYPASS.LTC128B.128 [R5+0x11c00], desc[UR42][R6.64], !P2 ;  /* 0x11c0000006050fae */ /* 0x0003e2000d101d6a */
[----:B------:R-:W-:Y:S01]  /*12430*/  PLOP3.LUT P0, PT, PT, PT, PT, 0x80, 0x0 ;  /* 0x000000000000781c */ /* 0x000fe20003f0f070 */
[----:B------:R-:W-:-:S12]  /*12440*/  NOP ;  /* 0x0000000000007918 */ /* 0x000fd80000000000 */
.L_x_662:
[----:B------:R-:W-:Y:S02]  /*12450*/  PLOP3.LUT P1, PT, P1, P0, PT, 0xa2, 0x0 ;  /* 0x000000000000781c */ /* 0x000fe40000f21472 */
[----:B------:R-:W-:-:S08]  /*12460*/  @P0 R2UR P1, UR4, R3 ;  /* 0x00000000030402ca */ /* 0x000fd00000020000 */
[----:B------:R-:W-:-:S05]  /*12470*/  @P0 PLOP3.LUT P0, PT, P1, PT, PT, 0x80, 0x0 ;  /* 0x000000000000081c */ /* 0x000fca0000f0f070 */
[----:B------:R-:W-:Y:S01]  /*12480*/  @!P1 SYNCS.ARRIVE.TRANS64.RED.A0T1 RZ, [UR4+0x16830], RZ ;  /* 0x016830ffffff99a7 */ /* 0x000fe20008200404 */
[----:B------:R-:W-:Y:S07]  /*12490*/  @!P1 ARRIVES.LDGSTSBAR.64.TRANSCNT [UR4+0x16830] ;  /* 0x01683000ff0099b0 */ /* 0x000fee0008000a84 */
[----:B------:R-:W-:Y:S05]  /*124a0*/  @P0 BRA.U.ANY `(.L_x_662) ;  /* 0xfffffffd00e80947 */ /* 0x000fea000393ffff */
[----:B------:R-:W-:Y:S01]  /*124b0*/  NOP ;  /* 0x0000000000007918 */ /* 0x000fe20000000000 */
[----:B------:R-:W-:-:S04]  /*124c0*/  MOV R0, UR38 ;  /* 0x0000002600007c02 */ /* 0x000fc80008000f00 */
[----:B------:R-:W-:-:S13]  /*124d0*/  ISETP.NE.AND P2, PT, R0, 0x3, PT ;  /* 0x000000030000780c */ /* 0x000fda0003f45270 */
[----:B------:R-:W-:Y:S05]  /*124e0*/  @!P2 BRA `(.L_x_663) ;  /* 0x000000000004a947 */ /* 0x000fea0003800000 */
[----:B------:R-:W-:Y:S01]  /*124f0*/  BPT.TRAP 0x1 ;  /* 0x000000040000795c */ /* 0x000fe20000300000 */
.L_x_663:
[----:B------:R2:W5:Y:S01]  /*12500*/  LDL.LU R4, [R1+0x28] ;  /* 0x0000280001047983 */ /* 0x0005620000300800 */
[----:B------:R2:W-:Y:S03]  /*12510*/  SYNCS.ARRIVE.TRANS64.A1T0 RZ, [R3+URZ+0x16830], RZ ;  /* 0x016830ff03ff79a7 */ /* 0x0005e6000810003f */
[----:B-1----:R2:W5:Y:S04]  /*12520*/  LDL.LU R7, [R1+0x8] ;  /* 0x0000080001077983 */ /* 0x0025680000300800 */
[----:B------:R2:W5:Y:S02]  /*12530*/  LDL.LU R6, [R1+0x30] ;  /* 0x0000300001067983 */ /* 0x0005640000300800 */
[----:B------:R-:W-:Y:S05]  /*12540*/  WARPSYNC.ALL ;  /* 0x0000000000007948 */ /* 0x000fea0003800000 */
[----:B------:R-:W-:Y:S01]  /*12550*/  ULDC.64 UR6, c[0x0][0xa00] ;  /* 0x0002800000067ab9 */ /* 0x000fe20000000a00 */
[----:B------:R-:W-:Y:S01]  /*12560*/  ULDC.64 UR4, c[0x0][0x298] ;  /* 0x0000a60000047ab9 */ /* 0x000fe20000000a00 */
[----:B------:R-:W-:Y:S01]  /*12570*/  VIADD R0, R22, 0x8400 ;  /* 0x0000840016007836 */ /* 0x000fe20000000000 */
[----:B------:R-:W-:Y:S01]  /*12580*/  BAR.SYNC.DEFER_BLOCKING 0x8, 0x200 ;  /* 0x0208000000007b1d */ /* 0x000fe20000010000 */
[----:B------:R-:W-:-:S03]  /*12590*/  ISETP.NE.U32.AND P0, PT, RZ, UR6, PT ;  /* 0x00000006ff007c0c */ /* 0x000fc6000bf05070 */
[----:B------:R-:W-:Y:S02]  /*125a0*/  LOP3.LUT P1, RZ, R0, 0x3ff, RZ, 0xc0, !PT ;  /* 0x000003ff00ff7812 */ /* 0x000fe4000782c0ff */
[----:B------:R-:W-:Y:S01]  /*125b0*/  ISETP.NE.AND.EX P0, PT, RZ, UR7, PT, P0 ;  /* 0x00000007ff007c0c */ /* 0x000fe2000bf05300 */
[----:B------:R-:W-:Y:S01]  /*125c0*/  BSSY B6, `(.L_x_664) ;  /* 0x000001d000067945 */ /* 0x000fe20003800000 */
[----:B-----5:R-:W-:Y:S02]  /*125d0*/  SHF.R.S32.HI R2, RZ, 0x1f, R4 ;  /* 0x0000001fff027819 */ /* 0x020fe40000011404 */
[----:B--2---:R-:W-:-:S03]  /*125e0*/  SEL R3, R7, RZ, !P0 ;  /* 0x000000ff07037207 */ /* 0x004fc60004000000 */
[----:B------:R-:W-:-:S04]  /*125f0*/  IMAD R2, R2, UR4, RZ ;  /* 0x0000000402027c24 */ /* 0x000fc8000f8e02ff */
[----:B------:R-:W-:Y:S01]  /*12600*/  IMAD R0, R4, UR5, R2 ;  /* 0x0000000504007c24 */ /* 0x000fe2000f8e0202 */
[----:B------:R-:W-:Y:S01]  /*12610*/  SEL R2, R6, RZ, !P0 ;  /* 0x000000ff06027207 */ /* 0x000fe20004000000 */
[----:B------:R-:W-:-:S04]  /*12620*/  IMAD.WIDE.U32 R4, R4, UR4, RZ ;  /* 0x0000000404047c25 */ /* 0x000fc8000f8e00ff */
[----:B------:R-:W-:Y:S01]  /*12630*/  IMAD.IADD R0, R5, 0x1, R0 ;  /* 0x0000000105007824 */ /* 0x000fe200078e0200 */
[----:B------:R1:W-:Y:S04]  /*12640*/  STL.64 [R1+0x28], R4 ;  /* 0x0000280401007387 */ /* 0x0003e80000100a00 */
[----:B------:R1:W-:Y:S04]  /*12650*/  STL [R1+0x8], R3 ;  /* 0x0000080301007387 */ /* 0x0003e80000100800 */
[----:B------:R1:W-:Y:S04]  /*12660*/  STL [R1+0x38], R2 ;  /* 0x0000380201007387 */ /* 0x0003e80000100800 */
[----:B------:R1:W-:Y:S01]  /*12670*/  STL [R1+0x30], R0 ;  /* 0x0000300001007387 */ /* 0x0003e20000100800 */
[----:B------:R-:W-:Y:S05]  /*12680*/  @!P1 BRA `(.L_x_665) ;  /* 0x0000000000409947 */ /* 0x000fea0003800000 */
[----:B-1----:R-:W-:Y:S01]  /*12690*/  MOV R2, 0x0 ;  /* 0x0000000000027802 */ /* 0x002fe20000000f00 */
        /* <DEDUP_REMOVED lines=9> */
[----:B0-----:R-:W-:-:S02]  /*12730*/  IMAD.U32 R10, RZ, RZ, UR8 ;  /* 0x00000008ff0a7e24 */ /* 0x001fc4000f8e00ff */
[----:B------:R-:W-:Y:S02]  /*12740*/  IMAD.MOV.U32 R8, RZ, RZ, 0x70 ;  /* 0x00000070ff087424 */ /* 0x000fe400078e00ff */
[----:B------:R-:W-:Y:S02]  /*12750*/  IMAD.MOV.U32 R12, RZ, RZ, 0x1 ;  /* 0x00000001ff0c7424 */ /* 0x000fe400078e00ff */
[----:B------:R-:W-:-:S07]  /*12760*/  IMAD.MOV.U32 R13, RZ, RZ, RZ ;  /* 0x000000ffff0d7224 */ /* 0x000fce00078e00ff */
[----:B------:R-:W-:-:S07]  /*12770*/  LEPC R20, `(.L_x_665) ;  /* 0x000000001014794e */ /* 0x000fce0000000000 */
[----:B-1----:R-:W-:Y:S05]  /*12780*/  CALL.ABS.NOINC R2 ;  /* 0x0000000002007343 */ /* 0x002fea0003c00000 */
.L_x_665:
[----:B------:R-:W-:Y:S05]  /*12790*/  BSYNC B6 ;  /* 0x0000000000067941 */ /* 0x000fea0003800000 */
.L_x_664:
[----:B------:R-:W2:Y:S01]  /*127a0*/  LDL.LU R21, [R1+0x30] ;  /* 0x0000300001157983 */ /* 0x000ea20000300800 */
[----:B------:R-:W-:Y:S01]  /*127b0*/  ULDC.64 UR4, c[0x0][0x2d8] ;  /* 0x0000b60000047ab9 */ /* 0x000fe20000000a00 */
[----:B0-----:R-:W0:Y:S01]  /*127c0*/  LDC R10, c[0x0][0x448] ;  /* 0x00011200ff0a7b82 */ /* 0x001e220000000800 */
[----:B------:R-:W-:Y:S01]  /*127d0*/  ULDC.64 UR6, c[0x0][0x2c8] ;  /* 0x0000b20000067ab9 */ /* 0x000fe20000000a00 */
[----:B-1----:R-:W2:Y:S01]  /*127e0*/  LDL.LU.64 R2, [R1+0x28] ;  /* 0x0000280001027983 */ /* 0x002ea20000300a00 */
[----:B------:R-:W-:-:S03]  /*127f0*/  ULDC.64 UR8, c[0x0][0x280] ;  /* 0x0000a00000087ab9 */ /* 0x000fc60000000a00 */
[----:B------:R-:W3:Y:S04]  /*12800*/  LDL R20, [R1+0x10] ;  /* 0x0000100001147983 */ /* 0x000ee80000100800 */
[----:B------:R-:W4:Y:S04]  /*12810*/  LDL.LU R6, [R1+0x38] ;  /* 0x0000380001067983 */ /* 0x000f280000300800 */
[----:B------:R-:W4:Y:S01]  /*12820*/  LDL.LU R5, [R1+0x8] ;  /* 0x0000080001057983 */ /* 0x000f220000300800 */
[----:B0-----:R-:W-:-:S13]  /*12830*/  ISETP.NE.AND P0, PT, R10, 0x1, PT ;  /* 0x000000010a00780c */ /* 0x001fda0003f05270 */
[----:B------:R-:W0:Y:S08]  /*12840*/  @P0 LDC R7, c[0x0][0x44c] ;  /* 0x00011300ff070b82 */ /* 0x000e300000000800 */
[----:B------:R-:W1:Y:S01]  /*12850*/  @P0 LDC R8, c[0x0][0x450] ;  /* 0x00011400ff080b82 */ /* 0x000e620000000800 */
[----:B--2---:R-:W-:Y:S02]  /*12860*/  MOV R3, R21 ;  /* 0x0000001500037202 */ /* 0x004fe40000000f00 */
[----:B------:R-:W2:Y:S01]  /*12870*/  S2R R21, SR_TID.X ;  /* 0x0000000000157919 */ /* 0x000ea20000002100 */
[----:B---3--:R-:W-:-:S02]  /*12880*/  IMAD R0, R20, UR4, RZ ;  /* 0x0000000414007c24 */ /* 0x008fc4000f8e02ff */
[----:B------:R-:W3:Y:S01]  /*12890*/  S2R R20, SR_TID.X ;  /* 0x0000000000147919 */ /* 0x000ee20000002100 */
[----:B------:R-:W-:-:S04]  /*128a0*/  IMAD.WIDE.U32 R2, R18, UR4, R2 ;  /* 0x0000000412027c25 */ /* 0x000fc8000f8e0002 */
[----:B------:R-:W-:Y:S01]  /*128b0*/  IMAD R0, R18, UR5, R0 ;  /* 0x0000000512007c24 */ /* 0x000fe2000f8e0200 */
[----:B------:R-:W-:-:S03]  /*128c0*/  ULDC.64 UR4, c[0x0][0x2e0] ;  /* 0x0000b80000047ab9 */ /* 0x000fc60000000a00 */
[----:B------:R-:W-:Y:S02]  /*128d0*/  IMAD.IADD R3, R3, 0x1, R0 ;  /* 0x0000000103037824 */ /* 0x000fe400078e0200 */
[----:B----4-:R-:W-:Y:S02]  /*128e0*/  IMAD R0, R6, UR4, RZ ;  /* 0x0000000406007c24 */ /* 0x010fe4000f8e02ff */
[----:B------:R-:W-:-:S04]  /*128f0*/  IMAD.WIDE.U32 R2, R5, UR4, R2 ;  /* 0x0000000405027c25 */ /* 0x000fc8000f8e0002 */
[----:B------:R-:W-:Y:S01]  /*12900*/  IMAD R0, R5, UR5, R0 ;  /* 0x0000000505007c24 */ /* 0x000fe2000f8e0200 */
[----:B------:R-:W-:Y:S01]  /*12910*/  MOV R4, R2 ;  /* 0x0000000200047202 */ /* 0x000fe20000000f00 */
[----:B------:R-:W-:Y:S02]  /*12920*/  ULDC.64 UR4, c[0x0][0x2d0] ;  /* 0x0000b40000047ab9 */ /* 0x000fe40000000a00 */
[----:B------:R-:W-:Y:S02]  /*12930*/  IMAD.IADD R5, R3, 0x1, R0 ;  /* 0x0000000103057824 */ /* 0x000fe400078e0200 */
[----:B--2---:R-:W-:Y:S01]  /*12940*/  IMAD.SHL.U32 R21, R21, 0x10, RZ ;  /* 0x0000001015157824 */ /* 0x004fe200078e00ff */
[----:B---3--:R-:W-:-:S04]  /*12950*/  LOP3.LUT R20, R20, 0x7f, RZ, 0xc0, !PT ;  /* 0x0000007f14147812 */ /* 0x008fc800078ec0ff */
[----:B------:R-:W-:Y:S02]  /*12960*/  LOP3.LUT R21, R21, 0x70, RZ, 0xc0, !PT ;  /* 0x0000007015157812 */ /* 0x000fe400078ec0ff */
[----:B------:R-:W-:-:S04]  /*12970*/  SHF.R.U32.HI R20, RZ, 0x3, R20 ;  /* 0x00000003ff147819 */ /* 0x000fc80000011614 */
[----:B------:R-:W-:-:S05]  /*12980*/  LOP3.LUT R20, R20, R21, RZ, 0xfc, !PT ;  /* 0x0000001514147212 */ /* 0x000fca00078efcff */
[----:B------:R-:W-:Y:S02]  /*12990*/  IMAD R6, R17, 0xc0, R20 ;  /* 0x000000c011067824 */ /* 0x000fe400078e0214 */
[----:B------:R2:W5:Y:S02]  /*129a0*/  LDL R20, [R1+0x24] ;  /* 0x0000240001147983 */ /* 0x0005640000100800 */
[----:B0-----:R-:W-:Y:S01]  /*129b0*/  @P0 IMAD.HI.U32 R7, R6, R7, RZ ;  /* 0x0000000706070227 */ /* 0x001fe200078e00ff */
[----:B------:R-:W0:Y:S03]  /*129c0*/  S2R R11, SR_TID.X ;  /* 0x00000000000b7919 */ /* 0x000e260000002100 */
[----:B------:R-:W-:Y:S01]  /*129d0*/  IMAD.MOV.U32 R2, RZ, RZ, R6 ;  /* 0x000000ffff027224 */ /* 0x000fe200078e0006 */
[----:B-1----:R-:W-:-:S04]  /*129e0*/  @P0 SHF.R.U32.HI R2, RZ, R8, R7 ;  /* 0x00000008ff020219 */ /* 0x002fc80000011607 */
[----:B------:R-:W-:-:S05]  /*129f0*/  SHF.R.S32.HI R0, RZ, 0x1f, R2 ;  /* 0x0000001fff007819 */ /* 0x000fca0000011402 */
[----:B------:R-:W-:-:S04]  /*12a00*/  IMAD R0, R0, UR4, RZ ;  /* 0x0000000400007c24 */ /* 0x000fc8000f8e02ff */
[C---:B------:R-:W-:Y:S02]  /*12a10*/  IMAD R7, R2.reuse, UR5, R0 ;  /* 0x0000000502077c24 */ /* 0x040fe4000f8e0200 */
[----:B------:R-:W-:Y:S02]  /*12a20*/  IMAD.MOV R0, RZ, RZ, -R2 ;  /* 0x000000ffff007224 */ /* 0x000fe400078e0a02 */
[----:B------:R-:W-:-:S04]  /*12a30*/  IMAD.WIDE.U32 R2, R2, UR4, R4 ;  /* 0x0000000402027c25 */ /* 0x000fc8000f8e0004 */
[----:B------:R-:W-:Y:S02]  /*12a40*/  IMAD R0, R10, R0, R6 ;  /* 0x000000000a007224 */ /* 0x000fe400078e0206 */
[----:B------:R-:W-:-:S03]  /*12a50*/  IMAD.IADD R3, R3, 0x1, R7 ;  /* 0x0000000103037824 */ /* 0x000fc600078e0207 */
[----:B------:R-:W-:Y:S01]  /*12a60*/  SHF.R.S32.HI R7, RZ, 0x1f, R0 ;  /* 0x0000001fff077819 */ /* 0x000fe20000011400 */
[----:B------:R-:W-:-:S04]  /*12a70*/  IMAD.WIDE.U32 R8, R0, UR6, R2 ;  /* 0x0000000600087c25 */ /* 0x000fc8000f8e0002 */
[----:B------:R-:W-:Y:S01]  /*12a80*/  IMAD R7, R7, UR6, RZ ;  /* 0x0000000607077c24 */ /* 0x000fe2000f8e02ff */
[----:B------:R-:W-:Y:S01]  /*12a90*/  LEA R2, P1, R8, UR8, 0x1 ;  /* 0x0000000808027c11 */ /* 0x000fe2000f8208ff */
[----:B------:R-:W-:Y:S02]  /*12aa0*/  VIADD R3, R6, 0x80 ;  /* 0x0000008006037836 */ /* 0x000fe40000000000 */
[----:B------:R-:W-:Y:S02]  /*12ab0*/  IMAD R0, R0, UR7, R7 ;  /* 0x0000000700007c24 */ /* 0x000fe4000f8e0207 */
[----:B------:R-:W1:Y:S01]  /*12ac0*/  @P0 LDC R7, c[0x0][0x44c] ;  /* 0x00011300ff070b82 */ /* 0x000e620000000800 */
[----:B------:R-:W-:Y:S02]  /*12ad0*/  IMAD.MOV.U32 R6, RZ, RZ, R3 ;  /* 0x000000ffff067224 */ /* 0x000fe400078e0003 */
[----:B------:R-:W-:Y:S01]  /*12ae0*/  IADD3 R0, R9, R0, RZ ;  /* 0x0000000009007210 */ /* 0x000fe20007ffe0ff */
[C---:B0-----:R-:W-:Y:S01]  /*12af0*/  IMAD.SHL.U32 R21, R11.reuse, 0x8, RZ ;  /* 0x000000080b157824 */ /* 0x041fe200078e00ff */
[----:B------:R-:W-:-:S02]  /*12b00*/  LOP3.LUT R11, R11, 0x7f, RZ, 0xc0, !PT ;  /* 0x0000007f0b0b7812 */ /* 0x000fc400078ec0ff */
[----:B------:R-:W-:Y:S02]  /*12b10*/  LEA.HI.X R0, R8, UR9, R0, 0x1, P1 ;  /* 0x0000000908007c11 */ /* 0x000fe400088f0c00 */
[----:B------:R-:W0:Y:S01]  /*12b20*/  @P0 LDC R8, c[0x0][0x450] ;  /* 0x00011400ff080b82 */ /* 0x000e220000000800 */
[----:B------:R-:W-:Y:S02]  /*12b30*/  LOP3.LUT R21, R21, 0x38, RZ, 0xc0, !PT ;  /* 0x0000003815157812 */ /* 0x000fe400078ec0ff */
[----:B------:R-:W-:Y:S01]  /*12b40*/  SHF.R.U32.HI R9, RZ, 0x3, R11 ;  /* 0x00000003ff097819 */ /* 0x000fe2000001160b */
[----:B-1----:R-:W-:-:S05]  /*12b50*/  @P0 IMAD.HI.U32 R7, R3, R7, RZ ;  /* 0x0000000703070227 */ /* 0x002fca00078e00ff */
[----:B0-----:R-:W-:-:S05]  /*12b60*/  @P0 SHF.R.U32.HI R6, RZ, R8, R7 ;  /* 0x00000008ff060219 */ /* 0x001fca0000011607 */
[----:B------:R-:W-:Y:S02]  /*12b70*/  IMAD.MOV R7, RZ, RZ, -R6 ;  /* 0x000000ffff077224 */ /* 0x000fe400078e0a06 */
[----:B------:R-:W-:-:S04]  /*12b80*/  IMAD.WIDE.U32 R4, R6, UR4, R4 ;  /* 0x0000000406047c25 */ /* 0x000fc8000f8e0004 */
[----:B------:R-:W-:Y:S01]  /*12b90*/  IMAD R3, R10, R7, R3 ;  /* 0x000000070a037224 */ /* 0x000fe200078e0203 */
[----:B------:R-:W-:-:S04]  /*12ba0*/  SHF.R.S32.HI R7, RZ, 0x1f, R6 ;  /* 0x0000001fff077819 */ /* 0x000fc80000011406 */
[----:B------:R-:W-:Y:S01]  /*12bb0*/  SHF.R.S32.HI R8, RZ, 0x1f, R3 ;  /* 0x0000001fff087819 */ /* 0x000fe20000011403 */
[----:B------:R-:W-:Y:S01]  /*12bc0*/  IMAD R7, R7, UR4, RZ ;  /* 0x0000000407077c24 */ /* 0x000fe2000f8e02ff */
[----:B------:R-:W-:Y:S02]  /*12bd0*/  ULDC UR4, c[0x0][0x2b8] ;  /* 0x0000ae0000047ab9 */ /* 0x000fe40000000800 */
[----:B------:R-:W-:Y:S01]  /*12be0*/  ISETP.GE.AND P0, PT, R21, UR4, PT ;  /* 0x0000000415007c0c */ /* 0x000fe2000bf06270 */
[----:B------:R-:W-:Y:S01]  /*12bf0*/  IMAD R7, R6, UR5, R7 ;  /* 0x0000000506077c24 */ /* 0x000fe2000f8e0207 */
[----:B------:R-:W-:Y:S01]  /*12c00*/  UMOV UR4, 0xffffffff ;  /* 0xffffffff00047882 */ /* 0x000fe20000000000 */
[----:B------:R-:W-:-:S03]  /*12c10*/  IMAD R8, R8, UR6, RZ ;  /* 0x0000000608087c24 */ /* 0x000fc6000f8e02ff */
[----:B------:R-:W-:Y:S01]  /*12c20*/  IADD3 R5, R5, R7, RZ ;  /* 0x0000000705057210 */ /* 0x000fe20007ffe0ff */
[C---:B------:R-:W-:Y:S02]  /*12c30*/  IMAD R8, R3.reuse, UR7, R8 ;  /* 0x0000000703087c24 */ /* 0x040fe4000f8e0208 */
[----:B------:R-:W-:-:S04]  /*12c40*/  IMAD.WIDE.U32 R6, R3, UR6, R4 ;  /* 0x0000000603067c25 */ /* 0x000fc8000f8e0004 */
[----:B------:R-:W-:Y:S01]  /*12c50*/  IMAD.IADD R4, R7, 0x1, R8 ;  /* 0x0000000107047824 */ /* 0x000fe200078e0208 */
[----:B------:R-:W-:-:S04]  /*12c60*/  LEA R5, P1, R6, UR8, 0x1 ;  /* 0x0000000806057c11 */ /* 0x000fc8000f8208ff */
[----:B------:R-:W-:Y:S01]  /*12c70*/  LEA.HI.X R4, R6, UR9, R4, 0x1, P1 ;  /* 0x0000000906047c11 */ /* 0x000fe200088f0c04 */
[----:B--2---:R-:W-:Y:S08]  /*12c80*/  BRA.DIV UR4, `(.L_x_666) ;  /* 0x0000004e04fc7947 */ /* 0x004ff0000b800000 */
[----:B------:R-:W2:Y:S01]  /*12c90*/  LDL.LU R6, [R1+0x34] ;  /* 0x0000340001067983 */ /* 0x000ea20000300800 */
[----:B------:R-:W-:-:S03]  /*12ca0*/  IMAD R17, R17, 0xc0, R9 ;  /* 0x000000c011117824 */ /* 0x000fc600078e0209 */
[----:B------:R-:W0:Y:S04]  /*12cb0*/  SHFL.IDX PT, R7, R2, RZ, 0x181f ;  /* 0x00181fff02077589 */ /* 0x000e2800000e0000 */
[----:B------:R-:W-:Y:S01]  /*12cc0*/  SHFL.IDX PT, R8, R5, RZ, 0x181f ;  /* 0x00181fff05087589 */ /* 0x000fe200000e0000 */
[----:B--2---:R-:W-:-:S03]  /*12cd0*/  IMAD R3, R6, R10, RZ ;  /* 0x0000000a06037224 */ /* 0x004fc600078e02ff */
[----:B------:R-:W1:Y:S02]  /*12ce0*/  SHFL.IDX PT, R6, R0, RZ, 0x181f ;  /* 0x00181fff00067589 */ /* 0x000e6400000e0000 */
[----:B------:R-:W-:-:S13]  /*12cf0*/  ISETP.GE.AND P1, PT, R17, R3, PT ;  /* 0x000000031100720c */ /* 0x000fda0003f26270 */
[----:B0-----:R-:W-:-:S05]  /*12d00*/  @!P1 LEA R7, P2, R21, R7, 0x1 ;  /* 0x0000000715079211 */ /* 0x001fca00078408ff */
[----:B-1----:R-:W-:-:S05]  /*12d10*/  @!P1 IMAD.X R6, RZ, RZ, R6, P2 ;  /* 0x000000ffff069224 */ /* 0x002fca00010e0606 */
[----:B------:R-:W-:-:S04]  /*12d20*/  @!P1 LOP3.LUT R7, R7, R6, RZ, 0x3c, !PT ;  /* 0x0000000607079212 */ /* 0x000fc800078e3cff */
[----:B------:R-:W-:-:S04]  /*12d30*/  @!P1 LOP3.LUT R6, R7, R6, RZ, 0x3c, !PT ;  /* 0x0000000607069212 */ /* 0x000fc800078e3cff */
[----:B------:R-:W-:-:S05]  /*12d40*/  @!P1 LOP3.LUT R7, R7, R6, RZ, 0x3c, !PT ;  /* 0x0000000607079212 */ /* 0x000fca00078e3cff */
[----:B-----5:R0:W-:Y:S02]  /*12d50*/  @!P1 LDGSTS.E.BYPASS.LTC128B.128 [R20+0x8400], desc[UR42][R6.64], !P0 ;  /* 0x0840000006149fae */ /* 0x0201e4000c101d6a */
        /* <DEDUP_REMOVED lines=66> */
[----:B------:R-:W0:Y:S11]  /*13180*/  SHFL.IDX PT, R2, R4, RZ, 0x181f ;  /* 0x00181fff04027589 */ /* 0x000e3600000e0000 */
[----:B-1----:R-:W-:-:S05]  /*13190*/  @!P3 LEA R6, P2, R21, R6, 0x1 ;  /* 0x000000061506b211 */ /* 0x002fca00078408ff */
[----:B------:R-:W-:-:S04]  /*131a0*/  @!P3 IMAD.X R0, RZ, RZ, R0, P2 ;  /* 0x000000ffff00b224 */ /* 0x000fc800010e0600 */
[----:B------:R-:W-:Y:S02]  /*131b0*/  @!P3 IMAD.MOV.U32 R7, RZ, RZ, R0 ;  /* 0x000000ffff07b224 */ /* 0x000fe400078e0000 */
[----:B------:R-:W-:-:S03]  /*131c0*/  VIADD R0, R17, 0x90 ;  /* 0x0000009011007836 */ /* 0x000fc60000000000 */
[----:B------:R1:W-:Y:S02]  /*131d0*/  @!P3 LDGSTS.E.BYPASS.LTC128B.128 [R20+0xbc00], desc[UR42][R6.64], !P0 ;  /* 0x0bc000000614bfae */ /* 0x0003e4000c101d6a */
[----:B-1----:R-:W-:-:S04]  /*131e0*/  @!P1 LEA R6, P2, R21, R8, 0x1 ;  /* 0x0000000815069211 */ /* 0x002fc800078408ff */
[----:B0-----:R-:W-:-:S05]  /*131f0*/  @!P1 IADD3.X R2, RZ, R2, RZ, P2, !PT ;  /* 0x00000002ff029210 */ /* 0x001fca00017fe4ff */
[----:B------:R-:W-:Y:S02]  /*13200*/  @!P1 IMAD.MOV.U32 R7, RZ, RZ, R2 ;  /* 0x000000ffff079224 */ /* 0x000fe400078e0002 */
[----:B------:R-:W-:Y:S04]  /*13210*/  SHFL.IDX PT, R2, R5, 0x3, 0x181f ;  /* 0x00781f0005027f89 */ /* 0x000fe800000e0000 */
[----:B------:R0:W-:Y:S01]  /*13220*/  @!P1 LDGSTS.E.BYPASS.LTC128B.128 [R20+0xc400], desc[UR42][R6.64], !P0 ;  /* 0x0c40000006149fae */ /* 0x0001e2000c101d6a */
[----:B------:R-:W-:-:S03]  /*13230*/  ISETP.GE.AND P1, PT, R0, R3, PT ;  /* 0x000000030000720c */ /* 0x000fc60003f26270 */
[----:B------:R-:W-:Y:S04]  /*13240*/  SHFL.IDX PT, R0, R4, 0x1, 0x181f ;  /* 0x00381f0004007f89 */ /* 0x000fe800000e0000 */
[----:B0-----:R-:W0:Y:S06]  /*13250*/  SHFL.IDX PT, R6, R5, 0x1, 0x181f ;  /* 0x00381f0005067f89 */ /* 0x001e2c00000e0000 */
[----:B0-----:R-:W-:-:S05]  /*13260*/  @!P1 LEA R6, P2, R21, R6, 0x1 ;  /* 0x0000000615069211 */ /* 0x001fca00078408ff */
[----:B------:R-:W-:-:S05]  /*13270*/  @!P1 IMAD.X R0, RZ, RZ, R0, P2 ;  /* 0x000000ffff009224 */ /* 0x000fca00010e0600 */
[----:B------:R-:W-:Y:S01]  /*13280*/  @!P1 MOV R7, R0 ;  /* 0x0000000000079202 */ /* 0x000fe20000000f00 */
[----:B------:R-:W-:-:S04]  /*13290*/  VIADD R0, R17, 0xa0 ;  /* 0x000000a011007836 */ /* 0x000fc80000000000 */
[----:B------:R0:W-:Y:S01]  /*132a0*/  @!P1 LDGSTS.E.BYPASS.LTC128B.128 [R20+0xcc00], desc[UR42][R6.64], !P0 ;  /* 0x0cc0000006149fae */ /* 0x0001e2000c101d6a */
[----:B------:R-:W-:-:S03]  /*132b0*/  ISETP.GE.AND P1, PT, R0, R3, PT ;  /* 0x000000030000720c */ /* 0x000fc60003f26270 */
[----:B------:R-:W-:Y:S04]  /*132c0*/  SHFL.IDX PT, R0, R4, 0x2, 0x181f ;  /* 0x00581f0004007f89 */ /* 0x000fe800000e0000 */
[----:B------:R-:W-:Y:S04]  /*132d0*/  SHFL.IDX PT, R4, R4, 0x3, 0x181f ;  /* 0x00781f0004047f89 */ /* 0x000fe800000e0000 */
[----:B0-----:R-:W0:Y:S02]  /*132e0*/  SHFL.IDX PT, R6, R5, 0x2, 0x181f ;  /* 0x00581f0005067f89 */ /* 0x001e2400000e0000 */
[----:B0-----:R-:W-:-:S05]  /*132f0*/  @!P1 LEA R6, P2, R21, R6, 0x1 ;  /* 0x0000000615069211 */ /* 0x001fca00078408ff */
[----:B------:R-:W-:-:S04]  /*13300*/  @!P1 IMAD.X R0, RZ, RZ, R0, P2 ;  /* 0x000000ffff009224 */ /* 0x000fc800010e0600 */
[----:B------:R-:W-:-:S05]  /*13310*/  @!P1 IMAD.MOV.U32 R7, RZ, RZ, R0 ;  /* 0x000000ffff079224 */ /* 0x000fca00078e0000 */
[----:B------:R0:W-:Y:S02]  /*13320*/  @!P1 LDGSTS.E.BYPASS.LTC128B.128 [R20+0xd400], desc[UR42][R6.64], !P0 ;  /* 0x0d40000006149fae */ /* 0x0001e4000c101d6a */
.L_x_828:
[----:B------:R-:W-:-:S04]  /*13330*/  IADD3 R17, R17, 0xb0, RZ ;  /* 0x000000b011117810 */ /* 0x000fc80007ffe0ff */
[----:B------:R-:W-:-:S13]  /*13340*/  ISETP.GE.AND P1, PT, R17, R3, PT ;  /* 0x000000031100720c */ /* 0x000fda0003f26270 */
[----:B------:R-:W-:-:S05]  /*13350*/  @!P1 LEA R2, P2, R21, R2, 0x1 ;  /* 0x0000000215029211 */ /* 0x000fca00078408ff */
[----:B------:R-:W-:-:S05]  /*13360*/  @!P1 IMAD.X R3, RZ, RZ, R4, P2 ;  /* 0x000000ffff039224 */ /* 0x000fca00010e0604 */
[----:B------:R-:W-:Y:S01]  /*13370*/  @!PT LDS RZ, [RZ] ;  /* 0x00000000fffff984 */ /* 0x000fe20000000800 */
[----:B------:R-:W-:Y:S01]  /*13380*/  @!PT LDS RZ, [RZ] ;  /* 0x00000000fffff984 */ /* 0x000fe20000000800 */
[----:B------:R-:W-:Y:S01]  /*13390*/  @!PT LDS RZ, [RZ] ;  /* 0x00000000fffff984 */ /* 0x000fe20000000800 */
[----:B------:R1:W-:Y:S01]  /*133a0*/  @!P1 LDGSTS.E.BYPASS.LTC128B.128 [R20+0xdc00], desc[UR42][R2.64], !P0 ;  /* 0x0dc0000002149fae */ /* 0x0003e2000c101d6a */
[----:B------:R-:W-:Y:S01]  /*133b0*/  PLOP3.LUT P0, PT, PT, PT, PT, 0x80, 0x0 ;  /* 0x000000000000781c */ /* 0x000fe20003f0f070 */
[----:B------:R-:W-:-:S12]  /*133c0*/  NOP ;  /* 0x0000000000007918 */ /* 0x000fd80000000000 */
.L_x_667:
[----:B------:R-:W-:Y:S02]  /*133d0*/  PLOP3.LUT P1, PT, P1, P0, PT, 0xa2, 0x0 ;  /* 0x000000000000781c */ /* 0x000fe40000f21472 */
[----:B------:R-:W-:-:S08]  /*133e0*/  @P0 R2UR P1, UR4, R22 ;  /* 0x00000000160402ca */ /* 0x000fd00000020000 */
[----:B------:R-:W-:-:S05]  /*133f0*/  @P0 PLOP3.LUT P0, PT, P1, PT, PT, 0x80, 0x0 ;  /* 0x000000000000081c */ /* 0x000fca0000f0f070 */
[----:B------:R-:W-:Y:S01]  /*13400*/  @!P1 SYNCS.ARRIVE.TRANS64.RED.A0T1 RZ, [UR4+0x16800], RZ ;  /* 0x016800ffffff99a7 */ /* 0x000fe20008200404 */
[----:B------:R-:W-:Y:S07]  /*13410*/  @!P1 ARRIVES.LDGSTSBAR.64.TRANSCNT [UR4+0x16800] ;  /* 0x01680000ff0099b0 */ /* 0x000fee0008000a84 */
[----:B------:R-:W-:Y:S05]  /*13420*/  @P0 BRA.U.ANY `(.L_x_667) ;  /* 0xfffffffd00e80947 */ /* 0x000fea000393ffff */
[----:B-1----:R-:W2:Y:S02]  /*13430*/  LDL.LU R2, [R1+0x40] ;  /* 0x0000400001027983 */ /* 0x002ea40000300800 */
[----:B--2---:R-:W-:-:S05]  /*13440*/  VIADD R2, R2, 0x1 ;  /* 0x0000000102027836 */ /* 0x004fca0000000000 */
[----:B------:R1:W-:Y:S01]  /*13450*/  STL [R1+0x40], R2 ;  /* 0x0000400201007387 */ /* 0x0003e20000100800 */
[----:B------:R-:W-:-:S04]  /*13460*/  LEA.HI R0, R2, R2, RZ, 0x1 ;  /* 0x0000000202007211 */ /* 0x000fc800078f08ff */
[----:B------:R-:W-:-:S04]  /*13470*/  LOP3.LUT R0, R0, 0xfffffffe, RZ, 0xc0, !PT ;  /* 0xfffffffe00007812 */ /* 0x000fc800078ec0ff */
[----:B------:R-:W-:-:S04]  /*13480*/  IADD3 R0, R2, -R0, RZ ;  /* 0x8000000002007210 */ /* 0x000fc80007ffe0ff */
[----:B------:R-:W-:Y:S01]  /*13490*/  SHF.L.U32 R0, R0, 0x1f, RZ ;  /* 0x0000001f00007819 */ /* 0x000fe200000006ff */
[----:B------:R-:W-:Y:S01]  /*134a0*/  NOP ;  /* 0x0000000000007918 */ /* 0x000fe20000000000 */
[----:B------:R1:W-:Y:S01]  /*134b0*/  SYNCS.ARRIVE.TRANS64.A1T0 RZ, [R22+URZ+0x16800], RZ ;  /* 0x016800ff16ff79a7 */ /* 0x0003e2000810003f */
[----:B------:R-:W-:Y:S01]  /*134c0*/  BSSY B0, `(.L_x_668) ;  /* 0x0000003000007945 */ /* 0x000fe20003800000 */
[----:B------:R-:W2:Y:S03]  /*134d0*/  SYNCS.PHASECHK.TRANS64.TRYWAIT P0, [R22+URZ+0x16820], R0 ;  /* 0x01682000160075a7 */ /* 0x000ea6000800017f */
[----:B-12---:R-:W-:Y:S05]  /*134e0*/  @!P0 BRA `(.L_x_669) ;  /* 0x0000005400cc8947 */ /* 0x006fea0003800000 */
.L_x_829:
[----:B------:R-:W-:Y:S05]  /*134f0*/  BSYNC B0 ;  /* 0x0000000000007941 */ /* 0x000fea0003800000 */
.L_x_668:
[----:B------:R-:W2:Y:S01]  /*13500*/  LDL R2, [R1+0x18] ;  /* 0x0000180001027983 */ /* 0x000ea20000100800 */
[----:B------:R-:W-:Y:S01]  /*13510*/  BSSY B0, `(.L_x_670) ;  /* 0x0000110000007945 */ /* 0x000fe20003800000 */
[----:B--2---:R-:W-:-:S13]  /*13520*/  ISETP.GE.AND P0, PT, R2, 0x81, PT ;  /* 0x000000810200780c */ /* 0x004fda0003f06270 */
[----:B------:R-:W-:Y:S05]  /*13530*/  @!P0 BRA `(.L_x_671) ;  /* 0x0000001000348947 */ /* 0x000fea0003800000 */
[----:B------:R-:W2:Y:S01]  /*13540*/  S2R R2, SR_TID.X ;  /* 0x0000000000027919 */ /* 0x000ea20000002100 */
[----:B------:R-:W-:Y:S01]  /*13550*/  ULDC UR4, c[0x0][0x2f4] ;  /* 0x0000bd0000047ab9 */ /* 0x000fe20000000800 */
[----:B--2---:R-:W-:Y:S02]  /*13560*/  IMAD.SHL.U32 R3, R2, 0x8, RZ ;  /* 0x0000000802037824 */ /* 0x004fe400078e00ff */
[----:B------:R-:W2:Y:S03]  /*13570*/  LDL.LU R2, [R1+0x3c] ;  /* 0x00003c0001027983 */ /* 0x000ea60000300800 */
[----:B------:R-:W-:Y:S01]  /*13580*/  LOP3.LUT R3, R3, 0x38, RZ, 0xc0, !PT ;  /* 0x0000003803037812 */ /* 0x000fe200078ec0ff */
[----:B------:R3:W-:Y:S01]  /*13590*/  STL [R1+0x8], R26 ;  /* 0x0000081a01007387 */ /* 0x0007e20000100800 */
[----:B------:R-:W-:Y:S01]  /*135a0*/  IMAD.MOV.U32 R17, RZ, RZ, R28 ;  /* 0x000000ffff117224 */ /* 0x000fe200078e001c */
[----:B0-----:R-:W-:-:S02]  /*135b0*/  MOV R6, R25 ;  /* 0x0000001900067202 */ /* 0x001fc40000000f00 */
[----:B------:R-:W-:Y:S02]  /*135c0*/  ISETP.GE.AND P1, PT, R3, UR4, PT ;  /* 0x0000000403007c0c */ /* 0x000fe4000bf26270 */
[----:B--23--:R-:W-:-:S11]  /*135d0*/  LEA.HI.SX32 R7, R2, 0xfffffffe, 0x19 ;  /* 0xfffffffe02077811 */ /* 0x00cfd600078fcaff */
.L_x_684:
[----:B------:R-:W2:Y:S01]  /*135e0*/  LDL R10, [R1+0x1c] ;  /* 0x00001c00010a7983 */ /* 0x000ea20000100800 */
[----:B-1----:R-:W0:Y:S03]  /*135f0*/  LDC R0, c[0x0][0x430] ;  /* 0x00010c00ff007b82 */ /* 0x002e260000000800 */
        /* <DEDUP_REMOVED lines=8> */
[----:B------:R-:W-:Y:S02]  /*13680*/  IMAD.SHL.U32 R2, R2, 0x10, RZ ;  /* 0x0000001002027824 */ /* 0x000fe400078e00ff */
[----:B------:R-:W-:-:S03]  /*13690*/  IMAD R4, R7, 0x80, R4 ;  /* 0x0000008007047824 */ /* 0x000fc600078e0204 */
[----:B------:R-:W-:Y:S01]  /*136a0*/  LOP3.LUT R2, R2, 0x70, RZ, 0xc0, !PT ;  /* 0x0000007002027812 */ /* 0x000fe200078ec0ff */
[----:B------:R-:W-:Y:S05]  /*136b0*/  YIELD ;  /* 0x0000000000007946 */ /* 0x000fea0003800000 */
[----:B------:R-:W-:Y:S01]  /*136c0*/  ULDC.64 UR4, c[0x0][0x428] ;  /* 0x00010a0000047ab9 */ /* 0x000fe20000000a00 */
[----:B--2---:R-:W-:-:S05]  /*136d0*/  IADD3 R4, R2, R4, R10 ;  /* 0x0000000402047210 */ /* 0x004fca0007ffe00a */
[----:B0-----:R-:W-:Y:S01]  /*136e0*/  @P0 IMAD.HI.U32 R5, R4, R5, RZ ;  /* 0x0000000504050227 */ /* 0x001fe200078e00ff */
[----:B------:R-:W-:-:S04]  /*136f0*/  MOV R2, R4 ;  /* 0x0000000400027202 */ /* 0x000fc80000000f00 */
[----:B-1----:R-:W-:-:S05]  /*13700*/  @P0 SHF.R.U32.HI R2, RZ, R3, R5 ;  /* 0x00000003ff020219 */ /* 0x002fca0000011605 */
[----:B------:R-:W-:-:S04]  /*13710*/  IMAD.MOV R3, RZ, RZ, -R2 ;  /* 0x000000ffff037224 */ /* 0x000fc800078e0a02 */
[----:B------:R-:W-:Y:S01]  /*13720*/  IMAD R0, R0, R3, R4 ;  /* 0x0000000300007224 */ /* 0x000fe200078e0204 */
        /* <DEDUP_REMOVED lines=9> */
[----:B------:R-:W-:Y:S01]  /*137c0*/  IMAD.U32 R8, RZ, RZ, UR38 ;  /* 0x00000026ff087e24 */ /* 0x000fe2000f8e00ff */
[----:B------:R-:W-:-:S04]  /*137d0*/  IADD3 R25, R6, 0x1, RZ ;  /* 0x0000000106197810 */ /* 0x000fc80007ffe0ff */
        /* <DEDUP_REMOVED lines=9> */
.L_x_672:
[----:B------:R-:W-:Y:S01]  /*13870*/  LEA R5, R25, R22, 0x3 ;  /* 0x0000001619057211 */ /* 0x000fe200078e18ff */
[----:B------:R-:W-:Y:S01]  /*13880*/  BSSY B1, `(.L_x_673) ;  /* 0x0000004000017945 */ /* 0x000fe20003800000 */
[----:B------:R-:W-:-:S04]  /*13890*/  SHF.L.U32 R2, R28, 0x1f, RZ ;  /* 0x0000001f1c027819 */ /* 0x000fc800000006ff */
[----:B------:R-:W0:Y:S02]  /*138a0*/  SYNCS.PHASECHK.TRANS64.TRYWAIT P0, [R5+URZ+0x16840], R2 ;  /* 0x01684002050075a7 */ /* 0x000e24000800017f */
[----:B0-----:R-:W-:Y:S05]  /*138b0*/  @!P0 BRA `(.L_x_674) ;  /* 0x0000005000ec8947 */ /* 0x001fea0003800000 */
.L_x_830:
[----:B------:R-:W-:Y:S05]  /*138c0*/  BSYNC B1 ;  /* 0x0000000000017941 */ /* 0x000fea0003800000 */
.L_x_673:
[----:B------:R-:W2:Y:S04]  /*138d0*/  LDL R3, [R1] ;  /* 0x0000000001037983 */ /* 0x000ea80000100800 */
[----:B------:R-:W3:Y:S01]  /*138e0*/  LDL R9, [R1+0x10] ;  /* 0x0000100001097983 */ /* 0x000ee20000100800 */
[----:B------:R-:W-:Y:S01]  /*138f0*/  SHF.R.S32.HI R20, RZ, 0x1f, R0 ;  /* 0x0000001fff147819 */ /* 0x000fe20000011400 */
[----:B------:R-:W-:Y:S01]  /*13900*/  ULDC.64 UR4, c[0x0][0x300] ;  /* 0x0000c00000047ab9 */ /* 0x000fe20000000a00 */
[----:B------:R-:W1:Y:S03]  /*13910*/  S2R R8, SR_TID.X ;  /* 0x0000000000087919 */ /* 0x000e660000002100 */
[----:B------:R-:W-:-:S04]  /*13920*/  IMAD R7, R20, UR4, RZ ;  /* 0x0000000414077c24 */ /* 0x000fc8000f8e02ff */
[----:B------:R-:W-:Y:S01]  /*13930*/  IMAD R7, R0, UR5, R7 ;  /* 0x0000000500077c24 */ /* 0x000fe2000f8e0207 */
[----:B-1----:R-:W-:-:S04]  /*13940*/  LOP3.LUT R8, R8, 0x7f, RZ, 0xc0, !PT ;  /* 0x0000007f08087812 */ /* 0x002fc800078ec0ff */
[----:B------:R-:W-:Y:S02]  /*13950*/  SHF.L.U32 R11, R8, 0x3, RZ ;  /* 0x00000003080b7819 */ /* 0x000fe400000006ff */
        /* <DEDUP_REMOVED lines=10> */
[----:B------:R-:W0:Y:S01]  /*13a00*/  S2R R9, SR_TID.X ;  /* 0x0000000000097919 */ /* 0x000e220000002100 */
[----:B------:R-:W-:-:S04]  /*13a10*/  IMAD.WIDE.U32 R2, R18, UR4, R2 ;  /* 0x0000000412027c25 */ /* 0x000fc8000f8e0002 */
[----:B------:R-:W-:Y:S01]  /*13a20*/  IMAD R7, R18, UR5, R7 ;  /* 0x0000000512077c24 */ /* 0x000fe2000f8e0207 */
[----:B------:R-:W-:-:S03]  /*13a30*/  ULDC.64 UR4, c[0x0][0x2e8] ;  /* 0x0000ba0000047ab9 */ /* 0x000fc60000000a00 */
[----:B------:R-:W-:Y:S02]  /*13a40*/  IMAD.IADD R7, R7, 0x1, R3 ;  /* 0x0000000107077824 */ /* 0x000fe400078e0203 */
[----:B0-----:R-:W-:-:S05]  /*13a50*/  IMAD.SHL.U32 R8, R9, 0x8, RZ ;  /* 0x0000000809087824 */ /* 0x001fca00078e00ff */
[----:B------:R-:W-:-:S04]  /*13a60*/  LOP3.LUT R8, R8, 0x1f8, RZ, 0xc0, !PT ;  /* 0x000001f808087812 */ /* 0x000fc800078ec0ff */
[----:B------:R-:W-:Y:S02]  /*13a70*/  LOP3.LUT R8, R8, 0x38, R9, 0x78, !PT ;  /* 0x0000003808087812 */ /* 0x000fe400078e7809 */
[----:B------:R-:W-:Y:S01]  /*13a80*/  LEA R9, P0, R2, UR4, 0x1 ;  /* 0x0000000402097c11 */ /* 0x000fe2000f8008ff */
[----:B------:R-:W-:Y:S01]  /*13a90*/  UMOV UR4, 0xffffffff ;  /* 0xffffffff00047882 */ /* 0x000fe20000000000 */
[----:B------:R-:W-:Y:S02]  /*13aa0*/  LOP3.LUT R8, R8, 0x200, R11, 0xf8, !PT ;  /* 0x0000020008087812 */ /* 0x000fe400078ef80b */
[----:B------:R-:W-:Y:S02]  /*13ab0*/  LEA.HI.X R10, R2, UR5, R7, 0x1, P0 ;  /* 0x00000005020a7c11 */ /* 0x000fe400080f0c07 */
[----:B------:R-:W-:Y:S01]  /*13ac0*/  LEA R8, R25, R8, 0xd ;  /* 0x0000000819087211 */ /* 0x000fe200078e68ff */
[----:B------:R-:W-:Y:S06]  /*13ad0*/  BRA.DIV UR4, `(.L_x_675) ;  /* 0x0000005204787947 */ /* 0x000fec000b800000 */
[----:B------:R-:W0:Y:S01]  /*13ae0*/  S2R R3, SR_TID.X ;  /* 0x0000000000037919 */ /* 0x000e220000002100 */
[----:B------:R-:W-:Y:S01]  /*13af0*/  IMAD R8, R8, 0x2, R22 ;  /* 0x0000000208087824 */ /* 0x000fe200078e0216 */
[----:B------:R-:W1:Y:S01]  /*13b00*/  SHFL.IDX PT, R2, R9, RZ, 0x181f ;  /* 0x00181fff09027589 */ /* 0x000e6200000e0000 */
[----:B0-----:R-:W-:-:S03]  /*13b10*/  IMAD.SHL.U32 R11, R3, 0x8, RZ ;  /* 0x00000008030b7824 */ /* 0x001fc600078e00ff */
[----:B------:R-:W0:Y:S02]  /*13b20*/  SHFL.IDX PT, R3, R10, RZ, 0x181f ;  /* 0x00181fff0a037589 */ /* 0x000e2400000e0000 */
[----:B------:R-:W-:-:S05]  /*13b30*/  LOP3.LUT R11, R11, 0x38, RZ, 0xc0, !PT ;  /* 0x000000380b0b7812 */ /* 0x000fca00078ec0ff */
[----:B------:R-:W-:-:S05]  /*13b40*/  IMAD.SHL.U32 R7, R11, 0x2, RZ ;  /* 0x000000020b077824 */ /* 0x000fca00078e00ff */
[----:B-1----:R-:W-:-:S04]  /*13b50*/  IADD3 R2, P0, R2, R7, RZ ;  /* 0x0000000702027210 */ /* 0x002fc80007f1e0ff */
[----:B0-----:R-:W-:-:S05]  /*13b60*/  IADD3.X R3, RZ, R3, RZ, P0, !PT ;  /* 0x00000003ff037210 */ /* 0x001fca00007fe4ff */
        /* <DEDUP_REMOVED lines=34> */
.L_x_848:
        /* <DEDUP_REMOVED lines=8> */
.L_x_676:
[----:B------:R-:W-:Y:S02]  /*13e10*/  PLOP3.LUT P2, PT, P2, P0, PT, 0xa2, 0x0 ;  /* 0x000000000000781c */ /* 0x000fe40001741472 */
[----:B------:R-:W-:-:S08]  /*13e20*/  @P0 R2UR P2, UR4, R5 ;  /* 0x00000000050402ca */ /* 0x000fd00000040000 */
[----:B------:R-:W-:-:S05]  /*13e30*/  @P0 PLOP3.LUT P0, PT, P2, PT, PT, 0x80, 0x0 ;  /* 0x000000000000081c */ /* 0x000fca000170f070 */
[----:B------:R-:W-:Y:S01]  /*13e40*/  @!P2 SYNCS.ARRIVE.TRANS64.RED.A0T1 RZ, [UR4+0x16830], RZ ;  /* 0x016830ffffffa9a7 */ /* 0x000fe20008200404 */
[----:B------:R-:W-:Y:S07]  /*13e50*/  @!P2 ARRIVES.LDGSTSBAR.64.TRANSCNT [UR4+0x16830] ;  /* 0x01683000ff00a9b0 */ /* 0x000fee0008000a84 */
[----:B------:R-:W-:Y:S05]  /*13e60*/  @P0 BRA.U.ANY `(.L_x_676) ;  /* 0xfffffffd00e80947 */ /* 0x000fea000393ffff */
[----:B------:R-:W-:Y:S01]  /*13e70*/  NOP ;  /* 0x0000000000007918 */ /* 0x000fe20000000000 */
[----:B-1----:R-:W-:-:S04]  /*13e80*/  MOV R2, UR38 ;  /* 0x0000002600027c02 */ /* 0x002fc80008000f00 */
[----:B------:R-:W-:-:S13]  /*13e90*/  ISETP.NE.AND P3, PT, R2, 0x3, PT ;  /* 0x000000030200780c */ /* 0x000fda0003f65270 */
[----:B------:R-:W-:Y:S05]  /*13ea0*/  @!P3 BRA `(.L_x_677) ;  /* 0x000000000004b947 */ /* 0x000fea0003800000 */
[----:B------:R-:W-:Y:S01]  /*13eb0*/  BPT.TRAP 0x1 ;  /* 0x000000040000795c */ /* 0x000fe20000300000 */
.L_x_677:
[----:B------:R1:W-:Y:S01]  /*13ec0*/  SYNCS.ARRIVE.TRANS64.A1T0 RZ, [R5+URZ+0x16830], RZ ;  /* 0x016830ff05ff79a7 */ /* 0x0003e2000810003f */
[----:B------:R-:W-:Y:S05]  /*13ed0*/  @!P3 BRA `(.L_x_678) ;  /* 0x000000000004b947 */ /* 0x000fea0003800000 */
[----:B------:R-:W-:Y:S01]  /*13ee0*/  BPT.TRAP 0x1 ;  /* 0x000000040000795c */ /* 0x000fe20000300000 */
.L_x_678:
[----:B------:R-:W-:Y:S01]  /*13ef0*/  SHF.L.U32 R2, R17, 0x1f, RZ ;  /* 0x0000001f11027819 */ /* 0x000fe200000006ff */
[----:B-1----:R-:W-:Y:S01]  /*13f00*/  IMAD R5, R6, 0x8, R22 ;  /* 0x0000000806057824 */ /* 0x002fe200078e0216 */
[----:B------:R-:W-:Y:S03]  /*13f10*/  BSSY B1, `(.L_x_679) ;  /* 0x0000003000017945 */ /* 0x000fe60003800000 */
[----:B------:R-:W1:Y:S02]  /*13f20*/  SYNCS.PHASECHK.TRANS64.TRYWAIT P0, [R5+URZ+0x16860], R2 ;  /* 0x01686002050075a7 */ /* 0x000e64000800017f */
[----:B-1----:R-:W-:Y:S05]  /*13f30*/  @!P0 BRA `(.L_x_680) ;  /* 0x00000054009c8947 */ /* 0x002fea0003800000 */
.L_x_849:
[----:B------:R-:W-:Y:S05]  /*13f40*/  BSYNC B1 ;  /* 0x0000000000017941 */ /* 0x000fea0003800000 */
.L_x_679:
[----:B------:R-:W2:Y:S04]  /*13f50*/  LDL R11, [R1+0x18] ;  /* 0x00001800010b7983 */ /* 0x000ea80000100800 */
[----:B------:R-:W2:Y:S01]  /*13f60*/  LDL.LU R8, [R1+0x8] ;  /* 0x0000080001087983 */ /* 0x000ea20000300800 */
[----:B------:R-:W0:Y:S01]  /*13f70*/  S2R R12, SR_TID.X ;  /* 0x00000000000c7919 */ /* 0x000e220000002100 */
[----:B------:R-:W-:Y:S01]  /*13f80*/  UMOV UR4, 0xffffffff ;  /* 0xffffffff00047882 */ /* 0x000fe20000000000 */
[C---:B0-----:R-:W-:Y:S02]  /*13f90*/  SHF.L.U32 R9, R12.reuse, 0x3, RZ ;  /* 0x000000030c097819 */ /* 0x041fe400000006ff */
[----:B------:R-:W-:Y:S02]  /*13fa0*/  LOP3.LUT R3, R12, 0x7f, RZ, 0xc0, !PT ;  /* 0x0000007f0c037812 */ /* 0x000fe400078ec0ff */
[----:B------:R-:W-:-:S03]  /*13fb0*/  LOP3.LUT R9, R9, 0x1f8, RZ, 0xc0, !PT ;  /* 0x000001f809097812 */ /* 0x000fc600078ec0ff */
[----:B------:R-:W-:Y:S01]  /*13fc0*/  IMAD.SHL.U32 R10, R3, 0x8, RZ ;  /* 0x00000008030a7824 */ /* 0x000fe200078e00ff */
        /* <DEDUP_REMOVED lines=53> */
.L_x_867:
[----:B------:R-:W2:Y:S01]  /*14320*/  LDL R9, [R1+0x10] ;  /* 0x0000100001097983 */ /* 0x000ea20000100800 */
        /* <DEDUP_REMOVED lines=13> */
[----:B------:R-:W-:-:S03]  /*14400*/  NOP ;  /* 0x0000000000007918 */ /* 0x000fc60000000000 */
[----:B------:R-:W-:-:S03]  /*14410*/  IADD3 R3, R3, R6, RZ ;  /* 0x0000000603037210 */ /* 0x000fc60007ffe0ff */
[----:B------:R-:W-:-:S04]  /*14420*/  IMAD.WIDE.U32 R2, R4, UR4, R2 ;  /* 0x0000000404027c25 */ /* 0x000fc8000f8e0002 */
[----:B------:R-:W-:-:S04]  /*14430*/  IMAD R0, R21, UR4, RZ ;  /* 0x0000000415007c24 */ /* 0x000fc8000f8e02ff */
[----:B------:R-:W-:Y:S01]  /*14440*/  IMAD R0, R4, UR5, R0 ;  /* 0x0000000504007c24 */ /* 0x000fe2000f8e0200 */
[----:B------:R-:W-:-:S03]  /*14450*/  ULDC.64 UR4, c[0x0][0x330] ;  /* 0x0000cc0000047ab9 */ /* 0x000fc60000000a00 */
[----:B------:R-:W-:Y:S02]  /*14460*/  IMAD.IADD R3, R3, 0x1, R0 ;  /* 0x0000000103037824 */ /* 0x000fe400078e0200 */
[----:B------:R-:W-:-:S04]  /*14470*/  IMAD.WIDE.U32 R2, R18, UR4, R2 ;  /* 0x0000000412027c25 */ /* 0x000fc8000f8e0002 */
[----:B--2---:R-:W-:-:S04]  /*14480*/  IMAD R0, R9, UR4, RZ ;  /* 0x0000000409007c24 */ /* 0x004fc8000f8e02ff */
[----:B------:R-:W-:Y:S01]  /*14490*/  IMAD R0, R18, UR5, R0 ;  /* 0x0000000512007c24 */ /* 0x000fe2000f8e0200 */
[----:B------:R-:W-:Y:S02]  /*144a0*/  ULDC.64 UR4, c[0x0][0x318] ;  /* 0x0000c60000047ab9 */ /* 0x000fe40000000a00 */
[----:B0-----:R-:W-:Y:S01]  /*144b0*/  LEA R23, P2, R2, UR4, 0x1 ;  /* 0x0000000402177c11 */ /* 0x001fe2000f8408ff */
[----:B------:R-:W-:-:S05]  /*144c0*/  IMAD.IADD R0, R0, 0x1, R3 ;  /* 0x0000000100007824 */ /* 0x000fca00078e0203 */
[----:B------:R-:W-:-:S07]  /*144d0*/  LEA.HI.X R0, R2, UR5, R0, 0x1, P2 ;  /* 0x0000000502007c11 */ /* 0x000fce00090f0c00 */
.L_x_682:
[----:B------:R-:W-:Y:S02]  /*144e0*/  PLOP3.LUT P2, PT, P2, P0, PT, 0xa2, 0x0 ;  /* 0x000000000000781c */ /* 0x000fe40001741472 */
[----:B------:R-:W-:-:S08]  /*144f0*/  @P0 R2UR P2, UR4, R5 ;  /* 0x00000000050402ca */ /* 0x000fd00000040000 */
[----:B------:R-:W-:-:S05]  /*14500*/  @P0 PLOP3.LUT P0, PT, P2, PT, PT, 0x80, 0x0 ;  /* 0x000000000000081c */ /* 0x000fca000170f070 */
[----:B------:R-:W-:Y:S01]  /*14510*/  @!P2 SYNCS.ARRIVE.TRANS64.RED.A0T1 RZ, [UR4+0x16850], RZ ;  /* 0x016850ffffffa9a7 */ /* 0x000fe20008200404 */
[----:B------:R-:W-:Y:S07]  /*14520*/  @!P2 ARRIVES.LDGSTSBAR.64.TRANSCNT [UR4+0x16850] ;  /* 0x01685000ff00a9b0 */ /* 0x000fee0008000a84 */
[----:B------:R-:W-:Y:S05]  /*14530*/  @P0 BRA.U.ANY `(.L_x_682) ;  /* 0xfffffffd00e80947 */ /* 0x000fea000393ffff */
[----:B------:R-:W-:Y:S01]  /*14540*/  NOP ;  /* 0x0000000000007918 */ /* 0x000fe20000000000 */
[----:B------:R-:W-:Y:S01]  /*14550*/  MOV R2, UR38 ;  /* 0x0000002600027c02 */ /* 0x000fe20008000f00 */
[----:B------:R-:W-:-:S03]  /*14560*/  IMAD.MOV.U32 R24, RZ, RZ, R0 ;  /* 0x000000ffff187224 */ /* 0x000fc600078e0000 */
[----:B------:R-:W-:-:S13]  /*14570*/  ISETP.NE.AND P3, PT, R2, 0x3, PT ;  /* 0x000000030200780c */ /* 0x000fda0003f65270 */
[----:B------:R-:W-:Y:S05]  /*14580*/  @!P3 BRA `(.L_x_683) ;  /* 0x000000000004b947 */ /* 0x000fea0003800000 */
[----:B------:R-:W-:Y:S01]  /*14590*/  BPT.TRAP 0x1 ;  /* 0x000000040000795c */ /* 0x000fe20000300000 */
.L_x_683:
[----:B------:R2:W-:Y:S01]  /*145a0*/  STL [R1+0x8], R26 ;  /* 0x0000081a01007387 */ /* 0x0005e20000100800 */
[C---:B------:R-:W-:Y:S01]  /*145b0*/  ISETP.GT.AND P0, PT, R26.reuse, RZ, PT ;  /* 0x000000ff1a00720c */ /* 0x040fe20003f04270 */
[----:B------:R2:W-:Y:S01]  /*145c0*/  SYNCS.ARRIVE.TRANS64.A1T0 RZ, [R5+URZ+0x16850], RZ ;  /* 0x016850ff05ff79a7 */ /* 0x0005e2000810003f */
[----:B------:R-:W-:Y:S01]  /*145d0*/  VIADD R7, R26, 0xffffffff ;  /* 0xffffffff1a077836 */ /* 0x000fe20000000000 */
[----:B------:R-:W-:Y:S01]  /*145e0*/  MOV R17, R28 ;  /* 0x0000001c00117202 */ /* 0x000fe20000000f00 */
[----:B------:R-:W-:-:S09]  /*145f0*/  IMAD.MOV.U32 R6, RZ, RZ, R25 ;  /* 0x000000ffff067224 */ /* 0x000fd200078e0019 */
[----:B--2---:R-:W-:Y:S05]  /*14600*/  @P0 BRA `(.L_x_684) ;  /* 0xffffffec00f40947 */ /* 0x004fea000383ffff */
.L_x_671:
[----:B------:R-:W-:Y:S05]  /*14610*/  BSYNC B0 ;  /* 0x0000000000007941 */ /* 0x000fea0003800000 */
.L_x_670:
[----:B-1----:R-:W1:Y:S01]  /*14620*/  S2R R0, SR_TID.X ;  /* 0x0000000000007919 */ /* 0x002e620000002100 */
[----:B------:R-:W-:Y:S01]  /*14630*/  BSSY B0, `(.L_x_685) ;  /* 0x0000010000007945 */ /* 0x000fe20003800000 */
[----:B-1----:R-:W-:-:S04]  /*14640*/  LOP3.LUT R0, R0, 0x7f, RZ, 0xc0, !PT ;  /* 0x0000007f00007812 */ /* 0x002fc800078ec0ff */
[----:B------:R-:W-:-:S13]  /*14650*/  ISETP.NE.AND P0, PT, R0, RZ, PT ;  /* 0x000000ff0000720c */ /* 0x000fda0003f05270 */
[----:B------:R-:W-:Y:S05]  /*14660*/  @P0 BRA `(.L_x_686) ;  /* 0x0000000000300947 */ /* 0x000fea0003800000 */
[----:B------:R-:W1:Y:S01]  /*14670*/  S2R R5, SR_LANEID ;  /* 0x0000000000057919 */ /* 0x000e620000000000 */
[----:B------:R-:W-:Y:S01]  /*14680*/  VOTEU.ANY UR4, UPT, PT ;  /* 0x0000000000047886 */ /* 0x000fe200038e0100 */
[----:B------:R-:W2:Y:S01]  /*14690*/  LDC.64 R2, c[0x0][0xc60] ;  /* 0x00031800ff027b82 */ /* 0x000ea20000000a00 */
[----:B------:R-:W1:Y:S02]  /*146a0*/  FLO.U32 R0, UR4 ;  /* 0x0000000400007d00 */ /* 0x000e6400080e0000 */
[----:B-1----:R-:W-:-:S06]  /*146b0*/  ISETP.EQ.U32.AND P0, PT, R0, R5, PT ;  /* 0x000000050000720c */ /* 0x002fcc0003f02070 */
[----:B------:R-:W2:Y:S07]  /*146c0*/  POPC R5, UR4 ;  /* 0x0000000400057d09 */ /* 0x000eae0008000000 */
[----:B--2---:R-:W2:Y:S01]  /*146d0*/  @P0 ATOMG.E.ADD.STRONG.GPU PT, R3, desc[UR42][R2.64], R5 ;  /* 0x00000005020309a8 */ /* 0x004ea200081ee1ea */
[----:B------:R-:W1:Y:S02]  /*146e0*/  S2R R4, SR_LTMASK ;  /* 0x0000000000047919 */ /* 0x000e640000003900 */
[----:B-1----:R-:W-:-:S04]  /*146f0*/  LOP3.LUT R4, R4, UR4, RZ, 0xc0, !PT ;  /* 0x0000000404047c12 */ /* 0x002fc8000f8ec0ff */
[----:B0-----:R-:W0:Y:S01]  /*14700*/  POPC R7, R4 ;  /* 0x0000000400077309 */ /* 0x001e220000000000 */
[----:B--2---:R-:W0:Y:S02]  /*14710*/  SHFL.IDX PT, R0, R3, R0, 0x1f ;  /* 0x00001f0003007589 */ /* 0x004e2400000e0000 */
[----:B0-----:R-:W-:-:S07]  /*14720*/  IADD3 R16, R0, UR37, R7 ;  /* 0x0000002500107c10 */ /* 0x001fce000fffe007 */
.L_x_686:
[----:B------:R-:W-:Y:S05]  /*14730*/  BSYNC B0 ;  /* 0x0000000000007941 */ /* 0x000fea0003800000 */
.L_x_685:
[----:B------:R-:W-:-:S05]  /*14740*/  IMAD.U32 R0, RZ, RZ, UR38 ;  /* 0x00000026ff007e24 */ /* 0x000fca000f8e00ff */
[----:B------:R-:W-:-:S13]  /*14750*/  ISETP.NE.AND P0, PT, R0, 0x3, PT ;  /* 0x000000030000780c */ /* 0x000fda0003f05270 */
[----:B------:R-:W-:Y:S05]  /*14760*/  @!P0 BRA `(.L_x_687) ;  /* 0x0000000000048947 */ /* 0x000fea0003800000 */
[----:B------:R-:W-:Y:S01]  /*14770*/  BPT.TRAP 0x1 ;  /* 0x000000040000795c */ /* 0x000fe20000300000 */
.L_x_687:
[----:B------:R-:W0:Y:S01]  /*14780*/  LDL.LU R2, [R1+0x18] ;  /* 0x0000180001027983 */ /* 0x000e220000300800 */
[----:B------:R-:W-:Y:S01]  /*14790*/  LEA R0, R25, R22, 0x3 ;  /* 0x0000001619007211 */ /* 0x000fe200078e18ff */
[----:B------:R-:W-:Y:S01]  /*147a0*/  BSSY B0, `(.L_x_688) ;  /* 0x0000005000007945 */ /* 0x000fe20003800000 */
[----:B------:R-:W-:-:S04]  /*147b0*/  SHF.L.U32 R3, R28, 0x1f, RZ ;  /* 0x0000001f1c037819 */ /* 0x000fc800000006ff */
[----:B------:R-:W1:Y:S01]  /*147c0*/  SYNCS.PHASECHK.TRANS64.TRYWAIT P0, [R0+URZ+0x16860], R3 ;  /* 0x01686003000075a7 */ /* 0x000e62000800017f */
[----:B0-----:R-:W-:Y:S01]  /*147d0*/  IMAD R6, R26, -0x80, R2 ;  /* 0xffffff801a067824 */ /* 0x001fe200078e0202 */
[----:B-1----:R-:W-:Y:S06]  /*147e0*/  @!P0 BRA `(.L_x_689) ;  /* 0x0000005400cc8947 */ /* 0x002fec0003800000 */
.L_x_868:
[----:B------:R-:W-:Y:S05]  /*147f0*/  BSYNC B0 ;  /* 0x0000000000007941 */ /* 0x000fea0003800000 */
.L_x_688:
[----:B------:R-:W1:Y:S01]  /*14800*/  S2R R8, SR_TID.X ;  /* 0x0000000000087919 */ /* 0x000e620000002100 */
[----:B------:R-:W-:Y:S01]  /*14810*/  ULDC UR4, c[0x0][0x2f4] ;  /* 0x0000bd0000047ab9 */ /* 0x000fe20000000800 */
[C---:B-1----:R-:W-:Y:S01]  /*14820*/  SHF.L.U32 R2, R8.reuse, 0x3, RZ ;  /* 0x0000000308027819 */ /* 0x042fe200000006ff */
[C---:B------:R-:W-:Y:S01]  /*14830*/  IMAD.SHL.U32 R7, R8.reuse, 0x8, RZ ;  /* 0x0000000808077824 */ /* 0x040fe200078e00ff */
[----:B------:R-:W-:Y:S02]  /*14840*/  LOP3.LUT R5, R8, 0x7f, RZ, 0xc0, !PT ;  /* 0x0000007f08057812 */ /* 0x000fe400078ec0ff */
[----:B------:R-:W-:Y:S02]  /*14850*/  LOP3.LUT R2, R2, 0x1f8, RZ, 0xc0, !PT ;  /* 0x000001f802027812 */ /* 0x000fe400078ec0ff */
[----:B------:R-:W-:Y:S01]  /*14860*/  LOP3.LUT R7, R7, 0x38, RZ, 0xc0, !PT ;  /* 0x0000003807077812 */ /* 0x000fe200078ec0ff */
[----:B------:R-:W-:Y:S01]  /*14870*/  IMAD.SHL.U32 R4, R5, 0x8, RZ ;  /* 0x0000000805047824 */ /* 0x000fe200078e00ff */
[----:B------:R-:W-:-:S02]  /*14880*/  LOP3.LUT R2, R2, 0x38, R8, 0x78, !PT ;  /* 0x0000003802027812 */ /* 0x000fc400078e7808 */
[----:B------:R-:W-:Y:S01]  /*14890*/  ISETP.GE.AND P0, PT, R7, UR4, PT ;  /* 0x0000000407007c0c */ /* 0x000fe2000bf06270 */
[----:B------:R-:W-:Y:S01]  /*148a0*/  UMOV UR4, 0xffffffff ;  /* 0xffffffff00047882 */ /* 0x000fe20000000000 */
[----:B------:R-:W-:Y:S02]  /*148b0*/  SHF.R.U32.HI R5, RZ, 0x3, R5 ;  /* 0x00000003ff057819 */ /* 0x000fe40000011605 */
[----:B------:R-:W-:-:S03]  /*148c0*/  LOP3.LUT R2, R2, 0x200, R4, 0xf8, !PT ;  /* 0x0000020002027812 */ /* 0x000fc600078ef804 */
[----:B------:R-:W-:Y:S02]  /*148d0*/  IMAD.IADD R6, R6, 0x1, -R5 ;  /* 0x0000000106067824 */ /* 0x000fe400078e0a05 */
[----:B------:R-:W-:Y:S01]  /*148e0*/  IMAD R4, R25, 0x2000, R2 ;  /* 0x0000200019047824 */ /* 0x000fe200078e0202 */
[----:B------:R-:W-:Y:S06]  /*148f0*/  BRA.DIV UR4, `(.L_x_690) ;  /* 0x00000056049c7947 */ /* 0x000fec000b800000 */
[----:B------:R-:W1:Y:S01]  /*14900*/  SHFL.IDX PT, R14, R23, RZ, 0x181f ;  /* 0x00181fff170e7589 */ /* 0x000e6200000e0000 */
[----:B------:R-:W-:Y:S01]  /*14910*/  SHF.L.U32 R5, R7, 0x1, RZ ;  /* 0x0000000107057819 */ /* 0x000fe200000006ff */
[----:B------:R-:W-:Y:S01]  /*14920*/  IMAD R4, R4, 0x2, R22 ;  /* 0x0000000204047824 */ /* 0x000fe200078e0216 */
[----:B------:R-:W-:Y:S01]  /*14930*/  ISETP.LT.OR P1, PT, R6, 0x1, P0 ;  /* 0x000000010600780c */ /* 0x000fe20000721670 */
[----:B0-----:R-:W0:Y:S01]  /*14940*/  SHFL.IDX PT, R3, R24, RZ, 0x181f ;  /* 0x00181fff18037589 */ /* 0x001e2200000e0000 */
[----:B-1----:R-:W-:-:S03]  /*14950*/  IADD3 R2, P2, R14, R5, RZ ;  /* 0x000000050e027210 */ /* 0x002fc60007f5e0ff */
[----:B------:R-:W1:Y:S02]  /*14960*/  SHFL.IDX PT, R14, R23, 0x1, 0x181f ;  /* 0x00381f00170e7f89 */ /* 0x000e6400000e0000 */
[----:B0-----:R-:W-:-:S06]  /*14970*/  IMAD.X R3, RZ, RZ, R3, P2 ;  /* 0x000000ffff037224 */ /* 0x001fcc00010e0603 */
[----:B------:R0:W-:Y:S01]  /*14980*/  LDGSTS.E.BYPASS.LTC128B.128 [R4+0x400], desc[UR42][R2.64], !P1 ;  /* 0x0040000002047fae */ /* 0x0001e2000c901d6a */
[----:B------:R-:W-:-:S03]  /*14990*/  ISETP.LT.OR P1, PT, R6, 0x11, P0 ;  /* 0x000000110600780c */ /* 0x000fc60000721670 */
[----:B0-----:R-:W0:Y:S01]  /*149a0*/  SHFL.IDX PT, R3, R24, 0x1, 0x181f ;  /* 0x00381f0018037f89 */ /* 0x001e2200000e0000 */
[----:B-1----:R-:W-:-:S03]  /*149b0*/  IADD3 R2, P2, R14, R5, RZ ;  /* 0x000000050e027210 */ /* 0x002fc60007f5e0ff */
[----:B------:R-:W1:Y:S01]  /*149c0*/  SHFL.IDX PT, R14, R23, 0x2, 0x181f ;  /* 0x00581f00170e7f89 */ /* 0x000e6200000e0000 */
[----:B0-----:R-:W-:-:S05]  /*149d0*/  IADD3.X R3, RZ, R3, RZ, P2, !PT ;  /* 0x00000003ff037210 */ /* 0x001fca00017fe4ff */
[----:B------:R0:W-:Y:S01]  /*149e0*/  LDGSTS.E.BYPASS.LTC128B.128 [R4+0xc00], desc[UR42][R2.64], !P1 ;  /* 0x00c0000002047fae */ /* 0x0001e2000c901d6a */
[----:B------:R-:W-:-:S03]  /*149f0*/  ISETP.LT.OR P1, PT, R6, 0x21, P0 ;  /* 0x000000210600780c */ /* 0x000fc60000721670 */
[----:B0-----:R-:W0:Y:S01]  /*14a00*/  SHFL.IDX PT, R3, R24, 0x2, 0x181f ;  /* 0x00581f0018037f89 */ /* 0x001e2200000e0000 */
[----:B-1----:R-:W-:-:S03]  /*14a10*/  IADD3 R2, P2, R14, R5, RZ ;  /* 0x000000050e027210 */ /* 0x002fc60007f5e0ff */
[----:B------:R-:W1:Y:S02]  /*14a20*/  SHFL.IDX PT, R14, R23, 0x3, 0x181f ;  /* 0x00781f00170e7f89 */ /* 0x000e6400000e0000 */
[----:B0-----:R-:W-:-:S05]  /*14a30*/  IMAD.X R3, RZ, RZ, R3, P2 ;  /* 0x000000ffff037224 */ /* 0x001fca00010e0603 */
        /* <DEDUP_REMOVED lines=22> */
[----:B------:R-:W1:Y:S04]  /*14ba0*/  SHFL.IDX PT, R24, R24, 0x7, 0x181f ;  /* 0x00f81f0018187f89 */ /* 0x000e6800000e0000 */
[----:B------:R2:W3:Y:S01]  /*14bb0*/  SHFL.IDX PT, R14, R23, 0x7, 0x181f ;  /* 0x00f81f00170e7f89 */ /* 0x0004e200000e0000 */
[----:B0-----:R-:W-:-:S05]  /*14bc0*/  IMAD.X R3, RZ, RZ, R3, P2 ;  /* 0x000000ffff037224 */ /* 0x001fca00010e0603 */
[----:B-1----:R2:W-:Y:S02]  /*14bd0*/  LDGSTS.E.BYPASS.LTC128B.128 [R4+0x3400], desc[UR42][R2.64], !P1 ;  /* 0x0340000002047fae */ /* 0x0025e4000c901d6a */
.L_x_886:
[----:B------:R-:W-:Y:S02]  /*14be0*/  ISETP.LT.OR P0, PT, R6, 0x71, P0 ;  /* 0x000000710600780c */ /* 0x000fe40000701670 */
[----:B--23--:R-:W-:-:S04]  /*14bf0*/  IADD3 R2, P1, R14, R5, RZ ;  /* 0x000000050e027210 */ /* 0x00cfc80007f3e0ff */
[----:B------:R-:W-:-:S07]  /*14c00*/  IADD3.X R3, RZ, R24, RZ, P1, !PT ;  /* 0x00000018ff037210 */ /* 0x000fce0000ffe4ff */
[----:B------:R-:W-:Y:S01]  /*14c10*/  @!PT LDS RZ, [RZ] ;  /* 0x00000000fffff984 */ /* 0x000fe20000000800 */
[----:B------:R-:W-:Y:S01]  /*14c20*/  @!PT LDS RZ, [RZ] ;  /* 0x00000000fffff984 */ /* 0x000fe20000000800 */
[----:B------:R-:W-:Y:S01]  /*14c30*/  @!PT LDS RZ, [RZ] ;  /* 0x00000000fffff984 */ /* 0x000fe20000000800 */
[----:B------:R0:W-:Y:S01]  /*14c40*/  LDGSTS.E.BYPASS.LTC128B.128 [R4+0x3c00], desc[UR42][R2.64], !P0 ;  /* 0x03c0000002047fae */ /* 0x0001e2000c101d6a */
[----:B------:R-:W-:Y:S01]  /*14c50*/  PLOP3.LUT P0, PT, PT, PT, PT, 0x80, 0x0 ;  /* 0x000000000000781c */ /* 0x000fe20003f0f070 */
[----:B------:R-:W-:-:S12]  /*14c60*/  NOP ;  /* 0x0000000000007918 */ /* 0x000fd80000000000 */
.L_x_691:
        /* <DEDUP_REMOVED lines=11> */
.L_x_692:
[----:B------:R0:W-:Y:S01]  /*14d20*/  SYNCS.ARRIVE.TRANS64.A1T0 RZ, [R0+URZ+0x16850], RZ ;  /* 0x016850ff00ff79a7 */ /* 0x0001e2000810003f */
[----:B------:R-:W-:-:S05]  /*14d30*/  VIADD R25, R25, 0x1 ;  /* 0x0000000119197836 */ /* 0x000fca0000000000 */
[----:B------:R-:W-:-:S04]  /*14d40*/  ISETP.NE.AND P0, PT, R25, 0x2, PT ;  /* 0x000000021900780c */ /* 0x000fc80003f05270 */
[----:B------:R-:W-:Y:S02]  /*14d50*/  SEL R3, RZ, 0x1, P0 ;  /* 0x00000001ff037807 */ /* 0x000fe40000000000 */
[----:B------:R-:W-:Y:S02]  /*14d60*/  SEL R25, R25, RZ, P0 ;  /* 0x000000ff19197207 */ /* 0x000fe40000000000 */
[----:B0-----:R-:W-:-:S07]  /*14d70*/  LOP3.LUT R28, R28, R3, RZ, 0x3c, !PT ;  /* 0x000000031c1c7212 */ /* 0x001fce00078e3cff */
.L_x_651:
[----:B------:R-:W-:Y:S05]  /*14d80*/  BSYNC B7 ;  /* 0x0000000000077941 */ /* 0x000fea0003800000 */
.L_x_649:
[----:B------:R-:W2:Y:S02]  /*14d90*/  LDL R0, [R1] ;  /* 0x0000000001007983 */ /* 0x000ea40000100800 */
        /* <DEDUP_REMOVED lines=8> */
[----:B------:R0:W1:Y:S01]  /*14e20*/  LDS.128 R16, [R22+0x168d0] ;  /* 0x0168d00016107984 */ /* 0x0000620000000c00 */
[----:B------:R-:W-:Y:S06]  /*14e30*/  BAR.ARV 0x4, 0x200 ;  /* 0x0108000000007b1d */ /* 0x000fec0000002000 */
[----:B------:R-:W-:Y:S05]  /*14e40*/  BRA `(.L_x_694) ;  /* 0x0000000800407947 */ /* 0x000fea0003800000 */
.L_x_693:
        /* <DEDUP_REMOVED lines=10> */
[----:B------:R0:W2:Y:S01]  /*14ef0*/  @!P1 LDG.E R3, desc[UR42][R2.64] ;  /* 0x0000002a02039981 */ /* 0x0000a2000c1e1900 */
[C---:B------:R-:W-:Y:S02]  /*14f00*/  ISETP.GE.U32.AND P2, PT, R8.reuse, 0x2, PT ;  /* 0x000000020800780c */ /* 0x040fe40003f46070 */
[C---:B------:R-:W-:Y:S01]  /*14f10*/  ISETP.GE.U32.AND P3, PT, R8.reuse, 0x4, PT ;  /* 0x000000040800780c */ /* 0x040fe20003f66070 */
[----:B------:R-:W-:Y:S01]  /*14f20*/  SHFL.IDX PT, R0, R16, RZ, 0x1f ;  /* 0x00001fff10007589 */ /* 0x000fe200000e0000 */
[C---:B------:R-:W-:Y:S02]  /*14f30*/  ISETP.GE.U32.AND P4, PT, R8.reuse, 0x8, PT ;  /* 0x000000080800780c */ /* 0x040fe40003f86070 */
[----:B------:R-:W-:Y:S01]  /*14f40*/  ISETP.GE.U32.AND P5, PT, R8, 0x10, PT ;  /* 0x000000100800780c */ /* 0x000fe20003fa6070 */
[----:B------:R-:W-:Y:S01]  /*14f50*/  SHFL.IDX PT, R4, R16, 0x1, 0x1f ;  /* 0x00201f0010047f89 */ /* 0x000fe200000e0000 */
[----:B0-----:R-:W-:Y:S01]  /*14f60*/  IMAD.MOV.U32 R2, RZ, RZ, RZ ;  /* 0x000000ffff027224 */ /* 0x001fe200078e00ff */
[----:B--2---:R-:W-:-:S02]  /*14f70*/  @!P1 MOV R2, R3 ;  /* 0x0000000300029202 */ /* 0x004fc40000000f00 */
[----:B------:R-:W-:-:S03]  /*14f80*/  ISETP.NE.AND P1, PT, R8, RZ, PT ;  /* 0x000000ff0800720c */ /* 0x000fc60003f25270 */
[----:B------:R-:W0:Y:S02]  /*14f90*/  SHFL.UP PT, R14, R2, 0x1, RZ ;  /* 0x04200000020e7989 */ /* 0x000e2400000e00ff */
        /* <DEDUP_REMOVED lines=14> */
[----:B------:R0:W1:Y:S02]  /*15080*/  SHFL.IDX PT, R14, R3, 0x1f, 0x1f ;  /* 0x03e01f00030e7f89 */ /* 0x00006400000e0000 */
.L_x_896:
[----:B------:R-:W-:Y:S02]  /*15090*/  ULDC UR4, c[0x0][0xc38] ;  /* 0x00030e0000047ab9 */ /* 0x000fe40000000800 */
[----:B------:R-:W-:-:S05]  /*150a0*/  MOV R16, UR4 ;  /* 0x0000000400107c02 */ /* 0x000fca0008000f00 */
[----:B-1----:R-:W-:-:S04]  /*150b0*/  IMAD R5, R14, R16, RZ ;  /* 0x000000100e057224 */ /* 0x002fc800078e02ff */
[----:B------:R-:W-:-:S05]  /*150c0*/  IMAD.IADD R4, R4, 0x1, R5 ;  /* 0x0000000104047824 */ /* 0x000fca00078e0205 */
[----:B------:R-:W-:-:S13]  /*150d0*/  ISETP.GT.AND P6, PT, R4, R0, PT ;  /* 0x000000000400720c */ /* 0x000fda0003fc4270 */
[----:B------:R-:W-:Y:S05]  /*150e0*/  @P6 BRA `(.L_x_696) ;  /* 0x00000000009c6947 */ /* 0x000fea0003800000 */
.L_x_701:
[----:B------:R-:W1:Y:S01]  /*150f0*/  LDC R6, c[0x0][0xc3c] ;  /* 0x00030f00ff067b82 */ /* 0x000e620000000800 */
[----:B------:R-:W-:-:S05]  /*15100*/  VIADD R19, R19, 0x1f ;  /* 0x0000001f13137836 */ /* 0x000fca0000000000 */
[----:B-1----:R-:W-:-:S13]  /*15110*/  ISETP.GE.AND P6, PT, R19, R6, PT ;  /* 0x000000061300720c */ /* 0x002fda0003fc6270 */
[----:B------:R-:W-:Y:S05]  /*15120*/  @P6 BRA `(.L_x_697) ;  /* 0x0000000400446947 */ /* 0x000fea0003800000 */
[----:B------:R-:W1:Y:S01]  /*15130*/  S2R R2, SR_TID.X ;  /* 0x0000000000027919 */ /* 0x000e620000002100 */
[----:B------:R-:W-:Y:S01]  /*15140*/  BSSY B0, `(.L_x_698) ;  /* 0x0000009000007945 */ /* 0x000fe20003800000 */
[----:B-1----:R-:W-:-:S04]  /*15150*/  LOP3.LUT R2, R2, 0x1f, RZ, 0xc0, !PT ;  /* 0x0000001f02027812 */ /* 0x002fc800078ec0ff */
[----:B------:R-:W-:Y:S01]  /*15160*/  IADD3 R5, R19, R2, RZ ;  /* 0x0000000213057210 */ /* 0x000fe20007ffe0ff */
[----:B------:R-:W-:-:S03]  /*15170*/  IMAD.MOV.U32 R2, RZ, RZ, RZ ;  /* 0x000000ffff027224 */ /* 0x000fc600078e00ff */
[----:B------:R-:W-:-:S13]  /*15180*/  ISETP.GE.OR P6, PT, R5, R6, !P0 ;  /* 0x000000060500720c */ /* 0x000fda00047c6670 */
[----:B------:R-:W-:Y:S05]  /*15190*/  @P6 BRA `(.L_x_699) ;  /* 0x00000000000c6947 */ /* 0x000fea0003800000 */
[----:B0-----:R-:W0:Y:S02]  /*151a0*/  LDC.64 R2, c[0x0][0xc80] ;  /* 0x00032000ff027b82 */ /* 0x001e240000000a00 */
[----:B0-----:R-:W-:-:S06]  /*151b0*/  IMAD.WIDE R2, R5, 0x4, R2 ;  /* 0x0000000405027825 */ /* 0x001fcc00078e0202 */
[----:B------:R1:W5:Y:S02]  /*151c0*/  LDG.E R2, desc[UR42][R2.64] ;  /* 0x0000002a02027981 */ /* 0x000364000c1e1900 */
.L_x_699:
[----:B------:R-:W-:Y:S05]  /*151d0*/  BSYNC B0 ;  /* 0x0000000000007941 */ /* 0x000fea0003800000 */
.L_x_698:
[----:B------:R-:W-:-:S03]  /*151e0*/  UMOV UR4, 0xffffffff ;  /* 0xffffffff00047882 */ /* 0x000fc60000000000 */
[----:B------:R-:W-:Y:S05]  /*151f0*/  BRA.DIV UR4, `(.L_x_700) ;  /* 0x0000005a04ac7947 */ /* 0x000fea000b800000 */
[----:B-----5:R-:W2:Y:S02]  /*15200*/  SHFL.UP PT, R14, R2, 0x1, RZ ;  /* 0x04200000020e7989 */ /* 0x020ea400000e00ff */
[----:B--2---:R-:W-:-:S05]  /*15210*/  SEL R13, R14, RZ, P1 ;  /* 0x000000ff0e0d7207 */ /* 0x004fca0000800000 */
[----:B------:R-:W-:-:S05]  /*15220*/  IMAD.IADD R13, R2, 0x1, R13 ;  /* 0x00000001020d7824 */ /* 0x000fca00078e020d */
[----:B------:R-:W2:Y:S02]  /*15230*/  SHFL.UP PT, R14, R13, 0x2, RZ ;  /* 0x044000000d0e7989 */ /* 0x000ea400000e00ff */
[----:B--2---:R-:W-:-:S04]  /*15240*/  SEL R14, R14, RZ, P2 ;  /* 0x000000ff0e0e7207 */ /* 0x004fc80001000000 */
[----:B01----:R-:W-:-:S05]  /*15250*/  IADD3 R3, R13, R14, RZ ;  /* 0x0000000e0d037210 */ /* 0x003fca0007ffe0ff */
        /* <DEDUP_REMOVED lines=9> */
[----:B------:R0:W1:Y:S02]  /*152f0*/  SHFL.IDX PT, R14, R3, 0x1f, 0x1f ;  /* 0x03e01f00030e7f89 */ /* 0x00006400000e0000 */
.L_x_904:
[----:B------:R-:W-:Y:S02]  /*15300*/  ULDC UR4, c[0x0][0xc38] ;  /* 0x00030e0000047ab9 */ /* 0x000fe40000000800 */
[----:B------:R-:W-:-:S04]  /*15310*/  IMAD.U32 R16, RZ, RZ, UR4 ;  /* 0x00000004ff107e24 */ /* 0x000fc8000f8e00ff */
[----:B-1----:R-:W-:-:S04]  /*15320*/  IMAD R5, R14, R16, RZ ;  /* 0x000000100e057224 */ /* 0x002fc800078e02ff */
[----:B------:R-:W-:-:S05]  /*15330*/  IMAD.IADD R4, R5, 0x1, R4 ;  /* 0x0000000105047824 */ /* 0x000fca00078e0204 */
[----:B------:R-:W-:-:S13]  /*15340*/  ISETP.GT.AND P6, PT, R4, R0, PT ;  /* 0x000000000400720c */ /* 0x000fda0003fc4270 */
[----:B------:R-:W-:Y:S05]  /*15350*/  @!P6 BRA `(.L_x_701) ;  /* 0xfffffffc0064e947 */ /* 0x000fea000383ffff */
.L_x_696:
[----:B------:R-:W-:Y:S01]  /*15360*/  IADD3 R5, -R5, R4, RZ ;  /* 0x0000000405057210 */ /* 0x000fe20007ffe1ff */
[----:B------:R-:W-:-:S04]  /*15370*/  UMOV UR4, 0xffffffff ;  /* 0xffffffff00047882 */ /* 0x000fc80000000000 */
[----:B------:R-:W-:-:S05]  /*15380*/  IMAD R7, R3, R16, R5 ;  /* 0x0000001003077224 */ /* 0x000fca00078e0205 */
[----:B------:R-:W-:Y:S01]  /*15390*/  ISETP.GT.AND P6, PT, R7, R0, PT ;  /* 0x000000000700720c */ /* 0x000fe20003fc4270 */
[----:B------:R-:W-:-:S12]  /*153a0*/  BRA.DIV UR4, `(.L_x_702) ;  /* 0x0000005a04fc7947 */ /* 0x000fd8000b800000 */
[----:B------:R-:W-:-:S04]  /*153b0*/  VOTE.ANY R6, PT, !P6 ;  /* 0x0000000000067806 */ /* 0x000fc800070e0100 */
[----:B------:R-:W1:Y:S02]  /*153c0*/  POPC R4, R6 ;  /* 0x0000000600047309 */ /* 0x000e640000000000 */
[----:B-1----:R1:W2:Y:S02]  /*153d0*/  SHFL.IDX PT, R17, R2, R4, 0x1f ;  /* 0x00001f0402117589 */ /* 0x0022a400000e0000 */
.L_x_908:
[----:B------:R-:W-:Y:S01]  /*153e0*/  ISETP.NE.AND P0, PT, R6, RZ, PT ;  /* 0x000000ff0600720c */ /* 0x000fe20003f05270 */
[----:B------:R-:W-:-:S12]  /*153f0*/  IMAD.MOV.U32 R14, RZ, RZ, RZ ;  /* 0x000000ffff0e7224 */ /* 0x000fd800078e00ff */
[----:B------:R-:W-:Y:S05]  /*15400*/  @!P0 BRA `(.L_x_703) ;  /* 0x0000000000108947 */ /* 0x000fea0003800000 */
[----:B------:R-:W-:Y:S01]  /*15410*/  UMOV UR4, 0xffffffff ;  /* 0xffffffff00047882 */ /* 0x000fe20000000000 */
[----:B------:R-:W-:Y:S02]  /*15420*/  VIADD R12, R4, 0xffffffff ;  /* 0xffffffff040c7836 */ /* 0x000fe40000000000 */
[----:B------:R-:W-:Y:S05]  /*15430*/  BRA.DIV UR4, `(.L_x_704) ;  /* 0x0000005e04207947 */ /* 0x000fea000b800000 */
[----:B------:R3:W4:Y:S02]  /*15440*/  SHFL.IDX PT, R14, R3, R12, 0x1f ;  /* 0x00001f0c030e7589 */ /* 0x00072400000e0000 */
.L_x_703:
[----:B--2---:R-:W-:Y:S01]  /*15450*/  IABS R6, R17 ;  /* 0x0000001100067213 */ /* 0x004fe20000000000 */
[----:B----4-:R-:W-:Y:S02]  /*15460*/  IMAD R16, R14, R16, R5 ;  /* 0x000000100e107224 */ /* 0x010fe400078e0205 */
[----:B------:R-:W-:Y:S01]  /*15470*/  IMAD.IADD R19, R4, 0x1, R19 ;  /* 0x0000000104137824 */ /* 0x000fe200078e0213 */
[----:B------:R-:W2:Y:S02]  /*15480*/  I2F.RP R7, R6 ;  /* 0x0000000600077306 */ /* 0x000ea40000209400 */
[----:B------:R-:W-:-:S06]  /*15490*/  IADD3 R0, R0, -R16, RZ ;  /* 0x8000001000007210 */ /* 0x000fcc0007ffe0ff */
[----:B--2---:R-:W1:Y:S02]  /*154a0*/  MUFU.RCP R7, R7 ;  /* 0x0000000700077308 */ /* 0x004e640000001000 */
[----:B-1----:R-:W-:-:S06]  /*154b0*/  IADD3 R2, R7, 0xffffffe, RZ ;  /* 0x0ffffffe07027810 */ /* 0x002fcc0007ffe0ff */
[----:B0--3--:R0:W1:Y:S02]  /*154c0*/  F2I.FTZ.U32.TRUNC.NTZ R3, R2 ;  /* 0x0000000200037305 */ /* 0x009064000021f000 */
[----:B0-----:R-:W-:Y:S02]  /*154d0*/  IMAD.MOV.U32 R2, RZ, RZ, RZ ;  /* 0x000000ffff027224 */ /* 0x001fe400078e00ff */
[----:B-1----:R-:W-:-:S04]  /*154e0*/  IMAD.MOV R5, RZ, RZ, -R3 ;  /* 0x000000ffff057224 */ /* 0x002fc800078e0a03 */
        /* <DEDUP_REMOVED lines=17> */
[----:B------:R-:W-:Y:S01]  /*15600*/  IADD3 R2, -R3, RZ, RZ ;  /* 0x000000ff03027210 */ /* 0x000fe20007ffe1ff */
[----:B------:R-:W-:-:S04]  /*15610*/  IMAD.MOV.U32 R18, RZ, RZ, R3 ;  /* 0x000000ffff127224 */ /* 0x000fc800078e0003 */
[----:B------:R-:W-:Y:S01]  /*15620*/  IMAD R17, R17, R2, R0 ;  /* 0x0000000211117224 */ /* 0x000fe200078e0200 */
[----:B------:R-:W-:Y:S06]  /*15630*/  BRA `(.L_x_705) ;  /* 0x00000000001c7947 */ /* 0x000fec0003800000 */
.L_x_697:
[----:B------:R-:W-:Y:S01]  /*15640*/  UMOV UR4, URZ ;  /* 0x0000003f00047c82 */ /* 0x000fe20008000000 */
[----:B------:R-:W-:Y:S01]  /*15650*/  UMOV UR5, URZ ;  /* 0x0000003f00057c82 */ /* 0x000fe20008000000 */
[----:B------:R-:W-:Y:S01]  /*15660*/  ULDC UR6, c[0x0][0xc3c] ;  /* 0x00030f0000067ab9 */ /* 0x000fe20000000800 */
[----:B------:R-:W-:Y:S01]  /*15670*/  MOV R16, R0 ;  /* 0x0000000000107202 */ /* 0x000fe20000000f00 */
[----:B------:R-:W-:Y:S01]  /*15680*/  IMAD.U32 R17, RZ, RZ, UR4 ;  /* 0x00000004ff117e24 */ /* 0x000fe2000f8e00ff */
[----:B------:R-:W-:Y:S01]  /*15690*/  MOV R19, UR6 ;  /* 0x0000000600137c02 */ /* 0x000fe20008000f00 */
[----:B------:R-:W-:-:S07]  /*156a0*/  IMAD.U32 R18, RZ, RZ, UR5 ;  /* 0x00000005ff127e24 */ /* 0x000fce000f8e00ff */
.L_x_705:
[----:B------:R-:W1:Y:S01]  /*156b0*/  S2R R0, SR_TID.X ;  /* 0x0000000000007919 */ /* 0x000e620000002100 */
[----:B------:R-:W-:Y:S05]  /*156c0*/  WARPSYNC.ALL ;  /* 0x0000000000007948 */ /* 0x000fea0003800000 */
[----:B------:R-:W-:Y:S01]  /*156d0*/  BAR.SYNC.DEFER_BLOCKING 0x4, 0x200 ;  /* 0x0108000000007b1d */ /* 0x000fe20000010000 */
[----:B-1----:R-:W-:-:S04]  /*156e0*/  LOP3.LUT R0, R0, 0x1f, RZ, 0xc0, !PT ;  /* 0x0000001f00007812 */ /* 0x002fc800078ec0ff */
[----:B------:R-:W-:-:S13]  /*156f0*/  ISETP.NE.AND P0, PT, R0, RZ, PT ;  /* 0x000000ff0000720c */ /* 0x000fda0003f05270 */
[----:B0-----:R-:W0:Y:S01]  /*15700*/  @!P0 S2R R3, SR_CgaCtaId ;  /* 0x0000000000038919 */ /* 0x001e220000008800 */
[----:B------:R-:W-:-:S04]  /*15710*/  @!P0 MOV R0, 0x400 ;  /* 0x0000040000008802 */ /* 0x000fc80000000f00 */
[----:B0-----:R-:W-:-:S05]  /*15720*/  @!P0 LEA R22, R3, R0, 0x18 ;  /* 0x0000000003168211 */ /* 0x001fca00078ec0ff */
[----:B------:R2:W-:Y:S01]  /*15730*/  @!P0 STS.128 [R22+0x168d0], R16 ;  /* 0x0168d01016008388 */ /* 0x0005e20000000c00 */
[----:B------:R-:W-:Y:S06]  /*15740*/  BAR.ARV 0x5, 0x200 ;  /* 0x0148000000007b1d */ /* 0x000fec0000002000 */
.L_x_694:
[----:B------:R-:W-:Y:S02]  /*15750*/  ULDC UR4, c[0x0][0xc3c] ;  /* 0x00030f0000047ab9 */ /* 0x000fe40000000800 */
[----:B-1----:R-:W-:-:S13]  /*15760*/  ISETP.GE.AND P0, PT, R19, UR4, PT ;  /* 0x0000000413007c0c */ /* 0x002fda000bf06270 */
[----:B------:R-:W-:Y:S05]  /*15770*/  @!P0 BRA `(.L_x_706) ;  /* 0xffffffa8000c8947 */ /* 0x000fea000383ffff */
[----:B------:R-:W-:Y:S05]  /*15780*/  BSYNC B8 ;  /* 0x0000000000087941 */ /* 0x000fea0003800000 */
.L_x_613:
[----:B--2---:R-:W2:Y:S01]  /*15790*/  LDL.LU R0, [R1+0x40] ;  /* 0x0000400001007983 */ /* 0x004ea20000300800 */
[----:B------:R-:W-:Y:S01]  /*157a0*/  BSSY B0, `(.L_x_707) ;  /* 0x000000b000007945 */ /* 0x000fe20003800000 */
[----:B------:R-:W1:Y:S01]  /*157b0*/  S2R R5, SR_CgaCtaId ;  /* 0x0000000000057919 */ /* 0x000e620000008800 */
[----:B--2---:R-:W-:-:S05]  /*157c0*/  VIADD R0, R0, 0x1 ;  /* 0x0000000100007836 */ /* 0x004fca0000000000 */
[----:B0-----:R-:W-:-:S04]  /*157d0*/  LEA.HI R2, R0, R0, RZ, 0x1 ;  /* 0x0000000000027211 */ /* 0x001fc800078f08ff */
[----:B------:R-:W-:Y:S02]  /*157e0*/  LOP3.LUT R3, R2, 0xfffffffe, RZ, 0xc0, !PT ;  /* 0xfffffffe02037812 */ /* 0x000fe400078ec0ff */
[----:B------:R-:W-:-:S03]  /*157f0*/  MOV R2, 0x400 ;  /* 0x0000040000027802 */ /* 0x000fc60000000f00 */
[----:B------:R-:W-:Y:S01]  /*15800*/  IMAD.IADD R0, R0, 0x1, -R3 ;  /* 0x0000000100007824 */ /* 0x000fe200078e0a03 */
[----:B-1----:R-:W-:-:S04]  /*15810*/  LEA R4, R5, R2, 0x18 ;  /* 0x0000000205047211 */ /* 0x002fc800078ec0ff */
[----:B------:R-:W-:-:S04]  /*15820*/  SHF.L.U32 R0, R0, 0x1f, RZ ;  /* 0x0000001f00007819 */ /* 0x000fc800000006ff */
[----:B------:R-:W0:Y:S02]  /*15830*/  SYNCS.PHASECHK.TRANS64.TRYWAIT P0, [R4+URZ+0x16820], R0 ;  /* 0x01682000040075a7 */ /* 0x000e24000800017f */
[----:B0-----:R-:W-:Y:S05]  /*15840*/  @!P0 BRA `(.L_x_708) ;  /* 0x0000005800408947 */ /* 0x001fea0003800000 */
.L_x_911:
[----:B------:R-:W-:Y:S05]  /*15850*/  BSYNC B0 ;  /* 0x0000000000007941 */ /* 0x000fea0003800000 */
.L_x_707:
[----:B------:R-:W-:-:S03]  /*15860*/  UMOV UR4, 0xffffffff ;  /* 0xffffffff00047882 */ /* 0x000fc60000000000 */
[----:B------:R-:W-:Y:S05]  /*15870*/  BRA.DIV UR4, `(.L_x_709) ;  /* 0x0000005a04487947 */ /* 0x000fea000b800000 */
[----:B0-----:R-:W0:Y:S02]  /*15880*/  S2R R0, SR_TID.X ;  /* 0x0000000000007919 */ /* 0x001e240000002100 */
[----:B0-----:R-:W-:-:S04]  /*15890*/  SHF.R.U32.HI R0, RZ, 0x5, R0 ;  /* 0x00000005ff007819 */ /* 0x001fc80000011600 */
[----:B------:R-:W-:-:S05]  /*158a0*/  LOP3.LUT R0, R0, 0x3, RZ, 0xc0, !PT ;  /* 0x0000000300007812 */ /* 0x000fca00078ec0ff */
[----:B------:R0:W1:Y:S02]  /*158b0*/  SHFL.IDX PT, R14, R0, RZ, 0x1f ;  /* 0x00001fff000e7589 */ /* 0x00006400000e0000 */
.L_x_914:
[----:B-1----:R-:W-:-:S13]  /*158c0*/  ISETP.NE.AND P0, PT, R14, RZ, PT ;  /* 0x000000ff0e00720c */ /* 0x002fda0003f05270 */
[----:B------:R-:W-:Y:S05]  /*158d0*/  @P0 BRA `(.L_x_474) ;  /* 0x0000000000880947 */ /* 0x000fea0003800000 */
[----:B------:R-:W-:-:S03]  /*158e0*/  UMOV UR4, 0xffffffff ;  /* 0xffffffff00047882 */ /* 0x000fc60000000000 */
[----:B------:R-:W-:Y:S05]  /*158f0*/  BRA.DIV UR4, `(.L_x_710) ;  /* 0x0000005a045c7947 */ /* 0x000fea000b800000 */
[----:B------:R-:W-:-:S13]  /*15900*/  ELECT P6, URZ, PT ;  /* 0x00000000003f782f */ /* 0x000fda00038c0000 */
.L_x_917:
[----:B------:R-:W-:Y:S05]  /*15910*/  @!P6 BRA `(.L_x_474) ;  /* 0x000000000078e947 */ /* 0x000fea0003800000 */
[----:B------:R-:W-:-:S06]  /*15920*/  ULOP3.LUT UR4, UR36, 0x2, URZ, 0xfc, !UPT ;  /* 0x0000000224047892 */ /* 0x000fcc000f8efc3f */
[----:B0-----:R-:W-:-:S04]  /*15930*/  MOV R0, UR4 ;  /* 0x0000000400007c02 */ /* 0x001fc80008000f00 */
[----:B------:R-:W-:-:S13]  /*15940*/  ISETP.NE.AND P0, PT, R0, 0x3, PT ;  /* 0x000000030000780c */ /* 0x000fda0003f05270 */
[----:B------:R-:W-:Y:S05]  /*15950*/  @!P0 BRA `(.L_x_711) ;  /* 0x0000000000048947 */ /* 0x000fea0003800000 */
[----:B------:R-:W-:Y:S01]  /*15960*/  BPT.TRAP 0x1 ;  /* 0x000000040000795c */ /* 0x000fe20000300000 */
.L_x_711:
[C---:B------:R-:W-:Y:S01]  /*15970*/  IMAD R5, R25.reuse, 0x8, R4 ;  /* 0x0000000819057824 */ /* 0x040fe200078e0204 */
[----:B------:R-:W-:Y:S01]  /*15980*/  SHF.L.U32 R0, R28, 0x1f, RZ ;  /* 0x0000001f1c007819 */ /* 0x000fe200000006ff */
[----:B------:R-:W-:-:S03]  /*15990*/  VIADD R25, R25, 0x1 ;  /* 0x0000000119197836 */ /* 0x000fc60000000000 */
[----:B------:R-:W0:Y:S02]  /*159a0*/  SYNCS.PHASECHK.TRANS64.TRYWAIT P1, [R5+URZ+0x16840], R0 ;  /* 0x01684000050075a7 */ /* 0x000e24000802017f */
[----:B------:R-:W-:-:S04]  /*159b0*/  ISETP.NE.AND P2, PT, R25, 0x2, PT ;  /* 0x000000021900780c */ /* 0x000fc80003f45270 */
[----:B------:R-:W-:Y:S01]  /*159c0*/  SEL R3, RZ, 0x1, P2 ;  /* 0x00000001ff037807 */ /* 0x000fe20001000000 */
[----:B0-----:R-:W-:Y:S08]  /*159d0*/  @!P1 BRA `(.L_x_712) ;  /* 0x0000005800449947 */ /* 0x001ff00003800000 */
.L_x_918:
[----:B------:R-:W-:Y:S02]  /*159e0*/  SEL R25, R25, RZ, P2 ;  /* 0x000000ff19197207 */ /* 0x000fe40001000000 */
[----:B------:R-:W-:Y:S01]  /*159f0*/  LOP3.LUT R2, R28, R3, RZ, 0x3c, !PT ;  /* 0x000000031c027212 */ /* 0x000fe200078e3cff */
[----:B------:R-:W-:Y:S06]  /*15a00*/  @!P0 BRA `(.L_x_713) ;  /* 0x0000000000048947 */ /* 0x000fec0003800000 */
[----:B------:R-:W-:Y:S01]  /*15a10*/  BPT.TRAP 0x1 ;  /* 0x000000040000795c */ /* 0x000fe20000300000 */
.L_x_713:
[----:B------:R-:W-:Y:S02]  /*15a20*/  LEA R25, R25, R4, 0x3 ;  /* 0x0000000419197211 */ /* 0x000fe400078e18ff */
[----:B------:R-:W-:-:S04]  /*15a30*/  SHF.L.U32 R2, R2, 0x1f, RZ ;  /* 0x0000001f02027819 */ /* 0x000fc800000006ff */
[----:B------:R-:W1:Y:S02]  /*15a40*/  SYNCS.PHASECHK.TRANS64.TRYWAIT P1, [R25+URZ+0x16840], R2 ;  /* 0x01684002190075a7 */ /* 0x000e64000802017f */
[----:B-1----:R-:W-:Y:S05]  /*15a50*/  @!P1 BRA `(.L_x_714) ;  /* 0x0000005800389947 */ /* 0x002fea0003800000 */
.L_x_919:
[----:B------:R-:W-:Y:S05]  /*15a60*/  @!P0 BRA `(.L_x_715) ;  /* 0x0000000000048947 */ /* 0x000fea0003800000 */
[----:B------:R-:W-:Y:S01]  /*15a70*/  BPT.TRAP 0x1 ;  /* 0x000000040000795c */ /* 0x000fe20000300000 */
.L_x_715:
[----:B------:R-:W2:Y:S02]  /*15a80*/  SYNCS.PHASECHK.TRANS64.TRYWAIT P1, [R5+URZ+0x16860], R0 ;  /* 0x01686000050075a7 */ /* 0x000ea4000802017f */
[----:B--2---:R-:W-:Y:S05]  /*15a90*/  @!P1 BRA `(.L_x_716) ;  /* 0x00000058003c9947 */ /* 0x004fea0003800000 */
.L_x_920:
[----:B------:R-:W-:Y:S05]  /*15aa0*/  @!P0 BRA `(.L_x_717) ;  /* 0x0000000000048947 */ /* 0x000fea0003800000 */
[----:B------:R-:W-:Y:S01]  /*15ab0*/  BPT.TRAP 0x1 ;  /* 0x000000040000795c */ /* 0x000fe20000300000 */
.L_x_717:
[----:B---3--:R3:W4:Y:S02]  /*15ac0*/  SYNCS.PHASECHK.TRANS64.TRYWAIT P0, [R25+URZ+0x16860], R2 ;  /* 0x01686002190075a7 */ /* 0x008724000800017f */
[----:B----4-:R-:W-:Y:S05]  /*15ad0*/  @!P0 NANOSLEEP.SYNCS 0x989680 ;  /* 0x009896800000895d */ /* 0x010fea0003900000 */
[----:B------:R-:W4:Y:S02]  /*15ae0*/  @!P0 SYNCS.PHASECHK.TRANS64 P0, [R25+URZ+0x16860], R2 ;  /* 0x01686002190085a7 */ /* 0x000f24000800007f */
[----:B----4-:R-:W-:Y:S05]  /*15af0*/  @!P0 BRA `(.L_x_717) ;  /* 0xfffffffc00f08947 */ /* 0x010fea000383ffff */
.L_x_474:
[----:B------:R-:W-:Y:S05]  /*15b00*/  BSYNC B9 ;  /* 0x0000000000097941 */ /* 0x000fea0003800000 */
.L_x_471:
[----:B------:R-:W-:Y:S05]  /*15b10*/  EXIT ;  /* 0x000000000000794d */ /* 0x000fea0003800000 */
.L_x_492:
[----:B0-----:R0:W1:Y:S02]  /*15b20*/  SYNCS.PHASECHK.TRANS64.TRYWAIT P6, [R71+URZ+0x16890], R79 ;  /* 0x0168904f470075a7 */ /* 0x00106400080c017f */
[----:B-1----:R-:W-:Y:S05]  /*15b30*/  @!P6 NANOSLEEP.SYNCS 0x989680 ;  /* 0x009896800000e95d */ /* 0x002fea0003900000 */
[----:B------:R-:W1:Y:S02]  /*15b40*/  @!P6 SYNCS.PHASECHK.TRANS64 P6, [R71+URZ+0x16890], R79 ;  /* 0x0168904f4700e5a7 */ /* 0x000e6400080c007f */
[----:B-1----:R-:W-:Y:S05]  /*15b50*/  @!P6 BRA `(.L_x_492) ;  /* 0xfffffffc00f0e947 */ /* 0x002fea000383ffff */
[----:B------:R-:W-:Y:S05]  /*15b60*/  BRA `(.L_x_718) ;  /* 0xfffffecc00cc7947 */ /* 0x000fea000383ffff */
.L_x_493:
[----:B------:R-:W-:Y:S01]  /*15b70*/  BSSY B1, `(.L_x_719) ;  /* 0x0000008000017945 */ /* 0x000fe20003800000 */
[----:B------:R-:W-:Y:S01]  /*15b80*/  IMAD.MOV.U32 R13, RZ, RZ, R85 ;  /* 0x000000ffff0d7224 */ /* 0x000fe200078e0055 */
[----:B------:R-:W-:Y:S01]  /*15b90*/  MOV R11, 0x1c1f ;  /* 0x00001c1f000b7802 */ /* 0x000fe20000000f00 */
[----:B------:R-:W-:Y:S02]  /*15ba0*/  IMAD.MOV.U32 R12, RZ, RZ, RZ ;  /* 0x000000ffff0c7224 */ /* 0x000fe400078e00ff */
[----:B------:R-:W-:-:S07]  /*15bb0*/  IMAD.MOV.U32 R15, RZ, RZ, -0x1 ;  /* 0xffffffffff0f7424 */ /* 0x000fce00078e00ff */
[----:B0-----:R-:W-:Y:S05]  /*15bc0*/  WARPSYNC.COLLECTIVE R15, `(.L_x_720) ;  /* 0x000000000f087348 */ /* 0x001fea0003c00000 */
[----:B------:R1:W2:Y:S02]  /*15bd0*/  SHFL.IDX P6, R14, R13, R12, R11 ;  /* 0x0000000c0d0e7389 */ /* 0x0002a400000c000b */
[----:B012---:R-:W-:Y:S01]  /*15be0*/  ENDCOLLECTIVE ;  /* 0x000000000000791b */ /* 0x007fe20003800000 */
.L_x_720:
[----:B------:R-:W-:Y:S05]  /*15bf0*/  BSYNC B1 ;  /* 0x0000000000017941 */ /* 0x000fea0003800000 */
.L_x_719:
[----:B------:R-:W-:Y:S01]  /*15c00*/  MOV R13, R84 ;  /* 0x00000054000d7202 */ /* 0x000fe20000000f00 */
[----:B------:R-:W-:Y:S01]  /*15c10*/  IMAD.MOV.U32 R12, RZ, RZ, RZ ;  /* 0x000000ffff0c7224 */ /* 0x000fe200078e00ff */
[----:B------:R-:W-:Y:S01]  /*15c20*/  MOV R15, 0xffffffff ;  /* 0xffffffff000f7802 */ /* 0x000fe20000000f00 */
[----:B------:R-:W-:Y:S02]  /*15c30*/  IMAD.MOV.U32 R11, RZ, RZ, 0x1c1f ;  /* 0x00001c1fff0b7424 */ /* 0x000fe400078e00ff */
[----:B------:R-:W-:-:S07]  /*15c40*/  IMAD.MOV.U32 R81, RZ, RZ, R14 ;  /* 0x000000ffff517224 */ /* 0x000fce00078e000e */
[----:B------:R-:W-:Y:S05]  /*15c50*/  WARPSYNC.COLLECTIVE R15, `(.L_x_721) ;  /* 0x000000000f087348 */ /* 0x000fea0003c00000 */
[----:B------:R0:W1:Y:S02]  /*15c60*/  SHFL.IDX P6, R14, R13, R12, R11 ;  /* 0x0000000c0d0e7389 */ /* 0x00006400000c000b */
[----:B01----:R-:W-:Y:S01]  /*15c70*/  ENDCOLLECTIVE ;  /* 0x000000000000791b */ /* 0x003fe20003800000 */
.L_x_721:
[----:B------:R-:W-:Y:S05]  /*15c80*/  BRA `(.L_x_722) ;  /* 0xfffffecc00987947 */ /* 0x000fea000383ffff */
.L_x_502:
[----:B------:R-:W-:Y:S01]  /*15c90*/  BSSY B1, `(.L_x_723) ;  /* 0x0000008000017945 */ /* 0x000fe20003800000 */
[----:B0---4-:R-:W-:Y:S01]  /*15ca0*/  IMAD.MOV.U32 R13, RZ, RZ, R85 ;  /* 0x000000ffff0d7224 */ /* 0x011fe200078e0055 */
[----:B------:R-:W-:Y:S01]  /*15cb0*/  MOV R11, 0x1c1f ;  /* 0x00001c1f000b7802 */ /* 0x000fe20000000f00 */
[----:B------:R-:W-:Y:S02]  /*15cc0*/  IMAD.MOV.U32 R12, RZ, RZ, 0x1 ;  /* 0x00000001ff0c7424 */ /* 0x000fe400078e00ff */
[----:B------:R-:W-:-:S07]  /*15cd0*/  IMAD.MOV.U32 R15, RZ, RZ, -0x1 ;  /* 0xffffffffff0f7424 */ /* 0x000fce00078e00ff */
[----:B-123--:R-:W-:Y:S05]  /*15ce0*/  WARPSYNC.COLLECTIVE R15, `(.L_x_724) ;  /* 0x000000000f087348 */ /* 0x00efea0003c00000 */
[----:B---3--:R0:W3:Y:S02]  /*15cf0*/  SHFL.IDX P6, R14, R13, R12, R11 ;  /* 0x0000000c0d0e7389 */ /* 0x0080e400000c000b */
[----:B0123--:R-:W-:Y:S01]  /*15d00*/  ENDCOLLECTIVE ;  /* 0x000000000000791b */ /* 0x00ffe20003800000 */
.L_x_724:
[----:B------:R-:W-:Y:S05]  /*15d10*/  BSYNC B1 ;  /* 0x0000000000017941 */ /* 0x000fea0003800000 */
.L_x_723:
[----:B------:R-:W-:Y:S01]  /*15d20*/  MOV R13, R84 ;  /* 0x00000054000d7202 */ /* 0x000fe20000000f00 */
[----:B------:R-:W-:Y:S01]  /*15d30*/  IMAD.MOV.U32 R12, RZ, RZ, 0x1 ;  /* 0x00000001ff0c7424 */ /* 0x000fe200078e00ff */
[----:B------:R-:W-:Y:S01]  /*15d40*/  MOV R15, 0xffffffff ;  /* 0xffffffff000f7802 */ /* 0x000fe20000000f00 */
[----:B------:R-:W-:Y:S02]  /*15d50*/  IMAD.MOV.U32 R11, RZ, RZ, 0x1c1f ;  /* 0x00001c1fff0b7424 */ /* 0x000fe400078e00ff */
[----:B------:R-:W-:-:S07]  /*15d60*/  IMAD.MOV.U32 R85, RZ, RZ, R14 ;  /* 0x000000ffff557224 */ /* 0x000fce00078e000e */
[----:B------:R-:W-:Y:S05]  /*15d70*/  WARPSYNC.COLLECTIVE R15, `(.L_x_725) ;  /* 0x000000000f087348 */ /* 0x000fea0003c00000 */
[----:B------:R0:W1:Y:S02]  /*15d80*/  SHFL.IDX P6, R14, R13, R12, R11 ;  /* 0x0000000c0d0e7389 */ /* 0x00006400000c000b */
[----:B01----:R-:W-:Y:S01]  /*15d90*/  ENDCOLLECTIVE ;  /* 0x000000000000791b */ /* 0x003fe20003800000 */
.L_x_725:
[----:B------:R-:W-:Y:S05]  /*15da0*/  BRA `(.L_x_726) ;  /* 0xfffffed400047947 */ /* 0x000fea000383ffff */
.L_x_514:
[----:B--2---:R2:W3:Y:S02]  /*15db0*/  SYNCS.PHASECHK.TRANS64.TRYWAIT P4, [R71+URZ+0x16890], R79 ;  /* 0x0168904f470075a7 */ /* 0x0044e4000808017f */
[----:B---3--:R-:W-:Y:S05]  /*15dc0*/  @!P4 NANOSLEEP.SYNCS 0x989680 ;  /* 0x009896800000c95d */ /* 0x008fea0003900000 */
[----:B------:R-:W3:Y:S02]  /*15dd0*/  @!P4 SYNCS.PHASECHK.TRANS64 P4, [R71+URZ+0x16890], R79 ;  /* 0x0168904f4700c5a7 */ /* 0x000ee4000808007f */
[----:B---3--:R-:W-:Y:S05]  /*15de0*/  @!P4 BRA `(.L_x_514) ;  /* 0xfffffffc00f0c947 */ /* 0x008fea000383ffff */
[----:B------:R-:W-:Y:S05]  /*15df0*/  BRA `(.L_x_727) ;  /* 0xfffffedc00f47947 */ /* 0x000fea000383ffff */
.L_x_515:
[----:B------:R-:W-:Y:S01]  /*15e00*/  BSSY B1, `(.L_x_728) ;  /* 0x0000008000017945 */ /* 0x000fe20003800000 */
[----:B0-----:R-:W-:Y:S01]  /*15e10*/  IMAD.MOV.U32 R13, RZ, RZ, R85 ;  /* 0x000000ffff0d7224 */ /* 0x001fe200078e0055 */
[----:B------:R-:W-:Y:S01]  /*15e20*/  MOV R11, 0x1c1f ;  /* 0x00001c1f000b7802 */ /* 0x000fe20000000f00 */
[----:B------:R-:W-:Y:S02]  /*15e30*/  IMAD.MOV.U32 R12, RZ, RZ, RZ ;  /* 0x000000ffff0c7224 */ /* 0x000fe400078e00ff */
[----:B------:R-:W-:-:S07]  /*15e40*/  IMAD.MOV.U32 R15, RZ, RZ, -0x1 ;  /* 0xffffffffff0f7424 */ /* 0x000fce00078e00ff */
[----:B--2---:R-:W-:Y:S05]  /*15e50*/  WARPSYNC.COLLECTIVE R15, `(.L_x_729) ;  /* 0x000000000f087348 */ /* 0x004fea0003c00000 */
[----:B------:R0:W1:Y:S02]  /*15e60*/  SHFL.IDX P6, R14, R13, R12, R11 ;  /* 0x0000000c0d0e7389 */ /* 0x00006400000c000b */
[----:B012---:R-:W-:Y:S01]  /*15e70*/  ENDCOLLECTIVE ;  /* 0x000000000000791b */ /* 0x007fe20003800000 */
.L_x_729:
[----:B------:R-:W-:Y:S05]  /*15e80*/  BSYNC B1 ;  /* 0x0000000000017941 */ /* 0x000fea0003800000 */
.L_x_728:
        /* <DEDUP_REMOVED lines=8> */
.L_x_730:
[----:B------:R-:W-:Y:S01]  /*15f10*/  IMAD.MOV.U32 R82, RZ, RZ, R14 ;  /* 0x000000ffff527224 */ /* 0x000fe200078e000e */
[----:B------:R-:W-:Y:S06]  /*15f20*/  BRA `(.L_x_731) ;  /* 0xfffffedc00c07947 */ /* 0x000fec000383ffff */
.L_x_520:
[----:B------:R-:W-:Y:S01]  /*15f30*/  BSSY B1, `(.L_x_732) ;  /* 0x0000008000017945 */ /* 0x000fe20003800000 */
[----:B0-----:R-:W-:Y:S01]  /*15f40*/  IMAD.MOV.U32 R13, RZ, RZ, R85 ;  /* 0x000000ffff0d7224 */ /* 0x001fe200078e0055 */
[----:B------:R-:W-:Y:S01]  /*15f50*/  MOV R12, 0x1 ;  /* 0x00000001000c7802 */ /* 0x000fe20000000f00 */
[----:B------:R-:W-:Y:S02]  /*15f60*/  IMAD.MOV.U32 R11, RZ, RZ, 0x1c1f ;  /* 0x00001c1fff0b7424 */ /* 0x000fe400078e00ff */
[----:B------:R-:W-:-:S07]  /*15f70*/  IMAD.MOV.U32 R15, RZ, RZ, -0x1 ;  /* 0xffffffffff0f7424 */ /* 0x000fce00078e00ff */
[----:B-1234-:R-:W-:Y:S05]  /*15f80*/  WARPSYNC.COLLECTIVE R15, `(.L_x_733) ;  /* 0x000000000f087348 */ /* 0x01efea0003c00000 */
[----:B------:R0:W0:Y:S02]  /*15f90*/  SHFL.IDX P6, R14, R13, R12, R11 ;  /* 0x0000000c0d0e7389 */ /* 0x00002400000c000b */
[----:B01234-:R-:W-:Y:S01]  /*15fa0*/  ENDCOLLECTIVE ;  /* 0x000000000000791b */ /* 0x01ffe20003800000 */
.L_x_733:
[----:B------:R-:W-:Y:S05]  /*15fb0*/  BSYNC B1 ;  /* 0x0000000000017941 */ /* 0x000fea0003800000 */
.L_x_732:
[----:B------:R-:W-:Y:S01]  /*15fc0*/  IMAD.MOV.U32 R13, RZ, RZ, R84 ;  /* 0x000000ffff0d7224 */ /* 0x000fe200078e0054 */
[----:B------:R-:W-:Y:S01]  /*15fd0*/  MOV R11, 0x1c1f ;  /* 0x00001c1f000b7802 */ /* 0x000fe20000000f00 */
[----:B------:R-:W-:Y:S01]  /*15fe0*/  IMAD.MOV.U32 R12, RZ, RZ, 0x1 ;  /* 0x00000001ff0c7424 */ /* 0x000fe200078e00ff */
[----:B------:R-:W-:Y:S01]  /*15ff0*/  MOV R85, R14 ;  /* 0x0000000e00557202 */ /* 0x000fe20000000f00 */
[----:B------:R-:W-:-:S07]  /*16000*/  IMAD.MOV.U32 R15, RZ, RZ, -0x1 ;  /* 0xffffffffff0f7424 */ /* 0x000fce00078e00ff */
[----:B------:R-:W-:Y:S05]  /*16010*/  WARPSYNC.COLLECTIVE R15, `(.L_x_734) ;  /* 0x000000000f087348 */ /* 0x000fea0003c00000 */
[----:B------:R0:W1:Y:S02]  /*16020*/  SHFL.IDX P6, R14, R13, R12, R11 ;  /* 0x0000000c0d0e7389 */ /* 0x00006400000c000b */
[----:B01----:R-:W-:Y:S01]  /*16030*/  ENDCOLLECTIVE ;  /* 0x000000000000791b */ /* 0x003fe20003800000 */
.L_x_734:
[----:B------:R-:W-:Y:S01]  /*16040*/  IMAD.MOV.U32 R84, RZ, RZ, R14 ;  /* 0x000000ffff547224 */ /* 0x000fe200078e000e */
[----:B------:R-:W-:Y:S06]  /*16050*/  BRA `(.L_x_735) ;  /* 0xfffffee400507947 */ /* 0x000fec000383ffff */
.L_x_525:
[----:B0-----:R0:W1:Y:S02]  /*16060*/  SYNCS.PHASECHK.TRANS64.TRYWAIT P3, [R71+URZ+0x16890], R79 ;  /* 0x0168904f470075a7 */ /* 0x001064000806017f */
[----:B-1----:R-:W-:Y:S05]  /*16070*/  @!P3 NANOSLEEP.SYNCS 0x989680 ;  /* 0x009896800000b95d */ /* 0x002fea0003900000 */
[----:B------:R-:W1:Y:S02]  /*16080*/  @!P3 SYNCS.PHASECHK.TRANS64 P3, [R71+URZ+0x16890], R79 ;  /* 0x0168904f4700b5a7 */ /* 0x000e64000806007f */
[----:B-1----:R-:W-:Y:S05]  /*16090*/  @!P3 BRA `(.L_x_525) ;  /* 0xfffffffc00f0b947 */ /* 0x002fea000383ffff */
[----:B------:R-:W-:Y:S05]  /*160a0*/  BRA `(.L_x_736) ;  /* 0xfffffeec00587947 */ /* 0x000fea000383ffff */
.L_x_526:
[----:B------:R-:W-:Y:S01]  /*160b0*/  BSSY B1, `(.L_x_737) ;  /* 0x0000008000017945 */ /* 0x000fe20003800000 */
[----:B------:R-:W-:Y:S01]  /*160c0*/  MOV R13, R38 ;  /* 0x00000026000d7202 */ /* 0x000fe20000000f00 */
[----:B------:R-:W-:Y:S01]  /*160d0*/  IMAD.MOV.U32 R12, RZ, RZ, RZ ;  /* 0x000000ffff0c7224 */ /* 0x000fe200078e00ff */
[----:B------:R-:W-:Y:S01]  /*160e0*/  MOV R15, 0xffffffff ;  /* 0xffffffff000f7802 */ /* 0x000fe20000000f00 */
[----:B------:R-:W-:-:S07]  /*160f0*/  IMAD.MOV.U32 R11, RZ, RZ, 0x1c1f ;  /* 0x00001c1fff0b7424 */ /* 0x000fce00078e00ff */
[----:B0-----:R-:W-:Y:S05]  /*16100*/  WARPSYNC.COLLECTIVE R15, `(.L_x_738) ;  /* 0x000000000f087348 */ /* 0x001fea0003c00000 */
[----:B------:R1:W2:Y:S02]  /*16110*/  SHFL.IDX P6, R14, R13, R12, R11 ;  /* 0x0000000c0d0e7389 */ /* 0x0002a400000c000b */
[----:B012---:R-:W-:Y:S01]  /*16120*/  ENDCOLLECTIVE ;  /* 0x000000000000791b */ /* 0x007fe20003800000 */
.L_x_738:
[----:B------:R-:W-:Y:S05]  /*16130*/  BSYNC B1 ;  /* 0x0000000000017941 */ /* 0x000fea0003800000 */
.L_x_737:
[----:B------:R-:W-:Y:S01]  /*16140*/  IMAD.MOV.U32 R13, RZ, RZ, R36 ;  /* 0x000000ffff0d7224 */ /* 0x000fe200078e0024 */
[----:B------:R-:W-:Y:S01]  /*16150*/  MOV R12, RZ ;  /* 0x000000ff000c7202 */ /* 0x000fe20000000f00 */
[----:B------:R-:W-:Y:S02]  /*16160*/  IMAD.MOV.U32 R11, RZ, RZ, 0x1c1f ;  /* 0x00001c1fff0b7424 */ /* 0x000fe400078e00ff */
[----:B------:R-:W-:Y:S02]  /*16170*/  IMAD.MOV.U32 R15, RZ, RZ, -0x1 ;  /* 0xffffffffff0f7424 */ /* 0x000fe400078e00ff */
[----:B------:R-:W-:-:S07]  /*16180*/  IMAD.MOV.U32 R9, RZ, RZ, R14 ;  /* 0x000000ffff097224 */ /* 0x000fce00078e000e */
[----:B------:R-:W-:Y:S05]  /*16190*/  WARPSYNC.COLLECTIVE R15, `(.L_x_739) ;  /* 0x000000000f087348 */ /* 0x000fea0003c00000 */
[----:B------:R0:W1:Y:S02]  /*161a0*/  SHFL.IDX P6, R14, R13, R12, R11 ;  /* 0x0000000c0d0e7389 */ /* 0x00006400000c000b */
[----:B01----:R-:W-:Y:S01]  /*161b0*/  ENDCOLLECTIVE ;  /* 0x000000000000791b */ /* 0x003fe20003800000 */
.L_x_739:
[----:B------:R-:W-:Y:S01]  /*161c0*/  MOV R37, R14 ;  /* 0x0000000e00257202 */ /* 0x000fe20000000f00 */
[----:B------:R-:W-:Y:S06]  /*161d0*/  BRA `(.L_x_740) ;  /* 0xfffffeec007c7947 */ /* 0x000fec000383ffff */
.L_x_529:
[----:B------:R-:W-:Y:S01]  /*161e0*/  BSSY B1, `(.L_x_741) ;  /* 0x0000008000017945 */ /* 0x000fe20003800000 */
[----:B----4-:R-:W-:Y:S01]  /*161f0*/  IMAD.MOV.U32 R13, RZ, RZ, R38 ;  /* 0x000000ffff0d7224 */ /* 0x010fe200078e0026 */
[----:B------:R-:W-:Y:S01]  /*16200*/  MOV R11, 0x1c1f ;  /* 0x00001c1f000b7802 */ /* 0x000fe20000000f00 */
[----:B------:R-:W-:Y:S02]  /*16210*/  IMAD.MOV.U32 R12, RZ, RZ, 0x1 ;  /* 0x00000001ff0c7424 */ /* 0x000fe400078e00ff */
[----:B------:R-:W-:-:S07]  /*16220*/  IMAD.MOV.U32 R15, RZ, RZ, -0x1 ;  /* 0xffffffffff0f7424 */ /* 0x000fce00078e00ff */
[----:B0123--:R-:W-:Y:S05]  /*16230*/  WARPSYNC.COLLECTIVE R15, `(.L_x_742) ;  /* 0x000000000f087348 */ /* 0x00ffea0003c00000 */
[----:B------:R4:W0:Y:S02]  /*16240*/  SHFL.IDX P6, R14, R13, R12, R11 ;  /* 0x0000000c0d0e7389 */ /* 0x00082400000c000b */
[----:B01234-:R-:W-:Y:S01]  /*16250*/  ENDCOLLECTIVE ;  /* 0x000000000000791b */ /* 0x01ffe20003800000 */
.L_x_742:
[----:B------:R-:W-:Y:S05]  /*16260*/  BSYNC B1 ;  /* 0x0000000000017941 */ /* 0x000fea0003800000 */
.L_x_741:
        /* <DEDUP_REMOVED lines=8> */
.L_x_743:
[----:B------:R-:W-:Y:S01]  /*162f0*/  IMAD.MOV.U32 R37, RZ, RZ, R14 ;  /* 0x000000ffff257224 */ /* 0x000fe200078e000e */
[----:B------:R-:W-:Y:S06]  /*16300*/  BRA `(.L_x_744) ;  /* 0xfffffeec00787947 */ /* 0x000fec000383ffff */
.L_x_533:
[----:B0-----:R0:W4:Y:S02]  /*16310*/  SYNCS.PHASECHK.TRANS64.TRYWAIT P4, [R71+URZ+0x168b0], R79 ;  /* 0x0168b04f470075a7 */ /* 0x001124000808017f */
[----:B----4-:R-:W-:Y:S05]  /*16320*/  @!P4 NANOSLEEP.SYNCS 0x989680 ;  /* 0x009896800000c95d */ /* 0x010fea0003900000 */
[----:B------:R-:W4:Y:S02]  /*16330*/  @!P4 SYNCS.PHASECHK.TRANS64 P4, [R71+URZ+0x168b0], R79 ;  /* 0x0168b04f4700c5a7 */ /* 0x000f24000808007f */
[----:B----4-:R-:W-:Y:S05]  /*16340*/  @!P4 BRA `(.L_x_533) ;  /* 0xfffffffc00f0c947 */ /* 0x010fea000383ffff */
[----:B------:R-:W-:Y:S05]  /*16350*/  BRA `(.L_x_745) ;  /* 0xfffffeec00f07947 */ /* 0x000fea000383ffff */
.L_x_541:
[----:B------:R-:W0:Y:S01]  /*16360*/  S2R R4, SR_TID.X ;  /* 0x0000000000047919 */ /* 0x000e220000002100 */
[----:B------:R-:W-:Y:S01]  /*16370*/  BSSY B0, `(.L_x_746) ;  /* 0x000000c000007945 */ /* 0x000fe20003800000 */
[----:B------:R-:W-:Y:S01]  /*16380*/  IMAD.MOV.U32 R12, RZ, RZ, RZ ;  /* 0x000000ffff0c7224 */ /* 0x000fe200078e00ff */
[----:B------:R-:W-:Y:S01]  /*16390*/  MOV R15, 0xffffffff ;  /* 0xffffffff000f7802 */ /* 0x000fe20000000f00 */
[----:B------:R-:W-:Y:S02]  /*163a0*/  IMAD.MOV.U32 R11, RZ, RZ, 0x1f ;  /* 0x0000001fff0b7424 */ /* 0x000fe400078e00ff */
[----:B0-----:R-:W-:-:S05]  /*163b0*/  VIADD R5, R4, 0xffffff80 ;  /* 0xffffff8004057836 */ /* 0x001fca0000000000 */
[----:B------:R-:W-:-:S04]  /*163c0*/  SHF.R.S32.HI R4, RZ, 0x1f, R5 ;  /* 0x0000001fff047819 */ /* 0x000fc80000011405 */
[----:B------:R-:W-:-:S04]  /*163d0*/  LEA.HI R4, R4, R5, RZ, 0x7 ;  /* 0x0000000504047211 */ /* 0x000fc800078f38ff */
[----:B------:R-:W-:-:S04]  /*163e0*/  SHF.R.S32.HI R4, RZ, 0x7, R4 ;  /* 0x00000007ff047819 */ /* 0x000fc80000011404 */
[----:B------:R-:W-:-:S07]  /*163f0*/  MOV R13, R4 ;  /* 0x00000004000d7202 */ /* 0x000fce0000000f00 */
[----:B-----5:R-:W-:Y:S05]  /*16400*/  WARPSYNC.COLLECTIVE R15, `(.L_x_747) ;  /* 0x000000000f087348 */ /* 0x020fea0003c00000 */
[----:B------:R0:W1:Y:S02]  /*16410*/  SHFL.IDX P6, R14, R13, R12, R11 ;  /* 0x0000000c0d0e7389 */ /* 0x00006400000c000b */
[----:B01---5:R-:W-:Y:S01]  /*16420*/  ENDCOLLECTIVE ;  /* 0x000000000000791b */ /* 0x023fe20003800000 */
.L_x_747:
[----:B------:R-:W-:Y:S05]  /*16430*/  BSYNC B0 ;  /* 0x0000000000007941 */ /* 0x000fea0003800000 */
.L_x_746:
[----:B------:R1:W-:Y:S01]  /*16440*/  STL [R1+0x18], R14 ;  /* 0x0000180e01007387 */ /* 0x0003e20000100800 */
[----:B------:R-:W-:Y:S05]  /*16450*/  BRA `(.L_x_748) ;  /* 0xfffffef400707947 */ /* 0x000fea000383ffff */
.L_x_553:
[----:B------:R-:W-:Y:S01]  /*16460*/  BSSY B1, `(.L_x_749) ;  /* 0x0000008000017945 */ /* 0x000fe20003800000 */
[----:B------:R-:W-:Y:S01]  /*16470*/  IMAD.MOV.U32 R13, RZ, RZ, R26 ;  /* 0x000000ffff0d7224 */ /* 0x000fe200078e001a */
[----:B------:R-:W-:Y:S01]  /*16480*/  MOV R11, 0x1c1f ;  /* 0x00001c1f000b7802 */ /* 0x000fe20000000f00 */
[----:B------:R-:W-:Y:S02]  /*16490*/  IMAD.MOV.U32 R12, RZ, RZ, RZ ;  /* 0x000000ffff0c7224 */ /* 0x000fe400078e00ff */
[----:B------:R-:W-:-:S07]  /*164a0*/  IMAD.MOV.U32 R15, RZ, RZ, -0x1 ;  /* 0xffffffffff0f7424 */ /* 0x000fce00078e00ff */
[----:B-1----:R-:W-:Y:S05]  /*164b0*/  WARPSYNC.COLLECTIVE R15, `(.L_x_750) ;  /* 0x000000000f087348 */ /* 0x002fea0003c00000 */
[----:B-1----:R0:W1:Y:S02]  /*164c0*/  SHFL.IDX P6, R14, R13, R12, R11 ;  /* 0x0000000c0d0e7389 */ /* 0x00206400000c000b */
[----:B01----:R-:W-:Y:S01]  /*164d0*/  ENDCOLLECTIVE ;  /* 0x000000000000791b */ /* 0x003fe20003800000 */
.L_x_750:
[----:B------:R-:W-:Y:S05]  /*164e0*/  BSYNC B1 ;  /* 0x0000000000017941 */ /* 0x000fea0003800000 */
.L_x_749:
        /* <DEDUP_REMOVED lines=8> */
.L_x_751:
[----:B------:R-:W-:Y:S02]  /*16570*/  IMAD.MOV.U32 R13, RZ, RZ, R28 ;  /* 0x000000ffff0d7224 */ /* 0x000fe400078e001c */
[----:B------:R-:W-:-:S07]  /*16580*/  IMAD.MOV.U32 R0, RZ, RZ, R14 ;  /* 0x000000ffff007224 */ /* 0x000fce00078e000e */
[----:B------:R-:W-:Y:S05]  /*16590*/  WARPSYNC.COLLECTIVE R15, `(.L_x_752) ;  /* 0x000000000f087348 */ /* 0x000fea0003c00000 */
[----:B------:R0:W1:Y:S02]  /*165a0*/  SHFL.IDX P6, R14, R13, R12, R11 ;  /* 0x0000000c0d0e7389 */ /* 0x00006400000c000b */
[----:B01----:R-:W-:Y:S01]  /*165b0*/  ENDCOLLECTIVE ;  /* 0x000000000000791b */ /* 0x003fe20003800000 */
.L_x_752:
[----:B------:R-:W-:Y:S01]  /*165c0*/  IMAD.MOV.U32 R13, RZ, RZ, R27 ;  /* 0x000000ffff0d7224 */ /* 0x000fe200078e001b */
[----:B------:R-:W-:-:S07]  /*165d0*/  MOV R5, R14 ;  /* 0x0000000e00057202 */ /* 0x000fce0000000f00 */
[----:B------:R-:W-:Y:S05]  /*165e0*/  WARPSYNC.COLLECTIVE R15, `(.L_x_753) ;  /* 0x000000000f087348 */ /* 0x000fea0003c00000 */
[----:B------:R0:W1:Y:S02]  /*165f0*/  SHFL.IDX P6, R14, R13, R12, R11 ;  /* 0x0000000c0d0e7389 */ /* 0x00006400000c000b */
[----:B01----:R-:W-:Y:S01]  /*16600*/  ENDCOLLECTIVE ;  /* 0x000000000000791b */ /* 0x003fe20003800000 */
.L_x_753:
[----:B------:R-:W-:Y:S05]  /*16610*/  BRA `(.L_x_754) ;  /* 0xfffffef800807947 */ /* 0x000fea000383ffff */
.L_x_557:
[----:B0-----:R0:W1:Y:S02]  /*16620*/  SYNCS.PHASECHK.TRANS64.TRYWAIT P0, [R18+URZ+0x16800], R15 ;  /* 0x0168000f120075a7 */ /* 0x001064000800017f */
[----:B-1----:R-:W-:Y:S05]  /*16630*/  @!P0 NANOSLEEP.SYNCS 0x989680 ;  /* 0x009896800000895d */ /* 0x002fea0003900000 */
[----:B------:R-:W1:Y:S02]  /*16640*/  @!P0 SYNCS.PHASECHK.TRANS64 P0, [R18+URZ+0x16800], R15 ;  /* 0x0168000f120085a7 */ /* 0x000e64000800007f */
[----:B-1----:R-:W-:Y:S05]  /*16650*/  @!P0 BRA `(.L_x_557) ;  /* 0xfffffffc00f08947 */ /* 0x002fea000383ffff */
[----:B------:R-:W-:Y:S05]  /*16660*/  BRA `(.L_x_755) ;  /* 0xfffffefc00bc7947 */ /* 0x000fea000383ffff */
.L_x_565:
[----:B------:R-:W-:Y:S01]  /*16670*/  BSSY B1, `(.L_x_756) ;  /* 0x0000008000017945 */ /* 0x000fe20003800000 */
[----:B------:R-:W-:Y:S01]  /*16680*/  IMAD.MOV.U32 R13, RZ, RZ, R26 ;  /* 0x000000ffff0d7224 */ /* 0x000fe200078e001a */
[----:B------:R-:W-:Y:S01]  /*16690*/  MOV R12, RZ ;  /* 0x000000ff000c7202 */ /* 0x000fe20000000f00 */
[----:B------:R-:W-:Y:S02]  /*166a0*/  IMAD.MOV.U32 R11, RZ, RZ, 0x1c1f ;  /* 0x00001c1fff0b7424 */ /* 0x000fe400078e00ff */
[----:B------:R-:W-:-:S07]  /*166b0*/  IMAD.MOV.U32 R15, RZ, RZ, -0x1 ;  /* 0xffffffffff0f7424 */ /* 0x000fce00078e00ff */
[----:B-1----:R-:W-:Y:S05]  /*166c0*/  WARPSYNC.COLLECTIVE R15, `(.L_x_757) ;  /* 0x000000000f087348 */ /* 0x002fea0003c00000 */
[----:B-1----:R0:W1:Y:S02]  /*166d0*/  SHFL.IDX P6, R14, R13, R12, R11 ;  /* 0x0000000c0d0e7389 */ /* 0x00206400000c000b */
[----:B01----:R-:W-:Y:S01]  /*166e0*/  ENDCOLLECTIVE ;  /* 0x000000000000791b */ /* 0x003fe20003800000 */
.L_x_757:
[----:B------:R-:W-:Y:S05]  /*166f0*/  BSYNC B1 ;  /* 0x0000000000017941 */ /* 0x000fea0003800000 */
.L_x_756:
[----:B------:R-:W-:Y:S01]  /*16700*/  IMAD.MOV.U32 R13, RZ, RZ, R24 ;  /* 0x000000ffff0d7224 */ /* 0x000fe200078e0018 */
[----:B------:R-:W-:Y:S01]  /*16710*/  MOV R11, 0x1c1f ;  /* 0x00001c1f000b7802 */ /* 0x000fe20000000f00 */
[----:B------:R-:W-:Y:S01]  /*16720*/  IMAD.MOV.U32 R12, RZ, RZ, RZ ;  /* 0x000000ffff0c7224 */ /* 0x000fe200078e00ff */
[----:B------:R-:W-:Y:S01]  /*16730*/  MOV R0, R14 ;  /* 0x0000000e00007202 */ /* 0x000fe20000000f00 */
[----:B------:R-:W-:-:S07]  /*16740*/  IMAD.MOV.U32 R15, RZ, RZ, -0x1 ;  /* 0xffffffffff0f7424 */ /* 0x000fce00078e00ff */
[----:B------:R-:W-:Y:S05]  /*16750*/  WARPSYNC.COLLECTIVE R15, `(.L_x_758) ;  /* 0x000000000f087348 */ /* 0x000fea0003c00000 */
[----:B------:R0:W1:Y:S02]  /*16760*/  SHFL.IDX P6, R14, R13, R12, R11 ;  /* 0x0000000c0d0e7389 */ /* 0x00006400000c000b */
[----:B01----:R-:W-:Y:S01]  /*16770*/  ENDCOLLECTIVE ;  /* 0x000000000000791b */ /* 0x003fe20003800000 */
.L_x_758:
[----:B------:R-:W-:Y:S01]  /*16780*/  MOV R13, R28 ;  /* 0x0000001c000d7202 */ /* 0x000fe20000000f00 */
[----:B------:R-:W-:-:S07]  /*16790*/  IMAD.MOV.U32 R3, RZ, RZ, R14 ;  /* 0x000000ffff037224 */ /* 0x000fce00078e000e */
[----:B------:R-:W-:Y:S05]  /*167a0*/  WARPSYNC.COLLECTIVE R15, `(.L_x_759) ;  /* 0x000000000f087348 */ /* 0x000fea0003c00000 */
[----:B------:R0:W1:Y:S02]  /*167b0*/  SHFL.IDX P6, R14, R13, R12, R11 ;  /* 0x0000000c0d0e7389 */ /* 0x00006400000c000b */
[----:B01----:R-:W-:Y:S01]  /*167c0*/  ENDCOLLECTIVE ;  /* 0x000000000000791b */ /* 0x003fe20003800000 */
.L_x_759:
[----:B------:R-:W-:Y:S02]  /*167d0*/  IMAD.MOV.U32 R13, RZ, RZ, R27 ;  /* 0x000000ffff0d7224 */ /* 0x000fe400078e001b */
[----:B------:R-:W-:-:S07]  /*167e0*/  IMAD.MOV.U32 R20, RZ, RZ, R14 ;  /* 0x000000ffff147224 */ /* 0x000fce00078e000e */
[----:B------:R-:W-:Y:S05]  /*167f0*/  WARPSYNC.COLLECTIVE R15, `(.L_x_760) ;  /* 0x000000000f087348 */ /* 0x000fea0003c00000 */
[----:B------:R0:W1:Y:S02]  /*16800*/  SHFL.IDX P6, R14, R13, R12, R11 ;  /* 0x0000000c0d0e7389 */ /* 0x00006400000c000b */
[----:B01----:R-:W-:Y:S01]  /*16810*/  ENDCOLLECTIVE ;  /* 0x000000000000791b */ /* 0x003fe20003800000 */
.L_x_760:
[----:B------:R-:W-:Y:S05]  /*16820*/  BRA `(.L_x_761) ;  /* 0xffffff0800247947 */ /* 0x000fea000383ffff */
.L_x_569:
[----:B0-----:R0:W1:Y:S02]  /*16830*/  SYNCS.PHASECHK.TRANS64.TRYWAIT P1, [R18+URZ+0x16800], R25 ;  /* 0x01680019120075a7 */ /* 0x001064000802017f */
[----:B-1----:R-:W-:Y:S05]  /*16840*/  @!P1 NANOSLEEP.SYNCS 0x989680 ;  /* 0x009896800000995d */ /* 0x002fea0003900000 */
[----:B------:R-:W1:Y:S02]  /*16850*/  @!P1 SYNCS.PHASECHK.TRANS64 P1, [R18+URZ+0x16800], R25 ;  /* 0x01680019120095a7 */ /* 0x000e64000802007f */
[----:B-1----:R-:W-:Y:S05]  /*16860*/  @!P1 BRA `(.L_x_569) ;  /* 0xfffffffc00f09947 */ /* 0x002fea000383ffff */
[----:B------:R-:W-:Y:S05]  /*16870*/  BRA `(.L_x_762) ;  /* 0xffffff0c00087947 */ /* 0x000fea000383ffff */
.L_x_575:
[----:B--2---:R2:W3:Y:S02]  /*16880*/  SYNCS.PHASECHK.TRANS64.TRYWAIT P1, [R0+URZ+0x16830], R5 ;  /* 0x01683005000075a7 */ /* 0x0044e4000802017f */
[----:B---3--:R-:W-:Y:S05]  /*16890*/  @!P1 NANOSLEEP.SYNCS 0x989680 ;  /* 0x009896800000995d */ /* 0x008fea0003900000 */
[----:B------:R-:W3:Y:S02]  /*168a0*/  @!P1 SYNCS.PHASECHK.TRANS64 P1, [R0+URZ+0x16830], R5 ;  /* 0x01683005000095a7 */ /* 0x000ee4000802007f */
[----:B---3--:R-:W-:Y:S05]  /*168b0*/  @!P1 BRA `(.L_x_575) ;  /* 0xfffffffc00f09947 */ /* 0x008fea000383ffff */
[----:B------:R-:W-:Y:S05]  /*168c0*/  BRA `(.L_x_574) ;  /* 0xffffff18004c7947 */ /* 0x000fea000383ffff */
.L_x_582:
[----:B-1----:R1:W2:Y:S02]  /*168d0*/  SYNCS.PHASECHK.TRANS64.TRYWAIT P2, [R5+URZ+0x16830], R6 ;  /* 0x01683006050075a7 */ /* 0x0022a4000804017f */
[----:B--2---:R-:W-:Y:S05]  /*168e0*/  @!P2 NANOSLEEP.SYNCS 0x989680 ;  /* 0x009896800000a95d */ /* 0x004fea0003900000 */
[----:B------:R-:W2:Y:S02]  /*168f0*/  @!P2 SYNCS.PHASECHK.TRANS64 P2, [R5+URZ+0x16830], R6 ;  /* 0x016830060500a5a7 */ /* 0x000ea4000804007f */
[----:B--2---:R-:W-:Y:S05]  /*16900*/  @!P2 BRA `(.L_x_582) ;  /* 0xfffffffc00f0a947 */ /* 0x004fea000383ffff */
[----:B------:R-:W-:Y:S05]  /*16910*/  BRA `(.L_x_581) ;  /* 0xffffff4000807947 */ /* 0x000fea000383ffff */
.L_x_586:
[----:B-1----:R1:W2:Y:S02]  /*16920*/  SYNCS.PHASECHK.TRANS64.TRYWAIT P1, [R5+URZ+0x16850], R4 ;  /* 0x01685004050075a7 */ /* 0x0022a4000802017f */
[----:B--2---:R-:W-:Y:S05]  /*16930*/  @!P1 NANOSLEEP.SYNCS 0x989680 ;  /* 0x009896800000995d */ /* 0x004fea0003900000 */
[----:B------:R-:W2:Y:S02]  /*16940*/  @!P1 SYNCS.PHASECHK.TRANS64 P1, [R5+URZ+0x16850], R4 ;  /* 0x01685004050095a7 */ /* 0x000ea4000802007f */
[----:B--2---:R-:W-:Y:S05]  /*16950*/  @!P1 BRA `(.L_x_586) ;  /* 0xfffffffc00f09947 */ /* 0x004fea000383ffff */
[----:B------:R-:W-:Y:S05]  /*16960*/  BRA `(.L_x_583) ;  /* 0xffffff4400507947 */ /* 0x000fea000383ffff */
.L_x_593:
[----:B-1----:R1:W2:Y:S02]  /*16970*/  SYNCS.PHASECHK.TRANS64.TRYWAIT P1, [R11+URZ+0x16850], R4 ;  /* 0x016850040b0075a7 */ /* 0x0022a4000802017f */
[----:B--2---:R-:W-:Y:S05]  /*16980*/  @!P1 NANOSLEEP.SYNCS 0x989680 ;  /* 0x009896800000995d */ /* 0x004fea0003900000 */
[----:B------:R-:W2:Y:S02]  /*16990*/  @!P1 SYNCS.PHASECHK.TRANS64 P1, [R11+URZ+0x16850], R4 ;  /* 0x016850040b0095a7 */ /* 0x000ea4000802007f */
[----:B--2---:R-:W-:Y:S05]  /*169a0*/  @!P1 BRA `(.L_x_593) ;  /* 0xfffffffc00f09947 */ /* 0x004fea000383ffff */
[----:B------:R-:W-:Y:S05]  /*169b0*/  BRA `(.L_x_592) ;  /* 0xffffff6800187947 */ /* 0x000fea000383ffff */
.L_x_602:
[----:B------:R-:W-:Y:S01]  /*169c0*/  MOV R13, R20 ;  /* 0x00000014000d7202 */ /* 0x000fe20000000f00 */
[----:B------:R-:W-:Y:S01]  /*169d0*/  IMAD.MOV.U32 R12, RZ, RZ, RZ ;  /* 0x000000ffff0c7224 */ /* 0x000fe200078e00ff */
[----:B------:R-:W-:Y:S01]  /*169e0*/  MOV R15, 0xffffffff ;  /* 0xffffffff000f7802 */ /* 0x000fe20000000f00 */
[----:B------:R-:W-:Y:S02]  /*169f0*/  IMAD.MOV.U32 R11, RZ, RZ, 0x181f ;  /* 0x0000181fff0b7424 */ /* 0x000fe400078e00ff */
[----:B------:R-:W-:Y:S02]  /*16a00*/  IMAD R24, R28, 0xc0, R29 ;  /* 0x000000c01c187824 */ /* 0x000fe400078e021d */
[----:B------:R-:W-:-:S07]  /*16a10*/  IMAD R21, R8, R25, RZ ;  /* 0x0000001908157224 */ /* 0x000fce00078e02ff */
[----:B-1----:R-:W-:Y:S05]  /*16a20*/  WARPSYNC.COLLECTIVE R15, `(.L_x_763) ;  /* 0x000000000f087348 */ /* 0x002fea0003c00000 */
[----:B------:R0:W2:Y:S02]  /*16a30*/  SHFL.IDX P6, R14, R13, R12, R11 ;  /* 0x0000000c0d0e7389 */ /* 0x0000a400000c000b */
[----:B012---:R-:W-:Y:S01]  /*16a40*/  ENDCOLLECTIVE ;  /* 0x000000000000791b */ /* 0x007fe20003800000 */
.L_x_763:
[C---:B------:R-:W-:Y:S01]  /*16a50*/  VIADD R8, R24.reuse, 0x30 ;  /* 0x0000003018087836 */ /* 0x040fe20000000000 */
[----:B------:R-:W-:-:S04]  /*16a60*/  ISETP.GE.OR P3, PT, R24, R21, P0 ;  /* 0x000000151800720c */ /* 0x000fc80000766670 */
[----:B------:R-:W-:Y:S01]  /*16a70*/  ISETP.GE.OR P4, PT, R8, R21, P0 ;  /* 0x000000150800720c */ /* 0x000fe20000786670 */
[----:B------:R-:W-:-:S05]  /*16a80*/  VIADD R8, R24, 0x60 ;  /* 0x0000006018087836 */ /* 0x000fca0000000000 */
[----:B------:R-:W-:Y:S01]  /*16a90*/  ISETP.GE.OR P2, PT, R8, R21, P0 ;  /* 0x000000150800720c */ /* 0x000fe20000746670 */
[----:B------:R-:W-:Y:S02]  /*16aa0*/  IMAD.MOV.U32 R13, RZ, RZ, R7 ;  /* 0x000000ffff0d7224 */ /* 0x000fe400078e0007 */
[----:B------:R-:W-:-:S10]  /*16ab0*/  IMAD.MOV.U32 R0, RZ, RZ, R14 ;  /* 0x000000ffff007224 */ /* 0x000fd400078e000e */
[----:B------:R-:W-:Y:S05]  /*16ac0*/  WARPSYNC.COLLECTIVE R15, `(.L_x_764) ;  /* 0x000000000f087348 */ /* 0x000fea0003c00000 */
[----:B------:R0:W1:Y:S02]  /*16ad0*/  SHFL.IDX P6, R14, R13, R12, R11 ;  /* 0x0000000c0d0e7389 */ /* 0x00006400000c000b */
[----:B01----:R-:W-:Y:S01]  /*16ae0*/  ENDCOLLECTIVE ;  /* 0x000000000000791b */ /* 0x003fe20003800000 */
.L_x_764:
[----:B------:R-:W-:Y:S02]  /*16af0*/  IMAD.MOV.U32 R13, RZ, RZ, R20 ;  /* 0x000000ffff0d7224 */ /* 0x000fe400078e0014 */
[----:B------:R-:W-:Y:S01]  /*16b00*/  IMAD.MOV.U32 R12, RZ, RZ, 0x1 ;  /* 0x00000001ff0c7424 */ /* 0x000fe200078e00ff */
[----:B------:R-:W-:-:S07]  /*16b10*/  MOV R3, R14 ;  /* 0x0000000e00037202 */ /* 0x000fce0000000f00 */
[----:B------:R-:W-:Y:S05]  /*16b20*/  WARPSYNC.COLLECTIVE R15, `(.L_x_765) ;  /* 0x000000000f087348 */ /* 0x000fea0003c00000 */
[----:B------:R0:W1:Y:S02]  /*16b30*/  SHFL.IDX P6, R14, R13, R12, R11 ;  /* 0x0000000c0d0e7389 */ /* 0x00006400000c000b */
[----:B01----:R-:W-:Y:S01]  /*16b40*/  ENDCOLLECTIVE ;  /* 0x000000000000791b */ /* 0x003fe20003800000 */
.L_x_765:
[----:B------:R-:W-:-:S04]  /*16b50*/  @!P3 LEA R10, P5, R26, R3, 0x1 ;  /* 0x000000031a0ab211 */ /* 0x000fc800078a08ff */
[----:B------:R-:W-:Y:S01]  /*16b60*/  @!P3 LEA.HI.X R3, R26, R0, R27, 0x1, P5 ;  /* 0x000000001a03b211 */ /* 0x000fe200028f0c1b */
[----:B------:R-:W-:Y:S01]  /*16b70*/  IMAD.MOV.U32 R13, RZ, RZ, R7 ;  /* 0x000000ffff0d7224 */ /* 0x000fe200078e0007 */
[----:B------:R-:W-:-:S07]  /*16b80*/  MOV R4, R14 ;  /* 0x0000000e00047202 */ /* 0x000fce0000000f00 */
[----:B------:R-:W-:Y:S05]  /*16b90*/  WARPSYNC.COLLECTIVE R15, `(.L_x_766) ;  /* 0x000000000f087348 */ /* 0x000fea0003c00000 */
[----:B------:R0:W1:Y:S02]  /*16ba0*/  SHFL.IDX P6, R14, R13, R12, R11 ;  /* 0x0000000c0d0e7389 */ /* 0x00006400000c000b */
[----:B01----:R-:W-:Y:S01]  /*16bb0*/  ENDCOLLECTIVE ;  /* 0x000000000000791b */ /* 0x003fe20003800000 */
.L_x_766:
[----:B------:R-:W-:Y:S01]  /*16bc0*/  MOV R13, R20 ;  /* 0x00000014000d7202 */ /* 0x000fe20000000f00 */
[----:B------:R-:W-:Y:S02]  /*16bd0*/  IMAD.MOV.U32 R12, RZ, RZ, 0x2 ;  /* 0x00000002ff0c7424 */ /* 0x000fe400078e00ff */
[----:B------:R-:W-:-:S07]  /*16be0*/  IMAD.MOV.U32 R5, RZ, RZ, R14 ;  /* 0x000000ffff057224 */ /* 0x000fce00078e000e */
[----:B------:R-:W-:Y:S05]  /*16bf0*/  WARPSYNC.COLLECTIVE R15, `(.L_x_767) ;  /* 0x000000000f087348 */ /* 0x000fea0003c00000 */
[----:B------:R0:W1:Y:S02]  /*16c00*/  SHFL.IDX P6, R14, R13, R12, R11 ;  /* 0x0000000c0d0e7389 */ /* 0x00006400000c000b */
[----:B01----:R-:W-:Y:S01]  /*16c10*/  ENDCOLLECTIVE ;  /* 0x000000000000791b */ /* 0x003fe20003800000 */
.L_x_767:
[----:B------:R-:W-:-:S04]  /*16c20*/  @!P4 LEA R8, P1, R26, R5, 0x1 ;  /* 0x000000051a08c211 */ /* 0x000fc800078208ff */
[----:B------:R-:W-:Y:S02]  /*16c30*/  @!P4 LEA.HI.X R9, R26, R4, R27, 0x1, P1 ;  /* 0x000000041a09c211 */ /* 0x000fe400008f0c1b */
[----:B------:R-:W-:Y:S01]  /*16c40*/  MOV R13, R7 ;  /* 0x00000007000d7202 */ /* 0x000fe20000000f00 */
[----:B------:R-:W-:-:S07]  /*16c50*/  IMAD.MOV.U32 R6, RZ, RZ, R14 ;  /* 0x000000ffff067224 */ /* 0x000fce00078e000e */
[----:B------:R-:W-:Y:S05]  /*16c60*/  WARPSYNC.COLLECTIVE R15, `(.L_x_768) ;  /* 0x000000000f087348 */ /* 0x000fea0003c00000 */
[----:B------:R0:W1:Y:S02]  /*16c70*/  SHFL.IDX P6, R14, R13, R12, R11 ;  /* 0x0000000c0d0e7389 */ /* 0x00006400000c000b */
[----:B01----:R-:W-:Y:S01]  /*16c80*/  ENDCOLLECTIVE ;  /* 0x000000000000791b */ /* 0x003fe20003800000 */
.L_x_768:
[----:B------:R-:W-:Y:S01]  /*16c90*/  @!P3 MOV R11, R3 ;  /* 0x00000003000bb202 */ /* 0x000fe20000000f00 */
[----:B------:R-:W-:Y:S02]  /*16ca0*/  IMAD.MOV.U32 R13, RZ, RZ, R20 ;  /* 0x000000ffff0d7224 */ /* 0x000fe400078e0014 */
[----:B------:R-:W-:Y:S02]  /*16cb0*/  IMAD.MOV.U32 R12, RZ, RZ, 0x3 ;  /* 0x00000003ff0c7424 */ /* 0x000fe400078e00ff */
[----:B------:R0:W-:Y:S04]  /*16cc0*/  @!P3 ST.E.128 desc[UR42][R10.64], RZ ;  /* 0x000000ff0a00b985 */ /* 0x0001e8000c101d2a */
[----:B------:R1:W-:Y:S01]  /*16cd0*/  @!P4 ST.E.128 desc[UR42][R8.64], RZ ;  /* 0x000000ff0800c985 */ /* 0x0003e2000c101d2a */
[----:B------:R-:W-:-:S04]  /*16ce0*/  @!P2 LEA R25, P5, R26, R14, 0x1 ;  /* 0x0000000e1a19a211 */ /* 0x000fc800078a08ff */
[----:B------:R-:W-:Y:S02]  /*16cf0*/  @!P2 LEA.HI.X R5, R26, R6, R27, 0x1, P5 ;  /* 0x000000061a05a211 */ /* 0x000fe400028f0c1b */
[----:B0-----:R-:W-:Y:S02]  /*16d00*/  MOV R11, 0x181f ;  /* 0x0000181f000b7802 */ /* 0x001fe40000000f00 */
[----:B------:R-:W-:-:S07]  /*16d10*/  @!P2 MOV R4, R25 ;  /* 0x000000190004a202 */ /* 0x000fce0000000f00 */
[----:B-1----:R-:W-:Y:S05]  /*16d20*/  WARPSYNC.COLLECTIVE R15, `(.L_x_769) ;  /* 0x000000000f087348 */ /* 0x002fea0003c00000 */
[----:B------:R0:W2:Y:S02]  /*16d30*/  SHFL.IDX P6, R14, R13, R12, R11 ;  /* 0x0000000c0d0e7389 */ /* 0x0000a400000c000b */
[----:B012---:R-:W-:Y:S01]  /*16d40*/  ENDCOLLECTIVE ;  /* 0x000000000000791b */ /* 0x007fe20003800000 */
.L_x_769:
[----:B------:R0:W-:Y:S01]  /*16d50*/  @!P2 ST.E.128 desc[UR42][R4.64], RZ ;  /* 0x000000ff0400a985 */ /* 0x0001e2000c101d2a */
[----:B------:R-:W-:Y:S02]  /*16d60*/  IMAD.MOV.U32 R13, RZ, RZ, R7 ;  /* 0x000000ffff0d7224 */ /* 0x000fe400078e0007 */
[----:B------:R-:W-:-:S07]  /*16d70*/  IMAD.MOV.U32 R0, RZ, RZ, R14 ;  /* 0x000000ffff007224 */ /* 0x000fce00078e000e */
[----:B0-----:R-:W-:Y:S05]  /*16d80*/  WARPSYNC.COLLECTIVE R15, `(.L_x_770) ;  /* 0x000000000f087348 */ /* 0x001fea0003c00000 */
[----:B------:R1:W2:Y:S02]  /*16d90*/  SHFL.IDX P6, R14, R13, R12, R11 ;  /* 0x0000000c0d0e7389 */ /* 0x0002a400000c000b */
[----:B012---:R-:W-:Y:S01]  /*16da0*/  ENDCOLLECTIVE ;  /* 0x000000000000791b */ /* 0x007fe20003800000 */
.L_x_770:
[----:B------:R-:W-:Y:S05]  /*16db0*/  BRA `(.L_x_771) ;  /* 0xffffff84008c7947 */ /* 0x000fea000383ffff */
.L_x_619:
[----:B------:R-:W0:Y:S01]  /*16dc0*/  S2R R8, SR_TID.X ;  /* 0x0000000000087919 */ /* 0x000e220000002100 */
[----:B------:R-:W-:Y:S01]  /*16dd0*/  BSSY B1, `(.L_x_772) ;  /* 0x000000a000017945 */ /* 0x000fe20003800000 */
[----:B------:R-:W-:Y:S01]  /*16de0*/  IMAD.MOV.U32 R12, RZ, RZ, RZ ;  /* 0x000000ffff0c7224 */ /* 0x000fe200078e00ff */
[----:B------:R-:W-:Y:S01]  /*16df0*/  MOV R11, 0x1f ;  /* 0x0000001f000b7802 */ /* 0x000fe20000000f00 */
[----:B------:R-:W-:Y:S01]  /*16e00*/  IMAD.MOV.U32 R15, RZ, RZ, -0x1 ;  /* 0xffffffffff0f7424 */ /* 0x000fe200078e00ff */
[----:B0-----:R-:W-:-:S04]  /*16e10*/  SHF.R.U32.HI R8, RZ, 0x5, R8 ;  /* 0x00000005ff087819 */ /* 0x001fc80000011608 */
[----:B------:R-:W-:-:S05]  /*16e20*/  LOP3.LUT R8, R8, 0x3, RZ, 0xc0, !PT ;  /* 0x0000000308087812 */ /* 0x000fca00078ec0ff */
[----:B------:R-:W-:-:S07]  /*16e30*/  IMAD.MOV.U32 R13, RZ, RZ, R8 ;  /* 0x000000ffff0d7224 */ /* 0x000fce00078e0008 */
[----:B------:R-:W-:Y:S05]  /*16e40*/  WARPSYNC.COLLECTIVE R15, `(.L_x_773) ;  /* 0x000000000f087348 */ /* 0x000fea0003c00000 */
[----:B------:R0:W1:Y:S02]  /*16e50*/  SHFL.IDX P6, R14, R13, R12, R11 ;  /* 0x0000000c0d0e7389 */ /* 0x00006400000c000b */
[----:B01----:R-:W-:Y:S01]  /*16e60*/  ENDCOLLECTIVE ;  /* 0x000000000000791b */ /* 0x003fe20003800000 */
.L_x_773:
[----:B------:R-:W-:Y:S05]  /*16e70*/  BSYNC B1 ;  /* 0x0000000000017941 */ /* 0x000fea0003800000 */
.L_x_772:
[----:B------:R-:W-:Y:S05]  /*16e80*/  BRA `(.L_x_774) ;  /* 0xffffff9400f87947 */ /* 0x000fea000383ffff */
.L_x_621:
[----:B------:R-:W-:Y:S01]  /*16e90*/  BSSY B1, `(.L_x_775) ;  /* 0x0000006000017945 */ /* 0x000fe20003800000 */
[----:B------:R-:W-:-:S07]  /*16ea0*/  IMAD.MOV.U32 R15, RZ, RZ, -0x1 ;  /* 0xffffffffff0f7424 */ /* 0x000fce00078e00ff */
[----:B0-----:R-:W-:Y:S05]  /*16eb0*/  WARPSYNC.COLLECTIVE R15, `(.L_x_776) ;  /* 0x000000000f0c7348 */ /* 0x001fea0003c00000 */
[----:B------:R-:W-:Y:S02]  /*16ec0*/  ELECT P6, UR62, PT ;  /* 0x00000000003e782f */ /* 0x000fe400038c0000 */
[----:B------:R-:W-:Y:S01]  /*16ed0*/  MOV R14, UR62 ;  /* 0x0000003e000e7c02 */ /* 0x000fe20008000f00 */
[----:B0-----:R-:W-:Y:S10]  /*16ee0*/  ENDCOLLECTIVE ;  /* 0x000000000000791b */ /* 0x001ff40003800000 */
.L_x_776:
[----:B------:R-:W-:Y:S05]  /*16ef0*/  BSYNC B1 ;  /* 0x0000000000017941 */ /* 0x000fea0003800000 */
.L_x_775:
[----:B------:R-:W-:Y:S05]  /*16f00*/  BRA `(.L_x_620) ;  /* 0xffffff9400f07947 */ /* 0x000fea000383ffff */
.L_x_623:
[----:B0-----:R0:W1:Y:S02]  /*16f10*/  SYNCS.PHASECHK.TRANS64.TRYWAIT P0, [R22+URZ+0x16820], R5 ;  /* 0x01682005160075a7 */ /* 0x001064000800017f */
[----:B-1----:R-:W-:Y:S05]  /*16f20*/  @!P0 NANOSLEEP.SYNCS 0x989680 ;  /* 0x009896800000895d */ /* 0x002fea0003900000 */
[----:B------:R-:W1:Y:S02]  /*16f30*/  @!P0 SYNCS.PHASECHK.TRANS64 P0, [R22+URZ+0x16820], R5 ;  /* 0x01682005160085a7 */ /* 0x000e64000800007f */
[----:B-1----:R-:W-:Y:S05]  /*16f40*/  @!P0 BRA `(.L_x_623) ;  /* 0xfffffffc00f08947 */ /* 0x002fea000383ffff */
[----:B------:R-:W-:Y:S05]  /*16f50*/  BRA `(.L_x_777) ;  /* 0xffffff9800007947 */ /* 0x000fea000383ffff */
.L_x_627:
[----:B0-----:R0:W1:Y:S02]  /*16f60*/  SYNCS.PHASECHK.TRANS64.TRYWAIT P0, [R5+URZ+0x168a0], R6 ;  /* 0x0168a006050075a7 */ /* 0x001064000800017f */
[----:B-1----:R-:W-:Y:S05]  /*16f70*/  @!P0 NANOSLEEP.SYNCS 0x989680 ;  /* 0x009896800000895d */ /* 0x002fea0003900000 */
[----:B------:R-:W1:Y:S02]  /*16f80*/  @!P0 SYNCS.PHASECHK.TRANS64 P0, [R5+URZ+0x168a0], R6 ;  /* 0x0168a006050085a7 */ /* 0x000e64000800007f */
[----:B-1----:R-:W-:Y:S05]  /*16f90*/  @!P0 BRA `(.L_x_627) ;  /* 0xfffffffc00f08947 */ /* 0x002fea000383ffff */
[----:B------:R-:W-:Y:S05]  /*16fa0*/  BRA `(.L_x_778) ;  /* 0xffffff9800187947 */ /* 0x000fea000383ffff */
.L_x_632:
[----:B-1----:R1:W2:Y:S02]  /*16fb0*/  SYNCS.PHASECHK.TRANS64.TRYWAIT P0, [R5+URZ+0x168c0], R6 ;  /* 0x0168c006050075a7 */ /* 0x0022a4000800017f */
[----:B--2---:R-:W-:Y:S05]  /*16fc0*/  @!P0 NANOSLEEP.SYNCS 0x989680 ;  /* 0x009896800000895d */ /* 0x004fea0003900000 */
[----:B------:R-:W2:Y:S02]  /*16fd0*/  @!P0 SYNCS.PHASECHK.TRANS64 P0, [R5+URZ+0x168c0], R6 ;  /* 0x0168c006050085a7 */ /* 0x000ea4000800007f */
[----:B--2---:R-:W-:Y:S05]  /*16fe0*/  @!P0 BRA `(.L_x_632) ;  /* 0xfffffffc00f08947 */ /* 0x004fea000383ffff */
[----:B------:R-:W-:Y:S05]  /*16ff0*/  BRA `(.L_x_779) ;  /* 0xffffff9800987947 */ /* 0x000fea000383ffff */
.L_x_639:
[----:B0-----:R0:W1:Y:S02]  /*17000*/  SYNCS.PHASECHK.TRANS64.TRYWAIT P1, [R5+URZ+0x168a0], R6 ;  /* 0x0168a006050075a7 */ /* 0x001064000802017f */
[----:B-1----:R-:W-:Y:S05]  /*17010*/  @!P1 NANOSLEEP.SYNCS 0x989680 ;  /* 0x009896800000995d */ /* 0x002fea0003900000 */
[----:B------:R-:W1:Y:S02]  /*17020*/  @!P1 SYNCS.PHASECHK.TRANS64 P1, [R5+URZ+0x168a0], R6 ;  /* 0x0168a006050095a7 */ /* 0x000e64000802007f */
[----:B-1----:R-:W-:Y:S05]  /*17030*/  @!P1 BRA `(.L_x_639) ;  /* 0xfffffffc00f09947 */ /* 0x002fea000383ffff */
[----:B------:R-:W-:Y:S05]  /*17040*/  BRA `(.L_x_780) ;  /* 0xffffff9c00587947 */ /* 0x000fea000383ffff */
.L_x_644:
[----:B-1----:R1:W2:Y:S02]  /*17050*/  SYNCS.PHASECHK.TRANS64.TRYWAIT P1, [R5+URZ+0x168c0], R6 ;  /* 0x0168c006050075a7 */ /* 0x0022a4000802017f */
[----:B--2---:R-:W-:Y:S05]  /*17060*/  @!P1 NANOSLEEP.SYNCS 0x989680 ;  /* 0x009896800000995d */ /* 0x004fea0003900000 */
[----:B------:R-:W2:Y:S02]  /*17070*/  @!P1 SYNCS.PHASECHK.TRANS64 P1, [R5+URZ+0x168c0], R6 ;  /* 0x0168c006050095a7 */ /* 0x000ea4000802007f */
[----:B--2---:R-:W-:Y:S05]  /*17080*/  @!P1 BRA `(.L_x_644) ;  /* 0xfffffffc00f09947 */ /* 0x004fea000383ffff */
[----:B------:R-:W-:Y:S05]  /*17090*/  BRA `(.L_x_781) ;  /* 0xffffff9c00d07947 */ /* 0x000fea000383ffff */
.L_x_657:
[----:B------:R-:W0:Y:S01]  /*170a0*/  S2R R20, SR_TID.X ;  /* 0x0000000000147919 */ /* 0x000e220000002100 */
[----:B------:R-:W-:Y:S01]  /*170b0*/  BSSY B0, `(.L_x_782) ;  /* 0x000000a000007945 */ /* 0x000fe20003800000 */
[----:B------:R-:W-:Y:S01]  /*170c0*/  IMAD.MOV.U32 R12, RZ, RZ, RZ ;  /* 0x000000ffff0c7224 */ /* 0x000fe200078e00ff */
[----:B------:R-:W-:Y:S01]  /*170d0*/  MOV R15, 0xffffffff ;  /* 0xffffffff000f7802 */ /* 0x000fe20000000f00 */
[----:B------:R-:W-:Y:S01]  /*170e0*/  IMAD.MOV.U32 R11, RZ, RZ, 0x1f ;  /* 0x0000001fff0b7424 */ /* 0x000fe200078e00ff */
[----:B0-----:R-:W-:-:S04]  /*170f0*/  SHF.R.U32.HI R9, RZ, 0x5, R20 ;  /* 0x00000005ff097819 */ /* 0x001fc80000011614 */
[----:B------:R-:W-:-:S04]  /*17100*/  LOP3.LUT R9, R9, 0x3, RZ, 0xc0, !PT ;  /* 0x0000000309097812 */ /* 0x000fc800078ec0ff */
[----:B------:R-:W-:-:S07]  /*17110*/  MOV R13, R9 ;  /* 0x00000009000d7202 */ /* 0x000fce0000000f00 */
[----:B-----5:R-:W-:Y:S05]  /*17120*/  WARPSYNC.COLLECTIVE R15, `(.L_x_783) ;  /* 0x000000000f087348 */ /* 0x020fea0003c00000 */
[----:B------:R0:W1:Y:S02]  /*17130*/  SHFL.IDX P6, R14, R13, R12, R11 ;  /* 0x0000000c0d0e7389 */ /* 0x00006400000c000b */
[----:B01---5:R-:W-:Y:S01]  /*17140*/  ENDCOLLECTIVE ;  /* 0x000000000000791b */ /* 0x023fe20003800000 */
.L_x_783:
[----:B------:R-:W-:Y:S05]  /*17150*/  BSYNC B0 ;  /* 0x0000000000007941 */ /* 0x000fea0003800000 */
.L_x_782:
[----:B------:R-:W-:Y:S05]  /*17160*/  BRA `(.L_x_784) ;  /* 0xffffffa800507947 */ /* 0x000fea000383ffff */
.L_x_660:
[----:B-1----:R1:W2:Y:S02]  /*17170*/  SYNCS.PHASECHK.TRANS64.TRYWAIT P0, [R3+URZ+0x16840], R4 ;  /* 0x01684004030075a7 */ /* 0x0022a4000800017f */
[----:B--2---:R-:W-:Y:S05]  /*17180*/  @!P0 NANOSLEEP.SYNCS 0x989680 ;  /* 0x009896800000895d */ /* 0x004fea0003900000 */
[----:B------:R-:W2:Y:S02]  /*17190*/  @!P0 SYNCS.PHASECHK.TRANS64 P0, [R3+URZ+0x16840], R4 ;  /* 0x01684004030085a7 */ /* 0x000ea4000800007f */
[----:B--2---:R-:W-:Y:S05]  /*171a0*/  @!P0 BRA `(.L_x_660) ;  /* 0xfffffffc00f08947 */ /* 0x004fea000383ffff */
[----:B------:R-:W-:Y:S05]  /*171b0*/  BRA `(.L_x_785) ;  /* 0xffffffa800b07947 */ /* 0x000fea000383ffff */
.L_x_661:
        /* <DEDUP_REMOVED lines=8> */
.L_x_787:
[----:B------:R-:W-:Y:S05]  /*17240*/  BSYNC B0 ;  /* 0x0000000000007941 */ /* 0x000fea0003800000 */
.L_x_786:
[----:B------:R-:W-:Y:S01]  /*17250*/  MOV R13, R0 ;  /* 0x00000000000d7202 */ /* 0x000fe20000000f00 */
[----:B------:R-:W-:Y:S01]  /*17260*/  IMAD.MOV.U32 R12, RZ, RZ, RZ ;  /* 0x000000ffff0c7224 */ /* 0x000fe200078e00ff */
[----:B------:R-:W-:Y:S01]  /*17270*/  MOV R15, 0xffffffff ;  /* 0xffffffff000f7802 */ /* 0x000fe20000000f00 */
[----:B------:R-:W-:Y:S01]  /*17280*/  IMAD.MOV.U32 R11, RZ, RZ, 0x181f ;  /* 0x0000181fff0b7424 */ /* 0x000fe200078e00ff */
[----:B------:R-:W-:Y:S01]  /*17290*/  @P0 LEA R8, R5, R22, 0x1 ;  /* 0x0000001605080211 */ /* 0x000fe200078e08ff */
[----:B------:R-:W-:-:S07]  /*172a0*/  IMAD.MOV.U32 R6, RZ, RZ, R14 ;  /* 0x000000ffff067224 */ /* 0x000fce00078e000e */
[----:B------:R-:W-:Y:S05]  /*172b0*/  WARPSYNC.COLLECTIVE R15, `(.L_x_788) ;  /* 0x000000000f087348 */ /* 0x000fea0003c00000 */
[----:B------:R0:W1:Y:S02]  /*172c0*/  SHFL.IDX P6, R14, R13, R12, R11 ;  /* 0x0000000c0d0e7389 */ /* 0x00006400000c000b */
[----:B01----:R-:W-:Y:S01]  /*172d0*/  ENDCOLLECTIVE ;  /* 0x000000000000791b */ /* 0x003fe20003800000 */
.L_x_788:
[----:B------:R-:W-:Y:S02]  /*172e0*/  IMAD.MOV.U32 R13, RZ, RZ, R2 ;  /* 0x000000ffff0d7224 */ /* 0x000fe400078e0002 */
[----:B------:R-:W-:Y:S02]  /*172f0*/  IMAD.MOV.U32 R12, RZ, RZ, 0x1 ;  /* 0x00000001ff0c7424 */ /* 0x000fe400078e00ff */
[----:B------:R-:W-:-:S07]  /*17300*/  IMAD.MOV.U32 R7, RZ, RZ, R14 ;  /* 0x000000ffff077224 */ /* 0x000fce00078e000e */
[----:B------:R-:W-:Y:S05]  /*17310*/  WARPSYNC.COLLECTIVE R15, `(.L_x_789) ;  /* 0x000000000f087348 */ /* 0x000fea0003c00000 */
[----:B------:R0:W1:Y:S02]  /*17320*/  SHFL.IDX P6, R14, R13, R12, R11 ;  /* 0x0000000c0d0e7389 */ /* 0x00006400000c000b */
[----:B01----:R-:W-:Y:S01]  /*17330*/  ENDCOLLECTIVE ;  /* 0x000000000000791b */ /* 0x003fe20003800000 */
.L_x_789:
        /* <DEDUP_REMOVED lines=15> */
.L_x_790:
[----:B------:R-:W-:Y:S02]  /*17430*/  @P0 IMAD R8, R5, 0x2, R22 ;  /* 0x0000000205080824 */ /* 0x000fe400078e0216 */
[----:B------:R-:W-:Y:S01]  /*17440*/  IMAD.MOV.U32 R13, RZ, RZ, R2 ;  /* 0x000000ffff0d7224 */ /* 0x000fe200078e0002 */
[----:B------:R-:W-:Y:S01]  /*17450*/  MOV R12, 0x2 ;  /* 0x00000002000c7802 */ /* 0x000fe20000000f00 */
[----:B------:R-:W-:-:S07]  /*17460*/  IMAD.MOV.U32 R7, RZ, RZ, R14 ;  /* 0x000000ffff077224 */ /* 0x000fce00078e000e */
[----:B------:R-:W-:Y:S05]  /*17470*/  WARPSYNC.COLLECTIVE R15, `(.L_x_791) ;  /* 0x000000000f087348 */ /* 0x000fea0003c00000 */
[----:B------:R0:W1:Y:S02]  /*17480*/  SHFL.IDX P6, R14, R13, R12, R11 ;  /* 0x0000000c0d0e7389 */ /* 0x00006400000c000b */
[----:B01----:R-:W-:Y:S01]  /*17490*/  ENDCOLLECTIVE ;  /* 0x000000000000791b */ /* 0x003fe20003800000 */
.L_x_791:
        /* <DEDUP_REMOVED lines=15> */
.L_x_792:
[----:B------:R-:W-:Y:S01]  /*17590*/  @P0 IMAD R8, R5, 0x2, R22 ;  /* 0x0000000205080824 */ /* 0x000fe200078e0216 */
[----:B------:R-:W-:Y:S01]  /*175a0*/  MOV R13, R2 ;  /* 0x00000002000d7202 */ /* 0x000fe20000000f00 */
[----:B------:R-:W-:Y:S01]  /*175b0*/  IMAD.MOV.U32 R12, RZ, RZ, 0x3 ;  /* 0x00000003ff0c7424 */ /* 0x000fe200078e00ff */
[----:B------:R-:W-:-:S07]  /*175c0*/  MOV R7, R14 ;  /* 0x0000000e00077202 */ /* 0x000fce0000000f00 */
[----:B------:R-:W-:Y:S05]  /*175d0*/  WARPSYNC.COLLECTIVE R15, `(.L_x_793) ;  /* 0x000000000f087348 */ /* 0x000fea0003c00000 */
[----:B------:R0:W1:Y:S02]  /*175e0*/  SHFL.IDX P6, R14, R13, R12, R11 ;  /* 0x0000000c0d0e7389 */ /* 0x00006400000c000b */
[----:B01----:R-:W-:Y:S01]  /*175f0*/  ENDCOLLECTIVE ;  /* 0x000000000000791b */ /* 0x003fe20003800000 */
.L_x_793:
        /* <DEDUP_REMOVED lines=15> */
.L_x_794:
[----:B------:R-:W-:Y:S01]  /*176f0*/  @P0 LEA R8, R5, R22, 0x1 ;  /* 0x0000001605080211 */ /* 0x000fe200078e08ff */
[----:B------:R-:W-:Y:S02]  /*17700*/  IMAD.MOV.U32 R13, RZ, RZ, R2 ;  /* 0x000000ffff0d7224 */ /* 0x000fe400078e0002 */
[----:B------:R-:W-:Y:S02]  /*17710*/  IMAD.MOV.U32 R12, RZ, RZ, 0x4 ;  /* 0x00000004ff0c7424 */ /* 0x000fe400078e00ff */
[----:B------:R-:W-:-:S07]  /*17720*/  IMAD.MOV.U32 R7, RZ, RZ, R14 ;  /* 0x000000ffff077224 */ /* 0x000fce00078e000e */
[----:B------:R-:W-:Y:S05]  /*17730*/  WARPSYNC.COLLECTIVE R15, `(.L_x_795) ;  /* 0x000000000f087348 */ /* 0x000fea0003c00000 */
[----:B------:R0:W1:Y:S02]  /*17740*/  SHFL.IDX P6, R14, R13, R12, R11 ;  /* 0x0000000c0d0e7389 */ /* 0x00006400000c000b */
[----:B01----:R-:W-:Y:S01]  /*17750*/  ENDCOLLECTIVE ;  /* 0x000000000000791b */ /* 0x003fe20003800000 */
.L_x_795:
        /* <DEDUP_REMOVED lines=15> */
.L_x_796:
[----:B------:R-:W-:Y:S02]  /*17850*/  @P0 IMAD R8, R5, 0x2, R22 ;  /* 0x0000000205080824 */ /* 0x000fe400078e0216 */
[----:B------:R-:W-:Y:S01]  /*17860*/  IMAD.MOV.U32 R13, RZ, RZ, R2 ;  /* 0x000000ffff0d7224 */ /* 0x000fe200078e0002 */
[----:B------:R-:W-:Y:S01]  /*17870*/  MOV R12, 0x5 ;  /* 0x00000005000c7802 */ /* 0x000fe20000000f00 */
[----:B------:R-:W-:-:S07]  /*17880*/  IMAD.MOV.U32 R7, RZ, RZ, R14 ;  /* 0x000000ffff077224 */ /* 0x000fce00078e000e */
[----:B------:R-:W-:Y:S05]  /*17890*/  WARPSYNC.COLLECTIVE R15, `(.L_x_797) ;  /* 0x000000000f087348 */ /* 0x000fea0003c00000 */
[----:B------:R0:W1:Y:S02]  /*178a0*/  SHFL.IDX P6, R14, R13, R12, R11 ;  /* 0x0000000c0d0e7389 */ /* 0x00006400000c000b */
[----:B01----:R-:W-:Y:S01]  /*178b0*/  ENDCOLLECTIVE ;  /* 0x000000000000791b */ /* 0x003fe20003800000 */
.L_x_797:
        /* <DEDUP_REMOVED lines=15> */
.L_x_798:
[----:B------:R-:W-:Y:S01]  /*179b0*/  @P0 IMAD R8, R5, 0x2, R22 ;  /* 0x0000000205080824 */ /* 0x000fe200078e0216 */
[----:B------:R-:W-:Y:S01]  /*179c0*/  MOV R13, R2 ;  /* 0x00000002000d7202 */ /* 0x000fe20000000f00 */
[----:B------:R-:W-:Y:S01]  /*179d0*/  IMAD.MOV.U32 R12, RZ, RZ, 0x6 ;  /* 0x00000006ff0c7424 */ /* 0x000fe200078e00ff */
[----:B------:R-:W-:-:S07]  /*179e0*/  MOV R7, R14 ;  /* 0x0000000e00077202 */ /* 0x000fce0000000f00 */
[----:B------:R-:W-:Y:S05]  /*179f0*/  WARPSYNC.COLLECTIVE R15, `(.L_x_799) ;  /* 0x000000000f087348 */ /* 0x000fea0003c00000 */
[----:B------:R0:W1:Y:S02]  /*17a00*/  SHFL.IDX P6, R14, R13, R12, R11 ;  /* 0x0000000c0d0e7389 */ /* 0x00006400000c000b */
[----:B01----:R-:W-:Y:S01]  /*17a10*/  ENDCOLLECTIVE ;  /* 0x000000000000791b */ /* 0x003fe20003800000 */
.L_x_799:
        /* <DEDUP_REMOVED lines=15> */
.L_x_800:
[----:B------:R-:W-:Y:S01]  /*17b10*/  @P0 LEA R8, R5, R22, 0x1 ;  /* 0x0000001605080211 */ /* 0x000fe200078e08ff */
[----:B------:R-:W-:Y:S02]  /*17b20*/  IMAD.MOV.U32 R13, RZ, RZ, R2 ;  /* 0x000000ffff0d7224 */ /* 0x000fe400078e0002 */
[----:B------:R-:W-:Y:S02]  /*17b30*/  IMAD.MOV.U32 R12, RZ, RZ, 0x7 ;  /* 0x00000007ff0c7424 */ /* 0x000fe400078e00ff */
[----:B------:R-:W-:-:S07]  /*17b40*/  IMAD.MOV.U32 R7, RZ, RZ, R14 ;  /* 0x000000ffff077224 */ /* 0x000fce00078e000e */
[----:B------:R-:W-:Y:S05]  /*17b50*/  WARPSYNC.COLLECTIVE R15, `(.L_x_801) ;  /* 0x000000000f087348 */ /* 0x000fea0003c00000 */
[----:B------:R0:W1:Y:S02]  /*17b60*/  SHFL.IDX P6, R14, R13, R12, R11 ;  /* 0x0000000c0d0e7389 */ /* 0x00006400000c000b */
[----:B01----:R-:W-:Y:S01]  /*17b70*/  ENDCOLLECTIVE ;  /* 0x000000000000791b */ /* 0x003fe20003800000 */
.L_x_801:
[----:B------:R-:W-:-:S05]  /*17b80*/  @P0 LEA R7, P1, R9, R7, 0x1 ;  /* 0x0000000709070211 */ /* 0x000fca00078208ff */
[----:B------:R-:W-:-:S05]  /*17b90*/  @P0 IMAD.X R6, RZ, RZ, R6, P1 ;  /* 0x000000ffff060224 */ /* 0x000fca00008e0606 */
[----:B------:R-:W-:Y:S01]  /*17ba0*/  @P0 LOP3.LUT R7, R7, R6, RZ, 0x3c, !PT ;  /* 0x0000000607070212 */ /* 0x000fe200078e3cff */
[----:B------:R-:W-:-:S03]  /*17bb0*/  IMAD.MOV.U32 R13, RZ, RZ, R0 ;  /* 0x000000ffff0d7224 */ /* 0x000fc600078e0000 */
[----:B------:R-:W-:-:S04]  /*17bc0*/  @P0 LOP3.LUT R6, R7, R6, RZ, 0x3c, !PT ;  /* 0x0000000607060212 */ /* 0x000fc800078e3cff */
[----:B------:R-:W-:Y:S02]  /*17bd0*/  @P0 LOP3.LUT R7, R7, R6, RZ, 0x3c, !PT ;  /* 0x0000000607070212 */ /* 0x000fe400078e3cff */
[----:B------:R-:W-:-:S07]  /*17be0*/  MOV R2, R14 ;  /* 0x0000000e00027202 */ /* 0x000fce0000000f00 */
[----:B------:R-:W-:Y:S05]  /*17bf0*/  WARPSYNC.COLLECTIVE R15, `(.L_x_802) ;  /* 0x000000000f087348 */ /* 0x000fea0003c00000 */
[----:B------:R0:W1:Y:S02]  /*17c00*/  SHFL.IDX P6, R14, R13, R12, R11 ;  /* 0x0000000c0d0e7389 */ /* 0x00006400000c000b */
[----:B01----:R-:W-:Y:S01]  /*17c10*/  ENDCOLLECTIVE ;  /* 0x000000000000791b */ /* 0x003fe20003800000 */
.L_x_802:
[----:B------:R-:W-:Y:S01]  /*17c20*/  @!PT LDS RZ, [RZ] ;  /* 0x00000000fffff984 */ /* 0x000fe20000000800 */
[----:B------:R-:W-:Y:S01]  /*17c30*/  @!PT LDS RZ, [RZ] ;  /* 0x00000000fffff984 */ /* 0x000fe20000000800 */
[----:B------:R-:W-:Y:S01]  /*17c40*/  @!PT LDS RZ, [RZ] ;  /* 0x00000000fffff984 */ /* 0x000fe20000000800 */
[----:B------:R2:W-:Y:S01]  /*17c50*/  @P0 LDGSTS.E.BYPASS.LTC128B.128 [R8+0x11400], desc[UR42][R6.64], !P2 ;  /* 0x1140000006080fae */ /* 0x0005e2000d101d6a */
[----:B------:R-:W-:Y:S01]  /*17c60*/  IMAD.MOV.U32 R0, RZ, RZ, R14 ;  /* 0x000000ffff007224 */ /* 0x000fe200078e000e */
[----:B------:R-:W-:Y:S06]  /*17c70*/  BRA `(.L_x_803) ;  /* 0xffffffa400cc7947 */ /* 0x000fec000383ffff */
.L_x_666:
[----:B------:R-:W2:Y:S01]  /*17c80*/  LDL.LU R11, [R1+0x34] ;  /* 0x00003400010b7983 */ /* 0x000ea20000300800 */
[----:B------:R-:W-:Y:S01]  /*17c90*/  MOV R13, R0 ;  /* 0x00000000000d7202 */ /* 0x000fe20000000f00 */
[----:B------:R-:W-:Y:S01]  /*17ca0*/  IMAD.MOV.U32 R12, RZ, RZ, RZ ;  /* 0x000000ffff0c7224 */ /* 0x000fe200078e00ff */
[----:B------:R-:W-:Y:S01]  /*17cb0*/  MOV R15, 0xffffffff ;  /* 0xffffffff000f7802 */ /* 0x000fe20000000f00 */
[----:B------:R-:W-:-:S04]  /*17cc0*/  IMAD R17, R17, 0xc0, R9 ;  /* 0x000000c011117824 */ /* 0x000fc800078e0209 */
[----:B------:R-:W-:Y:S02]  /*17cd0*/  VIADD R8, R17, 0x10 ;  /* 0x0000001011087836 */ /* 0x000fe40000000000 */
[----:B--2---:R-:W-:Y:S02]  /*17ce0*/  IMAD R3, R11, R10, RZ ;  /* 0x0000000a0b037224 */ /* 0x004fe400078e02ff */
[----:B------:R-:W-:-:S03]  /*17cf0*/  IMAD.MOV.U32 R11, RZ, RZ, 0x181f ;  /* 0x0000181fff0b7424 */ /* 0x000fc600078e00ff */
[----:B------:R-:W-:-:S13]  /*17d00*/  ISETP.GE.AND P1, PT, R17, R3, PT ;  /* 0x000000031100720c */ /* 0x000fda0003f26270 */
[----:B-----5:R-:W-:Y:S05]  /*17d10*/  WARPSYNC.COLLECTIVE R15, `(.L_x_804) ;  /* 0x000000000f087348 */ /* 0x020fea0003c00000 */
[----:B------:R0:W1:Y:S02]  /*17d20*/  SHFL.IDX P6, R14, R13, R12, R11 ;  /* 0x0000000c0d0e7389 */ /* 0x00006400000c000b */
[----:B01---5:R-:W-:Y:S01]  /*17d30*/  ENDCOLLECTIVE ;  /* 0x000000000000791b */ /* 0x023fe20003800000 */
.L_x_804:
[----:B------:R-:W-:Y:S02]  /*17d40*/  IMAD.MOV.U32 R13, RZ, RZ, R2 ;  /* 0x000000ffff0d7224 */ /* 0x000fe400078e0002 */
[----:B------:R-:W-:-:S07]  /*17d50*/  IMAD.MOV.U32 R6, RZ, RZ, R14 ;  /* 0x000000ffff067224 */ /* 0x000fce00078e000e */
[----:B------:R-:W-:Y:S05]  /*17d60*/  WARPSYNC.COLLECTIVE R15, `(.L_x_805) ;  /* 0x000000000f087348 */ /* 0x000fea0003c00000 */
[----:B------:R0:W1:Y:S02]  /*17d70*/  SHFL.IDX P6, R14, R13, R12, R11 ;  /* 0x0000000c0d0e7389 */ /* 0x00006400000c000b */
[----:B01----:R-:W-:Y:S01]  /*17d80*/  ENDCOLLECTIVE ;  /* 0x000000000000791b */ /* 0x003fe20003800000 */
.L_x_805:
[----:B------:R-:W-:Y:S01]  /*17d90*/  MOV R13, R0 ;  /* 0x00000000000d7202 */ /* 0x000fe20000000f00 */
[----:B------:R-:W-:Y:S01]  /*17da0*/  IMAD.MOV.U32 R12, RZ, RZ, 0x1 ;  /* 0x00000001ff0c7424 */ /* 0x000fe200078e00ff */
[----:B------:R-:W-:-:S07]  /*17db0*/  MOV R7, R14 ;  /* 0x0000000e00077202 */ /* 0x000fce0000000f00 */
[----:B------:R-:W-:Y:S05]  /*17dc0*/  WARPSYNC.COLLECTIVE R15, `(.L_x_806) ;  /* 0x000000000f087348 */ /* 0x000fea0003c00000 */
[----:B------:R0:W1:Y:S02]  /*17dd0*/  SHFL.IDX P6, R14, R13, R12, R11 ;  /* 0x0000000c0d0e7389 */ /* 0x00006400000c000b */
[----:B01----:R-:W-:Y:S01]  /*17de0*/  ENDCOLLECTIVE ;  /* 0x000000000000791b */ /* 0x003fe20003800000 */
.L_x_806:
        /* <DEDUP_REMOVED lines=9> */
[----:B------:R0:W-:Y:S01]  /*17e80*/  @!P1 LDGSTS.E.BYPASS.LTC128B.128 [R20+0x8400], desc[UR42][R6.64], !P0 ;  /* 0x0840000006149fae */ /* 0x0001e2000c101d6a */
[----:B------:R-:W-:Y:S01]  /*17e90*/  ISETP.GE.AND P1, PT, R8, R3, PT ;  /* 0x000000030800720c */ /* 0x000fe20003f26270 */
[----:B0-----:R-:W-:-:S12]  /*17ea0*/  IMAD.MOV.U32 R6, RZ, RZ, R14 ;  /* 0x000000ffff067224 */ /* 0x001fd800078e000e */
[----:B------:R-:W-:Y:S05]  /*17eb0*/  WARPSYNC.COLLECTIVE R15, `(.L_x_807) ;  /* 0x000000000f087348 */ /* 0x000fea0003c00000 */
[----:B------:R0:W1:Y:S02]  /*17ec0*/  SHFL.IDX P6, R14, R13, R12, R11 ;  /* 0x0000000c0d0e7389 */ /* 0x00006400000c000b */
[----:B01----:R-:W-:Y:S01]  /*17ed0*/  ENDCOLLECTIVE ;  /* 0x000000000000791b */ /* 0x003fe20003800000 */
.L_x_807:
[----:B------:R-:W-:Y:S02]  /*17ee0*/  IMAD.MOV.U32 R13, RZ, RZ, R0 ;  /* 0x000000ffff0d7224 */ /* 0x000fe400078e0000 */
[----:B------:R-:W-:Y:S02]  /*17ef0*/  IMAD.MOV.U32 R12, RZ, RZ, 0x2 ;  /* 0x00000002ff0c7424 */ /* 0x000fe400078e00ff */
[----:B------:R-:W-:-:S07]  /*17f00*/  IMAD.MOV.U32 R7, RZ, RZ, R14 ;  /* 0x000000ffff077224 */ /* 0x000fce00078e000e */
[----:B------:R-:W-:Y:S05]  /*17f10*/  WARPSYNC.COLLECTIVE R15, `(.L_x_808) ;  /* 0x000000000f087348 */ /* 0x000fea0003c00000 */
[----:B------:R0:W1:Y:S02]  /*17f20*/  SHFL.IDX P6, R14, R13, R12, R11 ;  /* 0x0000000c0d0e7389 */ /* 0x00006400000c000b */
[----:B01----:R-:W-:Y:S01]  /*17f30*/  ENDCOLLECTIVE ;  /* 0x000000000000791b */ /* 0x003fe20003800000 */
.L_x_808:
        /* <DEDUP_REMOVED lines=10> */
[----:B0-----:R-:W-:-:S04]  /*17fe0*/  IADD3 R6, R17, 0x20, RZ ;  /* 0x0000002011067810 */ /* 0x001fc80007ffe0ff */
[----:B------:R-:W-:Y:S02]  /*17ff0*/  ISETP.GE.AND P1, PT, R6, R3, PT ;  /* 0x000000030600720c */ /* 0x000fe40003f26270 */
[----:B------:R-:W-:-:S11]  /*18000*/  MOV R6, R14 ;  /* 0x0000000e00067202 */ /* 0x000fd60000000f00 */
[----:B------:R-:W-:Y:S05]  /*18010*/  WARPSYNC.COLLECTIVE R15, `(.L_x_809) ;  /* 0x000000000f087348 */ /* 0x000fea0003c00000 */
[----:B------:R0:W1:Y:S02]  /*18020*/  SHFL.IDX P6, R14, R13, R12, R11 ;  /* 0x0000000c0d0e7389 */ /* 0x00006400000c000b */
[----:B01----:R-:W-:Y:S01]  /*18030*/  ENDCOLLECTIVE ;  /* 0x000000000000791b */ /* 0x003fe20003800000 */
.L_x_809:
[----:B------:R-:W-:Y:S01]  /*18040*/  IMAD.MOV.U32 R13, RZ, RZ, R0 ;  /* 0x000000ffff0d7224 */ /* 0x000fe200078e0000 */
[----:B------:R-:W-:Y:S01]  /*18050*/  MOV R12, 0x3 ;  /* 0x00000003000c7802 */ /* 0x000fe20000000f00 */
[----:B------:R-:W-:-:S07]  /*18060*/  IMAD.MOV.U32 R7, RZ, RZ, R14 ;  /* 0x000000ffff077224 */ /* 0x000fce00078e000e */
[----:B------:R-:W-:Y:S05]  /*18070*/  WARPSYNC.COLLECTIVE R15, `(.L_x_810) ;  /* 0x000000000f087348 */ /* 0x000fea0003c00000 */
[----:B------:R0:W1:Y:S02]  /*18080*/  SHFL.IDX P6, R14, R13, R12, R11 ;  /* 0x0000000c0d0e7389 */ /* 0x00006400000c000b */
[----:B01----:R-:W-:Y:S01]  /*18090*/  ENDCOLLECTIVE ;  /* 0x000000000000791b */ /* 0x003fe20003800000 */
.L_x_810:
        /* <DEDUP_REMOVED lines=16> */
.L_x_811:
[----:B------:R-:W-:Y:S01]  /*181a0*/  MOV R13, R0 ;  /* 0x00000000000d7202 */ /* 0x000fe20000000f00 */
[----:B------:R-:W-:Y:S01]  /*181b0*/  IMAD.MOV.U32 R12, RZ, RZ, 0x4 ;  /* 0x00000004ff0c7424 */ /* 0x000fe200078e00ff */
[----:B------:R-:W-:-:S07]  /*181c0*/  MOV R7, R14 ;  /* 0x0000000e00077202 */ /* 0x000fce0000000f00 */
[----:B------:R-:W-:Y:S05]  /*181d0*/  WARPSYNC.COLLECTIVE R15, `(.L_x_812) ;  /* 0x000000000f087348 */ /* 0x000fea0003c00000 */
[----:B------:R0:W1:Y:S02]  /*181e0*/  SHFL.IDX P6, R14, R13, R12, R11 ;  /* 0x0000000c0d0e7389 */ /* 0x00006400000c000b */
[----:B01----:R-:W-:Y:S01]  /*181f0*/  ENDCOLLECTIVE ;  /* 0x000000000000791b */ /* 0x003fe20003800000 */
.L_x_812:
        /* <DEDUP_REMOVED lines=16> */
.L_x_813:
[----:B------:R-:W-:Y:S02]  /*18300*/  IMAD.MOV.U32 R13, RZ, RZ, R0 ;  /* 0x000000ffff0d7224 */ /* 0x000fe400078e0000 */
[----:B------:R-:W-:Y:S02]  /*18310*/  IMAD.MOV.U32 R12, RZ, RZ, 0x5 ;  /* 0x00000005ff0c7424 */ /* 0x000fe400078e00ff */
[----:B------:R-:W-:-:S07]  /*18320*/  IMAD.MOV.U32 R7, RZ, RZ, R14 ;  /* 0x000000ffff077224 */ /* 0x000fce00078e000e */
[----:B------:R-:W-:Y:S05]  /*18330*/  WARPSYNC.COLLECTIVE R15, `(.L_x_814) ;  /* 0x000000000f087348 */ /* 0x000fea0003c00000 */
[----:B------:R0:W1:Y:S02]  /*18340*/  SHFL.IDX P6, R14, R13, R12, R11 ;  /* 0x0000000c0d0e7389 */ /* 0x00006400000c000b */
[----:B01----:R-:W-:Y:S01]  /*18350*/  ENDCOLLECTIVE ;  /* 0x000000000000791b */ /* 0x003fe20003800000 */
.L_x_814:
        /* <DEDUP_REMOVED lines=16> */
.L_x_815:
[----:B------:R-:W-:Y:S01]  /*18460*/  IMAD.MOV.U32 R13, RZ, RZ, R0 ;  /* 0x000000ffff0d7224 */ /* 0x000fe200078e0000 */
[----:B------:R-:W-:Y:S01]  /*18470*/  MOV R12, 0x6 ;  /* 0x00000006000c7802 */ /* 0x000fe20000000f00 */
[----:B------:R-:W-:-:S07]  /*18480*/  IMAD.MOV.U32 R7, RZ, RZ, R14 ;  /* 0x000000ffff077224 */ /* 0x000fce00078e000e */
[----:B------:R-:W-:Y:S05]  /*18490*/  WARPSYNC.COLLECTIVE R15, `(.L_x_816) ;  /* 0x000000000f087348 */ /* 0x000fea0003c00000 */
[----:B------:R0:W1:Y:S02]  /*184a0*/  SHFL.IDX P6, R14, R13, R12, R11 ;  /* 0x0000000c0d0e7389 */ /* 0x00006400000c000b */
[----:B01----:R-:W-:Y:S01]  /*184b0*/  ENDCOLLECTIVE ;  /* 0x000000000000791b */ /* 0x003fe20003800000 */
.L_x_816:
        /* <DEDUP_REMOVED lines=16> */
.L_x_817:
[----:B------:R-:W-:Y:S01]  /*185c0*/  IMAD.MOV.U32 R13, RZ, RZ, R0 ;  /* 0x000000ffff0d7224 */ /* 0x000fe200078e0000 */
[----:B------:R-:W-:Y:S02]  /*185d0*/  MOV R12, 0x7 ;  /* 0x00000007000c7802 */ /* 0x000fe40000000f00 */
[----:B------:R-:W-:-:S07]  /*185e0*/  MOV R7, R14 ;  /* 0x0000000e00077202 */ /* 0x000fce0000000f00 */
[----:B------:R-:W-:Y:S05]  /*185f0*/  WARPSYNC.COLLECTIVE R15, `(.L_x_818) ;  /* 0x000000000f087348 */ /* 0x000fea0003c00000 */
[----:B------:R0:W1:Y:S02]  /*18600*/  SHFL.IDX P6, R14, R13, R12, R11 ;  /* 0x0000000c0d0e7389 */ /* 0x00006400000c000b */
[----:B01----:R-:W-:Y:S01]  /*18610*/  ENDCOLLECTIVE ;  /* 0x000000000000791b */ /* 0x003fe20003800000 */
.L_x_818:
[----:B------:R-:W-:-:S05]  /*18620*/  @!P1 LEA R7, P2, R21, R7, 0x1 ;  /* 0x0000000715079211 */ /* 0x000fca00078408ff */
[----:B------:R-:W-:-:S05]  /*18630*/  @!P1 IMAD.X R6, RZ, RZ, R6, P2 ;  /* 0x000000ffff069224 */ /* 0x000fca00010e0606 */
[----:B------:R-:W-:Y:S01]  /*18640*/  @!P1 LOP3.LUT R7, R7, R6, RZ, 0x3c, !PT ;  /* 0x0000000607079212 */ /* 0x000fe200078e3cff */
[----:B------:R-:W-:-:S03]  /*18650*/  IMAD.MOV.U32 R13, RZ, RZ, R2 ;  /* 0x000000ffff0d7224 */ /* 0x000fc600078e0002 */
[----:B------:R-:W-:Y:S01]  /*18660*/  @!P1 LOP3.LUT R6, R7, R6, RZ, 0x3c, !PT ;  /* 0x0000000607069212 */ /* 0x000fe200078e3cff */
[----:B------:R-:W-:-:S03]  /*18670*/  VIADD R2, R17, 0x70 ;  /* 0x0000007011027836 */ /* 0x000fc60000000000 */
[----:B------:R-:W-:Y:S01]  /*18680*/  @!P1 LOP3.LUT R7, R7, R6, RZ, 0x3c, !PT ;  /* 0x0000000607079212 */ /* 0x000fe200078e3cff */
[----:B------:R-:W-:-:S04]  /*18690*/  IMAD.MOV.U32 R0, RZ, RZ, R14 ;  /* 0x000000ffff007224 */ /* 0x000fc800078e000e */
[----:B------:R-:W-:Y:S01]  /*186a0*/  @!PT LDS RZ, [RZ] ;  /* 0x00000000fffff984 */ /* 0x000fe20000000800 */
[----:B------:R-:W-:Y:S01]  /*186b0*/  @!PT LDS RZ, [RZ] ;  /* 0x00000000fffff984 */ /* 0x000fe20000000800 */
[----:B------:R-:W-:Y:S01]  /*186c0*/  @!PT LDS RZ, [RZ] ;  /* 0x00000000fffff984 */ /* 0x000fe20000000800 */
[----:B------:R0:W-:Y:S01]  /*186d0*/  @!P1 LDGSTS.E.BYPASS.LTC128B.128 [R20+0xb400], desc[UR42][R6.64], !P0 ;  /* 0x0b40000006149fae */ /* 0x0001e2000c101d6a */
[----:B------:R-:W-:-:S13]  /*186e0*/  ISETP.GE.AND P1, PT, R2, R3, PT ;  /* 0x000000030200720c */ /* 0x000fda0003f26270 */
[----:B0-----:R-:W-:Y:S05]  /*186f0*/  WARPSYNC.COLLECTIVE R15, `(.L_x_819) ;  /* 0x000000000f087348 */ /* 0x001fea0003c00000 */
[----:B------:R1:W2:Y:S02]  /*18700*/  SHFL.IDX P6, R14, R13, R12, R11 ;  /* 0x0000000c0d0e7389 */ /* 0x0002a400000c000b */
[----:B012---:R-:W-:Y:S01]  /*18710*/  ENDCOLLECTIVE ;  /* 0x000000000000791b */ /* 0x007fe20003800000 */
.L_x_819:
[----:B------:R-:W-:Y:S01]  /*18720*/  IMAD.MOV.U32 R13, RZ, RZ, R4 ;  /* 0x000000ffff0d7224 */ /* 0x000fe200078e0004 */
[----:B------:R-:W-:Y:S02]  /*18730*/  MOV R12, RZ ;  /* 0x000000ff000c7202 */ /* 0x000fe40000000f00 */
[----:B------:R-:W-:-:S07]  /*18740*/  MOV R6, R14 ;  /* 0x0000000e00067202 */ /* 0x000fce0000000f00 */
[----:B------:R-:W-:Y:S05]  /*18750*/  WARPSYNC.COLLECTIVE R15, `(.L_x_820) ;  /* 0x000000000f087348 */ /* 0x000fea0003c00000 */
[----:B------:R0:W1:Y:S02]  /*18760*/  SHFL.IDX P6, R14, R13, R12, R11 ;  /* 0x0000000c0d0e7389 */ /* 0x00006400000c000b */
[----:B01----:R-:W-:Y:S01]  /*18770*/  ENDCOLLECTIVE ;  /* 0x000000000000791b */ /* 0x003fe20003800000 */
.L_x_820:
[----:B------:R-:W-:-:S05]  /*18780*/  @!P1 LEA R6, P2, R21, R6, 0x1 ;  /* 0x0000000615069211 */ /* 0x000fca00078408ff */
[----:B------:R-:W-:-:S05]  /*18790*/  @!P1 IMAD.X R0, RZ, RZ, R0, P2 ;  /* 0x000000ffff009224 */ /* 0x000fca00010e0600 */
[----:B------:R-:W-:Y:S01]  /*187a0*/  @!P1 MOV R7, R0 ;  /* 0x0000000000079202 */ /* 0x000fe20000000f00 */
[C---:B------:R-:W-:Y:S02]  /*187b0*/  VIADD R0, R17.reuse, 0x80 ;  /* 0x0000008011007836 */ /* 0x040fe40000000000 */
[----:B------:R-:W-:Y:S02]  /*187c0*/  IMAD.MOV.U32 R13, RZ, RZ, R5 ;  /* 0x000000ffff0d7224 */ /* 0x000fe400078e0005 */
[----:B------:R-:W-:Y:S01]  /*187d0*/  @!PT LDS RZ, [RZ] ;  /* 0x00000000fffff984 */ /* 0x000fe20000000800 */
[----:B------:R-:W-:Y:S01]  /*187e0*/  @!PT LDS RZ, [RZ] ;  /* 0x00000000fffff984 */ /* 0x000fe20000000800 */
[----:B------:R-:W-:Y:S01]  /*187f0*/  @!PT LDS RZ, [RZ] ;  /* 0x00000000fffff984 */ /* 0x000fe20000000800 */
[----:B------:R0:W-:Y:S01]  /*18800*/  @!P1 LDGSTS.E.BYPASS.LTC128B.128 [R20+0xbc00], desc[UR42][R6.64], !P0 ;  /* 0x0bc0000006149fae */ /* 0x0001e2000c101d6a */
[----:B------:R-:W-:Y:S02]  /*18810*/  ISETP.GE.AND P1, PT, R0, R3, PT ;  /* 0x000000030000720c */ /* 0x000fe40003f26270 */
[----:B------:R-:W-:Y:S01]  /*18820*/  IADD3 R0, R17, 0x90, RZ ;  /* 0x0000009011007810 */ /* 0x000fe20007ffe0ff */
[----:B------:R-:W-:-:S10]  /*18830*/  IMAD.MOV.U32 R2, RZ, RZ, R14 ;  /* 0x000000ffff027224 */ /* 0x000fd400078e000e */
[----:B0-----:R-:W-:Y:S05]  /*18840*/  WARPSYNC.COLLECTIVE R15, `(.L_x_821) ;  /* 0x000000000f087348 */ /* 0x001fea0003c00000 */
[----:B------:R1:W2:Y:S02]  /*18850*/  SHFL.IDX P6, R14, R13, R12, R11 ;  /* 0x0000000c0d0e7389 */ /* 0x0002a400000c000b */
[----:B012---:R-:W-:Y:S01]  /*18860*/  ENDCOLLECTIVE ;  /* 0x000000000000791b */ /* 0x007fe20003800000 */
.L_x_821:
[----:B------:R-:W-:Y:S02]  /*18870*/  IMAD.MOV.U32 R13, RZ, RZ, R4 ;  /* 0x000000ffff0d7224 */ /* 0x000fe400078e0004 */
[----:B------:R-:W-:Y:S01]  /*18880*/  IMAD.MOV.U32 R12, RZ, RZ, 0x1 ;  /* 0x00000001ff0c7424 */ /* 0x000fe200078e00ff */
[----:B------:R-:W-:-:S07]  /*18890*/  MOV R8, R14 ;  /* 0x0000000e00087202 */ /* 0x000fce0000000f00 */
[----:B------:R-:W-:Y:S05]  /*188a0*/  WARPSYNC.COLLECTIVE R15, `(.L_x_822) ;  /* 0x000000000f087348 */ /* 0x000fea0003c00000 */
[----:B------:R0:W1:Y:S02]  /*188b0*/  SHFL.IDX P6, R14, R13, R12, R11 ;  /* 0x0000000c0d0e7389 */ /* 0x00006400000c000b */
[----:B01----:R-:W-:Y:S01]  /*188c0*/  ENDCOLLECTIVE ;  /* 0x000000000000791b */ /* 0x003fe20003800000 */
.L_x_822:
[----:B------:R-:W-:-:S05]  /*188d0*/  @!P1 LEA R6, P2, R21, R8, 0x1 ;  /* 0x0000000815069211 */ /* 0x000fca00078408ff */
[----:B------:R-:W-:-:S04]  /*188e0*/  @!P1 IMAD.X R2, RZ, RZ, R2, P2 ;  /* 0x000000ffff029224 */ /* 0x000fc800010e0602 */
[----:B------:R-:W-:Y:S02]  /*188f0*/  @!P1 IMAD.MOV.U32 R7, RZ, RZ, R2 ;  /* 0x000000ffff079224 */ /* 0x000fe400078e0002 */
[----:B------:R-:W-:Y:S02]  /*18900*/  VIADD R2, R17, 0xa0 ;  /* 0x000000a011027836 */ /* 0x000fe40000000000 */
[----:B------:R-:W-:Y:S01]  /*18910*/  IMAD.MOV.U32 R13, RZ, RZ, R5 ;  /* 0x000000ffff0d7224 */ /* 0x000fe200078e0005 */
[----:B------:R-:W-:Y:S01]  /*18920*/  @!PT LDS RZ, [RZ] ;  /* 0x00000000fffff984 */ /* 0x000fe20000000800 */
[----:B------:R-:W-:Y:S01]  /*18930*/  @!PT LDS RZ, [RZ] ;  /* 0x00000000fffff984 */ /* 0x000fe20000000800 */
[----:B------:R-:W-:Y:S01]  /*18940*/  @!PT LDS RZ, [RZ] ;  /* 0x00000000fffff984 */ /* 0x000fe20000000800 */
[----:B------:R0:W-:Y:S01]  /*18950*/  @!P1 LDGSTS.E.BYPASS.LTC128B.128 [R20+0xc400], desc[UR42][R6.64], !P0 ;  /* 0x0c40000006149fae */ /* 0x0001e2000c101d6a */
[----:B------:R-:W-:Y:S02]  /*18960*/  ISETP.GE.AND P1, PT, R0, R3, PT ;  /* 0x000000030000720c */ /* 0x000fe40003f26270 */
[----:B------:R-:W-:-:S11]  /*18970*/  MOV R0, R14 ;  /* 0x0000000e00007202 */ /* 0x000fd60000000f00 */
[----:B0-----:R-:W-:Y:S05]  /*18980*/  WARPSYNC.COLLECTIVE R15, `(.L_x_823) ;  /* 0x000000000f087348 */ /* 0x001fea0003c00000 */
[----:B------:R1:W2:Y:S02]  /*18990*/  SHFL.IDX P6, R14, R13, R12, R11 ;  /* 0x0000000c0d0e7389 */ /* 0x0002a400000c000b */
[----:B012---:R-:W-:Y:S01]  /*189a0*/  ENDCOLLECTIVE ;  /* 0x000000000000791b */ /* 0x007fe20003800000 */
.L_x_823:
[----:B------:R-:W-:Y:S01]  /*189b0*/  IMAD.MOV.U32 R13, RZ, RZ, R4 ;  /* 0x000000ffff0d7224 */ /* 0x000fe200078e0004 */
[----:B------:R-:W-:Y:S01]  /*189c0*/  MOV R12, 0x2 ;  /* 0x00000002000c7802 */ /* 0x000fe20000000f00 */
[----:B------:R-:W-:-:S07]  /*189d0*/  IMAD.MOV.U32 R6, RZ, RZ, R14 ;  /* 0x000000ffff067224 */ /* 0x000fce00078e000e */
[----:B------:R-:W-:Y:S05]  /*189e0*/  WARPSYNC.COLLECTIVE R15, `(.L_x_824) ;  /* 0x000000000f087348 */ /* 0x000fea0003c00000 */
[----:B------:R0:W1:Y:S02]  /*189f0*/  SHFL.IDX P6, R14, R13, R12, R11 ;  /* 0x0000000c0d0e7389 */ /* 0x00006400000c000b */
[----:B01----:R-:W-:Y:S01]  /*18a00*/  ENDCOLLECTIVE ;  /* 0x000000000000791b */ /* 0x003fe20003800000 */
.L_x_824:
[----:B------:R-:W-:-:S04]  /*18a10*/  @!P1 LEA R6, P2, R21, R6, 0x1 ;  /* 0x0000000615069211 */ /* 0x000fc800078408ff */
[----:B------:R-:W-:-:S05]  /*18a20*/  @!P1 IADD3.X R0, RZ, R0, RZ, P2, !PT ;  /* 0x00000000ff009210 */ /* 0x000fca00017fe4ff */
[----:B------:R-:W-:Y:S02]  /*18a30*/  @!P1 IMAD.MOV.U32 R7, RZ, RZ, R0 ;  /* 0x000000ffff079224 */ /* 0x000fe400078e0000 */
[----:B------:R-:W-:-:S03]  /*18a40*/  IMAD.MOV.U32 R13, RZ, RZ, R5 ;  /* 0x000000ffff0d7224 */ /* 0x000fc600078e0005 */
[----:B------:R-:W-:Y:S01]  /*18a50*/  @!PT LDS RZ, [RZ] ;  /* 0x00000000fffff984 */ /* 0x000fe20000000800 */
[----:B------:R-:W-:Y:S01]  /*18a60*/  @!PT LDS RZ, [RZ] ;  /* 0x00000000fffff984 */ /* 0x000fe20000000800 */
[----:B------:R-:W-:Y:S01]  /*18a70*/  @!PT LDS RZ, [RZ] ;  /* 0x00000000fffff984 */ /* 0x000fe20000000800 */
[----:B------:R0:W-:Y:S01]  /*18a80*/  @!P1 LDGSTS.E.BYPASS.LTC128B.128 [R20+0xcc00], desc[UR42][R6.64], !P0 ;  /* 0x0cc0000006149fae */ /* 0x0001e2000c101d6a */
[----:B------:R-:W-:Y:S01]  /*18a90*/  ISETP.GE.AND P1, PT, R2, R3, PT ;  /* 0x000000030200720c */ /* 0x000fe20003f26270 */
[----:B------:R-:W-:-:S12]  /*18aa0*/  IMAD.MOV.U32 R0, RZ, RZ, R14 ;  /* 0x000000ffff007224 */ /* 0x000fd800078e000e */
[----:B0-----:R-:W-:Y:S05]  /*18ab0*/  WARPSYNC.COLLECTIVE R15, `(.L_x_825) ;  /* 0x000000000f087348 */ /* 0x001fea0003c00000 */
[----:B------:R1:W2:Y:S02]  /*18ac0*/  SHFL.IDX P6, R14, R13, R12, R11 ;  /* 0x0000000c0d0e7389 */ /* 0x0002a400000c000b */
[----:B012---:R-:W-:Y:S01]  /*18ad0*/  ENDCOLLECTIVE ;  /* 0x000000000000791b */ /* 0x007fe20003800000 */
.L_x_825:
[----:B------:R-:W-:Y:S02]  /*18ae0*/  IMAD.MOV.U32 R13, RZ, RZ, R4 ;  /* 0x000000ffff0d7224 */ /* 0x000fe400078e0004 */
[----:B------:R-:W-:Y:S01]  /*18af0*/  IMAD.MOV.U32 R12, RZ, RZ, 0x3 ;  /* 0x00000003ff0c7424 */ /* 0x000fe200078e00ff */
[----:B------:R-:W-:-:S07]  /*18b00*/  MOV R6, R14 ;  /* 0x0000000e00067202 */ /* 0x000fce0000000f00 */
[----:B------:R-:W-:Y:S05]  /*18b10*/  WARPSYNC.COLLECTIVE R15, `(.L_x_826) ;  /* 0x000000000f087348 */ /* 0x000fea0003c00000 */
[----:B------:R0:W1:Y:S02]  /*18b20*/  SHFL.IDX P6, R14, R13, R12, R11 ;  /* 0x0000000c0d0e7389 */ /* 0x00006400000c000b */
[----:B01----:R-:W-:Y:S01]  /*18b30*/  ENDCOLLECTIVE ;  /* 0x000000000000791b */ /* 0x003fe20003800000 */
.L_x_826:
[----:B------:R-:W-:-:S05]  /*18b40*/  @!P1 LEA R6, P2, R21, R6, 0x1 ;  /* 0x0000000615069211 */ /* 0x000fca00078408ff */
[----:B------:R-:W-:-:S05]  /*18b50*/  @!P1 IMAD.X R0, RZ, RZ, R0, P2 ;  /* 0x000000ffff009224 */ /* 0x000fca00010e0600 */
[----:B------:R-:W-:Y:S01]  /*18b60*/  @!P1 MOV R7, R0 ;  /* 0x0000000000079202 */ /* 0x000fe20000000f00 */
[----:B------:R-:W-:-:S04]  /*18b70*/  IMAD.MOV.U32 R13, RZ, RZ, R5 ;  /* 0x000000ffff0d7224 */ /* 0x000fc800078e0005 */
[----:B------:R-:W-:Y:S01]  /*18b80*/  @!PT LDS RZ, [RZ] ;  /* 0x00000000fffff984 */ /* 0x000fe20000000800 */
[----:B------:R-:W-:Y:S01]  /*18b90*/  @!PT LDS RZ, [RZ] ;  /* 0x00000000fffff984 */ /* 0x000fe20000000800 */
[----:B------:R-:W-:Y:S01]  /*18ba0*/  @!PT LDS RZ, [RZ] ;  /* 0x00000000fffff984 */ /* 0x000fe20000000800 */
[----:B------:R0:W-:Y:S01]  /*18bb0*/  @!P1 LDGSTS.E.BYPASS.LTC128B.128 [R20+0xd400], desc[UR42][R6.64], !P0 ;  /* 0x0d40000006149fae */ /* 0x0001e2000c101d6a */
[----:B------:R-:W-:-:S07]  /*18bc0*/  MOV R4, R14 ;  /* 0x0000000e00047202 */ /* 0x000fce0000000f00 */
[----:B0-----:R-:W-:Y:S05]  /*18bd0*/  WARPSYNC.COLLECTIVE R15, `(.L_x_827) ;  /* 0x000000000f087348 */ /* 0x001fea0003c00000 */
[----:B------:R1:W2:Y:S02]  /*18be0*/  SHFL.IDX P6, R14, R13, R12, R11 ;  /* 0x0000000c0d0e7389 */ /* 0x0002a400000c000b */
[----:B012---:R-:W-:Y:S01]  /*18bf0*/  ENDCOLLECTIVE ;  /* 0x000000000000791b */ /* 0x007fe20003800000 */
.L_x_827:
[----:B------:R-:W-:Y:S01]  /*18c00*/  IMAD.MOV.U32 R2, RZ, RZ, R14 ;  /* 0x000000ffff027224 */ /* 0x000fe200078e000e */
[----:B------:R-:W-:Y:S06]  /*18c10*/  BRA `(.L_x_828) ;  /* 0xffffffa400c47947 */ /* 0x000fec000383ffff */
.L_x_669:
[----:B-1----:R1:W2:Y:S02]  /*18c20*/  SYNCS.PHASECHK.TRANS64.TRYWAIT P0, [R22+URZ+0x16820], R0 ;  /* 0x01682000160075a7 */ /* 0x0022a4000800017f */
[----:B--2---:R-:W-:Y:S05]  /*18c30*/  @!P0 NANOSLEEP.SYNCS 0x989680 ;  /* 0x009896800000895d */ /* 0x004fea0003900000 */
[----:B------:R-:W2:Y:S02]  /*18c40*/  @!P0 SYNCS.PHASECHK.TRANS64 P0, [R22+URZ+0x16820], R0 ;  /* 0x01682000160085a7 */ /* 0x000ea4000800007f */
[----:B--2---:R-:W-:Y:S05]  /*18c50*/  @!P0 BRA `(.L_x_669) ;  /* 0xfffffffc00f08947 */ /* 0x004fea000383ffff */
[----:B------:R-:W-:Y:S05]  /*18c60*/  BRA `(.L_x_829) ;  /* 0xffffffa800207947 */ /* 0x000fea000383ffff */
.L_x_674:
[----:B0-----:R0:W1:Y:S02]  /*18c70*/  SYNCS.PHASECHK.TRANS64.TRYWAIT P0, [R5+URZ+0x16840], R2 ;  /* 0x01684002050075a7 */ /* 0x001064000800017f */
[----:B-1----:R-:W-:Y:S05]  /*18c80*/  @!P0 NANOSLEEP.SYNCS 0x989680 ;  /* 0x009896800000895d */ /* 0x002fea0003900000 */
[----:B------:R-:W1:Y:S02]  /*18c90*/  @!P0 SYNCS.PHASECHK.TRANS64 P0, [R5+URZ+0x16840], R2 ;  /* 0x01684002050085a7 */ /* 0x000e64000800007f */
[----:B-1----:R-:W-:Y:S05]  /*18ca0*/  @!P0 BRA `(.L_x_674) ;  /* 0xfffffffc00f08947 */ /* 0x002fea000383ffff */
[----:B------:R-:W-:Y:S05]  /*18cb0*/  BRA `(.L_x_830) ;  /* 0xffffffac00007947 */ /* 0x000fea000383ffff */
.L_x_675:
[----:B------:R-:W-:Y:S01]  /*18cc0*/  BSSY B1, `(.L_x_831) ;  /* 0x0000008000017945 */ /* 0x000fe20003800000 */
[----:B------:R-:W-:Y:S01]  /*18cd0*/  MOV R13, R10 ;  /* 0x0000000a000d7202 */ /* 0x000fe20000000f00 */
[----:B------:R-:W-:Y:S01]  /*18ce0*/  IMAD.MOV.U32 R12, RZ, RZ, RZ ;  /* 0x000000ffff0c7224 */ /* 0x000fe200078e00ff */
[----:B------:R-:W-:Y:S01]  /*18cf0*/  MOV R15, 0xffffffff ;  /* 0xffffffff000f7802 */ /* 0x000fe20000000f00 */
[----:B------:R-:W-:-:S07]  /*18d00*/  IMAD.MOV.U32 R11, RZ, RZ, 0x181f ;  /* 0x0000181fff0b7424 */ /* 0x000fce00078e00ff */
[----:B------:R-:W-:Y:S05]  /*18d10*/  WARPSYNC.COLLECTIVE R15, `(.L_x_832) ;  /* 0x000000000f087348 */ /* 0x000fea0003c00000 */
[----:B------:R0:W1:Y:S02]  /*18d20*/  SHFL.IDX P6, R14, R13, R12, R11 ;  /* 0x0000000c0d0e7389 */ /* 0x00006400000c000b */
[----:B01----:R-:W-:Y:S01]  /*18d30*/  ENDCOLLECTIVE ;  /* 0x000000000000791b */ /* 0x003fe20003800000 */
.L_x_832:
[----:B------:R-:W-:Y:S05]  /*18d40*/  BSYNC B1 ;  /* 0x0000000000017941 */ /* 0x000fea0003800000 */
.L_x_831:
[----:B------:R-:W0:Y:S01]  /*18d50*/  S2R R7, SR_TID.X ;  /* 0x0000000000077919 */ /* 0x000e220000002100 */
[----:B------:R-:W-:Y:S01]  /*18d60*/  IMAD.MOV.U32 R13, RZ, RZ, R9 ;  /* 0x000000ffff0d7224 */ /* 0x000fe200078e0009 */
[----:B------:R-:W-:Y:S01]  /*18d70*/  MOV R12, RZ ;  /* 0x000000ff000c7202 */ /* 0x000fe20000000f00 */
[----:B------:R-:W-:Y:S01]  /*18d80*/  IMAD.MOV.U32 R11, RZ, RZ, 0x181f ;  /* 0x0000181fff0b7424 */ /* 0x000fe200078e00ff */
[----:B------:R-:W-:Y:S01]  /*18d90*/  MOV R15, 0xffffffff ;  /* 0xffffffff000f7802 */ /* 0x000fe20000000f00 */
[----:B------:R-:W-:Y:S02]  /*18da0*/  IMAD.MOV.U32 R3, RZ, RZ, R14 ;  /* 0x000000ffff037224 */ /* 0x000fe400078e000e */
[----:B------:R-:W-:-:S07]  /*18db0*/  IMAD R8, R8, 0x2, R22 ;  /* 0x0000000208087824 */ /* 0x000fce00078e0216 */
[----:B0-----:R-:W-:Y:S05]  /*18dc0*/  WARPSYNC.COLLECTIVE R15, `(.L_x_833) ;  /* 0x000000000f087348 */ /* 0x001fea0003c00000 */
[----:B------:R1:W2:Y:S02]  /*18dd0*/  SHFL.IDX P6, R14, R13, R12, R11 ;  /* 0x0000000c0d0e7389 */ /* 0x0002a400000c000b */
[----:B012---:R-:W-:Y:S01]  /*18de0*/  ENDCOLLECTIVE ;  /* 0x000000000000791b */ /* 0x007fe20003800000 */
.L_x_833:
[----:B------:R-:W-:Y:S01]  /*18df0*/  IMAD.MOV.U32 R13, RZ, RZ, R10 ;  /* 0x000000ffff0d7224 */ /* 0x000fe200078e000a */
[----:B------:R-:W-:Y:S01]  /*18e00*/  MOV R12, 0x1 ;  /* 0x00000001000c7802 */ /* 0x000fe20000000f00 */
[----:B------:R-:W-:Y:S02]  /*18e10*/  IMAD.SHL.U32 R7, R7, 0x8, RZ ;  /* 0x0000000807077824 */ /* 0x000fe400078e00ff */
[----:B------:R-:W-:-:S07]  /*18e20*/  IMAD.MOV.U32 R2, RZ, RZ, R14 ;  /* 0x000000ffff027224 */ /* 0x000fce00078e000e */
[----:B------:R-:W-:Y:S05]  /*18e30*/  WARPSYNC.COLLECTIVE R15, `(.L_x_834) ;  /* 0x000000000f087348 */ /* 0x000fea0003c00000 */
[----:B------:R0:W1:Y:S02]  /*18e40*/  SHFL.IDX P6, R14, R13, R12, R11 ;  /* 0x0000000c0d0e7389 */ /* 0x00006400000c000b */
[----:B01----:R-:W-:Y:S01]  /*18e50*/  ENDCOLLECTIVE ;  /* 0x000000000000791b */ /* 0x003fe20003800000 */
.L_x_834:
[----:B------:R-:W-:-:S05]  /*18e60*/  LOP3.LUT R7, R7, 0x38, RZ, 0xc0, !PT ;  /* 0x0000003807077812 */ /* 0x000fca00078ec0ff */
[----:B------:R-:W-:-:S05]  /*18e70*/  IMAD.SHL.U32 R7, R7, 0x2, RZ ;  /* 0x0000000207077824 */ /* 0x000fca00078e00ff */
[----:B------:R-:W-:Y:S01]  /*18e80*/  IADD3 R2, P0, R2, R7, RZ ;  /* 0x0000000702027210 */ /* 0x000fe20007f1e0ff */
[----:B------:R-:W-:-:S03]  /*18e90*/  IMAD.MOV.U32 R13, RZ, RZ, R9 ;  /* 0x000000ffff0d7224 */ /* 0x000fc600078e0009 */
[----:B------:R-:W-:-:S05]  /*18ea0*/  IADD3.X R3, RZ, R3, RZ, P0, !PT ;  /* 0x00000003ff037210 */ /* 0x000fca00007fe4ff */
        /* <DEDUP_REMOVED lines=8> */
.L_x_835:
[----:B------:R-:W-:Y:S01]  /*18f30*/  IMAD.MOV.U32 R13, RZ, RZ, R10 ;  /* 0x000000ffff0d7224 */ /* 0x000fe200078e000a */
[----:B------:R-:W-:Y:S02]  /*18f40*/  MOV R12, 0x2 ;  /* 0x00000002000c7802 */ /* 0x000fe40000000f00 */
[----:B------:R-:W-:-:S07]  /*18f50*/  MOV R2, R14 ;  /* 0x0000000e00027202 */ /* 0x000fce0000000f00 */
[----:B------:R-:W-:Y:S05]  /*18f60*/  WARPSYNC.COLLECTIVE R15, `(.L_x_836) ;  /* 0x000000000f087348 */ /* 0x000fea0003c00000 */
[----:B------:R0:W1:Y:S02]  /*18f70*/  SHFL.IDX P6, R14, R13, R12, R11 ;  /* 0x0000000c0d0e7389 */ /* 0x00006400000c000b */
[----:B01----:R-:W-:Y:S01]  /*18f80*/  ENDCOLLECTIVE ;  /* 0x000000000000791b */ /* 0x003fe20003800000 */
.L_x_836:
        /* <DEDUP_REMOVED lines=11> */
.L_x_837:
[----:B------:R-:W-:Y:S01]  /*19040*/  IMAD.MOV.U32 R13, RZ, RZ, R10 ;  /* 0x000000ffff0d7224 */ /* 0x000fe200078e000a */
[----:B------:R-:W-:Y:S02]  /*19050*/  MOV R12, 0x3 ;  /* 0x00000003000c7802 */ /* 0x000fe40000000f00 */
[----:B------:R-:W-:-:S07]  /*19060*/  MOV R2, R14 ;  /* 0x0000000e00027202 */ /* 0x000fce0000000f00 */
[----:B------:R-:W-:Y:S05]  /*19070*/  WARPSYNC.COLLECTIVE R15, `(.L_x_838) ;  /* 0x000000000f087348 */ /* 0x000fea0003c00000 */
[----:B------:R0:W1:Y:S02]  /*19080*/  SHFL.IDX P6, R14, R13, R12, R11 ;  /* 0x0000000c0d0e7389 */ /* 0x00006400000c000b */
[----:B01----:R-:W-:Y:S01]  /*19090*/  ENDCOLLECTIVE ;  /* 0x000000000000791b */ /* 0x003fe20003800000 */
.L_x_838:
        /* <DEDUP_REMOVED lines=11> */
.L_x_839:
[----:B------:R-:W-:Y:S01]  /*19150*/  IMAD.MOV.U32 R13, RZ, RZ, R10 ;  /* 0x000000ffff0d7224 */ /* 0x000fe200078e000a */
[----:B------:R-:W-:Y:S02]  /*19160*/  MOV R12, 0x4 ;  /* 0x00000004000c7802 */ /* 0x000fe40000000f00 */
[----:B------:R-:W-:-:S07]  /*19170*/  MOV R2, R14 ;  /* 0x0000000e00027202 */ /* 0x000fce0000000f00 */
[----:B------:R-:W-:Y:S05]  /*19180*/  WARPSYNC.COLLECTIVE R15, `(.L_x_840) ;  /* 0x000000000f087348 */ /* 0x000fea0003c00000 */
[----:B------:R0:W1:Y:S02]  /*19190*/  SHFL.IDX P6, R14, R13, R12, R11 ;  /* 0x0000000c0d0e7389 */ /* 0x00006400000c000b */
[----:B01----:R-:W-:Y:S01]  /*191a0*/  ENDCOLLECTIVE ;  /* 0x000000000000791b */ /* 0x003fe20003800000 */
.L_x_840:
        /* <DEDUP_REMOVED lines=11> */
.L_x_841:
[----:B------:R-:W-:Y:S01]  /*19260*/  IMAD.MOV.U32 R13, RZ, RZ, R10 ;  /* 0x000000ffff0d7224 */ /* 0x000fe200078e000a */
[----:B------:R-:W-:Y:S02]  /*19270*/  MOV R12, 0x5 ;  /* 0x00000005000c7802 */ /* 0x000fe40000000f00 */
[----:B------:R-:W-:-:S07]  /*19280*/  MOV R2, R14 ;  /* 0x0000000e00027202 */ /* 0x000fce0000000f00 */
[----:B------:R-:W-:Y:S05]  /*19290*/  WARPSYNC.COLLECTIVE R15, `(.L_x_842) ;  /* 0x000000000f087348 */ /* 0x000fea0003c00000 */
[----:B------:R0:W1:Y:S02]  /*192a0*/  SHFL.IDX P6, R14, R13, R12, R11 ;  /* 0x0000000c0d0e7389 */ /* 0x00006400000c000b */
[----:B01----:R-:W-:Y:S01]  /*192b0*/  ENDCOLLECTIVE ;  /* 0x000000000000791b */ /* 0x003fe20003800000 */
.L_x_842:
        /* <DEDUP_REMOVED lines=11> */
.L_x_843:
[----:B------:R-:W-:Y:S01]  /*19370*/  IMAD.MOV.U32 R13, RZ, RZ, R10 ;  /* 0x000000ffff0d7224 */ /* 0x000fe200078e000a */
[----:B------:R-:W-:Y:S02]  /*19380*/  MOV R12, 0x6 ;  /* 0x00000006000c7802 */ /* 0x000fe40000000f00 */
[----:B------:R-:W-:-:S07]  /*19390*/  MOV R2, R14 ;  /* 0x0000000e00027202 */ /* 0x000fce0000000f00 */
[----:B------:R-:W-:Y:S05]  /*193a0*/  WARPSYNC.COLLECTIVE R15, `(.L_x_844) ;  /* 0x000000000f087348 */ /* 0x000fea0003c00000 */
[----:B------:R0:W1:Y:S02]  /*193b0*/  SHFL.IDX P6, R14, R13, R12, R11 ;  /* 0x0000000c0d0e7389 */ /* 0x00006400000c000b */
[----:B01----:R-:W-:Y:S01]  /*193c0*/  ENDCOLLECTIVE ;  /* 0x000000000000791b */ /* 0x003fe20003800000 */
.L_x_844:
        /* <DEDUP_REMOVED lines=11> */
.L_x_845:
[----:B------:R-:W-:Y:S01]  /*19480*/  IMAD.MOV.U32 R13, RZ, RZ, R10 ;  /* 0x000000ffff0d7224 */ /* 0x000fe200078e000a */
[----:B------:R-:W-:Y:S02]  /*19490*/  MOV R12, 0x7 ;  /* 0x00000007000c7802 */ /* 0x000fe40000000f00 */
[----:B------:R-:W-:-:S07]  /*194a0*/  MOV R2, R14 ;  /* 0x0000000e00027202 */ /* 0x000fce0000000f00 */
[----:B------:R-:W-:Y:S05]  /*194b0*/  WARPSYNC.COLLECTIVE R15, `(.L_x_846) ;  /* 0x000000000f087348 */ /* 0x000fea0003c00000 */
[----:B------:R0:W1:Y:S02]  /*194c0*/  SHFL.IDX P6, R14, R13, R12, R11 ;  /* 0x0000000c0d0e7389 */ /* 0x00006400000c000b */
[----:B01----:R-:W-:Y:S01]  /*194d0*/  ENDCOLLECTIVE ;  /* 0x000000000000791b */ /* 0x003fe20003800000 */
.L_x_846:
        /* <DEDUP_REMOVED lines=11> */
.L_x_847:
[----:B------:R-:W-:Y:S01]  /*19590*/  MOV R2, R14 ;  /* 0x0000000e00027202 */ /* 0x000fe20000000f00 */
[----:B------:R-:W-:Y:S06]  /*195a0*/  BRA `(.L_x_848) ;  /* 0xffffffa400f87947 */ /* 0x000fec000383ffff */
.L_x_680:
[----:B-1----:R1:W2:Y:S02]  /*195b0*/  SYNCS.PHASECHK.TRANS64.TRYWAIT P0, [R5+URZ+0x16860], R2 ;  /* 0x01686002050075a7 */ /* 0x0022a4000800017f */
[----:B--2---:R-:W-:Y:S05]  /*195c0*/  @!P0 NANOSLEEP.SYNCS 0x989680 ;  /* 0x009896800000895d */ /* 0x004fea0003900000 */
[----:B------:R-:W2:Y:S02]  /*195d0*/  @!P0 SYNCS.PHASECHK.TRANS64 P0, [R5+URZ+0x16860], R2 ;  /* 0x01686002050085a7 */ /* 0x000ea4000800007f */
[----:B--2---:R-:W-:Y:S05]  /*195e0*/  @!P0 BRA `(.L_x_680) ;  /* 0xfffffffc00f08947 */ /* 0x004fea000383ffff */
[----:B------:R-:W-:Y:S05]  /*195f0*/  BRA `(.L_x_849) ;  /* 0xffffffa800507947 */ /* 0x000fea000383ffff */
.L_x_681:
[----:B------:R-:W-:Y:S01]  /*19600*/  BSSY B1, `(.L_x_850) ;  /* 0x0000008000017945 */ /* 0x000fe20003800000 */
[----:B------:R-:W-:Y:S01]  /*19610*/  IMAD.MOV.U32 R13, RZ, RZ, R24 ;  /* 0x000000ffff0d7224 */ /* 0x000fe200078e0018 */
[----:B------:R-:W-:Y:S01]  /*19620*/  MOV R11, 0x181f ;  /* 0x0000181f000b7802 */ /* 0x000fe20000000f00 */
[----:B------:R-:W-:Y:S02]  /*19630*/  IMAD.MOV.U32 R12, RZ, RZ, RZ ;  /* 0x000000ffff0c7224 */ /* 0x000fe400078e00ff */
[----:B------:R-:W-:-:S07]  /*19640*/  IMAD.MOV.U32 R15, RZ, RZ, -0x1 ;  /* 0xffffffffff0f7424 */ /* 0x000fce00078e00ff */
[----:B-1----:R-:W-:Y:S05]  /*19650*/  WARPSYNC.COLLECTIVE R15, `(.L_x_851) ;  /* 0x000000000f087348 */ /* 0x002fea0003c00000 */
[----:B------:R0:W2:Y:S02]  /*19660*/  SHFL.IDX P6, R14, R13, R12, R11 ;  /* 0x0000000c0d0e7389 */ /* 0x0000a400000c000b */
[----:B012---:R-:W-:Y:S01]  /*19670*/  ENDCOLLECTIVE ;  /* 0x000000000000791b */ /* 0x007fe20003800000 */
.L_x_851:
[----:B------:R-:W-:Y:S05]  /*19680*/  BSYNC B1 ;  /* 0x0000000000017941 */ /* 0x000fea0003800000 */
.L_x_850:
[----:B------:R-:W-:Y:S01]  /*19690*/  MOV R13, R23 ;  /* 0x00000017000d7202 */ /* 0x000fe20000000f00 */
[----:B------:R-:W-:Y:S01]  /*196a0*/  IMAD.MOV.U32 R12, RZ, RZ, RZ ;  /* 0x000000ffff0c7224 */ /* 0x000fe200078e00ff */
[----:B------:R-:W-:Y:S01]  /*196b0*/  MOV R15, 0xffffffff ;  /* 0xffffffff000f7802 */ /* 0x000fe20000000f00 */
[----:B------:R-:W-:Y:S01]  /*196c0*/  IMAD.MOV.U32 R11, RZ, RZ, 0x181f ;  /* 0x0000181fff0b7424 */ /* 0x000fe200078e00ff */
[----:B------:R-:W-:Y:S01]  /*196d0*/  ISETP.LT.OR P2, PT, R8, 0x1, P1 ;  /* 0x000000010800780c */ /* 0x000fe20000f41670 */
[----:B------:R-:W-:Y:S01]  /*196e0*/  IMAD.MOV.U32 R3, RZ, RZ, R14 ;  /* 0x000000ffff037224 */ /* 0x000fe200078e000e */
[----:B------:R-:W-:-:S11]  /*196f0*/  LEA R6, R6, R22, 0x1 ;  /* 0x0000001606067211 */ /* 0x000fd600078e08ff */
[----:B------:R-:W-:Y:S05]  /*19700*/  WARPSYNC.COLLECTIVE R15, `(.L_x_852) ;  /* 0x000000000f087348 */ /* 0x000fea0003c00000 */
[----:B------:R0:W1:Y:S02]  /*19710*/  SHFL.IDX P6, R14, R13, R12, R11 ;  /* 0x0000000c0d0e7389 */ /* 0x00006400000c000b */
[----:B01----:R-:W-:Y:S01]  /*19720*/  ENDCOLLECTIVE ;  /* 0x000000000000791b */ /* 0x003fe20003800000 */
.L_x_852:
[----:B------:R-:W-:Y:S02]  /*19730*/  IMAD.MOV.U32 R13, RZ, RZ, R24 ;  /* 0x000000ffff0d7224 */ /* 0x000fe400078e0018 */
[----:B------:R-:W-:Y:S02]  /*19740*/  IMAD.MOV.U32 R12, RZ, RZ, 0x1 ;  /* 0x00000001ff0c7424 */ /* 0x000fe400078e00ff */
[----:B------:R-:W-:-:S07]  /*19750*/  IMAD.MOV.U32 R2, RZ, RZ, R14 ;  /* 0x000000ffff027224 */ /* 0x000fce00078e000e */
[----:B------:R-:W-:Y:S05]  /*19760*/  WARPSYNC.COLLECTIVE R15, `(.L_x_853) ;  /* 0x000000000f087348 */ /* 0x000fea0003c00000 */
[----:B------:R0:W1:Y:S02]  /*19770*/  SHFL.IDX P6, R14, R13, R12, R11 ;  /* 0x0000000c0d0e7389 */ /* 0x00006400000c000b */
[----:B01----:R-:W-:Y:S01]  /*19780*/  ENDCOLLECTIVE ;  /* 0x000000000000791b */ /* 0x003fe20003800000 */
.L_x_853:
[----:B------:R-:W-:-:S05]  /*19790*/  IADD3 R2, P0, R2, R7, RZ ;  /* 0x0000000702027210 */ /* 0x000fca0007f1e0ff */
[----:B------:R-:W-:-:S05]  /*197a0*/  IMAD.X R3, RZ, RZ, R3, P0 ;  /* 0x000000ffff037224 */ /* 0x000fca00000e0603 */
[----:B------:R-:W-:Y:S01]  /*197b0*/  @!PT LDS RZ, [RZ] ;  /* 0x00000000fffff984 */ /* 0x000fe20000000800 */
[----:B------:R-:W-:Y:S01]  /*197c0*/  @!PT LDS RZ, [RZ] ;  /* 0x00000000fffff984 */ /* 0x000fe20000000800 */
[----:B------:R-:W-:Y:S01]  /*197d0*/  @!PT LDS RZ, [RZ] ;  /* 0x00000000fffff984 */ /* 0x000fe20000000800 */
[----:B------:R0:W-:Y:S01]  /*197e0*/  LDGSTS.E.BYPASS.LTC128B.128 [R6+0x400], desc[UR42][R2.64], !P2 ;  /* 0x0040000002067fae */ /* 0x0001e2000d101d6a */
[----:B------:R-:W-:Y:S01]  /*197f0*/  IMAD.MOV.U32 R13, RZ, RZ, R23 ;  /* 0x000000ffff0d7224 */ /* 0x000fe200078e0017 */
[----:B------:R-:W-:Y:S02]  /*19800*/  ISETP.LT.OR P2, PT, R8, 0x11, P1 ;  /* 0x000000110800780c */ /* 0x000fe40000f41670 */
[----:B0-----:R-:W-:-:S11]  /*19810*/  MOV R3, R14 ;  /* 0x0000000e00037202 */ /* 0x001fd60000000f00 */
[----:B------:R-:W-:Y:S05]  /*19820*/  WARPSYNC.COLLECTIVE R15, `(.L_x_854) ;  /* 0x000000000f087348 */ /* 0x000fea0003c00000 */
[----:B------:R0:W1:Y:S02]  /*19830*/  SHFL.IDX P6, R14, R13, R12, R11 ;  /* 0x0000000c0d0e7389 */ /* 0x00006400000c000b */
[----:B01----:R-:W-:Y:S01]  /*19840*/  ENDCOLLECTIVE ;  /* 0x000000000000791b */ /* 0x003fe20003800000 */
.L_x_854:
[----:B------:R-:W-:Y:S02]  /*19850*/  IMAD.MOV.U32 R13, RZ, RZ, R24 ;  /* 0x000000ffff0d7224 */ /* 0x000fe400078e0018 */
[----:B------:R-:W-:Y:S02]  /*19860*/  IMAD.MOV.U32 R12, RZ, RZ, 0x2 ;  /* 0x00000002ff0c7424 */ /* 0x000fe400078e00ff */
[----:B------:R-:W-:-:S07]  /*19870*/  IMAD.MOV.U32 R2, RZ, RZ, R14 ;  /* 0x000000ffff027224 */ /* 0x000fce00078e000e */
[----:B------:R-:W-:Y:S05]  /*19880*/  WARPSYNC.COLLECTIVE R15, `(.L_x_855) ;  /* 0x000000000f087348 */ /* 0x000fea0003c00000 */
[----:B------:R0:W1:Y:S02]  /*19890*/  SHFL.IDX P6, R14, R13, R12, R11 ;  /* 0x0000000c0d0e7389 */ /* 0x00006400000c000b */
[----:B01----:R-:W-:Y:S01]  /*198a0*/  ENDCOLLECTIVE ;  /* 0x000000000000791b */ /* 0x003fe20003800000 */
.L_x_855:
[----:B------:R-:W-:-:S04]  /*198b0*/  IADD3 R2, P0, R2, R7, RZ ;  /* 0x0000000702027210 */ /* 0x000fc80007f1e0ff */
[----:B------:R-:W-:-:S05]  /*198c0*/  IADD3.X R3, RZ, R3, RZ, P0, !PT ;  /* 0x00000003ff037210 */ /* 0x000fca00007fe4ff */
        /* <DEDUP_REMOVED lines=10> */
.L_x_856:
[----:B------:R-:W-:Y:S02]  /*19970*/  IMAD.MOV.U32 R13, RZ, RZ, R24 ;  /* 0x000000ffff0d7224 */ /* 0x000fe400078e0018 */
[----:B------:R-:W-:Y:S02]  /*19980*/  IMAD.MOV.U32 R12, RZ, RZ, 0x3 ;  /* 0x00000003ff0c7424 */ /* 0x000fe400078e00ff */
[----:B------:R-:W-:-:S07]  /*19990*/  IMAD.MOV.U32 R2, RZ, RZ, R14 ;  /* 0x000000ffff027224 */ /* 0x000fce00078e000e */
[----:B------:R-:W-:Y:S05]  /*199a0*/  WARPSYNC.COLLECTIVE R15, `(.L_x_857) ;  /* 0x000000000f087348 */ /* 0x000fea0003c00000 */
[----:B------:R0:W1:Y:S02]  /*199b0*/  SHFL.IDX P6, R14, R13, R12, R11 ;  /* 0x0000000c0d0e7389 */ /* 0x00006400000c000b */
[----:B01----:R-:W-:Y:S01]  /*199c0*/  ENDCOLLECTIVE ;  /* 0x000000000000791b */ /* 0x003fe20003800000 */
.L_x_857:
        /* <DEDUP_REMOVED lines=12> */
.L_x_858:
[----:B------:R-:W-:Y:S02]  /*19a90*/  IMAD.MOV.U32 R13, RZ, RZ, R24 ;  /* 0x000000ffff0d7224 */ /* 0x000fe400078e0018 */
[----:B------:R-:W-:Y:S02]  /*19aa0*/  IMAD.MOV.U32 R12, RZ, RZ, 0x4 ;  /* 0x00000004ff0c7424 */ /* 0x000fe400078e00ff */
[----:B------:R-:W-:-:S07]  /*19ab0*/  IMAD.MOV.U32 R2, RZ, RZ, R14 ;  /* 0x000000ffff027224 */ /* 0x000fce00078e000e */
[----:B------:R-:W-:Y:S05]  /*19ac0*/  WARPSYNC.COLLECTIVE R15, `(.L_x_859) ;  /* 0x000000000f087348 */ /* 0x000fea0003c00000 */
[----:B------:R0:W1:Y:S02]  /*19ad0*/  SHFL.IDX P6, R14, R13, R12, R11 ;  /* 0x0000000c0d0e7389 */ /* 0x00006400000c000b */
[----:B01----:R-:W-:Y:S01]  /*19ae0*/  ENDCOLLECTIVE ;  /* 0x000000000000791b */ /* 0x003fe20003800000 */
.L_x_859:
        /* <DEDUP_REMOVED lines=12> */
.L_x_860:
[----:B------:R-:W-:Y:S02]  /*19bb0*/  IMAD.MOV.U32 R13, RZ, RZ, R24 ;  /* 0x000000ffff0d7224 */ /* 0x000fe400078e0018 */
[----:B------:R-:W-:Y:S02]  /*19bc0*/  IMAD.MOV.U32 R12, RZ, RZ, 0x5 ;  /* 0x00000005ff0c7424 */ /* 0x000fe400078e00ff */
[----:B------:R-:W-:-:S07]  /*19bd0*/  IMAD.MOV.U32 R2, RZ, RZ, R14 ;  /* 0x000000ffff027224 */ /* 0x000fce00078e000e */
[----:B------:R-:W-:Y:S05]  /*19be0*/  WARPSYNC.COLLECTIVE R15, `(.L_x_861) ;  /* 0x000000000f087348 */ /* 0x000fea0003c00000 */
[----:B------:R0:W1:Y:S02]  /*19bf0*/  SHFL.IDX P6, R14, R13, R12, R11 ;  /* 0x0000000c0d0e7389 */ /* 0x00006400000c000b */
[----:B01----:R-:W-:Y:S01]  /*19c00*/  ENDCOLLECTIVE ;  /* 0x000000000000791b */ /* 0x003fe20003800000 */
.L_x_861:
        /* <DEDUP_REMOVED lines=12> */
.L_x_862:
[----:B------:R-:W-:Y:S02]  /*19cd0*/  IMAD.MOV.U32 R13, RZ, RZ, R24 ;  /* 0x000000ffff0d7224 */ /* 0x000fe400078e0018 */
[----:B------:R-:W-:Y:S02]  /*19ce0*/  IMAD.MOV.U32 R12, RZ, RZ, 0x6 ;  /* 0x00000006ff0c7424 */ /* 0x000fe400078e00ff */
[----:B------:R-:W-:-:S07]  /*19cf0*/  IMAD.MOV.U32 R2, RZ, RZ, R14 ;  /* 0x000000ffff027224 */ /* 0x000fce00078e000e */
[----:B------:R-:W-:Y:S05]  /*19d00*/  WARPSYNC.COLLECTIVE R15, `(.L_x_863) ;  /* 0x000000000f087348 */ /* 0x000fea0003c00000 */
[----:B------:R0:W1:Y:S02]  /*19d10*/  SHFL.IDX P6, R14, R13, R12, R11 ;  /* 0x0000000c0d0e7389 */ /* 0x00006400000c000b */
[----:B01----:R-:W-:Y:S01]  /*19d20*/  ENDCOLLECTIVE ;  /* 0x000000000000791b */ /* 0x003fe20003800000 */
.L_x_863:
        /* <DEDUP_REMOVED lines=12> */
.L_x_864:
[----:B------:R-:W-:Y:S02]  /*19df0*/  IMAD.MOV.U32 R13, RZ, RZ, R24 ;  /* 0x000000ffff0d7224 */ /* 0x000fe400078e0018 */
[----:B------:R-:W-:Y:S02]  /*19e00*/  IMAD.MOV.U32 R12, RZ, RZ, 0x7 ;  /* 0x00000007ff0c7424 */ /* 0x000fe400078e00ff */
[----:B------:R-:W-:-:S07]  /*19e10*/  IMAD.MOV.U32 R2, RZ, RZ, R14 ;  /* 0x000000ffff027224 */ /* 0x000fce00078e000e */
[----:B------:R-:W-:Y:S05]  /*19e20*/  WARPSYNC.COLLECTIVE R15, `(.L_x_865) ;  /* 0x000000000f087348 */ /* 0x000fea0003c00000 */
[----:B------:R0:W1:Y:S02]  /*19e30*/  SHFL.IDX P6, R14, R13, R12, R11 ;  /* 0x0000000c0d0e7389 */ /* 0x00006400000c000b */
[----:B01----:R-:W-:Y:S01]  /*19e40*/  ENDCOLLECTIVE ;  /* 0x000000000000791b */ /* 0x003fe20003800000 */
.L_x_865:
[----:B------:R-:W-:-:S04]  /*19e50*/  IADD3 R2, P0, R2, R7, RZ ;  /* 0x0000000702027210 */ /* 0x000fc80007f1e0ff */
[----:B------:R-:W-:-:S05]  /*19e60*/  IADD3.X R3, RZ, R3, RZ, P0, !PT ;  /* 0x00000003ff037210 */ /* 0x000fca00007fe4ff */
        /* <DEDUP_REMOVED lines=9> */
.L_x_866:
[----:B------:R-:W-:Y:S01]  /*19f00*/  IMAD.MOV.U32 R2, RZ, RZ, R14 ;  /* 0x000000ffff027224 */ /* 0x000fe200078e000e */
[----:B------:R-:W-:Y:S06]  /*19f10*/  BRA `(.L_x_867) ;  /* 0xffffffa400007947 */ /* 0x000fec000383ffff */
.L_x_689:
[----:B0-----:R0:W1:Y:S02]  /*19f20*/  SYNCS.PHASECHK.TRANS64.TRYWAIT P0, [R0+URZ+0x16860], R3 ;  /* 0x01686003000075a7 */ /* 0x001064000800017f */
[----:B-1----:R-:W-:Y:S05]  /*19f30*/  @!P0 NANOSLEEP.SYNCS 0x989680 ;  /* 0x009896800000895d */ /* 0x002fea0003900000 */
[----:B------:R-:W1:Y:S02]  /*19f40*/  @!P0 SYNCS.PHASECHK.TRANS64 P0, [R0+URZ+0x16860], R3 ;  /* 0x01686003000085a7 */ /* 0x000e64000800007f */
[----:B-1----:R-:W-:Y:S05]  /*19f50*/  @!P0 BRA `(.L_x_689) ;  /* 0xfffffffc00f08947 */ /* 0x002fea000383ffff */
[----:B------:R-:W-:Y:S05]  /*19f60*/  BRA `(.L_x_868) ;  /* 0xffffffa800207947 */ /* 0x000fea000383ffff */
.L_x_690:
        /* <DEDUP_REMOVED lines=8> */
.L_x_870:
[----:B------:R-:W-:Y:S05]  /*19ff0*/  BSYNC B0 ;  /* 0x0000000000007941 */ /* 0x000fea0003800000 */
.L_x_869:
[----:B------:R-:W-:Y:S01]  /*1a000*/  IMAD.MOV.U32 R13, RZ, RZ, R23 ;  /* 0x000000ffff0d7224 */ /* 0x000fe200078e0017 */
[----:B------:R-:W-:Y:S01]  /*1a010*/  MOV R12, RZ ;  /* 0x000000ff000c7202 */ /* 0x000fe20000000f00 */
[----:B------:R-:W-:Y:S01]  /*1a020*/  IMAD.MOV.U32 R11, RZ, RZ, 0x181f ;  /* 0x0000181fff0b7424 */ /* 0x000fe200078e00ff */
[----:B------:R-:W-:Y:S01]  /*1a030*/  SHF.L.U32 R5, R7, 0x1, RZ ;  /* 0x0000000107057819 */ /* 0x000fe200000006ff */
[----:B------:R-:W-:Y:S01]  /*1a040*/  IMAD.MOV.U32 R15, RZ, RZ, -0x1 ;  /* 0xffffffffff0f7424 */ /* 0x000fe200078e00ff */
[----:B------:R-:W-:Y:S01]  /*1a050*/  ISETP.LT.OR P2, PT, R6, 0x1, P0 ;  /* 0x000000010600780c */ /* 0x000fe20000741670 */
[----:B------:R-:W-:Y:S02]  /*1a060*/  IMAD.MOV.U32 R3, RZ, RZ, R14 ;  /* 0x000000ffff037224 */ /* 0x000fe400078e000e */
[----:B------:R-:W-:-:S10]  /*1a070*/  IMAD R4, R4, 0x2, R22 ;  /* 0x0000000204047824 */ /* 0x000fd400078e0216 */
[----:B------:R-:W-:Y:S05]  /*1a080*/  WARPSYNC.COLLECTIVE R15, `(.L_x_871) ;  /* 0x000000000f087348 */ /* 0x000fea0003c00000 */
[----:B------:R0:W1:Y:S02]  /*1a090*/  SHFL.IDX P6, R14, R13, R12, R11 ;  /* 0x0000000c0d0e7389 */ /* 0x00006400000c000b */
[----:B01----:R-:W-:Y:S01]  /*1a0a0*/  ENDCOLLECTIVE ;  /* 0x000000000000791b */ /* 0x003fe20003800000 */
.L_x_871:
[----:B------:R-:W-:Y:S01]  /*1a0b0*/  MOV R13, R24 ;  /* 0x00000018000d7202 */ /* 0x000fe20000000f00 */
[----:B------:R-:W-:Y:S01]  /*1a0c0*/  IMAD.MOV.U32 R12, RZ, RZ, 0x1 ;  /* 0x00000001ff0c7424 */ /* 0x000fe200078e00ff */
[----:B------:R-:W-:-:S13]  /*1a0d0*/  IADD3 R2, P1, R14, R5, RZ ;  /* 0x000000050e027210 */ /* 0x000fda0007f3e0ff */
[----:B------:R-:W-:Y:S05]  /*1a0e0*/  WARPSYNC.COLLECTIVE R15, `(.L_x_872) ;  /* 0x000000000f087348 */ /* 0x000fea0003c00000 */
[----:B------:R0:W1:Y:S02]  /*1a0f0*/  SHFL.IDX P6, R14, R13, R12, R11 ;  /* 0x0000000c0d0e7389 */ /* 0x00006400000c000b */
[----:B01----:R-:W-:Y:S01]  /*1a100*/  ENDCOLLECTIVE ;  /* 0x000000000000791b */ /* 0x003fe20003800000 */
.L_x_872:
[----:B------:R-:W-:-:S05]  /*1a110*/  IMAD.X R3, RZ, RZ, R3, P1 ;  /* 0x000000ffff037224 */ /* 0x000fca00008e0603 */
        /* <DEDUP_REMOVED lines=10> */
.L_x_873:
[----:B------:R-:W-:Y:S01]  /*1a1c0*/  IMAD.MOV.U32 R13, RZ, RZ, R24 ;  /* 0x000000ffff0d7224 */ /* 0x000fe200078e0018 */
[----:B------:R-:W-:Y:S02]  /*1a1d0*/  MOV R12, 0x2 ;  /* 0x00000002000c7802 */ /* 0x000fe40000000f00 */
[----:B------:R-:W-:-:S13]  /*1a1e0*/  IADD3 R2, P1, R14, R5, RZ ;  /* 0x000000050e027210 */ /* 0x000fda0007f3e0ff */
[----:B------:R-:W-:Y:S05]  /*1a1f0*/  WARPSYNC.COLLECTIVE R15, `(.L_x_874) ;  /* 0x000000000f087348 */ /* 0x000fea0003c00000 */
[----:B------:R0:W1:Y:S02]  /*1a200*/  SHFL.IDX P6, R14, R13, R12, R11 ;  /* 0x0000000c0d0e7389 */ /* 0x00006400000c000b */
[----:B01----:R-:W-:Y:S01]  /*1a210*/  ENDCOLLECTIVE ;  /* 0x000000000000791b */ /* 0x003fe20003800000 */
.L_x_874:
[----:B------:R-:W-:-:S05]  /*1a220*/  IMAD.X R3, RZ, RZ, R3, P1 ;  /* 0x000000ffff037224 */ /* 0x000fca00008e0603 */
[----:B------:R-:W-:Y:S01]  /*1a230*/  @!PT LDS RZ, [RZ] ;  /* 0x00000000fffff984 */ /* 0x000fe20000000800 */
[----:B------:R-:W-:Y:S01]  /*1a240*/  @!PT LDS RZ, [RZ] ;  /* 0x00000000fffff984 */ /* 0x000fe20000000800 */
[----:B------:R-:W-:Y:S01]  /*1a250*/  @!PT LDS RZ, [RZ] ;  /* 0x00000000fffff984 */ /* 0x000fe20000000800 */
[----:B------:R0:W-:Y:S01]  /*1a260*/  LDGSTS.E.BYPASS.LTC128B.128 [R4+0xc00], desc[UR42][R2.64], !P2 ;  /* 0x00c0000002047fae */ /* 0x0001e2000d101d6a */
[----:B------:R-:W-:Y:S01]  /*1a270*/  ISETP.LT.OR P2, PT, R6, 0x21, P0 ;  /* 0x000000210600780c */ /* 0x000fe20000741670 */
[----:B------:R-:W-:Y:S02]  /*1a280*/  IMAD.MOV.U32 R13, RZ, RZ, R23 ;  /* 0x000000ffff0d7224 */ /* 0x000fe400078e0017 */
[----:B0-----:R-:W-:-:S10]  /*1a290*/  IMAD.MOV.U32 R3, RZ, RZ, R14 ;  /* 0x000000ffff037224 */ /* 0x001fd400078e000e */
[----:B------:R-:W-:Y:S05]  /*1a2a0*/  WARPSYNC.COLLECTIVE R15, `(.L_x_875) ;  /* 0x000000000f087348 */ /* 0x000fea0003c00000 */
[----:B------:R0:W1:Y:S02]  /*1a2b0*/  SHFL.IDX P6, R14, R13, R12, R11 ;  /* 0x0000000c0d0e7389 */ /* 0x00006400000c000b */
[----:B01----:R-:W-:Y:S01]  /*1a2c0*/  ENDCOLLECTIVE ;  /* 0x000000000000791b */ /* 0x003fe20003800000 */
.L_x_875:
[----:B------:R-:W-:Y:S02]  /*1a2d0*/  IMAD.MOV.U32 R13, RZ, RZ, R24 ;  /* 0x000000ffff0d7224 */ /* 0x000fe400078e0018 */
[----:B------:R-:W-:Y:S01]  /*1a2e0*/  IMAD.MOV.U32 R12, RZ, RZ, 0x3 ;  /* 0x00000003ff0c7424 */ /* 0x000fe200078e00ff */
[----:B------:R-:W-:-:S13]  /*1a2f0*/  IADD3 R2, P1, R14, R5, RZ ;  /* 0x000000050e027210 */ /* 0x000fda0007f3e0ff */
[----:B------:R-:W-:Y:S05]  /*1a300*/  WARPSYNC.COLLECTIVE R15, `(.L_x_876) ;  /* 0x000000000f087348 */ /* 0x000fea0003c00000 */
[----:B------:R0:W1:Y:S02]  /*1a310*/  SHFL.IDX P6, R14, R13, R12, R11 ;  /* 0x0000000c0d0e7389 */ /* 0x00006400000c000b */
[----:B01----:R-:W-:Y:S01]  /*1a320*/  ENDCOLLECTIVE ;  /* 0x000000000000791b */ /* 0x003fe20003800000 */
.L_x_876:
        /* <DEDUP_REMOVED lines=11> */
.L_x_877:
[----:B------:R-:W-:Y:S01]  /*1a3e0*/  MOV R13, R24 ;  /* 0x00000018000d7202 */ /* 0x000fe20000000f00 */
[----:B------:R-:W-:Y:S01]  /*1a3f0*/  IMAD.MOV.U32 R12, RZ, RZ, 0x4 ;  /* 0x00000004ff0c7424 */ /* 0x000fe200078e00ff */
[----:B------:R-:W-:-:S13]  /*1a400*/  IADD3 R2, P1, R14, R5, RZ ;  /* 0x000000050e027210 */ /* 0x000fda0007f3e0ff */
[----:B------:R-:W-:Y:S05]  /*1a410*/  WARPSYNC.COLLECTIVE R15, `(.L_x_878) ;  /* 0x000000000f087348 */ /* 0x000fea0003c00000 */
[----:B------:R0:W1:Y:S02]  /*1a420*/  SHFL.IDX P6, R14, R13, R12, R11 ;  /* 0x0000000c0d0e7389 */ /* 0x00006400000c000b */
[----:B01----:R-:W-:Y:S01]  /*1a430*/  ENDCOLLECTIVE ;  /* 0x000000000000791b */ /* 0x003fe20003800000 */
.L_x_878:
        /* <DEDUP_REMOVED lines=11> */
.L_x_879:
[----:B------:R-:W-:Y:S01]  /*1a4f0*/  IMAD.MOV.U32 R13, RZ, RZ, R24 ;  /* 0x000000ffff0d7224 */ /* 0x000fe200078e0018 */
[----:B------:R-:W-:Y:S02]  /*1a500*/  MOV R12, 0x5 ;  /* 0x00000005000c7802 */ /* 0x000fe40000000f00 */
[----:B------:R-:W-:-:S13]  /*1a510*/  IADD3 R2, P1, R14, R5, RZ ;  /* 0x000000050e027210 */ /* 0x000fda0007f3e0ff */
[----:B------:R-:W-:Y:S05]  /*1a520*/  WARPSYNC.COLLECTIVE R15, `(.L_x_880) ;  /* 0x000000000f087348 */ /* 0x000fea0003c00000 */
[----:B------:R0:W1:Y:S02]  /*1a530*/  SHFL.IDX P6, R14, R13, R12, R11 ;  /* 0x0000000c0d0e7389 */ /* 0x00006400000c000b */
[----:B01----:R-:W-:Y:S01]  /*1a540*/  ENDCOLLECTIVE ;  /* 0x000000000000791b */ /* 0x003fe20003800000 */
.L_x_880:
        /* <DEDUP_REMOVED lines=11> */
.L_x_881:
[----:B------:R-:W-:Y:S02]  /*1a600*/  IMAD.MOV.U32 R13, RZ, RZ, R24 ;  /* 0x000000ffff0d7224 */ /* 0x000fe400078e0018 */
[----:B------:R-:W-:Y:S01]  /*1a610*/  IMAD.MOV.U32 R12, RZ, RZ, 0x6 ;  /* 0x00000006ff0c7424 */ /* 0x000fe200078e00ff */
[----:B------:R-:W-:-:S13]  /*1a620*/  IADD3 R2, P1, R14, R5, RZ ;  /* 0x000000050e027210 */ /* 0x000fda0007f3e0ff */
[----:B------:R-:W-:Y:S05]  /*1a630*/  WARPSYNC.COLLECTIVE R15, `(.L_x_882) ;  /* 0x000000000f087348 */ /* 0x000fea0003c00000 */
[----:B------:R0:W1:Y:S02]  /*1a640*/  SHFL.IDX P6, R14, R13, R12, R11 ;  /* 0x0000000c0d0e7389 */ /* 0x00006400000c000b */
[----:B01----:R-:W-:Y:S01]  /*1a650*/  ENDCOLLECTIVE ;  /* 0x000000000000791b */ /* 0x003fe20003800000 */
.L_x_882:
        /* <DEDUP_REMOVED lines=11> */
.L_x_883:
[----:B------:R-:W-:Y:S01]  /*1a710*/  MOV R13, R24 ;  /* 0x00000018000d7202 */ /* 0x000fe20000000f00 */
[----:B------:R-:W-:Y:S01]  /*1a720*/  IMAD.MOV.U32 R12, RZ, RZ, 0x7 ;  /* 0x00000007ff0c7424 */ /* 0x000fe200078e00ff */
[----:B------:R-:W-:-:S13]  /*1a730*/  IADD3 R2, P1, R14, R5, RZ ;  /* 0x000000050e027210 */ /* 0x000fda0007f3e0ff */
[----:B------:R-:W-:Y:S05]  /*1a740*/  WARPSYNC.COLLECTIVE R15, `(.L_x_884) ;  /* 0x000000000f087348 */ /* 0x000fea0003c00000 */
[----:B------:R0:W1:Y:S02]  /*1a750*/  SHFL.IDX P6, R14, R13, R12, R11 ;  /* 0x0000000c0d0e7389 */ /* 0x00006400000c000b */
[----:B01----:R-:W-:Y:S01]  /*1a760*/  ENDCOLLECTIVE ;  /* 0x000000000000791b */ /* 0x003fe20003800000 */
.L_x_884:
[----:B------:R-:W-:-:S05]  /*1a770*/  IMAD.X R3, RZ, RZ, R3, P1 ;  /* 0x000000ffff037224 */ /* 0x000fca00008e0603 */
[----:B------:R-:W-:Y:S01]  /*1a780*/  @!PT LDS RZ, [RZ] ;  /* 0x00000000fffff984 */ /* 0x000fe20000000800 */
[----:B------:R-:W-:Y:S01]  /*1a790*/  @!PT LDS RZ, [RZ] ;  /* 0x00000000fffff984 */ /* 0x000fe20000000800 */
[----:B------:R-:W-:Y:S01]  /*1a7a0*/  @!PT LDS RZ, [RZ] ;  /* 0x00000000fffff984 */ /* 0x000fe20000000800 */
[----:B------:R0:W-:Y:S01]  /*1a7b0*/  LDGSTS.E.BYPASS.LTC128B.128 [R4+0x3400], desc[UR42][R2.64], !P2 ;  /* 0x0340000002047fae */ /* 0x0001e2000d101d6a */
[----:B------:R-:W-:Y:S01]  /*1a7c0*/  MOV R13, R23 ;  /* 0x00000017000d7202 */ /* 0x000fe20000000f00 */
[----:B------:R-:W-:-:S07]  /*1a7d0*/  IMAD.MOV.U32 R24, RZ, RZ, R14 ;  /* 0x000000ffff187224 */ /* 0x000fce00078e000e */
[----:B0-----:R-:W-:Y:S05]  /*1a7e0*/  WARPSYNC.COLLECTIVE R15, `(.L_x_885) ;  /* 0x000000000f087348 */ /* 0x001fea0003c00000 */
[----:B------:R1:W2:Y:S02]  /*1a7f0*/  SHFL.IDX P6, R14, R13, R12, R11 ;  /* 0x0000000c0d0e7389 */ /* 0x0002a400000c000b */
[----:B012---:R-:W-:Y:S01]  /*1a800*/  ENDCOLLECTIVE ;  /* 0x000000000000791b */ /* 0x007fe20003800000 */
.L_x_885:
[----:B------:R-:W-:Y:S05]  /*1a810*/  BRA `(.L_x_886) ;  /* 0xffffffa000f07947 */ /* 0x000fea000383ffff */
.L_x_695:
        /* <DEDUP_REMOVED lines=8> */
.L_x_888:
[----:B------:R-:W-:Y:S05]  /*1a8a0*/  BSYNC B0 ;  /* 0x0000000000007941 */ /* 0x000fea0003800000 */
.L_x_887:
[----:B------:R-:W-:Y:S01]  /*1a8b0*/  MOV R13, R16 ;  /* 0x00000010000d7202 */ /* 0x000fe20000000f00 */
[----:B------:R-:W-:Y:S01]  /*1a8c0*/  IMAD.MOV.U32 R12, RZ, RZ, 0x1 ;  /* 0x00000001ff0c7424 */ /* 0x000fe200078e00ff */
[----:B------:R-:W-:Y:S01]  /*1a8d0*/  MOV R15, 0xffffffff ;  /* 0xffffffff000f7802 */ /* 0x000fe20000000f00 */
[----:B------:R-:W-:Y:S02]  /*1a8e0*/  IMAD.MOV.U32 R11, RZ, RZ, 0x1f ;  /* 0x0000001fff0b7424 */ /* 0x000fe400078e00ff */
[----:B------:R-:W-:Y:S02]  /*1a8f0*/  IMAD.IADD R5, R19, 0x1, R8 ;  /* 0x0000000113057824 */ /* 0x000fe400078e0208 */
[----:B------:R-:W-:-:S07]  /*1a900*/  IMAD.MOV.U32 R0, RZ, RZ, R14 ;  /* 0x000000ffff007224 */ /* 0x000fce00078e000e */
[----:B------:R-:W-:Y:S05]  /*1a910*/  WARPSYNC.COLLECTIVE R15, `(.L_x_889) ;  /* 0x000000000f087348 */ /* 0x000fea0003c00000 */
[----:B------:R0:W1:Y:S02]  /*1a920*/  SHFL.IDX P6, R14, R13, R12, R11 ;  /* 0x0000000c0d0e7389 */ /* 0x00006400000c000b */
[----:B01----:R-:W-:Y:S01]  /*1a930*/  ENDCOLLECTIVE ;  /* 0x000000000000791b */ /* 0x003fe20003800000 */
.L_x_889:
[----:B------:R-:W-:Y:S02]  /*1a940*/  ULDC UR4, c[0x0][0xc3c] ;  /* 0x00030f0000047ab9 */ /* 0x000fe40000000800 */
[----:B------:R-:W-:-:S13]  /*1a950*/  ISETP.GE.OR P1, PT, R5, UR4, !P0 ;  /* 0x0000000405007c0c */ /* 0x000fda000c726670 */
[----:B------:R-:W0:Y:S01]  /*1a960*/  @!P1 LDC.64 R2, c[0x0][0xc80] ;  /* 0x00032000ff029b82 */ /* 0x000e220000000a00 */
[----:B------:R-:W-:Y:S01]  /*1a970*/  MOV R11, RZ ;  /* 0x000000ff000b7202 */ /* 0x000fe20000000f00 */
[----:B------:R-:W-:Y:S02]  /*1a980*/  IMAD.MOV.U32 R4, RZ, RZ, R14 ;  /* 0x000000ffff047224 */ /* 0x000fe400078e000e */
[----:B0-----:R-:W-:-:S06]  /*1a990*/  @!P1 IMAD.WIDE R2, R5, 0x4, R2 ;  /* 0x0000000405029825 */ /* 0x001fcc00078e0202 */
[----:B------:R0:W2:Y:S01]  /*1a9a0*/  @!P1 LDG.E R3, desc[UR42][R2.64] ;  /* 0x0000002a02039981 */ /* 0x0000a2000c1e1900 */
[C---:B------:R-:W-:Y:S02]  /*1a9b0*/  ISETP.GE.U32.AND P2, PT, R8.reuse, 0x2, PT ;  /* 0x000000020800780c */ /* 0x040fe40003f46070 */
[C---:B------:R-:W-:Y:S02]  /*1a9c0*/  ISETP.GE.U32.AND P3, PT, R8.reuse, 0x4, PT ;  /* 0x000000040800780c */ /* 0x040fe40003f66070 */
[C---:B------:R-:W-:Y:S02]  /*1a9d0*/  ISETP.GE.U32.AND P4, PT, R8.reuse, 0x8, PT ;  /* 0x000000080800780c */ /* 0x040fe40003f86070 */
[C---:B------:R-:W-:Y:S02]  /*1a9e0*/  ISETP.GE.U32.AND P5, PT, R8.reuse, 0x10, PT ;  /* 0x000000100800780c */ /* 0x040fe40003fa6070 */
[----:B0-----:R-:W-:Y:S01]  /*1a9f0*/  MOV R2, RZ ;  /* 0x000000ff00027202 */ /* 0x001fe20000000f00 */
[----:B--2---:R-:W-:Y:S01]  /*1aa00*/  @!P1 IMAD.MOV.U32 R2, RZ, RZ, R3 ;  /* 0x000000ffff029224 */ /* 0x004fe200078e0003 */
[----:B------:R-:W-:-:S03]  /*1aa10*/  ISETP.NE.AND P1, PT, R8, RZ, PT ;  /* 0x000000ff0800720c */ /* 0x000fc60003f25270 */
[----:B------:R-:W-:-:S10]  /*1aa20*/  IMAD.MOV.U32 R13, RZ, RZ, R2 ;  /* 0x000000ffff0d7224 */ /* 0x000fd400078e0002 */
[----:B------:R-:W-:Y:S05]  /*1aa30*/  WARPSYNC.COLLECTIVE R15, `(.L_x_890) ;  /* 0x000000000f087348 */ /* 0x000fea0003c00000 */
[----:B------:R0:W1:Y:S02]  /*1aa40*/  SHFL.UP P6, R14, R13, R12, R11 ;  /* 0x0400000c0d0e7389 */ /* 0x00006400000c000b */
[----:B01----:R-:W-:Y:S01]  /*1aa50*/  ENDCOLLECTIVE ;  /* 0x000000000000791b */ /* 0x003fe20003800000 */
.L_x_890:
[----:B------:R-:W-:Y:S02]  /*1aa60*/  MOV R12, 0x2 ;  /* 0x00000002000c7802 */ /* 0x000fe40000000f00 */
[----:B------:R-:W-:-:S05]  /*1aa70*/  SEL R5, R14, RZ, P1 ;  /* 0x000000ff0e057207 */ /* 0x000fca0000800000 */
[----:B------:R-:W-:-:S04]  /*1aa80*/  IMAD.IADD R5, R2, 0x1, R5 ;  /* 0x0000000102057824 */ /* 0x000fc800078e0205 */
[----:B------:R-:W-:-:S07]  /*1aa90*/  IMAD.MOV.U32 R13, RZ, RZ, R5 ;  /* 0x000000ffff0d7224 */ /* 0x000fce00078e0005 */
[----:B------:R-:W-:Y:S05]  /*1aaa0*/  WARPSYNC.COLLECTIVE R15, `(.L_x_891) ;  /* 0x000000000f087348 */ /* 0x000fea0003c00000 */
[----:B------:R0:W1:Y:S02]  /*1aab0*/  SHFL.UP P6, R14, R13, R12, R11 ;  /* 0x0400000c0d0e7389 */ /* 0x00006400000c000b */
[----:B01----:R-:W-:Y:S01]  /*1aac0*/  ENDCOLLECTIVE ;  /* 0x000000000000791b */ /* 0x003fe20003800000 */
.L_x_891:
[----:B------:R-:W-:Y:S02]  /*1aad0*/  MOV R12, 0x4 ;  /* 0x00000004000c7802 */ /* 0x000fe40000000f00 */
[----:B------:R-:W-:-:S05]  /*1aae0*/  SEL R6, R14, RZ, P2 ;  /* 0x000000ff0e067207 */ /* 0x000fca0001000000 */
[----:B------:R-:W-:-:S04]  /*1aaf0*/  IMAD.IADD R6, R5, 0x1, R6 ;  /* 0x0000000105067824 */ /* 0x000fc800078e0206 */
[----:B------:R-:W-:-:S07]  /*1ab00*/  IMAD.MOV.U32 R13, RZ, RZ, R6 ;  /* 0x000000ffff0d7224 */ /* 0x000fce00078e0006 */
[----:B------:R-:W-:Y:S05]  /*1ab10*/  WARPSYNC.COLLECTIVE R15, `(.L_x_892) ;  /* 0x000000000f087348 */ /* 0x000fea0003c00000 */
[----:B------:R0:W1:Y:S02]  /*1ab20*/  SHFL.UP P6, R14, R13, R12, R11 ;  /* 0x0400000c0d0e7389 */ /* 0x00006400000c000b */
[----:B01----:R-:W-:Y:S01]  /*1ab30*/  ENDCOLLECTIVE ;  /* 0x000000000000791b */ /* 0x003fe20003800000 */
.L_x_892:
[----:B------:R-:W-:Y:S02]  /*1ab40*/  MOV R12, 0x8 ;  /* 0x00000008000c7802 */ /* 0x000fe40000000f00 */
[----:B------:R-:W-:-:S05]  /*1ab50*/  SEL R7, R14, RZ, P3 ;  /* 0x000000ff0e077207 */ /* 0x000fca0001800000 */
[----:B------:R-:W-:-:S04]  /*1ab60*/  IMAD.IADD R7, R6, 0x1, R7 ;  /* 0x0000000106077824 */ /* 0x000fc800078e0207 */
[----:B------:R-:W-:-:S07]  /*1ab70*/  IMAD.MOV.U32 R13, RZ, RZ, R7 ;  /* 0x000000ffff0d7224 */ /* 0x000fce00078e0007 */
[----:B------:R-:W-:Y:S05]  /*1ab80*/  WARPSYNC.COLLECTIVE R15, `(.L_x_893) ;  /* 0x000000000f087348 */ /* 0x000fea0003c00000 */
[----:B------:R0:W1:Y:S02]  /*1ab90*/  SHFL.UP P6, R14, R13, R12, R11 ;  /* 0x0400000c0d0e7389 */ /* 0x00006400000c000b */
[----:B01----:R-:W-:Y:S01]  /*1aba0*/  ENDCOLLECTIVE ;  /* 0x000000000000791b */ /* 0x003fe20003800000 */
.L_x_893:
[----:B------:R-:W-:Y:S02]  /*1abb0*/  MOV R12, 0x10 ;  /* 0x00000010000c7802 */ /* 0x000fe40000000f00 */
[----:B------:R-:W-:-:S05]  /*1abc0*/  SEL R14, R14, RZ, P4 ;  /* 0x000000ff0e0e7207 */ /* 0x000fca0002000000 */
[----:B------:R-:W-:-:S04]  /*1abd0*/  IMAD.IADD R5, R7, 0x1, R14 ;  /* 0x0000000107057824 */ /* 0x000fc800078e020e */
[----:B------:R-:W-:-:S07]  /*1abe0*/  IMAD.MOV.U32 R13, RZ, RZ, R5 ;  /* 0x000000ffff0d7224 */ /* 0x000fce00078e0005 */
[----:B------:R-:W-:Y:S05]  /*1abf0*/  WARPSYNC.COLLECTIVE R15, `(.L_x_894) ;  /* 0x000000000f087348 */ /* 0x000fea0003c00000 */
[----:B------:R0:W1:Y:S02]  /*1ac00*/  SHFL.UP P6, R14, R13, R12, R11 ;  /* 0x0400000c0d0e7389 */ /* 0x00006400000c000b */
[----:B01----:R-:W-:Y:S01]  /*1ac10*/  ENDCOLLECTIVE ;  /* 0x000000000000791b */ /* 0x003fe20003800000 */
.L_x_894:
[----:B------:R-:W-:Y:S01]  /*1ac20*/  MOV R12, 0x1f ;  /* 0x0000001f000c7802 */ /* 0x000fe20000000f00 */
[----:B------:R-:W-:Y:S01]  /*1ac30*/  IMAD.MOV.U32 R11, RZ, RZ, 0x1f ;  /* 0x0000001fff0b7424 */ /* 0x000fe200078e00ff */
[----:B------:R-:W-:-:S05]  /*1ac40*/  SEL R14, R14, RZ, P5 ;  /* 0x000000ff0e0e7207 */ /* 0x000fca0002800000 */
[----:B------:R-:W-:-:S04]  /*1ac50*/  IMAD.IADD R3, R5, 0x1, R14 ;  /* 0x0000000105037824 */ /* 0x000fc800078e020e */
[----:B------:R-:W-:-:S07]  /*1ac60*/  IMAD.MOV.U32 R13, RZ, RZ, R3 ;  /* 0x000000ffff0d7224 */ /* 0x000fce00078e0003 */
[----:B------:R-:W-:Y:S05]  /*1ac70*/  WARPSYNC.COLLECTIVE R15, `(.L_x_895) ;  /* 0x000000000f087348 */ /* 0x000fea0003c00000 */
[----:B------:R0:W1:Y:S02]  /*1ac80*/  SHFL.IDX P6, R14, R13, R12, R11 ;  /* 0x0000000c0d0e7389 */ /* 0x00006400000c000b */
[----:B01----:R-:W-:Y:S01]  /*1ac90*/  ENDCOLLECTIVE ;  /* 0x000000000000791b */ /* 0x003fe20003800000 */
.L_x_895:
[----:B------:R-:W-:Y:S05]  /*1aca0*/  BRA `(.L_x_896) ;  /* 0xffffffa000f87947 */ /* 0x000fea000383ffff */
.L_x_700:
[----:B------:R-:W-:Y:S01]  /*1acb0*/  BSSY B0, `(.L_x_897) ;  /* 0x0000008000007945 */ /* 0x000fe20003800000 */
[----:B-----5:R-:W-:Y:S01]  /*1acc0*/  IMAD.MOV.U32 R13, RZ, RZ, R2 ;  /* 0x000000ffff0d7224 */ /* 0x020fe200078e0002 */
[----:B------:R-:W-:Y:S01]  /*1acd0*/  MOV R12, 0x1 ;  /* 0x00000001000c7802 */ /* 0x000fe20000000f00 */
[----:B------:R-:W-:Y:S02]  /*1ace0*/  IMAD.MOV.U32 R11, RZ, RZ, RZ ;  /* 0x000000ffff0b7224 */ /* 0x000fe400078e00ff */
[----:B------:R-:W-:-:S07]  /*1acf0*/  IMAD.MOV.U32 R15, RZ, RZ, -0x1 ;  /* 0xffffffffff0f7424 */ /* 0x000fce00078e00ff */
[----:B01----:R-:W-:Y:S05]  /*1ad00*/  WARPSYNC.COLLECTIVE R15, `(.L_x_898) ;  /* 0x000000000f087348 */ /* 0x003fea0003c00000 */
[----:B------:R2:W3:Y:S02]  /*1ad10*/  SHFL.UP P6, R14, R13, R12, R11 ;  /* 0x0400000c0d0e7389 */ /* 0x0004e400000c000b */
[----:B0123--:R-:W-:Y:S01]  /*1ad20*/  ENDCOLLECTIVE ;  /* 0x000000000000791b */ /* 0x00ffe20003800000 */
.L_x_898:
[----:B------:R-:W-:Y:S05]  /*1ad30*/  BSYNC B0 ;  /* 0x0000000000007941 */ /* 0x000fea0003800000 */
.L_x_897:
[----:B------:R-:W-:Y:S01]  /*1ad40*/  SEL R13, R14, RZ, P1 ;  /* 0x000000ff0e0d7207 */ /* 0x000fe20000800000 */
[----:B------:R-:W-:Y:S01]  /*1ad50*/  IMAD.MOV.U32 R12, RZ, RZ, 0x2 ;  /* 0x00000002ff0c7424 */ /* 0x000fe200078e00ff */
[----:B------:R-:W-:Y:S01]  /*1ad60*/  MOV R15, 0xffffffff ;  /* 0xffffffff000f7802 */ /* 0x000fe20000000f00 */
[----:B------:R-:W-:Y:S01]  /*1ad70*/  IMAD.MOV.U32 R11, RZ, RZ, RZ ;  /* 0x000000ffff0b7224 */ /* 0x000fe200078e00ff */
[----:B------:R-:W-:-:S07]  /*1ad80*/  IADD3 R13, R2, R13, RZ ;  /* 0x0000000d020d7210 */ /* 0x000fce0007ffe0ff */
[----:B------:R-:W-:Y:S05]  /*1ad90*/  WARPSYNC.COLLECTIVE R15, `(.L_x_899) ;  /* 0x000000000f087348 */ /* 0x000fea0003c00000 */
[----:B------:R0:W1:Y:S02]  /*1ada0*/  SHFL.UP P6, R14, R13, R12, R11 ;  /* 0x0400000c0d0e7389 */ /* 0x00006400000c000b */
[----:B01----:R-:W-:Y:S01]  /*1adb0*/  ENDCOLLECTIVE ;  /* 0x000000000000791b */ /* 0x003fe20003800000 */
.L_x_899:
[----:B------:R-:W-:Y:S02]  /*1adc0*/  MOV R12, 0x4 ;  /* 0x00000004000c7802 */ /* 0x000fe40000000f00 */
[----:B------:R-:W-:-:S05]  /*1add0*/  SEL R14, R14, RZ, P2 ;  /* 0x000000ff0e0e7207 */ /* 0x000fca0001000000 */
[----:B------:R-:W-:-:S04]  /*1ade0*/  IMAD.IADD R3, R13, 0x1, R14 ;  /* 0x000000010d037824 */ /* 0x000fc800078e020e */
[----:B------:R-:W-:-:S07]  /*1adf0*/  IMAD.MOV.U32 R13, RZ, RZ, R3 ;  /* 0x000000ffff0d7224 */ /* 0x000fce00078e0003 */
[----:B------:R-:W-:Y:S05]  /*1ae00*/  WARPSYNC.COLLECTIVE R15, `(.L_x_900) ;  /* 0x000000000f087348 */ /* 0x000fea0003c00000 */
[----:B------:R0:W1:Y:S02]  /*1ae10*/  SHFL.UP P6, R14, R13, R12, R11 ;  /* 0x0400000c0d0e7389 */ /* 0x00006400000c000b */
[----:B01----:R-:W-:Y:S01]  /*1ae20*/  ENDCOLLECTIVE ;  /* 0x000000000000791b */ /* 0x003fe20003800000 */
.L_x_900:
[----:B------:R-:W-:Y:S02]  /*1ae30*/  MOV R12, 0x8 ;  /* 0x00000008000c7802 */ /* 0x000fe40000000f00 */
[----:B------:R-:W-:-:S05]  /*1ae40*/  SEL R14, R14, RZ, P3 ;  /* 0x000000ff0e0e7207 */ /* 0x000fca0001800000 */
[----:B------:R-:W-:-:S04]  /*1ae50*/  IMAD.IADD R5, R3, 0x1, R14 ;  /* 0x0000000103057824 */ /* 0x000fc800078e020e */
[----:B------:R-:W-:-:S07]  /*1ae60*/  IMAD.MOV.U32 R13, RZ, RZ, R5 ;  /* 0x000000ffff0d7224 */ /* 0x000fce00078e0005 */
[----:B------:R-:W-:Y:S05]  /*1ae70*/  WARPSYNC.COLLECTIVE R15, `(.L_x_901) ;  /* 0x000000000f087348 */ /* 0x000fea0003c00000 */
[----:B------:R0:W1:Y:S02]  /*1ae80*/  SHFL.UP P6, R14, R13, R12, R11 ;  /* 0x0400000c0d0e7389 */ /* 0x00006400000c000b */
[----:B01----:R-:W-:Y:S01]  /*1ae90*/  ENDCOLLECTIVE ;  /* 0x000000000000791b */ /* 0x003fe20003800000 */
.L_x_901:
[----:B------:R-:W-:Y:S02]  /*1aea0*/  MOV R12, 0x10 ;  /* 0x00000010000c7802 */ /* 0x000fe40000000f00 */
[----:B------:R-:W-:-:S05]  /*1aeb0*/  SEL R6, R14, RZ, P4 ;  /* 0x000000ff0e067207 */ /* 0x000fca0002000000 */
[----:B------:R-:W-:-:S04]  /*1aec0*/  IMAD.IADD R6, R5, 0x1, R6 ;  /* 0x0000000105067824 */ /* 0x000fc800078e0206 */
[----:B------:R-:W-:-:S07]  /*1aed0*/  IMAD.MOV.U32 R13, RZ, RZ, R6 ;  /* 0x000000ffff0d7224 */ /* 0x000fce00078e0006 */
[----:B------:R-:W-:Y:S05]  /*1aee0*/  WARPSYNC.COLLECTIVE R15, `(.L_x_902) ;  /* 0x000000000f087348 */ /* 0x000fea0003c00000 */
[----:B------:R0:W1:Y:S02]  /*1aef0*/  SHFL.UP P6, R14, R13, R12, R11 ;  /* 0x0400000c0d0e7389 */ /* 0x00006400000c000b */
[----:B01----:R-:W-:Y:S01]  /*1af00*/  ENDCOLLECTIVE ;  /* 0x000000000000791b */ /* 0x003fe20003800000 */
.L_x_902:
        /* <DEDUP_REMOVED lines=8> */
.L_x_903:
[----:B------:R-:W-:Y:S05]  /*1af90*/  BRA `(.L_x_904) ;  /* 0xffffffa000d87947 */ /* 0x000fea000383ffff */
.L_x_702:
[----:B------:R-:W-:Y:S01]  /*1afa0*/  BSSY B0, `(.L_x_905) ;  /* 0x0000006000007945 */ /* 0x000fe20003800000 */
[----:B------:R-:W-:Y:S01]  /*1afb0*/  PLOP3.LUT P6, PT, P6, PT, PT, 0x8, 0x0 ;  /* 0x000000000000781c */ /* 0x000fe200037ce170 */
[----:B------:R-:W-:-:S12]  /*1afc0*/  IMAD.MOV.U32 R15, RZ, RZ, -0x1 ;  /* 0xffffffffff0f7424 */ /* 0x000fd800078e00ff */
[----:B0-----:R-:W-:Y:S05]  /*1afd0*/  WARPSYNC.COLLECTIVE R15, `(.L_x_906) ;  /* 0x000000000f087348 */ /* 0x001fea0003c00000 */
[----:B------:R-:W-:Y:S01]  /*1afe0*/  VOTE.ANY R14, PT, P6 ;  /* 0x00000000000e7806 */ /* 0x000fe200030e0100 */
[----:B0-----:R-:W-:Y:S06]  /*1aff0*/  ENDCOLLECTIVE ;  /* 0x000000000000791b */ /* 0x001fec0003800000 */
.L_x_906:
[----:B------:R-:W-:Y:S05]  /*1b000*/  BSYNC B0 ;  /* 0x0000000000007941 */ /* 0x000fea0003800000 */
.L_x_905:
[----:B------:R-:W-:Y:S01]  /*1b010*/  MOV R6, R14 ;  /* 0x0000000e00067202 */ /* 0x000fe20000000f00 */
[----:B------:R-:W-:Y:S01]  /*1b020*/  IMAD.MOV.U32 R13, RZ, RZ, R2 ;  /* 0x000000ffff0d7224 */ /* 0x000fe200078e0002 */
[----:B------:R-:W-:Y:S01]  /*1b030*/  MOV R11, 0x1f ;  /* 0x0000001f000b7802 */ /* 0x000fe20000000f00 */
[----:B------:R-:W-:Y:S01]  /*1b040*/  IMAD.MOV.U32 R15, RZ, RZ, -0x1 ;  /* 0xffffffffff0f7424 */ /* 0x000fe200078e00ff */
[----:B------:R-:W0:Y:S02]  /*1b050*/  POPC R4, R6 ;  /* 0x0000000600047309 */ /* 0x000e240000000000 */
[----:B0-----:R-:W-:-:S07]  /*1b060*/  IMAD.MOV.U32 R12, RZ, RZ, R4 ;  /* 0x000000ffff0c7224 */ /* 0x001fce00078e0004 */
[----:B------:R-:W-:Y:S05]  /*1b070*/  WARPSYNC.COLLECTIVE R15, `(.L_x_907) ;  /* 0x000000000f087348 */ /* 0x000fea0003c00000 */
[----:B------:R0:W1:Y:S02]  /*1b080*/  SHFL.IDX P6, R14, R13, R12, R11 ;  /* 0x0000000c0d0e7389 */ /* 0x00006400000c000b */
[----:B01----:R-:W-:Y:S01]  /*1b090*/  ENDCOLLECTIVE ;  /* 0x000000000000791b */ /* 0x003fe20003800000 */
.L_x_907:
[----:B------:R-:W-:Y:S01]  /*1b0a0*/  IMAD.MOV.U32 R17, RZ, RZ, R14 ;  /* 0x000000ffff117224 */ /* 0x000fe200078e000e */
[----:B------:R-:W-:Y:S06]  /*1b0b0*/  BRA `(.L_x_908) ;  /* 0xffffffa000c87947 */ /* 0x000fec000383ffff */
.L_x_704:
[----:B------:R-:W-:Y:S01]  /*1b0c0*/  BSSY B0, `(.L_x_909) ;  /* 0x0000007000007945 */ /* 0x000fe20003800000 */
[----:B------:R-:W-:Y:S01]  /*1b0d0*/  MOV R13, R3 ;  /* 0x00000003000d7202 */ /* 0x000fe20000000f00 */
[----:B------:R-:W-:Y:S02]  /*1b0e0*/  IMAD.MOV.U32 R11, RZ, RZ, 0x1f ;  /* 0x0000001fff0b7424 */ /* 0x000fe400078e00ff */
[----:B------:R-:W-:-:S07]  /*1b0f0*/  IMAD.MOV.U32 R15, RZ, RZ, -0x1 ;  /* 0xffffffffff0f7424 */ /* 0x000fce00078e00ff */
[----:B012---:R-:W-:Y:S05]  /*1b100*/  WARPSYNC.COLLECTIVE R15, `(.L_x_910) ;  /* 0x000000000f087348 */ /* 0x007fea0003c00000 */
[----:B------:R3:W4:Y:S02]  /*1b110*/  SHFL.IDX P6, R14, R13, R12, R11 ;  /* 0x0000000c0d0e7389 */ /* 0x00072400000c000b */
[----:B01234-:R-:W-:Y:S01]  /*1b120*/  ENDCOLLECTIVE ;  /* 0x000000000000791b */ /* 0x01ffe20003800000 */
.L_x_910:
[----:B------:R-:W-:Y:S05]  /*1b130*/  BSYNC B0 ;  /* 0x0000000000007941 */ /* 0x000fea0003800000 */
.L_x_909:
[----:B------:R-:W-:Y:S05]  /*1b140*/  BRA `(.L_x_703) ;  /* 0xffffffa000c07947 */ /* 0x000fea000383ffff */
.L_x_708:
[----:B0-----:R0:W1:Y:S02]  /*1b150*/  SYNCS.PHASECHK.TRANS64.TRYWAIT P0, [R4+URZ+0x16820], R0 ;  /* 0x01682000040075a7 */ /* 0x001064000800017f */
[----:B-1----:R-:W-:Y:S05]  /*1b160*/  @!P0 NANOSLEEP.SYNCS 0x989680 ;  /* 0x009896800000895d */ /* 0x002fea0003900000 */
[----:B------:R-:W1:Y:S02]  /*1b170*/  @!P0 SYNCS.PHASECHK.TRANS64 P0, [R4+URZ+0x16820], R0 ;  /* 0x01682000040085a7 */ /* 0x000e64000800007f */
[----:B-1----:R-:W-:Y:S05]  /*1b180*/  @!P0 BRA `(.L_x_708) ;  /* 0xfffffffc00f08947 */ /* 0x002fea000383ffff */
[----:B------:R-:W-:Y:S05]  /*1b190*/  BRA `(.L_x_911) ;  /* 0xffffffa400ac7947 */ /* 0x000fea000383ffff */
.L_x_709:
[----:B------:R-:W1:Y:S01]  /*1b1a0*/  S2R R2, SR_TID.X ;  /* 0x0000000000027919 */ /* 0x000e620000002100 */
[----:B------:R-:W-:Y:S01]  /*1b1b0*/  BSSY B0, `(.L_x_912) ;  /* 0x000000a000007945 */ /* 0x000fe20003800000 */
[----:B------:R-:W-:Y:S01]  /*1b1c0*/  IMAD.MOV.U32 R12, RZ, RZ, RZ ;  /* 0x000000ffff0c7224 */ /* 0x000fe200078e00ff */
[----:B------:R-:W-:Y:S01]  /*1b1d0*/  MOV R15, 0xffffffff ;  /* 0xffffffff000f7802 */ /* 0x000fe20000000f00 */
[----:B------:R-:W-:Y:S01]  /*1b1e0*/  IMAD.MOV.U32 R11, RZ, RZ, 0x1f ;  /* 0x0000001fff0b7424 */ /* 0x000fe200078e00ff */
[----:B-1----:R-:W-:-:S04]  /*1b1f0*/  SHF.R.U32.HI R2, RZ, 0x5, R2 ;  /* 0x00000005ff027819 */ /* 0x002fc80000011602 */
[----:B------:R-:W-:-:S04]  /*1b200*/  LOP3.LUT R2, R2, 0x3, RZ, 0xc0, !PT ;  /* 0x0000000302027812 */ /* 0x000fc800078ec0ff */
[----:B------:R-:W-:-:S07]  /*1b210*/  MOV R13, R2 ;  /* 0x00000002000d7202 */ /* 0x000fce0000000f00 */
[----:B0-----:R-:W-:Y:S05]  /*1b220*/  WARPSYNC.COLLECTIVE R15, `(.L_x_913) ;  /* 0x000000000f087348 */ /* 0x001fea0003c00000 */
[----:B------:R1:W2:Y:S02]  /*1b230*/  SHFL.IDX P6, R14, R13, R12, R11 ;  /* 0x0000000c0d0e7389 */ /* 0x0002a400000c000b */
[----:B012---:R-:W-:Y:S01]  /*1b240*/  ENDCOLLECTIVE ;  /* 0x000000000000791b */ /* 0x007fe20003800000 */
.L_x_913:
[----:B------:R-:W-:Y:S05]  /*1b250*/  BSYNC B0 ;  /* 0x0000000000007941 */ /* 0x000fea0003800000 */
.L_x_912:
[----:B------:R-:W-:Y:S05]  /*1b260*/  BRA `(.L_x_914) ;  /* 0xffffffa400947947 */ /* 0x000fea000383ffff */
.L_x_710:
[----:B------:R-:W-:Y:S01]  /*1b270*/  BSSY B0, `(.L_x_915) ;  /* 0x0000006000007945 */ /* 0x000fe20003800000 */
[----:B------:R-:W-:-:S07]  /*1b280*/  IMAD.MOV.U32 R15, RZ, RZ, -0x1 ;  /* 0xffffffffff0f7424 */ /* 0x000fce00078e00ff */
[----:B0-----:R-:W-:Y:S05]  /*1b290*/  WARPSYNC.COLLECTIVE R15, `(.L_x_916) ;  /* 0x000000000f0c7348 */ /* 0x001fea0003c00000 */
[----:B------:R-:W-:Y:S02]  /*1b2a0*/  ELECT P6, UR62, PT ;  /* 0x00000000003e782f */ /* 0x000fe400038c0000 */
[----:B------:R-:W-:Y:S01]  /*1b2b0*/  MOV R14, UR62 ;  /* 0x0000003e000e7c02 */ /* 0x000fe20008000f00 */
[----:B0-----:R-:W-:Y:S10]  /*1b2c0*/  ENDCOLLECTIVE ;  /* 0x000000000000791b */ /* 0x001ff40003800000 */
.L_x_916:
[----:B------:R-:W-:Y:S05]  /*1b2d0*/  BSYNC B0 ;  /* 0x0000000000007941 */ /* 0x000fea0003800000 */
.L_x_915:
[----:B------:R-:W-:Y:S05]  /*1b2e0*/  BRA `(.L_x_917) ;  /* 0xffffffa400887947 */ /* 0x000fea000383ffff */
.L_x_712:
[----:B0-----:R0:W1:Y:S02]  /*1b2f0*/  SYNCS.PHASECHK.TRANS64.TRYWAIT P1, [R5+URZ+0x16840], R0 ;  /* 0x01684000050075a7 */ /* 0x001064000802017f */
[----:B-1----:R-:W-:Y:S05]  /*1b300*/  @!P1 NANOSLEEP.SYNCS 0x989680 ;  /* 0x009896800000995d */ /* 0x002fea0003900000 */
[----:B------:R-:W1:Y:S02]  /*1b310*/  @!P1 SYNCS.PHASECHK.TRANS64 P1, [R5+URZ+0x16840], R0 ;  /* 0x01684000050095a7 */ /* 0x000e64000802007f */
[----:B-1----:R-:W-:Y:S05]  /*1b320*/  @!P1 BRA `(.L_x_712) ;  /* 0xfffffffc00f09947 */ /* 0x002fea000383ffff */
[----:B------:R-:W-:Y:S05]  /*1b330*/  BRA `(.L_x_918) ;  /* 0xffffffa400a87947 */ /* 0x000fea000383ffff */
.L_x_714:
[----:B-1----:R1:W2:Y:S02]  /*1b340*/  SYNCS.PHASECHK.TRANS64.TRYWAIT P1, [R25+URZ+0x16840], R2 ;  /* 0x01684002190075a7 */ /* 0x0022a4000802017f */
[----:B--2---:R-:W-:Y:S05]  /*1b350*/  @!P1 NANOSLEEP.SYNCS 0x989680 ;  /* 0x009896800000995d */ /* 0x004fea0003900000 */
[----:B------:R-:W2:Y:S02]  /*1b360*/  @!P1 SYNCS.PHASECHK.TRANS64 P1, [R25+URZ+0x16840], R2 ;  /* 0x01684002190095a7 */ /* 0x000ea4000802007f */
[----:B--2---:R-:W-:Y:S05]  /*1b370*/  @!P1 BRA `(.L_x_714) ;  /* 0xfffffffc00f09947 */ /* 0x004fea000383ffff */
[----:B------:R-:W-:Y:S05]  /*1b380*/  BRA `(.L_x_919) ;  /* 0xffffffa400b47947 */ /* 0x000fea000383ffff */
.L_x_716:
[----:B--2---:R2:W3:Y:S02]  /*1b390*/  SYNCS.PHASECHK.TRANS64.TRYWAIT P1, [R5+URZ+0x16860], R0 ;  /* 0x01686000050075a7 */ /* 0x0044e4000802017f */
[----:B---3--:R-:W-:Y:S05]  /*1b3a0*/  @!P1 NANOSLEEP.SYNCS 0x989680 ;  /* 0x009896800000995d */ /* 0x008fea0003900000 */
[----:B------:R-:W3:Y:S02]  /*1b3b0*/  @!P1 SYNCS.PHASECHK.TRANS64 P1, [R5+URZ+0x16860], R0 ;  /* 0x01686000050095a7 */ /* 0x000ee4000802007f */
[----:B---3--:R-:W-:Y:S05]  /*1b3c0*/  @!P1 BRA `(.L_x_716) ;  /* 0xfffffffc00f09947 */ /* 0x008fea000383ffff */
[----:B------:R-:W-:Y:S05]  /*1b3d0*/  BRA `(.L_x_920) ;  /* 0xffffffa400b07947 */ /* 0x000fea000383ffff */
.L_x_921:
        /* <DEDUP_REMOVED lines=10> */
.L_x_3107:


//--------------------- .text._ZN7cutlass13device_kernelIN5flash11enable_sm90INS1_16FlashAttnFwdSm90INS1_25CollectiveMainloopFwdSm90ILi2EN4cute5tupleIJNS5_1CILi1EEES8_S8_EEENS6_IJNS7_ILi192EEENS7_ILi128EEENS7_ILi64EEEEEELi64ENS_6half_tEfNS_4arch4Sm90ELb0ELb1ELb1ELb0ELb1ELb0ELb0ELb1ELb1ELb1ELb0ELb0EEENS1_21CollectiveEpilogueFwdINS6_IJSA_SC_SB_EEES9_SE_SG_Li384ELb0ELb1ELb0ELb0EEENS1_30DynamicPersistentTileSchedulerILi384ELi128ELb0ELb1ELb1EEEEEEEEEvNT_6ParamsE --------------------------
	.section	.text._ZN7cutlass13device_kernelIN5flash11enable_sm90INS1_16FlashAttnFwdSm90INS1_25CollectiveMainloopFwdSm90ILi2EN4cute5tupleIJNS5_1CILi1EEES8_S8_EEENS6_IJNS7_ILi192EEENS7_ILi128EEENS7_ILi64EEEEEELi64ENS_6half_tEfNS_4arch4Sm90ELb0ELb1ELb1ELb0ELb1ELb0ELb0ELb1ELb1ELb1ELb0ELb0EEENS1_21CollectiveEpilogueFwdINS6_IJSA_SC_SB_EEES9_SE_SG_Li384ELb0ELb1ELb0ELb0EEENS1_30DynamicPersistentTileSchedulerILi384ELi128ELb0ELb1ELb1EEEEEEEEEvNT_6ParamsE,"ax",@progbits
	.align	128
.text._ZN7cutlass13device_kernelIN5flash11enable_sm90INS1_16FlashAttnFwdSm90INS1_25CollectiveMainloopFwdSm90ILi2EN4cute5tupleIJNS5_1CILi1EEES8_S8_EEENS6_IJNS7_ILi192EEENS7_ILi128EEENS7_ILi64EEEEEELi64ENS_6half_tEfNS_4arch4Sm90ELb0ELb1ELb1ELb0ELb1ELb0ELb0ELb1ELb1ELb1ELb0ELb0EEENS1_21CollectiveEpilogueFwdINS6_IJSA_SC_SB_EEES9_SE_SG_Li384ELb0ELb1ELb0ELb0EEENS1_30DynamicPersistentTileSchedulerILi384ELi128ELb0ELb1ELb1EEEEEEEEEvNT_6ParamsE:
        .type           _ZN7cutlass13device_kernelIN5flash11enable_sm90INS1_16FlashAttnFwdSm90INS1_25CollectiveMainloopFwdSm90ILi2EN4cute5tupleIJNS5_1CILi1EEES8_S8_EEENS6_IJNS7_ILi192EEENS7_ILi128EEENS7_ILi64EEEEEELi64ENS_6half_tEfNS_4arch4Sm90ELb0ELb1ELb1ELb0ELb1ELb0ELb0ELb1ELb1ELb1ELb0ELb0EEENS1_21CollectiveEpilogueFwdINS6_IJSA_SC_SB_EEES9_SE_SG_Li384ELb0ELb1ELb0ELb0EEENS1_30DynamicPersistentTileSchedulerILi384ELi128ELb0ELb1ELb1EEEEEEEEEvNT_6ParamsE,@function
        .size           _ZN7cutlass13device_kernelIN5flash11enable_sm90INS1_16FlashAttnFwdSm90INS1_25CollectiveMainloopFwdSm90ILi2EN4cute5tupleIJNS5_1CILi1EEES8_S8_EEENS6_IJNS7_ILi192EEENS7_ILi128EEENS7_ILi64EEEEEELi64ENS_6half_tEfNS_4arch4Sm90ELb0ELb1ELb1ELb0ELb1ELb0ELb0ELb1ELb1ELb1ELb0ELb0EEENS1_21CollectiveEpilogueFwdINS6_IJSA_SC_SB_EEES9_SE_SG_Li384ELb0ELb1ELb0ELb0EEENS1_30DynamicPersistentTileSchedulerILi384ELi128ELb0ELb1ELb1EEEEEEEEEvNT_6ParamsE,(.L_x_3108 - _ZN7cutlass13device_kernelIN5flash11enable_sm90INS1_16FlashAttnFwdSm90INS1_25CollectiveMainloopFwdSm90ILi2EN4cute5tupleIJNS5_1CILi1EEES8_S8_EEENS6_IJNS7_ILi192EEENS7_ILi128EEENS7_ILi64EEEEEELi64ENS_6half_tEfNS_4arch4Sm90ELb0ELb1ELb1ELb0ELb1ELb0ELb0ELb1ELb1ELb1ELb0ELb0EEENS1_21CollectiveEpilogueFwdINS6_IJSA_SC_SB_EEES9_SE_SG_Li384ELb0ELb1ELb0ELb0EEENS1_30DynamicPersistentTileSchedulerILi384ELi128ELb0ELb1ELb1EEEEEEEEEvNT_6ParamsE)
        .other          _ZN7cutlass13device_kernelIN5flash11enable_sm90INS1_16FlashAttnFwdSm90INS1_25CollectiveMainloopFwdSm90ILi2EN4cute5tupleIJNS5_1CILi1EEES8_S8_EEENS6_IJNS7_ILi192EEENS7_ILi128EEENS7_ILi64EEEEEELi64ENS_6half_tEfNS_4arch4Sm90ELb0ELb1ELb1ELb0ELb1ELb0ELb0ELb1ELb1ELb1ELb0ELb0EEENS1_21CollectiveEpilogueFwdINS6_IJSA_SC_SB_EEES9_SE_SG_Li384ELb0ELb1ELb0ELb0EEENS1_30DynamicPersistentTileSchedulerILi384ELi128ELb0ELb1ELb1EEEEEEEEEvNT_6ParamsE,@"STO_CUDA_ENTRY STV_DEFAULT"
_ZN7cutlass13device_kernelIN5flash11enable_sm90INS1_16FlashAttnFwdSm90INS1_25CollectiveMainloopFwdSm90ILi2EN4cute5tupleIJNS5_1CILi1EEES8_S8_EEENS6_IJNS7_ILi192EEENS7_ILi128EEENS7_ILi64EEEEEELi64ENS_6half_tEfNS_4arch4Sm90ELb0ELb1ELb1ELb0ELb1ELb0ELb0ELb1ELb1ELb1ELb0ELb0EEENS1_21CollectiveEpilogueFwdINS6_IJSA_SC_SB_EEES9_SE_SG_Li384ELb0ELb1ELb0ELb0EEENS1_30DynamicPersistentTileSchedulerILi384ELi128ELb0ELb1ELb1EEEEEEEEEvNT_6ParamsE:
        /* <DEDUP_REMOVED lines=45> */
.L_x_922:
        /* <DEDUP_REMOVED lines=22> */
.L_x_923:
        /* <DEDUP_REMOVED lines=18> */
.L_x_924:
        /* <DEDUP_REMOVED lines=22> */
.L_x_925:
        /* <DEDUP_REMOVED lines=23> */
.L_x_926:
        /* <DEDUP_REMOVED lines=8> */
.L_x_928:
[----:B------:R-:W-:-:S08]  /*08a0*/  NOP ;  /* 0x0000000000007918 */ /* 0x000fd00000000000 */
[----:B------:R-:W0:Y:S02]  /*08b0*/  USETMAXREG.TRY_ALLOC.CTAPOOL UP0, 0xa0 ;  /* 0x000000a0000079c8 */ /* 0x000e240008000600 */
[----:B0-----:R-:W-:-:S13]  /*08c0*/  PLOP3.LUT P0, PT, PT, PT, UP0, 0x80, 0x0 ;  /* 0x000000000000781c */ /* 0x001fda0003f0f008 */
[----:B------:R-:W-:Y:S05]  /*08d0*/  @!P0 BRA `(.L_x_928) ;  /* 0xfffffffc00f08947 */ /* 0x000fea000383ffff */
[----:B------:R-:W0:Y:S01]  /*08e0*/  S2R R2, SR_TID.X ;  /* 0x0000000000027919 */ /* 0x000e220000002100 */
[----:B-1----:R-:W1:Y:S08]  /*08f0*/  S2UR UR4, SR_CTAID.X ;  /* 0x00000000000479c3 */ /* 0x002e700000002500 */
[----:B------:R-:W-:Y:S08]  /*0900*/  BAR.ARV 0x4, 0x200 ;  /* 0x0108000000007b1d */ /* 0x000ff00000002000 */
[----:B------:R-:W-:Y:S06]  /*0910*/  BAR.ARV 0x8, 0x200 ;  /* 0x0208000000007b1d */ /* 0x000fec0000002000 */
[----:B0-----:R-:W-:-:S04]  /*0920*/  LOP3.LUT R0, R2, 0xffffff80, RZ, 0xc0, !PT ;  /* 0xffffff8002007812 */ /* 0x001fc800078ec0ff */
[----:B------:R-:W-:Y:S02]  /*0930*/  ISETP.NE.AND P0, PT, R0, 0x80, PT ;  /* 0x000000800000780c */ /* 0x000fe40003f05270 */
[----:B------:R-:W1:Y:S11]  /*0940*/  LDC R0, c[0x0][0xc38] ;  /* 0x00030e00ff007b82 */ /* 0x000e760000000800 */
[----:B------:R-:W-:Y:S06]  /*0950*/  @!P0 BAR.ARV 0x9, 0x100 ;  /* 0x0244000000008b1d */ /* 0x000fec0000002000 */
[----:B-1----:R-:W-:-:S13]  /*0960*/  ISETP.LE.AND P0, PT, R0, UR4, PT ;  /* 0x0000000400007c0c */ /* 0x002fda000bf03270 */
[----:B------:R-:W-:Y:S05]  /*0970*/  @P0 EXIT ;  /* 0x000000000000094d */ /* 0x000fea0003800000 */
[----:B------:R-:W-:Y:S01]  /*0980*/  VIADD R10, R2, 0xffffff80 ;  /* 0xffffff80020a7836 */ /* 0x000fe20000000000 */
[----:B------:R-:W-:Y:S01]  /*0990*/  ULOP3.LUT UR48, UR37, 0x1, URZ, 0xfc, !UPT ;  /* 0x0000000125307892 */ /* 0x000fe2000f8efc3f */
[----:B------:R-:W-:Y:S01]  /*09a0*/  UMOV UR47, URZ ;  /* 0x0000003f002f7c82 */ /* 0x000fe20008000000 */
[----:B------:R-:W-:Y:S02]  /*09b0*/  UMOV UR46, URZ ;  /* 0x0000003f002e7c82 */ /* 0x000fe40008000000 */
[----:B------:R-:W-:Y:S01]  /*09c0*/  SHF.R.S32.HI R0, RZ, 0x1f, R10 ;  /* 0x0000001fff007819 */ /* 0x000fe2000001140a */
[----:B------:R-:W-:-:S03]  /*09d0*/  UMOV UR36, URZ ;  /* 0x0000003f00247c82 */ /* 0x000fc60008000000 */
[CC--:B------:R-:W-:Y:S02]  /*09e0*/  LEA.HI R154, R0.reuse, R10.reuse, RZ, 0x7 ;  /* 0x0000000a009a7211 */ /* 0x0c0fe400078f38ff */
[CC--:B------:R-:W-:Y:S02]  /*09f0*/  LEA.HI R3, R0.reuse, R10.reuse, RZ, 0x5 ;  /* 0x0000000a00037211 */ /* 0x0c0fe400078f28ff */
[----:B------:R-:W-:Y:S02]  /*0a00*/  LEA.HI R2, R0, R10, RZ, 0x4 ;  /* 0x0000000a00027211 */ /* 0x000fe400078f20ff */
[----:B------:R-:W-:Y:S01]  /*0a10*/  LOP3.LUT R153, R154, 0xffffff80, RZ, 0xc0, !PT ;  /* 0xffffff809a997812 */ /* 0x000fe200078ec0ff */
[----:B------:R-:W-:Y:S01]  /*0a20*/  IMAD.SHL.U32 R4, R3, 0x20, RZ ;  /* 0x0000002003047824 */ /* 0x000fe200078e00ff */
[----:B------:R-:W-:Y:S02]  /*0a30*/  SHF.R.S32.HI R5, RZ, 0x4, R2 ;  /* 0x00000004ff057819 */ /* 0x000fe40000011402 */
[----:B------:R-:W-:Y:S01]  /*0a40*/  LOP3.LUT R3, R2, 0x3fffff0, RZ, 0xc0, !PT ;  /* 0x03fffff002037812 */ /* 0x000fe200078ec0ff */
[----:B------:R-:W-:Y:S01]  /*0a50*/  IMAD.IADD R153, R10, 0x1, -R153 ;  /* 0x000000010a997824 */ /* 0x000fe200078e0a99 */
[----:B------:R-:W-:-:S02]  /*0a60*/  LEA.HI R2, R2, R5, RZ, 0x1 ;  /* 0x0000000502027211 */ /* 0x000fc400078f08ff */
[----:B------:R-:W-:Y:S01]  /*0a70*/  LOP3.LUT R4, R4, 0xfffffc00, RZ, 0xc0, !PT ;  /* 0xfffffc0004047812 */ /* 0x000fe200078ec0ff */
[----:B------:R-:W-:Y:S01]  /*0a80*/  IMAD.IADD R3, R10, 0x1, -R3 ;  /* 0x000000010a037824 */ /* 0x000fe200078e0a03 */
[----:B------:R-:W-:Y:S02]  /*0a90*/  SHF.R.S32.HI R6, RZ, 0x1f, R153 ;  /* 0x0000001fff067819 */ /* 0x000fe40000011499 */
[----:B------:R-:W-:Y:S01]  /*0aa0*/  LOP3.LUT R2, R2, 0x1ffffffe, RZ, 0xc0, !PT ;  /* 0x1ffffffe02027812 */ /* 0x000fe200078ec0ff */
[----:B------:R-:W-:Y:S01]  /*0ab0*/  IMAD R3, R3, 0x40, R4 ;  /* 0x0000004003037824 */ /* 0x000fe200078e0204 */
[----:B------:R-:W-:Y:S02]  /*0ac0*/  LEA.HI R4, R6, R153, RZ, 0x2 ;  /* 0x0000009906047211 */ /* 0x000fe400078f10ff */
[----:B------:R-:W-:Y:S01]  /*0ad0*/  LEA.HI R7, R0, R10, RZ, 0x2 ;  /* 0x0000000a00077211 */ /* 0x000fe200078f10ff */
[----:B------:R-:W-:Y:S01]  /*0ae0*/  IMAD.IADD R2, R5, 0x1, -R2 ;  /* 0x0000000105027824 */ /* 0x000fe200078e0a02 */
[----:B------:R-:W-:-:S02]  /*0af0*/  SHF.R.S32.HI R5, RZ, 0x2, R4 ;  /* 0x00000002ff057819 */ /* 0x000fc40000011404 */
[----:B------:R-:W-:Y:S01]  /*0b00*/  SHF.R.S32.HI R8, RZ, 0x1f, R4 ;  /* 0x0000001fff087819 */ /* 0x000fe20000011404 */
[----:B------:R-:W-:Y:S01]  /*0b10*/  IMAD R156, R2, 0x8, R3 ;  /* 0x00000008029c7824 */ /* 0x000fe200078e0203 */
[----:B------:R-:W-:Y:S02]  /*0b20*/  SHF.R.S32.HI R154, RZ, 0x7, R154 ;  /* 0x00000007ff9a7819 */ /* 0x000fe4000001149a */
[----:B------:R-:W-:Y:S02]  /*0b30*/  LOP3.LUT R7, R7, 0xfffffffc, RZ, 0xc0, !PT ;  /* 0xfffffffc07077812 */ /* 0x000fe400078ec0ff */
[----:B------:R-:W-:Y:S01]  /*0b40*/  LEA.HI R8, R8, R5, RZ, 0x3 ;  /* 0x0000000508087211 */ /* 0x000fe200078f18ff */
[----:B------:R-:W-:Y:S01]  /*0b50*/  IMAD.HI R2, R154, 0x55555556, RZ ;  /* 0x555555569a027827 */ /* 0x000fe200078e02ff */
[----:B------:R-:W-:Y:S02]  /*0b60*/  LEA.HI R0, R0, R10, RZ, 0x3 ;  /* 0x0000000a00007211 */ /* 0x000fe400078f18ff */
[----:B------:R-:W-:Y:S01]  /*0b70*/  LOP3.LUT R8, R8, 0xfffffff8, RZ, 0xc0, !PT ;  /* 0xfffffff808087812 */ /* 0x000fe200078ec0ff */
[----:B------:R-:W-:Y:S01]  /*0b80*/  IMAD.IADD R7, R10, 0x1, -R7 ;  /* 0x000000010a077824 */ /* 0x000fe200078e0a07 */
[----:B------:R-:W-:-:S02]  /*0b90*/  LEA.HI R6, R6, R153, RZ, 0x5 ;  /* 0x0000009906067211 */ /* 0x000fc400078f28ff */
[----:B------:R-:W-:Y:S01]  /*0ba0*/  LOP3.LUT R18, R0, 0xfffffff8, RZ, 0xc0, !PT ;  /* 0xfffffff800127812 */ /* 0x000fe200078ec0ff */
[----:B------:R-:W-:Y:S01]  /*0bb0*/  IMAD.IADD R5, R5, 0x1, -R8 ;  /* 0x0000000105057824 */ /* 0x000fe200078e0a08 */
[----:B------:R-:W-:Y:S02]  /*0bc0*/  LEA.HI R9, R7, R7, RZ, 0x1 ;  /* 0x0000000707097211 */ /* 0x000fe400078f08ff */
[----:B------:R-:W-:Y:S01]  /*0bd0*/  LEA.HI R3, R2, R2, RZ, 0x1 ;  /* 0x0000000202037211 */ /* 0x000fe200078f08ff */
[----:B------:R-:W-:Y:S01]  /*0be0*/  IMAD.IADD R18, R10, 0x1, -R18 ;  /* 0x000000010a127824 */ /* 0x000fe200078e0a12 */
[----:B------:R-:W-:Y:S02]  /*0bf0*/  SHF.R.S32.HI R6, RZ, 0x5, R6 ;  /* 0x00000005ff067819 */ /* 0x000fe40000011406 */
[----:B------:R-:W-:Y:S01]  /*0c00*/  LOP3.LUT R2, R9, 0x1ffffffe, RZ, 0xc0, !PT ;  /* 0x1ffffffe09027812 */ /* 0x000fe200078ec0ff */
[----:B------:R-:W-:Y:S01]  /*0c10*/  IMAD R3, R3, -0x3, R154 ;  /* 0xfffffffd03037824 */ /* 0x000fe200078e029a */
[----:B------:R-:W-:Y:S01]  /*0c20*/  LOP3.LUT R16, R4, 0x7ffffffc, RZ, 0xc0, !PT ;  /* 0x7ffffffc04107812 */ /* 0x000fe200078ec0ff */
[----:B------:R-:W-:Y:S01]  /*0c30*/  IMAD R6, R6, 0x10, R5 ;  /* 0x0000001006067824 */ /* 0x000fe200078e0205 */
[----:B------:R-:W-:Y:S01]  /*0c40*/  SHF.R.S32.HI R152, RZ, 0x3, R0 ;  /* 0x00000003ff987819 */ /* 0x000fe20000011400 */
[----:B------:R-:W-:-:S02]  /*0c50*/  IMAD.SHL.U32 R22, R18, 0x8, RZ ;  /* 0x0000000812167824 */ /* 0x000fc400078e00ff */
[----:B------:R-:W-:Y:S02]  /*0c60*/  IMAD.IADD R2, R7, 0x1, -R2 ;  /* 0x0000000107027824 */ /* 0x000fe400078e0a02 */
[----:B------:R-:W-:Y:S01]  /*0c70*/  IMAD R155, R3, 0x40, R6 ;  /* 0x00000040039b7824 */ /* 0x000fe200078e0206 */
[----:B------:R-:W-:Y:S01]  /*0c80*/  SHF.R.S32.HI R157, RZ, 0x1f, R22 ;  /* 0x0000001fff9d7819 */ /* 0x000fe20000011416 */
[----:B------:R-:W-:Y:S02]  /*0c90*/  IMAD.IADD R16, R153, 0x1, -R16 ;  /* 0x0000000199107824 */ /* 0x000fe400078e0a10 */
[----:B------:R-:W-:-:S07]  /*0ca0*/  IMAD R17, R2, 0x8, R155 ;  /* 0x0000000802117824 */ /* 0x000fce00078e029b */
.L_x_1021:
[----:B------:R-:W-:Y:S01]  /*0cb0*/  ULDC UR5, c[0x0][0xc60] ;  /* 0x0003180000057ab9 */ /* 0x000fe20000000800 */
[----:B------:R-:W-:Y:S01]  /*0cc0*/  UMOV UR8, UR4 ;  /* 0x0000000400087c82 */ /* 0x000fe20008000000 */
[----:B------:R-:W-:-:S11]  /*0cd0*/  UISETP.NE.AND UP0, UPT, UR5, 0x1, UPT ;  /* 0x000000010500788c */ /* 0x000fd6000bf05270 */
[----:B------:R-:W-:Y:S01]  /*0ce0*/  @UP0 ULDC UR6, c[0x0][0xc64] ;  /* 0x0003190000060ab9 */ /* 0x000fe20000000800 */
[----:B------:R-:W-:Y:S01]  /*0cf0*/  @UP0 ULDC UR9, c[0x0][0xc68] ;  /* 0x00031a0000090ab9 */ /* 0x000fe20000000800 */
[----:B------:R-:W-:-:S04]  /*0d00*/  UIMAD.WIDE.U32 UR6, UR4, UR6, URZ ;  /* 0x00000006040672a5 */ /* 0x000fc8000f8e003f */
[----:B------:R-:W-:-:S03]  /*0d10*/  @UP0 USHF.R.U32.HI UR8, URZ, UR9, UR7 ;  /* 0x000000093f080299 */ /* 0x000fc60008011607 */
[----:B------:R-:W-:Y:S02]  /*0d20*/  ULDC UR6, c[0x0][0xc78] ;  /* 0x00031e0000067ab9 */ /* 0x000fe40000000800 */
[----:B------:R-:W-:Y:S02]  /*0d30*/  UISETP.GE.AND UP0, UPT, UR8, UR6, UPT ;  /* 0x000000060800728c */ /* 0x000fe4000bf06270 */
[----:B------:R-:W-:-:S04]  /*0d40*/  UIADD3 UR6, -UR8, URZ, URZ ;  /* 0x0000003f08067290 */ /* 0x000fc8000fffe13f */
[----:B------:R-:W-:Y:S01]  /*0d50*/  PLOP3.LUT P0, PT, PT, PT, UP0, 0x80, 0x0 ;  /* 0x000000000000781c */ /* 0x000fe20003f0f008 */
[----:B------:R-:W-:-:S12]  /*0d60*/  UIMAD UR9, UR5, UR6, UR4 ;  /* 0x00000006050972a4 */ /* 0x000fd8000f8e0204 */
[----:B012--5:R-:W-:Y:S05]  /*0d70*/  @!P0 BRA `(.L_x_929) ;  /* 0x0000000000208947 */ /* 0x027fea0003800000 */
[----:B------:R-:W-:Y:S01]  /*0d80*/  ULDC UR7, c[0x0][0xc6c] ;  /* 0x00031b0000077ab9 */ /* 0x000fe20000000800 */
[----:B------:R-:W-:Y:S01]  /*0d90*/  UMOV UR6, UR9 ;  /* 0x0000000900067c82 */ /* 0x000fe20008000000 */
[----:B------:R-:W-:-:S11]  /*0da0*/  UISETP.NE.AND UP0, UPT, UR7, 0x1, UPT ;  /* 0x000000010700788c */ /* 0x000fd6000bf05270 */
[----:B------:R-:W-:Y:S02]  /*0db0*/  @UP0 ULDC.64 UR10, c[0x0][0xc70] ;  /* 0x00031c00000a0ab9 */ /* 0x000fe40000000a00 */
[----:B------:R-:W-:-:S04]  /*0dc0*/  UIMAD.WIDE.U32 UR4, UR9, UR10, URZ ;  /* 0x0000000a090472a5 */ /* 0x000fc8000f8e003f */
[----:B------:R-:W-:-:S04]  /*0dd0*/  @UP0 USHF.R.U32.HI UR6, URZ, UR11, UR5 ;  /* 0x0000000b3f060299 */ /* 0x000fc80008011605 */
[----:B------:R-:W-:Y:S01]  /*0de0*/  UIMAD UR4, UR6, UR7, URZ ;  /* 0x00000007060472a4 */ /* 0x000fe2000f8e023f */
[----:B------:R-:W-:Y:S11]  /*0df0*/  BRA `(.L_x_930) ;  /* 0x00000000001c7947 */ /* 0x000ff60003800000 */
.L_x_929:
[----:B------:R-:W-:Y:S01]  /*0e00*/  ULDC UR7, c[0x0][0xc54] ;  /* 0x0003150000077ab9 */ /* 0x000fe20000000800 */
[----:B------:R-:W-:Y:S01]  /*0e10*/  UMOV UR6, UR9 ;  /* 0x0000000900067c82 */ /* 0x000fe20008000000 */
[----:B------:R-:W-:-:S11]  /*0e20*/  UISETP.NE.AND UP0, UPT, UR7, 0x1, UPT ;  /* 0x000000010700788c */ /* 0x000fd6000bf05270 */
[----:B------:R-:W-:Y:S02]  /*0e30*/  @UP0 ULDC.64 UR10, c[0x0][0xc58] ;  /* 0x00031600000a0ab9 */ /* 0x000fe40000000a00 */
[----:B------:R-:W-:-:S04]  /*0e40*/  UIMAD.WIDE.U32 UR4, UR9, UR10, URZ ;  /* 0x0000000a090472a5 */ /* 0x000fc8000f8e003f */
[----:B------:R-:W-:-:S04]  /*0e50*/  @UP0 USHF.R.U32.HI UR6, URZ, UR11, UR5 ;  /* 0x0000000b3f060299 */ /* 0x000fc80008011605 */
[----:B------:R-:W-:-:S12]  /*0e60*/  UIMAD UR4, UR6, UR7, URZ ;  /* 0x00000007060472a4 */ /* 0x000fd8000f8e023f */
.L_x_930:
[----:B------:R-:W-:Y:S01]  /*0e70*/  ULOP3.LUT UR6, URZ, UR6, URZ, 0x33, !UPT ;  /* 0x000000063f067292 */ /* 0x000fe2000f8e333f */
[----:B------:R-:W-:Y:S01]  /*0e80*/  ULDC UR7, c[0x0][0x448] ;  /* 0x0001120000077ab9 */ /* 0x000fe20000000800 */
[----:B------:R-:W-:Y:S01]  /*0e90*/  ULDC UR5, c[0x0][0xc3c] ;  /* 0x00030f0000057ab9 */ /* 0x000fe20000000800 */
[----:B------:R-:W-:Y:S02]  /*0ea0*/  UISETP.NE.AND UP3, UPT, UR7, 0x1, UPT ;  /* 0x000000010700788c */ /* 0x000fe4000bf65270 */
[----:B------:R-:W-:Y:S01]  /*0eb0*/  UIADD3 UR6, UR6, UR5, URZ ;  /* 0x0000000506067290 */ /* 0x000fe2000fffe03f */
[----:B------:R-:W-:Y:S01]  /*0ec0*/  ULDC.64 UR10, c[0x0][0x418] ;  /* 0x00010600000a7ab9 */ /* 0x000fe20000000a00 */
[----:B------:R-:W-:Y:S01]  /*0ed0*/  UIADD3 UR4, UR9, -UR4, URZ ;  /* 0x8000000409047290 */ /* 0x000fe2000fffe03f */
[----:B------:R-:W-:Y:S01]  /*0ee0*/  ULDC UR41, c[0x0][0xc48] ;  /* 0x0003120000297ab9 */ /* 0x000fe20000000800 */
[----:B------:R-:W-:Y:S02]  /*0ef0*/  UISETP.NE.U32.AND UP0, UPT, UR10, URZ, UPT ;  /* 0x0000003f0a00728c */ /* 0x000fe4000bf05070 */
[----:B------:R-:W-:-:S02]  /*0f00*/  UIMAD UR38, UR6, 0xc0, URZ ;  /* 0x000000c0062678a4 */ /* 0x000fc4000f8e023f */
[----:B------:R-:W-:Y:S01]  /*0f10*/  UISETP.NE.AND UP1, UPT, UR41, 0x1, UPT ;  /* 0x000000012900788c */ /* 0x000fe2000bf25270 */
[----:B------:R-:W-:Y:S01]  /*0f20*/  ULDC UR13, c[0x0][0xc54] ;  /* 0x00031500000d7ab9 */ /* 0x000fe20000000800 */
[----:B------:R-:W-:Y:S02]  /*0f30*/  UISETP.NE.AND.EX UP0, UPT, UR11, URZ, UPT, UP0 ;  /* 0x0000003f0b00728c */ /* 0x000fe4000bf05300 */
[----:B------:R-:W-:Y:S02]  /*0f40*/  UIADD3 UR10, UR38, 0xbf, URZ ;  /* 0x000000bf260a7890 */ /* 0x000fe4000fffe03f */
[----:B------:R-:W-:Y:S01]  /*0f50*/  UIMAD UR13, UR8, UR13, UR4 ;  /* 0x0000000d080d72a4 */ /* 0x000fe2000f8e0204 */
[----:B------:R-:W-:Y:S01]  /*0f60*/  ULDC UR40, c[0x0][0x424] ;  /* 0x0001090000287ab9 */ /* 0x000fe20000000800 */
[----:B------:R-:W-:Y:S01]  /*0f70*/  ULDC UR51, c[0x0][0x288] ;  /* 0x0000a20000337ab9 */ /* 0x000fe20000000800 */
[----:B------:R-:W-:Y:S01]  /*0f80*/  ULDC.64 UR4, c[0x0][0x9e0] ;  /* 0x0002780000047ab9 */ /* 0x000fe20000000a00 */
[----:B------:R-:W-:Y:S01]  /*0f90*/  @UP3 ULDC UR8, c[0x0][0x44c] ;  /* 0x0001130000083ab9 */ /* 0x000fe20000000800 */
[----:B------:R-:W-:-:S02]  /*0fa0*/  UIADD3 UR11, -UR51, 0x1, URZ ;  /* 0x00000001330b7890 */ /* 0x000fc4000fffe13f */
[----:B------:R-:W-:Y:S02]  /*0fb0*/  UISETP.GE.AND UP2, UPT, UR5, 0x1, UPT ;  /* 0x000000010500788c */ /* 0x000fe4000bf46270 */
[----:B------:R-:W-:Y:S02]  /*0fc0*/  USEL UR40, UR40, 0x1, UP0 ;  /* 0x0000000128287887 */ /* 0x000fe40008000000 */
[----:B------:R-:W-:Y:S01]  /*0fd0*/  UIMAD.WIDE.U32 UR8, UR10, UR8, URZ ;  /* 0x000000080a0872a5 */ /* 0x000fe2000f8e003f */
[----:B------:R-:W-:Y:S01]  /*0fe0*/  ULDC UR12, c[0x0][0x2f0] ;  /* 0x0000bc00000c7ab9 */ /* 0x000fe20000000800 */
[----:B------:R-:W-:Y:S01]  /*0ff0*/  @UP3 ULDC UR15, c[0x0][0x450] ;  /* 0x00011400000f3ab9 */ /* 0x000fe20000000800 */
[----:B------:R-:W-:Y:S01]  /*1000*/  @UP1 ULDC UR6, c[0x0][0xc4c] ;  /* 0x0003130000061ab9 */ /* 0x000fe20000000800 */
[----:B------:R-:W-:Y:S01]  /*1010*/  UIMAD UR11, UR40, UR12, UR11 ;  /* 0x0000000c280b72a4 */ /* 0x000fe2000f8e020b */
[----:B------:R-:W-:Y:S01]  /*1020*/  PLOP3.LUT P0, PT, PT, PT, UP2, 0x40, 0x0 ;  /* 0x000000000000781c */ /* 0x000fe20003f0e828 */
[----:B------:R-:W-:-:S02]  /*1030*/  @UP3 USHF.R.U32.HI UR10, URZ, UR15, UR9 ;  /* 0x0000000f3f0a3299 */ /* 0x000fc40008011609 */
[----:B------:R-:W-:Y:S01]  /*1040*/  UIMAD.WIDE.U32 UR6, UR13, UR6, URZ ;  /* 0x000000060d0672a5 */ /* 0x000fe2000f8e003f */
[----:B------:R-:W-:Y:S01]  /*1050*/  @UP1 ULDC UR14, c[0x0][0xc50] ;  /* 0x00031400000e1ab9 */ /* 0x000fe20000000800 */
[----:B------:R-:W-:Y:S01]  /*1060*/  UIADD3 UR10, UR11, UR10, URZ ;  /* 0x0000000a0b0a7290 */ /* 0x000fe2000fffe03f */
[----:B------:R-:W-:Y:S01]  /*1070*/  UMOV UR39, UR13 ;  /* 0x0000000d00277c82 */ /* 0x000fe20008000000 */
[----:B------:R-:W-:Y:S02]  /*1080*/  @UP1 USHF.R.U32.HI UR39, URZ, UR14, UR7 ;  /* 0x0000000e3f271299 */ /* 0x000fe40008011607 */
[----:B------:R-:W-:Y:S02]  /*1090*/  UIADD3 UR4, UR10, UR4, URZ ;  /* 0x000000040a047290 */ /* 0x000fe4000fffe03f */
[----:B------:R-:W-:Y:S02]  /*10a0*/  UIADD3 UR6, -UR39, URZ, URZ ;  /* 0x0000003f27067290 */ /* 0x000fe4000fffe13f */
[----:B------:R-:W-:-:S02]  /*10b0*/  UP2UR UR50, UPR, URZ, 0x8 ;  /* 0x000000083f327883 */ /* 0x000fc40008000000 */
[----:B------:R-:W-:Y:S01]  /*10c0*/  UP2UR UR49, UPR, URZ, 0x4 ;  /* 0x000000043f317883 */ /* 0x000fe20008000000 */
[----:B------:R-:W-:Y:S01]  /*10d0*/  IMAD.U32 R0, RZ, RZ, UR4 ;  /* 0x00000004ff007e24 */ /* 0x000fe2000f8e00ff */
[----:B------:R-:W-:Y:S01]  /*10e0*/  UIMAD UR41, UR41, UR6, UR13 ;  /* 0x00000006292972a4 */ /* 0x000fe2000f8e020d */
[----:B------:R-:W-:Y:S11]  /*10f0*/  @P0 BRA `(.L_x_931) ;  /* 0x0000000000400947 */ /* 0x000ff60003800000 */
[----:B------:R-:W-:Y:S01]  /*1100*/  ISETP.LT.AND P0, PT, RZ, UR10, PT ;  /* 0x0000000aff007c0c */ /* 0x000fe2000bf01270 */
[----:B------:R-:W-:-:S12]  /*1110*/  UIADD3 UR4, UR10, -0x1, URZ ;  /* 0xffffffff0a047890 */ /* 0x000fd8000fffe03f */
[----:B------:R-:W-:Y:S05]  /*1120*/  @P0 BRA `(.L_x_932) ;  /* 0x00000000001c0947 */ /* 0x000fea0003800000 */
[----:B------:R-:W-:Y:S02]  /*1130*/  UISETP.NE.AND UP0, UPT, UR5, 0x1, UPT ;  /* 0x000000010500788c */ /* 0x000fe4000bf05270 */
[----:B------:R-:W-:-:S09]  /*1140*/  UIADD3 UR4, -UR10, URZ, URZ ;  /* 0x0000003f0a047290 */ /* 0x000fd2000fffe13f */
[----:B------:R-:W-:Y:S02]  /*1150*/  @UP0 ULDC.64 UR8, c[0x0][0x9e8] ;  /* 0x00027a0000080ab9 */ /* 0x000fe40000000a00 */
[----:B------:R-:W-:-:S04]  /*1160*/  UIMAD.WIDE.U32 UR6, UR4, UR8, URZ ;  /* 0x00000008040672a5 */ /* 0x000fc8000f8e003f */
[----:B------:R-:W-:-:S04]  /*1170*/  @UP0 USHF.R.U32.HI UR4, URZ, UR9, UR7 ;  /* 0x000000093f040299 */ /* 0x000fc80008011607 */
[----:B------:R-:W-:Y:S01]  /*1180*/  ULOP3.LUT UR4, URZ, UR4, URZ, 0x33, !UPT ;  /* 0x000000043f047292 */ /* 0x000fe2000f8e333f */
[----:B------:R-:W-:Y:S11]  /*1190*/  BRA `(.L_x_933) ;  /* 0x0000000000107947 */ /* 0x000ff60003800000 */
.L_x_932:
[----:B------:R-:W-:-:S11]  /*11a0*/  UISETP.NE.AND UP0, UPT, UR5, 0x1, UPT ;  /* 0x000000010500788c */ /* 0x000fd6000bf05270 */
[----:B------:R-:W-:Y:S02]  /*11b0*/  @UP0 ULDC.64 UR8, c[0x0][0x9e8] ;  /* 0x00027a0000080ab9 */ /* 0x000fe40000000a00 */
[----:B------:R-:W-:-:S04]  /*11c0*/  UIMAD.WIDE.U32 UR6, UR4, UR8, URZ ;  /* 0x00000008040672a5 */ /* 0x000fc8000f8e003f */
[----:B------:R-:W-:-:S12]  /*11d0*/  @UP0 USHF.R.U32.HI UR4, URZ, UR9, UR7 ;  /* 0x000000093f040299 */ /* 0x000fd80008011607 */
.L_x_933:
[----:B------:R-:W-:-:S06]  /*11e0*/  UIMAD UR4, UR4, UR5, UR5 ;  /* 0x00000005040472a4 */ /* 0x000fcc000f8e0205 */
[----:B------:R-:W-:-:S07]  /*11f0*/  VIMNMX R0, R0, UR4, PT ;  /* 0x0000000400007c48 */ /* 0x000fce000bfe0100 */
.L_x_931:
[----:B------:R-:W-:Y:S01]  /*1200*/  UISETP.NE.AND UP0, UPT, UR50, URZ, UPT ;  /* 0x0000003f3200728c */ /* 0x000fe2000bf05270 */
[----:B------:R-:W-:Y:S01]  /*1210*/  VIADD R0, R0, 0x7f ;  /* 0x0000007f00007836 */ /* 0x000fe20000000000 */
[----:B------:R-:W-:Y:S01]  /*1220*/  UMOV UR9, UR38 ;  /* 0x0000002600097c82 */ /* 0x000fe20008000000 */
[----:B------:R-:W-:Y:S02]  /*1230*/  UIMAD UR4, UR40, UR12, 0x7f ;  /* 0x0000007f280474a4 */ /* 0x000fe4000f8e020c */
[----:B------:R-:W-:Y:S01]  /*1240*/  UIMAD UR51, UR40, UR12, -UR51 ;  /* 0x0000000c283372a4 */ /* 0x000fe2000f8e0a33 */
[----:B------:R-:W-:Y:S01]  /*1250*/  SHF.R.S32.HI R3, RZ, 0x1f, R0 ;  /* 0x0000001fff037819 */ /* 0x000fe20000011400 */
[----:B------:R-:W-:Y:S01]  /*1260*/  USHF.R.S32.HI UR8, URZ, 0x1f, UR4 ;  /* 0x0000001f3f087899 */ /* 0x000fe20008011404 */
[----:B------:R-:W-:Y:S02]  /*1270*/  ULDC UR10, c[0x0][0x9dc] ;  /* 0x00027700000a7ab9 */ /* 0x000fe40000000800 */
[----:B------:R-:W-:Y:S01]  /*1280*/  LEA.HI R3, R3, R0, RZ, 0x7 ;  /* 0x0000000003037211 */ /* 0x000fe200078f38ff */
[----:B------:R-:W-:Y:S01]  /*1290*/  @UP0 ULDC UR6, c[0x0][0x44c] ;  /* 0x0001130000060ab9 */ /* 0x000fe20000000800 */
[----:B------:R-:W-:Y:S01]  /*12a0*/  @UP0 ULDC UR11, c[0x0][0x450] ;  /* 0x00011400000b0ab9 */ /* 0x000fe20000000800 */
[----:B------:R-:W-:Y:S01]  /*12b0*/  UIMAD.WIDE.U32 UR6, UR38, UR6, URZ ;  /* 0x00000006260672a5 */ /* 0x000fe2000f8e003f */
[----:B------:R-:W-:Y:S01]  /*12c0*/  SHF.R.S32.HI R3, RZ, 0x7, R3 ;  /* 0x00000007ff037819 */ /* 0x000fe20000011403 */
[----:B------:R-:W-:-:S02]  /*12d0*/  ULEA.HI UR8, UR8, UR4, URZ, 0x7 ;  /* 0x0000000408087291 */ /* 0x000fc4000f8f383f */
[----:B------:R-:W-:Y:S02]  /*12e0*/  @UP0 USHF.R.U32.HI UR9, URZ, UR11, UR7 ;  /* 0x0000000b3f090299 */ /* 0x000fe40008011607 */
[----:B------:R-:W-:Y:S02]  /*12f0*/  UISETP.GE.AND UP0, UPT, UR5, 0x1, UPT ;  /* 0x000000010500788c */ /* 0x000fe4000bf06270 */
[----:B------:R-:W-:Y:S02]  /*1300*/  USHF.R.S32.HI UR8, URZ, 0x7, UR8 ;  /* 0x000000073f087899 */ /* 0x000fe40008011408 */
[----:B------:R-:W-:Y:S02]  /*1310*/  UIADD3 UR4, UR51, UR9, URZ ;  /* 0x0000000933047290 */ /* 0x000fe4000fffe03f */
[----:B------:R-:W-:Y:S02]  /*1320*/  PLOP3.LUT P0, PT, PT, PT, UP0, 0x40, 0x0 ;  /* 0x000000000000781c */ /* 0x000fe40003f0e808 */
[----:B------:R-:W-:Y:S01]  /*1330*/  UIADD3 UR9, UR4, -UR10, URZ ;  /* 0x8000000a04097290 */ /* 0x000fe2000fffe03f */
[----:B------:R-:W-:-:S10]  /*1340*/  VIMNMX R88, R3, UR8, PT ;  /* 0x0000000803587c48 */ /* 0x000fd4000bfe0100 */
[----:B------:R-:W-:Y:S05]  /*1350*/  @P0 BRA `(.L_x_934) ;  /* 0x0000000000440947 */ /* 0x000fea0003800000 */
[----:B------:R-:W-:-:S06]  /*1360*/  UISETP.GT.AND UP0, UPT, UR4, -0x1, UPT ;  /* 0xffffffff0400788c */ /* 0x000fcc000bf04270 */
[----:B------:R-:W-:-:S13]  /*1370*/  PLOP3.LUT P0, PT, PT, PT, UP0, 0x80, 0x0 ;  /* 0x000000000000781c */ /* 0x000fda0003f0f008 */
[----:B------:R-:W-:Y:S05]  /*1380*/  @P0 BRA `(.L_x_935) ;  /* 0x00000000001c0947 */ /* 0x000fea0003800000 */
[----:B------:R-:W-:Y:S02]  /*1390*/  UISETP.NE.AND UP0, UPT, UR5, 0x1, UPT ;  /* 0x000000010500788c */ /* 0x000fe4000bf05270 */
[----:B------:R-:W-:-:S09]  /*13a0*/  ULOP3.LUT UR4, URZ, UR4, URZ, 0x33, !UPT ;  /* 0x000000043f047292 */ /* 0x000fd2000f8e333f */
[----:B------:R-:W-:Y:S02]  /*13b0*/  @UP0 ULDC.64 UR10, c[0x0][0x9e8] ;  /* 0x00027a00000a0ab9 */ /* 0x000fe40000000a00 */
[----:B------:R-:W-:-:S04]  /*13c0*/  UIMAD.WIDE.U32 UR6, UR4, UR10, URZ ;  /* 0x0000000a040672a5 */ /* 0x000fc8000f8e003f */
[----:B------:R-:W-:-:S04]  /*13d0*/  @UP0 USHF.R.U32.HI UR4, URZ, UR11, UR7 ;  /* 0x0000000b3f040299 */ /* 0x000fc80008011607 */
[----:B------:R-:W-:Y:S01]  /*13e0*/  ULOP3.LUT UR4, URZ, UR4, URZ, 0x33, !UPT ;  /* 0x000000043f047292 */ /* 0x000fe2000f8e333f */
[----:B------:R-:W-:Y:S11]  /*13f0*/  BRA `(.L_x_936) ;  /* 0x0000000000107947 */ /* 0x000ff60003800000 */
.L_x_935:
[----:B------:R-:W-:-:S11]  /*1400*/  UISETP.NE.AND UP0, UPT, UR5, 0x1, UPT ;  /* 0x000000010500788c */ /* 0x000fd6000bf05270 */
[----:B------:R-:W-:Y:S02]  /*1410*/  @UP0 ULDC.64 UR10, c[0x0][0x9e8] ;  /* 0x00027a00000a0ab9 */ /* 0x000fe40000000a00 */
[----:B------:R-:W-:-:S04]  /*1420*/  UIMAD.WIDE.U32 UR6, UR4, UR10, URZ ;  /* 0x0000000a040672a5 */ /* 0x000fc8000f8e003f */
[----:B------:R-:W-:-:S12]  /*1430*/  @UP0 USHF.R.U32.HI UR4, URZ, UR11, UR7 ;  /* 0x0000000b3f040299 */ /* 0x000fd80008011607 */
.L_x_936:
[----:B------:R-:W-:-:S04]  /*1440*/  UIMAD UR4, UR4, UR5, URZ ;  /* 0x00000005040472a4 */ /* 0x000fc8000f8e023f */
[----:B------:R-:W-:-:S04]  /*1450*/  UISETP.LT.AND UP0, UPT, UR9, UR4, UPT ;  /* 0x000000040900728c */ /* 0x000fc8000bf01270 */
[----:B------:R-:W-:-:S12]  /*1460*/  USEL UR9, UR9, UR4, !UP0 ;  /* 0x0000000409097287 */ /* 0x000fd8000c000000 */
.L_x_934:
[----:B------:R-:W-:Y:S01]  /*1470*/  USHF.R.S32.HI UR4, URZ, 0x1f, UR9 ;  /* 0x0000001f3f047899 */ /* 0x000fe20008011409 */
[----:B------:R-:W-:Y:S01]  /*1480*/  PLOP3.LUT P0, PT, PT, PT, PT, 0x80, 0x0 ;  /* 0x000000000000781c */ /* 0x000fe20003f0f070 */
[----:B------:R-:W-:Y:S01]  /*1490*/  IMAD.MOV.U32 R0, RZ, RZ, RZ ;  /* 0x000000ffff007224 */ /* 0x000fe200078e00ff */
[----:B------:R-:W-:Y:S01]  /*14a0*/  CS2R R26, SRZ ;  /* 0x00000000001a7805 */ /* 0x000fe2000001ff00 */
[----:B------:R-:W-:Y:S01]  /*14b0*/  ULEA.HI UR4, UR4, UR9, URZ, 0x7 ;  /* 0x0000000904047291 */ /* 0x000fe2000f8f383f */
[----:B------:R-:W-:Y:S01]  /*14c0*/  IMAD.MOV.U32 R30, RZ, RZ, RZ ;  /* 0x000000ffff1e7224 */ /* 0x000fe200078e00ff */
[----:B------:R-:W-:Y:S01]  /*14d0*/  CS2R R24, SRZ ;  /* 0x0000000000187805 */ /* 0x000fe2000001ff00 */
[----:B------:R-:W-:Y:S01]  /*14e0*/  IMAD.MOV.U32 R118, RZ, RZ, RZ ;  /* 0x000000ffff767224 */ /* 0x000fe200078e00ff */
[----:B------:R-:W-:Y:S01]  /*14f0*/  USHF.R.S32.HI UR4, URZ, 0x7, UR4 ;  /* 0x000000073f047899 */ /* 0x000fe20008011404 */
[----:B------:R-:W-:Y:S01]  /*1500*/  IMAD.MOV.U32 R21, RZ, RZ, RZ ;  /* 0x000000ffff157224 */ /* 0x000fe200078e00ff */
[----:B------:R-:W-:Y:S01]  /*1510*/  CS2R R14, SRZ ;  /* 0x00000000000e7805 */ /* 0x000fe2000001ff00 */
[----:B------:R-:W-:Y:S01]  /*1520*/  IMAD.MOV.U32 R114, RZ, RZ, RZ ;  /* 0x000000ffff727224 */ /* 0x000fe200078e00ff */
[----:B------:R-:W-:Y:S01]  /*1530*/  UISETP.LT.AND UP0, UPT, URZ, UR4, UPT ;  /* 0x000000043f00728c */ /* 0x000fe2000bf01270 */
[----:B------:R-:W-:Y:S01]  /*1540*/  IMAD.MOV.U32 R29, RZ, RZ, RZ ;  /* 0x000000ffff1d7224 */ /* 0x000fe200078e00ff */
[----:B------:R-:W-:Y:S01]  /*1550*/  CS2R R34, SRZ ;  /* 0x0000000000227805 */ /* 0x000fe2000001ff00 */
[----:B------:R-:W-:Y:S01]  /*1560*/  IMAD.MOV.U32 R110, RZ, RZ, RZ ;  /* 0x000000ffff6e7224 */ /* 0x000fe200078e00ff */
[----:B------:R-:W-:Y:S01]  /*1570*/  USEL UR42, URZ, UR4, !UP0 ;  /* 0x000000043f2a7287 */ /* 0x000fe2000c000000 */
[----:B------:R-:W-:Y:S01]  /*1580*/  CS2R R12, SRZ ;  /* 0x00000000000c7805 */ /* 0x000fe2000001ff00 */
[----:B------:R-:W-:Y:S01]  /*1590*/  IMAD.MOV.U32 R106, RZ, RZ, RZ ;  /* 0x000000ffff6a7224 */ /* 0x000fe200078e00ff */
[----:B------:R-:W-:Y:S01]  /*15a0*/  CS2R R102, SRZ ;  /* 0x0000000000667805 */ /* 0x000fe2000001ff00 */
[----:B------:R-:W-:Y:S01]  /*15b0*/  IMAD.MOV.U32 R41, RZ, RZ, RZ ;  /* 0x000000ffff297224 */ /* 0x000fe200078e00ff */
[----:B------:R-:W-:-:S02]  /*15c0*/  CS2R R100, SRZ ;  /* 0x0000000000647805 */ /* 0x000fc4000001ff00 */
[----:B------:R-:W-:Y:S02]  /*15d0*/  ISETP.GT.AND P1, PT, R88, UR42, PT ;  /* 0x0000002a58007c0c */ /* 0x000fe4000bf24270 */
[----:B------:R-:W-:Y:S02]  /*15e0*/  CS2R R98, SRZ ;  /* 0x0000000000627805 */ /* 0x000fe4000001ff00 */
[----:B------:R-:W-:Y:S02]  /*15f0*/  CS2R R96, SRZ ;  /* 0x0000000000607805 */ /* 0x000fe4000001ff00 */
[----:B------:R-:W-:Y:S02]  /*1600*/  CS2R R94, SRZ ;  /* 0x00000000005e7805 */ /* 0x000fe4000001ff00 */
[----:B------:R-:W-:Y:S02]  /*1610*/  CS2R R92, SRZ ;  /* 0x00000000005c7805 */ /* 0x000fe4000001ff00 */
[----:B------:R-:W-:Y:S01]  /*1620*/  CS2R R90, SRZ ;  /* 0x00000000005a7805 */ /* 0x000fe2000001ff00 */
[----:B------:R-:W-:-:S02]  /*1630*/  IMAD.MOV.U32 R89, RZ, RZ, RZ ;  /* 0x000000ffff597224 */ /* 0x000fc400078e00ff */
[----:B------:R-:W-:Y:S05]  /*1640*/  @!P1 BRA `(.L_x_937) ;  /* 0x000000d8001c9947 */ /* 0x000fea0003800000 */
[----:B------:R-:W0:Y:S01]  /*1650*/  SHFL.IDX PT, R0, R154, RZ, 0x1f ;  /* 0x00001fff9a007589 */ /* 0x000e2200000e0000 */
[----:B------:R-:W1:Y:S01]  /*1660*/  S2UR UR43, SR_CgaCtaId ;  /* 0x00000000002b79c3 */ /* 0x000e620000008800 */
[----:B------:R-:W-:Y:S01]  /*1670*/  UMOV UR45, 0x400 ;  /* 0x00000400002d7882 */ /* 0x000fe20000000000 */
        /* <DEDUP_REMOVED lines=19> */
[----:B------:R-:W-:Y:S02]  /*17b0*/  IMAD.U32 R10, RZ, RZ, UR6 ;  /* 0x00000006ff0a7e24 */ /* 0x000fe4000f8e00ff */
[----:B------:R-:W-:Y:S02]  /*17c0*/  IMAD.U32 R6, RZ, RZ, UR4 ;  /* 0x00000004ff067e24 */ /* 0x000fe4000f8e00ff */
[----:B------:R-:W-:-:S02]  /*17d0*/  IMAD.U32 R7, RZ, RZ, UR5 ;  /* 0x00000005ff077e24 */ /* 0x000fc4000f8e00ff */
[----:B------:R-:W-:Y:S02]  /*17e0*/  IMAD.U32 R11, RZ, RZ, UR7 ;  /* 0x00000007ff0b7e24 */ /* 0x000fe4000f8e00ff */
[----:B------:R-:W-:Y:S02]  /*17f0*/  IMAD.MOV.U32 R8, RZ, RZ, 0x70 ;  /* 0x00000070ff087424 */ /* 0x000fe400078e00ff */
[----:B------:R-:W-:Y:S02]  /*1800*/  IMAD.MOV.U32 R12, RZ, RZ, 0x1 ;  /* 0x00000001ff0c7424 */ /* 0x000fe400078e00ff */
[----:B0-----:R-:W-:-:S07]  /*1810*/  IMAD.MOV.U32 R13, RZ, RZ, RZ ;  /* 0x000000ffff0d7224 */ /* 0x001fce00078e00ff */
[----:B------:R-:W-:-:S07]  /*1820*/  LEPC R20, `(.L_x_938) ;  /* 0x000000001014794e */ /* 0x000fce0000000000 */
[----:B-1----:R-:W-:Y:S05]  /*1830*/  CALL.ABS.NOINC R2 ;  /* 0x0000000002007343 */ /* 0x002fea0003c00000 */
.L_x_938:
        /* <DEDUP_REMOVED lines=9> */
.L_x_1091:
[----:B------:R-:W-:Y:S05]  /*18d0*/  @!P0 BRA `(.L_x_940) ;  /* 0x0000000000048947 */ /* 0x000fea0003800000 */
[----:B------:R-:W-:Y:S01]  /*18e0*/  BPT.TRAP 0x1 ;  /* 0x000000040000795c */ /* 0x000fe20000300000 */
.L_x_940:
[----:B------:R-:W-:Y:S02]  /*18f0*/  IMAD.U32 R89, RZ, RZ, UR36 ;  /* 0x00000024ff597e24 */ /* 0x000fe4000f8e00ff */
[----:B0-----:R-:W-:-:S03]  /*1900*/  IMAD.U32 R0, RZ, RZ, UR46 ;  /* 0x0000002eff007e24 */ /* 0x001fc6000f8e00ff */
[----:B------:R-:W-:Y:S02]  /*1910*/  LEA R89, R89, UR45, 0x3 ;  /* 0x0000002d59597c11 */ /* 0x000fe4000f8e18ff */
[----:B------:R-:W-:-:S04]  /*1920*/  SHF.L.U32 R0, R0, 0x1f, RZ ;  /* 0x0000001f00007819 */ /* 0x000fc800000006ff */
[----:B------:R0:W1:Y:S01]  /*1930*/  SYNCS.PHASECHK.TRANS64.TRYWAIT P1, [R89+URZ+0x16830], R0 ;  /* 0x01683000590075a7 */ /* 0x000062000802017f */
[----:B------:R-:W-:Y:S05]  /*1940*/  @!P0 BRA `(.L_x_941) ;  /* 0x0000000000048947 */ /* 0x000fea0003800000 */
[----:B------:R-:W-:Y:S01]  /*1950*/  BPT.TRAP 0x1 ;  /* 0x000000040000795c */ /* 0x000fe20000300000 */
.L_x_941:
[----:B-1----:R-:W-:Y:S05]  /*1960*/  @P1 BRA `(.L_x_942) ;  /* 0x0000000000081947 */ /* 0x002fea0003800000 */
[----:B------:R-:W1:Y:S02]  /*1970*/  SYNCS.PHASECHK.TRANS64.TRYWAIT P1, [R89+URZ+0x16830], R0 ;  /* 0x01683000590075a7 */ /* 0x000e64000802017f */
[----:B-1----:R-:W-:Y:S05]  /*1980*/  @!P1 BRA `(.L_x_943) ;  /* 0x0000013400149947 */ /* 0x002fea0003800000 */
.L_x_942:
        /* <DEDUP_REMOVED lines=35> */
.L_x_944:
[----:B------:R-:W-:Y:S01]  /*1bc0*/  UISETP.NE.AND UP1, UPT, UR50, URZ, UPT ;  /* 0x0000003f3200728c */ /* 0x000fe2000bf25270 */
[----:B------:R-:W-:Y:S01]  /*1bd0*/  R2UR UR6, R89 ;  /* 0x00000000590672ca */ /* 0x000fe200000e0000 */
[----:B------:R-:W-:Y:S01]  /*1be0*/  ULDC UR7, c[0x0][0x9d8] ;  /* 0x0002760000077ab9 */ /* 0x000fe20000000800 */
[----:B------:R-:W-:Y:S01]  /*1bf0*/  UISETP.NE.AND UP0, UPT, UR49, URZ, UPT ;  /* 0x0000003f3100728c */ /* 0x000fe2000bf05270 */
[----:B------:R-:W-:Y:S01]  /*1c00*/  FMUL.FTZ R3, R24, UR7 ;  /* 0x0000000718037c20 */ /* 0x000fe20008410000 */
[----:B------:R-:W-:Y:S01]  /*1c10*/  FMUL.FTZ R24, R55, UR7 ;  /* 0x0000000737187c20 */ /* 0x000fe20008410000 */
[----:B------:R-:W-:Y:S01]  /*1c20*/  PLOP3.LUT P1, PT, PT, PT, UP1, 0x80, 0x0 ;  /* 0x000000000000781c */ /* 0x000fe20003f2f018 */
[----:B------:R-:W-:Y:S01]  /*1c30*/  FMUL.FTZ R55, R61, UR7 ;  /* 0x000000073d377c20 */ /* 0x000fe20008410000 */
[----:B------:R-:W-:Y:S01]  /*1c40*/  PLOP3.LUT P2, PT, PT, PT, UP1, 0x80, 0x0 ;  /* 0x000000000000781c */ /* 0x000fe20003f4f018 */
[----:B------:R-:W-:Y:S01]  /*1c50*/  FMUL.FTZ R94, R37, UR7 ;  /* 0x00000007255e7c20 */ /* 0x000fe20008410000 */
[----:B------:R-:W-:Y:S01]  /*1c60*/  VIADD R61, R17, UR38 ;  /* 0x00000026113d7c36 */ /* 0x000fe20008000000 */
[----:B------:R-:W2:Y:S01]  /*1c70*/  LDC R37, c[0x0][0x2f0] ;  /* 0x0000bc00ff257b82 */ /* 0x000ea20000000800 */
[----:B------:R-:W-:Y:S01]  /*1c80*/  @UP1 ULDC UR10, c[0x0][0x44c] ;  /* 0x00011300000a1ab9 */ /* 0x000fe20000000800 */
[----:B------:R-:W-:Y:S01]  /*1c90*/  FMUL.FTZ R91, R32, UR7 ;  /* 0x00000007205b7c20 */ /* 0x000fe20008410000 */
[----:B------:R-:W-:Y:S01]  /*1ca0*/  FMUL.FTZ R93, R36, UR7 ;  /* 0x00000007245d7c20 */ /* 0x000fe20008410000 */
[----:B------:R-:W-:Y:S01]  /*1cb0*/  FMUL.FTZ R92, R33, UR7 ;  /* 0x00000007215c7c20 */ /* 0x000fe20008410000 */
[----:B------:R-:W-:-:S02]  /*1cc0*/  IMAD.MOV.U32 R33, RZ, RZ, -0x80 ;  /* 0xffffff80ff217424 */ /* 0x000fc400078e00ff */
[----:B------:R-:W-:Y:S01]  /*1cd0*/  FMUL.FTZ R14, R25, UR7 ;  /* 0x00000007190e7c20 */ /* 0x000fe20008410000 */
[----:B------:R-:W-:Y:S01]  /*1ce0*/  FMUL.FTZ R25, R54, UR7 ;  /* 0x0000000736197c20 */ /* 0x000fe20008410000 */
[----:B------:R-:W-:Y:S01]  /*1cf0*/  @P1 IMAD.HI.U32 R32, R61, UR10, RZ ;  /* 0x0000000a3d201c27 */ /* 0x000fe2000f8e00ff */
[----:B------:R-:W3:Y:S01]  /*1d00*/  LDC R36, c[0x0][0x288] ;  /* 0x0000a200ff247b82 */ /* 0x000ee20000000800 */
[----:B------:R-:W-:Y:S02]  /*1d10*/  @UP1 ULDC UR10, c[0x0][0x450] ;  /* 0x00011400000a1ab9 */ /* 0x000fe40000000800 */
[----:B------:R-:W-:Y:S01]  /*1d20*/  FMUL.FTZ R54, R60, UR7 ;  /* 0x000000073c367c20 */ /* 0x000fe20008410000 */
[----:B------:R-:W-:Y:S01]  /*1d30*/  IMAD R96, R88, R33, 0x80 ;  /* 0x0000008058607424 */ /* 0x000fe200078e0221 */
[----:B------:R-:W-:Y:S01]  /*1d40*/  @P2 SHF.R.U32.HI R61, RZ, UR10, R32 ;  /* 0x0000000aff3d2c19 */ /* 0x000fe20008011620 */
[----:B------:R-:W-:Y:S01]  /*1d50*/  UIADD3 UR6, UR6, 0x16840, URZ ;  /* 0x0001684006067890 */ /* 0x000fe2000fffe03f */
[----:B------:R-:W-:Y:S01]  /*1d60*/  FMUL.FTZ R5, R30, UR7 ;  /* 0x000000071e057c20 */ /* 0x000fe20008410000 */
[----:B------:R-:W-:-:S02]  /*1d70*/  VIADD R33, R96, 0x1 ;  /* 0x0000000160217836 */ /* 0x000fc40000000000 */
[----:B------:R-:W-:Y:S01]  /*1d80*/  FMUL.FTZ R21, R50, UR7 ;  /* 0x0000000732157c20 */ /* 0x000fe20008410000 */
[----:B------:R-:W4:Y:S01]  /*1d90*/  SHFL.IDX PT, R60, R61, RZ, 0x1c1f ;  /* 0x001c1fff3d3c7589 */ /* 0x000f2200000e0000 */
[----:B------:R-:W-:Y:S01]  /*1da0*/  FMUL.FTZ R11, R42, UR7 ;  /* 0x000000072a0b7c20 */ /* 0x000fe20008410000 */
        /* <DEDUP_REMOVED lines=11> */
[----:B------:R-:W-:Y:S01]  /*1e60*/  UPRMT UR6, UR43, 0x654, UR6 ;  /* 0x000006542b067896 */ /* 0x000fe20008000006 */
[----:B01----:R-:W-:Y:S01]  /*1e70*/  FMUL.FTZ R0, R26, UR7 ;  /* 0x000000071a007c20 */ /* 0x003fe20008410000 */
        /* <DEDUP_REMOVED lines=14> */
[----:B------:R-:W-:-:S02]  /*1f60*/  IMAD R56, R16, -0x2, R33 ;  /* 0xfffffffe10387824 */ /* 0x000fc400078e0221 */
        /* <DEDUP_REMOVED lines=25> */
[----:B------:R-:W-:Y:S01]  /*2100*/  PLOP3.LUT P1, PT, PT, PT, UP0, 0x40, 0x0 ;  /* 0x000000000000781c */ /* 0x000fe20003f2e808 */
[C---:B--2---:R-:W-:Y:S01]  /*2110*/  IMAD R63, R37.reuse, UR40, R56 ;  /* 0x00000028253f7c24 */ /* 0x044fe2000f8e0238 */
[----:B------:R-:W0:Y:S01]  /*2120*/  MUFU.TANH R3, R3 ;  /* 0x0000000300037308 */ /* 0x000e220000002400 */
[----:B------:R-:W-:Y:S01]  /*2130*/  ULDC UR22, c[0x0][0x9dc] ;  /* 0x0002770000167ab9 */ /* 0x000fe20000000800 */
[----:B------:R-:W-:Y:S01]  /*2140*/  SYNCS.ARRIVE.TRANS64.RED.A1T0 RZ, [UR6], RZ ;  /* 0x000000ffffff79a7 */ /* 0x000fe20008100406 */
[----:B------:R-:W-:Y:S01]  /*2150*/  ULOP3.LUT UR6, URZ, UR22, URZ, 0x33, !UPT ;  /* 0x000000163f067292 */ /* 0x000fe2000f8e333f */
[----:B------:R-:W-:Y:S01]  /*2160*/  IMAD R57, R37, UR40, R96 ;  /* 0x0000002825397c24 */ /* 0x000fe2000f8e0260 */
[----:B------:R-:W-:Y:S01]  /*2170*/  ULDC UR11, c[0x0][0x9e0] ;  /* 0x00027800000b7ab9 */ /* 0x000fe20000000800 */
[----:B---3--:R-:W-:Y:S01]  /*2180*/  IMAD.IADD R63, R63, 0x1, -R36 ;  /* 0x000000013f3f7824 */ /* 0x008fe200078e0a24 */
[----:B------:R-:W-:Y:S01]  /*2190*/  LEA R86, R88, 0xffffff80, 0x7 ;  /* 0xffffff8058567811 */ /* 0x000fe200078e38ff */
[----:B------:R-:W1:Y:S01]  /*21a0*/  MUFU.TANH R14, R14 ;  /* 0x0000000e000e7308 */ /* 0x000e620000002400 */
[----:B------:R-:W-:-:S02]  /*21b0*/  IMAD R71, R16, -0x2, R57 ;  /* 0xfffffffe10477824 */ /* 0x000fc400078e0239 */
[C---:B------:R-:W-:Y:S02]  /*21c0*/  VIADD R98, R63.reuse, UR11 ;  /* 0x0000000b3f627c36 */ /* 0x040fe40008000000 */
[----:B------:R-:W-:-:S03]  /*21d0*/  VIADD R73, R63, UR6 ;  /* 0x000000063f497c36 */ /* 0x000fc60008000000 */
[----:B------:R-:W2:Y:S01]  /*21e0*/  MUFU.TANH R0, R0 ;  /* 0x0000000000007308 */ /* 0x000ea20000002400 */
[----:B----4-:R-:W-:Y:S01]  /*21f0*/  VIADDMNMX R63, R60, R98, R71, PT ;  /* 0x000000623c3f7246 */ /* 0x010fe20003800147 */
[----:B------:R-:W-:-:S06]  /*2200*/  IMAD.IADD R65, R73, 0x1, R60 ;  /* 0x0000000149417824 */ /* 0x000fcc00078e023c */
[----:B------:R-:W3:Y:S08]  /*2210*/  MUFU.TANH R2, R2 ;  /* 0x0000000200027308 */ /* 0x000ef00000002400 */
[----:B------:R-:W4:Y:S08]  /*2220*/  MUFU.TANH R15, R15 ;  /* 0x0000000f000f7308 */ /* 0x000f300000002400 */
[----:B------:R-:W0:Y:S08]  /*2230*/  MUFU.TANH R90, R90 ;  /* 0x0000005a005a7308 */ /* 0x000e300000002400 */
        /* <DEDUP_REMOVED lines=46> */
[----:B------:R0:W0:Y:S08]  /*2520*/  MUFU.TANH R69, R76 ;  /* 0x0000004c00457308 */ /* 0x0000300000002400 */
        /* <DEDUP_REMOVED lines=10> */
[----:B------:R-:W0:Y:S01]  /*25d0*/  MUFU.TANH R33, R33 ;  /* 0x0000002100217308 */ /* 0x000e220000002400 */
[----:B-1234-:R-:W-:Y:S05]  /*25e0*/  @P1 BRA `(.L_x_945) ;  /* 0x0000000000641947 */ /* 0x01efea0003800000 */
[----:B------:R-:W-:Y:S01]  /*25f0*/  IMAD R57, R37, UR40, R60 ;  /* 0x0000002825397c24 */ /* 0x000fe2000f8e023c */
[----:B------:R-:W-:Y:S03]  /*2600*/  BSSY B0, `(.L_x_946) ;  /* 0x0000013000007945 */ /* 0x000fe60003800000 */
[----:B------:R-:W-:-:S05]  /*2610*/  IMAD.IADD R67, R57, 0x1, -R36 ;  /* 0x0000000139437824 */ /* 0x000fca00078e0a24 */
[----:B------:R-:W-:-:S13]  /*2620*/  ISETP.GT.AND P1, PT, R67, -0x1, PT ;  /* 0xffffffff4300780c */ /* 0x000fda0003f24270 */
[----:B------:R-:W-:Y:S05]  /*2630*/  @P1 BRA `(.L_x_947) ;  /* 0x0000000000241947 */ /* 0x000fea0003800000 */
[----:B------:R-:W-:Y:S01]  /*2640*/  ULDC UR6, c[0x0][0x9e4] ;  /* 0x0002790000067ab9 */ /* 0x000fe20000000800 */
[----:B------:R-:W-:Y:S01]  /*2650*/  LOP3.LUT R67, RZ, R67, RZ, 0x33, !PT ;  /* 0x00000043ff437212 */ /* 0x000fe200078e33ff */
[----:B------:R-:W-:-:S05]  /*2660*/  IMAD.U32 R60, RZ, RZ, UR6 ;  /* 0x00000006ff3c7e24 */ /* 0x000fca000f8e00ff */
[----:B------:R-:W-:-:S13]  /*2670*/  ISETP.NE.AND P1, PT, R60, 0x1, PT ;  /* 0x000000013c00780c */ /* 0x000fda0003f25270 */
[----:B------:R-:W1:Y:S02]  /*2680*/  @P1 LDC.64 R56, c[0x0][0x9e8] ;  /* 0x00027a00ff381b82 */ /* 0x000e640000000a00 */
[----:B-1----:R-:W-:-:S05]  /*2690*/  @P1 IMAD.HI.U32 R56, R67, R56, RZ ;  /* 0x0000003843381227 */ /* 0x002fca00078e00ff */
[----:B------:R-:W-:-:S04]  /*26a0*/  @P1 SHF.R.U32.HI R67, RZ, R57, R56 ;  /* 0x00000039ff431219 */ /* 0x000fc80000011638 */
[----:B------:R-:W-:Y:S01]  /*26b0*/  LOP3.LUT R67, RZ, R67, RZ, 0x33, !PT ;  /* 0x00000043ff437212 */ /* 0x000fe200078e33ff */
[----:B------:R-:W-:Y:S06]  /*26c0*/  BRA `(.L_x_948) ;  /* 0x0000000000187947 */ /* 0x000fec0003800000 */
.L_x_947:
[----:B------:R-:W-:Y:S02]  /*26d0*/  ULDC UR6, c[0x0][0x9e4] ;  /* 0x0002790000067ab9 */ /* 0x000fe40000000800 */
[----:B------:R-:W-:-:S05]  /*26e0*/  IMAD.U32 R60, RZ, RZ, UR6 ;  /* 0x00000006ff3c7e24 */ /* 0x000fca000f8e00ff */
[----:B------:R-:W-:-:S13]  /*26f0*/  ISETP.NE.AND P1, PT, R60, 0x1, PT ;  /* 0x000000013c00780c */ /* 0x000fda0003f25270 */
[----:B------:R-:W1:Y:S02]  /*2700*/  @P1 LDC.64 R56, c[0x0][0x9e8] ;  /* 0x00027a00ff381b82 */ /* 0x000e640000000a00 */
[----:B-1----:R-:W-:-:S05]  /*2710*/  @P1 IMAD.HI.U32 R56, R67, R56, RZ ;  /* 0x0000003843381227 */ /* 0x002fca00078e00ff */
[----:B------:R-:W-:-:S07]  /*2720*/  @P1 SHF.R.U32.HI R67, RZ, R57, R56 ;  /* 0x00000039ff431219 */ /* 0x000fce0000011638 */
.L_x_948:
[----:B------:R-:W-:Y:S05]  /*2730*/  BSYNC B0 ;  /* 0x0000000000007941 */ /* 0x000fea0003800000 */
.L_x_946:
[----:B------:R-:W-:-:S04]  /*2740*/  IMAD R67, R67, R60, -R86 ;  /* 0x0000003c43437224 */ /* 0x000fc800078e0a56 */
[----:B------:R-:W-:-:S05]  /*2750*/  IMAD R56, R16, -0x2, R67 ;  /* 0xfffffffe10387824 */ /* 0x000fca00078e0243 */
[----:B------:R-:W-:Y:S02]  /*2760*/  VIADDMNMX R63, R56, R60, R63, PT ;  /* 0x0000003c383f7246 */ /* 0x000fe4000380013f */
[----:B------:R-:W-:-:S07]  /*2770*/  VIMNMX R65, R65, R56, !PT ;  /* 0x0000003841417248 */ /* 0x000fce0007fe0100 */
.L_x_945:
[C---:B------:R-:W-:Y:S01]  /*2780*/  ISETP.GE.AND P6, PT, R96.reuse, 0xa, PT ;  /* 0x0000000a6000780c */ /* 0x040fe20003fc6270 */
[----:B------:R-:W-:Y:S01]  /*2790*/  UISETP.NE.AND UP0, UPT, UR49, URZ, UPT ;  /* 0x0000003f3100728c */ /* 0x000fe2000bf05270 */
[C---:B------:R-:W-:Y:S02]  /*27a0*/  ISETP.GE.AND P1, PT, R96.reuse, 0x2, PT ;  /* 0x000000026000780c */ /* 0x040fe40003f26270 */
[C---:B------:R-:W-:Y:S02]  /*27b0*/  ISETP.GE.AND P2, PT, R96.reuse, 0x9, PT ;  /* 0x000000096000780c */ /* 0x040fe40003f46270 */
[----:B------:R-:W-:Y:S02]  /*27c0*/  ISETP.GE.AND P5, PT, R96, 0x11, PT ;  /* 0x000000116000780c */ /* 0x000fe40003fa6270 */
[----:B------:R-:W-:Y:S02]  /*27d0*/  LOP3.LUT R19, R19, 0xfffffffb, RZ, 0xc0, !PT ;  /* 0xfffffffb13137812 */ /* 0x000fe400078ec0ff */
[----:B------:R-:W-:-:S02]  /*27e0*/  ISETP.GT.AND P4, PT, R65, 0x1, !P1 ;  /* 0x000000014100780c */ /* 0x000fc40004f84270 */
[----:B------:R-:W-:Y:S02]  /*27f0*/  ISETP.GT.AND P3, PT, R65, 0x8, !P2 ;  /* 0x000000084100780c */ /* 0x000fe40005764270 */
[----:B------:R-:W-:Y:S02]  /*2800*/  @P6 LOP3.LUT R19, R19, 0x4, RZ, 0xfc, !PT ;  /* 0x0000000413136812 */ /* 0x000fe400078efcff */
[C---:B------:R-:W-:Y:S02]  /*2810*/  ISETP.LT.OR P4, PT, R63.reuse, 0x2, P4 ;  /* 0x000000023f00780c */ /* 0x040fe40002781670 */
[----:B------:R-:W-:Y:S02]  /*2820*/  ISETP.LT.OR P3, PT, R63, 0x9, P3 ;  /* 0x000000093f00780c */ /* 0x000fe40001f61670 */
[----:B------:R-:W-:Y:S02]  /*2830*/  LOP3.LUT R19, R19, 0xfffffff7, RZ, 0xc0, !PT ;  /* 0xfffffff713137812 */ /* 0x000fe400078ec0ff */
[----:B------:R-:W-:-:S02]  /*2840*/  FSEL R132, R14, -INF , !P4 ;  /* 0xff8000000e847808 */ /* 0x000fc40006000000 */
[----:B------:R-:W-:Y:S01]  /*2850*/  FSEL R130, R15, -INF , !P3 ;  /* 0xff8000000f827808 */ /* 0x000fe20005800000 */
[----:B------:R-:W1:Y:S01]  /*2860*/  SHFL.IDX PT, R14, R61, 0x1, 0x1c1f ;  /* 0x003c1f003d0e7f89 */ /* 0x000e6200000e0000 */
[----:B------:R-:W-:Y:S02]  /*2870*/  ISETP.GT.AND P4, PT, R65, 0x9, !P6 ;  /* 0x000000094100780c */ /* 0x000fe40007784270 */
[----:B------:R-:W-:Y:S02]  /*2880*/  @P5 LOP3.LUT R19, R19, 0x8, RZ, 0xfc, !PT ;  /* 0x0000000813135812 */ /* 0x000fe400078efcff */
[----:B------:R-:W-:Y:S02]  /*2890*/  ISETP.GT.AND P3, PT, R65, 0x10, !P5 ;  /* 0x000000104100780c */ /* 0x000fe40006f64270 */
[----:B------:R-:W-:Y:S02]  /*28a0*/  ISETP.GE.AND P5, PT, R96, 0x12, PT ;  /* 0x000000126000780c */ /* 0x000fe40003fa6270 */
[----:B------:R-:W-:-:S02]  /*28b0*/  ISETP.LT.OR P4, PT, R63, 0xa, P4 ;  /* 0x0000000a3f00780c */ /* 0x000fc40002781670 */
[----:B------:R-:W-:Y:S02]  /*28c0*/  ISETP.LT.OR P3, PT, R63, 0x11, P3 ;  /* 0x000000113f00780c */ /* 0x000fe40001f61670 */
[----:B0-----:R-:W-:Y:S02]  /*28d0*/  FSEL R128, R90, -INF , !P4 ;  /* 0xff8000005a807808 */ /* 0x001fe40006000000 */
[----:B------:R-:W-:Y:S02]  /*28e0*/  ISETP.GE.AND P4, PT, R96, 0x19, PT ;  /* 0x000000196000780c */ /* 0x000fe40003f86270 */
[----:B------:R-:W-:Y:S02]  /*28f0*/  LOP3.LUT R19, R19, 0xffffffef, RZ, 0xc0, !PT ;  /* 0xffffffef13137812 */ /* 0x000fe400078ec0ff */
[----:B------:R-:W-:Y:S02]  /*2900*/  FSEL R126, R91, -INF , !P3 ;  /* 0xff8000005b7e7808 */ /* 0x000fe40005800000 */
[----:B------:R-:W-:-:S02]  /*2910*/  ISETP.GT.AND P3, PT, R65, 0x11, !P5 ;  /* 0x000000114100780c */ /* 0x000fc40006f64270 */
[----:B------:R-:W-:Y:S02]  /*2920*/  @P5 LOP3.LUT R19, R19, 0x10, RZ, 0xfc, !PT ;  /* 0x0000001013135812 */ /* 0x000fe400078efcff */
[----:B------:R-:W-:Y:S02]  /*2930*/  ISETP.LT.OR P3, PT, R63, 0x12, P3 ;  /* 0x000000123f00780c */ /* 0x000fe40001f61670 */
[----:B------:R-:W-:Y:S02]  /*2940*/  LOP3.LUT R19, R19, 0xfdffffff, RZ, 0xc0, !PT ;  /* 0xfdffffff13137812 */ /* 0x000fe400078ec0ff */
[----:B------:R-:W-:Y:S02]  /*2950*/  FSEL R120, R92, -INF , !P3 ;  /* 0xff8000005c787808 */ /* 0x000fe40005800000 */
[----:B------:R-:W-:Y:S02]  /*2960*/  @P4 LOP3.LUT R19, R19, 0x2000000, RZ, 0xfc, !PT ;  /* 0x0200000013134812 */ /* 0x000fe400078efcff */
[----:B------:R-:W-:-:S02]  /*2970*/  ISETP.GT.AND P3, PT, R65, 0x18, !P4 ;  /* 0x000000184100780c */ /* 0x000fc40006764270 */
[----:B------:R-:W-:Y:S02]  /*2980*/  ISETP.GE.AND P4, PT, R96, 0x1a, PT ;  /* 0x0000001a6000780c */ /* 0x000fe40003f86270 */
[----:B------:R-:W-:Y:S02]  /*2990*/  ISETP.LT.OR P3, PT, R63, 0x19, P3 ;  /* 0x000000193f00780c */ /* 0x000fe40001f61670 */
[----:B------:R-:W-:Y:S02]  /*29a0*/  LOP3.LUT R19, R19, 0xfeffffff, RZ, 0xc0, !PT ;  /* 0xfeffffff13137812 */ /* 0x000fe400078ec0ff */
[----:B------:R-:W-:Y:S02]  /*29b0*/  FSEL R116, R93, -INF , !P3 ;  /* 0xff8000005d747808 */ /* 0x000fe40005800000 */
[----:B------:R-:W-:-:S04]  /*29c0*/  ISETP.GT.AND P3, PT, R65, 0x19, !P4 ;  /* 0x000000194100780c */ /* 0x000fc80006764270 */
[----:B------:R-:W-:Y:S02]  /*29d0*/  ISETP.LT.OR P3, PT, R63, 0x1a, P3 ;  /* 0x0000001a3f00780c */ /* 0x000fe40001f61670 */
[----:B------:R-:W-:Y:S02]  /*29e0*/  @P4 LOP3.LUT R19, R19, 0x1000000, RZ, 0xfc, !PT ;  /* 0x0100000013134812 */ /* 0x000fe400078efcff */
[----:B------:R-:W-:Y:S02]  /*29f0*/  ISETP.GE.AND P4, PT, R96, 0x21, PT ;  /* 0x000000216000780c */ /* 0x000fe40003f86270 */
[----:B------:R-:W-:Y:S02]  /*2a00*/  LOP3.LUT R19, R19, 0xff7fffff, RZ, 0xc0, !PT ;  /* 0xff7fffff13137812 */ /* 0x000fe400078ec0ff */
[----:B------:R-:W-:Y:S02]  /*2a10*/  FSEL R94, R94, -INF , !P3 ;  /* 0xff8000005e5e7808 */ /* 0x000fe40005800000 */
[----:B------:R-:W-:-:S04]  /*2a20*/  ISETP.GT.AND P3, PT, R65, 0x20, !P4 ;  /* 0x000000204100780c */ /* 0x000fc80006764270 */
[----:B------:R-:W-:-:S03]  /*2a30*/  ISETP.LT.OR P3, PT, R63, 0x21, P3 ;  /* 0x000000213f00780c */ /* 0x000fc60001f61670 */
        /* <DEDUP_REMOVED lines=9> */
[----:B------:R-:W-:Y:S01]  /*2ad0*/  FSEL R82, R41, -INF , !P3 ;  /* 0xff80000029527808 */ /* 0x000fe20005800000 */
[----:B-1----:R-:W-:Y:S01]  /*2ae0*/  IMAD.IADD R41, R73, 0x1, R14 ;  /* 0x0000000149297824 */ /* 0x002fe200078e020e */
        /* <DEDUP_REMOVED lines=94> */
[----:B------:R-:W-:Y:S02]  /*30d0*/  FSEL R70, R70, -INF , !P3 ;  /* 0xff80000046467808 */ /* 0x000fe40005800000 */
[----:B------:R-:W-:Y:S02]  /*30e0*/  LOP3.LUT R19, R19, 0xfbffffff, RZ, 0xc0, !PT ;  /* 0xfbffffff13137812 */ /* 0x000fe400078ec0ff */
[----:B------:R-:W-:-:S04]  /*30f0*/  ISETP.GT.AND P3, PT, R65, 0x68, !P4 ;  /* 0x000000684100780c */ /* 0x000fc80006764270 */
[----:B------:R-:W-:-:S03]  /*3100*/  ISETP.LT.OR P3, PT, R63, 0x69, P3 ;  /* 0x000000693f00780c */ /* 0x000fc60001f61670 */
[----:B------:R-:W-:Y:S02]  /*3110*/  @P4 LOP3.LUT R19, R19, 0x4000000, RZ, 0xfc, !PT ;  /* 0x0400000013134812 */ /* 0x000fe400078efcff */
[----:B------:R-:W-:Y:S02]  /*3120*/  ISETP.GE.AND P4, PT, R96, 0x6a, PT ;  /* 0x0000006a6000780c */ /* 0x000fe40003f86270 */
[----:B------:R-:W-:Y:S02]  /*3130*/  FSEL R54, R69, -INF , !P3 ;  /* 0xff80000045367808 */ /* 0x000fe40005800000 */
[----:B------:R-:W-:Y:S02]  /*3140*/  ISETP.GT.AND P3, PT, R65, 0x69, !P4 ;  /* 0x000000694100780c */ /* 0x000fe40006764270 */
[----:B------:R-:W-:Y:S02]  /*3150*/  LOP3.LUT R19, R19, 0xffffffdf, RZ, 0xc0, !PT ;  /* 0xffffffdf13137812 */ /* 0x000fe400078ec0ff */
[----:B------:R-:W-:-:S04]  /*3160*/  ISETP.LT.OR P3, PT, R63, 0x6a, P3 ;  /* 0x0000006a3f00780c */ /* 0x000fc80001f61670 */
[----:B------:R-:W-:Y:S02]  /*3170*/  FSEL R52, R77, -INF , !P3 ;  /* 0xff8000004d347808 */ /* 0x000fe40005800000 */
[----:B------:R-:W-:Y:S02]  /*3180*/  ISETP.GE.AND P3, PT, R96, 0x71, PT ;  /* 0x000000716000780c */ /* 0x000fe40003f66270 */
[----:B------:R-:W-:Y:S02]  /*3190*/  @P4 LOP3.LUT R19, R19, 0x20, RZ, 0xfc, !PT ;  /* 0x0000002013134812 */ /* 0x000fe400078efcff */
[----:B------:R-:W-:Y:S02]  /*31a0*/  ISETP.GT.AND P4, PT, R65, 0x70, !P3 ;  /* 0x000000704100780c */ /* 0x000fe40005f84270 */
[----:B------:R-:W-:Y:S02]  /*31b0*/  LOP3.LUT R19, R19, 0xfffffffd, RZ, 0xc0, !PT ;  /* 0xfffffffd13137812 */ /* 0x000fe400078ec0ff */
[----:B------:R-:W-:-:S04]  /*31c0*/  ISETP.LT.OR P4, PT, R63, 0x71, P4 ;  /* 0x000000713f00780c */ /* 0x000fc80002781670 */
[----:B------:R-:W-:Y:S02]  /*31d0*/  FSEL R50, R80, -INF , !P4 ;  /* 0xff80000050327808 */ /* 0x000fe40006000000 */
[----:B------:R-:W-:-:S04]  /*31e0*/  ISETP.GE.AND P4, PT, R96, 0x72, PT ;  /* 0x000000726000780c */ /* 0x000fc80003f86270 */
[----:B------:R-:W-:-:S04]  /*31f0*/  ISETP.GT.AND P5, PT, R65, 0x71, !P4 ;  /* 0x000000714100780c */ /* 0x000fc800067a4270 */
[----:B------:R-:W-:-:S04]  /*3200*/  ISETP.LT.OR P5, PT, R63, 0x72, P5 ;  /* 0x000000723f00780c */ /* 0x000fc80002fa1670 */
[----:B------:R-:W-:Y:S02]  /*3210*/  FSEL R42, R81, -INF , !P5 ;  /* 0xff800000512a7808 */ /* 0x000fe40006800000 */
[----:B------:R-:W-:-:S04]  /*3220*/  ISETP.GE.AND P5, PT, R96, 0x79, PT ;  /* 0x000000796000780c */ /* 0x000fc80003fa6270 */
[----:B------:R-:W-:-:S04]  /*3230*/  ISETP.GT.AND P6, PT, R65, 0x78, !P5 ;  /* 0x000000784100780c */ /* 0x000fc80006fc4270 */
[----:B------:R-:W-:-:S04]  /*3240*/  ISETP.LT.OR P6, PT, R63, 0x79, P6 ;  /* 0x000000793f00780c */ /* 0x000fc800037c1670 */
[----:B------:R-:W-:Y:S02]  /*3250*/  FSEL R40, R84, -INF , !P6 ;  /* 0xff80000054287808 */ /* 0x000fe40007000000 */
[----:B------:R-:W-:-:S13]  /*3260*/  ISETP.GE.AND P6, PT, R96, 0x1, PT ;  /* 0x000000016000780c */ /* 0x000fda0003fc6270 */
[----:B------:R-:W-:Y:S02]  /*3270*/  @P6 LOP3.LUT R19, R19, 0x2, RZ, 0xfc, !PT ;  /* 0x0000000213136812 */ /* 0x000fe400078efcff */
[----:B------:R-:W-:Y:S02]  /*3280*/  ISETP.GT.AND P6, PT, R65, RZ, !P6 ;  /* 0x000000ff4100720c */ /* 0x000fe400077c4270 */
[----:B------:R-:W-:Y:S02]  /*3290*/  LOP3.LUT R19, R19, 0xfffffffe, RZ, 0xc0, !PT ;  /* 0xfffffffe13137812 */ /* 0x000fe400078ec0ff */
[----:B------:R-:W-:-:S04]  /*32a0*/  ISETP.LT.OR P6, PT, R63, 0x1, P6 ;  /* 0x000000013f00780c */ /* 0x000fc800037c1670 */
[----:B------:R-:W-:Y:S02]  /*32b0*/  FSEL R43, R3, -INF , !P6 ;  /* 0xff800000032b7808 */ /* 0x000fe40007000000 */
[----:B------:R-:W-:Y:S02]  /*32c0*/  ISETP.GE.AND P6, PT, R96, 0x7a, PT ;  /* 0x0000007a6000780c */ /* 0x000fe40003fc6270 */
[----:B------:R-:W-:-:S11]  /*32d0*/  VIADDMNMX R3, R14, R98, R71, PT ;  /* 0x000000620e037246 */ /* 0x000fd60003800147 */
[----:B------:R-:W-:Y:S02]  /*32e0*/  @P6 LOP3.LUT R19, R19, 0x1, RZ, 0xfc, !PT ;  /* 0x0000000113136812 */ /* 0x000fe400078efcff */
[----:B------:R-:W-:-:S04]  /*32f0*/  ISETP.GT.AND P6, PT, R65, 0x79, !P6 ;  /* 0x000000794100780c */ /* 0x000fc800077c4270 */
[----:B------:R-:W-:-:S04]  /*3300*/  ISETP.LT.OR P6, PT, R63, 0x7a, P6 ;  /* 0x0000007a3f00780c */ /* 0x000fc800037c1670 */
[----:B------:R-:W-:Y:S02]  /*3310*/  FSEL R46, R85, -INF , !P6 ;  /* 0xff800000552e7808 */ /* 0x000fe40007000000 */
[----:B------:R-:W-:-:S13]  /*3320*/  PLOP3.LUT P6, PT, PT, PT, UP0, 0x40, 0x0 ;  /* 0x000000000000781c */ /* 0x000fda0003fce808 */
[----:B------:R-:W-:Y:S05]  /*3330*/  @P6 BRA `(.L_x_949) ;  /* 0x0000000000646947 */ /* 0x000fea0003800000 */
        /* <DEDUP_REMOVED lines=9> */
[----:B------:R-:W0:Y:S02]  /*33d0*/  @P6 LDC.64 R14, c[0x0][0x9e8] ;  /* 0x00027a00ff0e6b82 */ /* 0x000e240000000a00 */
[----:B0-----:R-:W-:-:S05]  /*33e0*/  @P6 IMAD.HI.U32 R14, R47, R14, RZ ;  /* 0x0000000e2f0e6227 */ /* 0x001fca00078e00ff */
[----:B------:R-:W-:-:S04]  /*33f0*/  @P6 SHF.R.U32.HI R47, RZ, R15, R14 ;  /* 0x0000000fff2f6219 */ /* 0x000fc8000001160e */
[----:B------:R-:W-:Y:S01]  /*3400*/  LOP3.LUT R47, RZ, R47, RZ, 0x33, !PT ;  /* 0x0000002fff2f7212 */ /* 0x000fe200078e33ff */
[----:B------:R-:W-:Y:S06]  /*3410*/  BRA `(.L_x_952) ;  /* 0x0000000000187947 */ /* 0x000fec0003800000 */
.L_x_951:
[----:B------:R-:W-:Y:S02]  /*3420*/  ULDC UR6, c[0x0][0x9e4] ;  /* 0x0002790000067ab9 */ /* 0x000fe40000000800 */
[----:B------:R-:W-:-:S05]  /*3430*/  IMAD.U32 R51, RZ, RZ, UR6 ;  /* 0x00000006ff337e24 */ /* 0x000fca000f8e00ff */
[----:B------:R-:W-:-:S13]  /*3440*/  ISETP.NE.AND P6, PT, R51, 0x1, PT ;  /* 0x000000013300780c */ /* 0x000fda0003fc5270 */
[----:B------:R-:W0:Y:S02]  /*3450*/  @P6 LDC.64 R14, c[0x0][0x9e8] ;  /* 0x00027a00ff0e6b82 */ /* 0x000e240000000a00 */
[----:B0-----:R-:W-:-:S05]  /*3460*/  @P6 IMAD.HI.U32 R14, R47, R14, RZ ;  /* 0x0000000e2f0e6227 */ /* 0x001fca00078e00ff */
[----:B------:R-:W-:-:S07]  /*3470*/  @P6 SHF.R.U32.HI R47, RZ, R15, R14 ;  /* 0x0000000fff2f6219 */ /* 0x000fce000001160e */
.L_x_952:
[----:B------:R-:W-:Y:S05]  /*3480*/  BSYNC B0 ;  /* 0x0000000000007941 */ /* 0x000fea0003800000 */
.L_x_950:
[----:B------:R-:W-:-:S04]  /*3490*/  IMAD R47, R47, R51, -R86 ;  /* 0x000000332f2f7224 */ /* 0x000fc800078e0a56 */
[----:B------:R-:W-:-:S05]  /*34a0*/  IMAD R14, R16, -0x2, R47 ;  /* 0xfffffffe100e7824 */ /* 0x000fca00078e022f */
[----:B------:R-:W-:Y:S02]  /*34b0*/  VIADDMNMX R3, R14, R51, R3, PT ;  /* 0x000000330e037246 */ /* 0x000fe40003800103 */
[----:B------:R-:W-:-:S07]  /*34c0*/  VIMNMX R41, R41, R14, !PT ;  /* 0x0000000e29297248 */ /* 0x000fce0007fe0100 */
.L_x_949:
[----:B------:R-:W-:Y:S01]  /*34d0*/  ISETP.GT.AND P1, PT, R41, 0x1, !P1 ;  /* 0x000000012900780c */ /* 0x000fe20004f24270 */
[----:B------:R-:W-:Y:S01]  /*34e0*/  ULDC UR6, c[0x0][0x988] ;  /* 0x0002620000067ab9 */ /* 0x000fe20000000800 */
[----:B------:R-:W-:Y:S01]  /*34f0*/  LOP3.LUT P6, RZ, R19, 0x4, RZ, 0xc0, !PT ;  /* 0x0000000413ff7812 */ /* 0x000fe200078cc0ff */
[----:B------:R-:W-:Y:S01]  /*3500*/  UISETP.NE.AND UP1, UPT, UR50, URZ, UPT ;  /* 0x0000003f3200728c */ /* 0x000fe2000bf25270 */
[----:B------:R-:W-:Y:S01]  /*3510*/  ISETP.LT.OR P1, PT, R3, 0x2, P1 ;  /* 0x000000020300780c */ /* 0x000fe20000f21670 */
[----:B------:R-:W-:Y:S01]  /*3520*/  UISETP.NE.AND UP0, UPT, UR49, URZ, UPT ;  /* 0x0000003f3100728c */ /* 0x000fe2000bf05270 */
[C---:B------:R-:W-:Y:S01]  /*3530*/  ISETP.GT.AND P2, PT, R41.reuse, 0x8, !P2 ;  /* 0x000000082900780c */ /* 0x040fe20005744270 */
[----:B------:R-:W-:Y:S01]  /*3540*/  UMOV UR10, UR38 ;  /* 0x00000026000a7c82 */ /* 0x000fe20008000000 */
[----:B------:R-:W-:Y:S02]  /*3550*/  FSEL R106, R2, -INF , !P1 ;  /* 0xff800000026a7808 */ /* 0x000fe40004800000 */
[----:B------:R-:W-:-:S02]  /*3560*/  ISETP.GT.AND P1, PT, R41, 0x9, !P6 ;  /* 0x000000092900780c */ /* 0x000fc40007724270 */
[C---:B------:R-:W-:Y:S02]  /*3570*/  ISETP.LT.OR P2, PT, R3.reuse, 0x9, P2 ;  /* 0x000000090300780c */ /* 0x040fe40001741670 */
[----:B------:R-:W-:Y:S01]  /*3580*/  ISETP.LT.OR P1, PT, R3, 0xa, P1 ;  /* 0x0000000a0300780c */ /* 0x000fe20000f21670 */
[----:B------:R-:W-:Y:S01]  /*3590*/  @UP1 ULDC UR14, c[0x0][0x450] ;  /* 0x00011400000e1ab9 */ /* 0x000fe20000000800 */
[----:B------:R-:W-:Y:S02]  /*35a0*/  FSEL R84, R5, -INF , !P2 ;  /* 0xff80000005547808 */ /* 0x000fe40005000000 */
[----:B------:R-:W-:Y:S02]  /*35b0*/  FSEL R104, R4, -INF , !P1 ;  /* 0xff80000004687808 */ /* 0x000fe40004800000 */
[----:B------:R-:W-:Y:S02]  /*35c0*/  LOP3.LUT P1, RZ, R19, 0x8, RZ, 0xc0, !PT ;  /* 0x0000000813ff7812 */ /* 0x000fe4000782c0ff */
[----:B------:R-:W-:-:S02]  /*35d0*/  FMNMX.FTZ R5, R43, R132, !PT ;  /* 0x000000842b057209 */ /* 0x000fc40007810000 */
[----:B------:R-:W-:Y:S02]  /*35e0*/  ISETP.GT.AND P1, PT, R41, 0x10, !P1 ;  /* 0x000000102900780c */ /* 0x000fe40004f24270 */
[----:B------:R-:W-:Y:S02]  /*35f0*/  FMNMX.FTZ R5, R130, R5, !PT ;  /* 0x0000000582057209 */ /* 0x000fe40007810000 */
[----:B------:R-:W-:Y:S02]  /*3600*/  ISETP.LT.OR P1, PT, R3, 0x11, P1 ;  /* 0x000000110300780c */ /* 0x000fe40000f21670 */
[----:B------:R-:W-:Y:S02]  /*3610*/  FMNMX.FTZ R5, R128, R5, !PT ;  /* 0x0000000580057209 */ /* 0x000fe40007810000 */
[----:B------:R-:W-:Y:S02]  /*3620*/  FSEL R14, R7, -INF , !P1 ;  /* 0xff800000070e7808 */ /* 0x000fe40004800000 */
[----:B------:R-:W-:-:S02]  /*3630*/  LOP3.LUT P1, RZ, R19, 0x10, RZ, 0xc0, !PT ;  /* 0x0000001013ff7812 */ /* 0x000fc4000782c0ff */
[----:B------:R-:W-:Y:S02]  /*3640*/  FMNMX.FTZ R5, R126, R5, !PT ;  /* 0x000000057e057209 */ /* 0x000fe40007810000 */
[----:B------:R-:W-:Y:S02]  /*3650*/  ISETP.GT.AND P1, PT, R41, 0x11, !P1 ;  /* 0x000000112900780c */ /* 0x000fe40004f24270 */
[----:B------:R-:W-:Y:S02]  /*3660*/  FMNMX.FTZ R5, R120, R5, !PT ;  /* 0x0000000578057209 */ /* 0x000fe40007810000 */
[----:B------:R-:W-:Y:S02]  /*3670*/  ISETP.LT.OR P1, PT, R3, 0x12, P1 ;  /* 0x000000120300780c */ /* 0x000fe40000f21670 */
[----:B------:R-:W-:Y:S02]  /*3680*/  FMNMX.FTZ R5, R116, R5, !PT ;  /* 0x0000000574057209 */ /* 0x000fe40007810000 */
[----:B------:R-:W-:-:S02]  /*3690*/  FSEL R102, R6, -INF , !P1 ;  /* 0xff80000006667808 */ /* 0x000fc40004800000 */
[----:B------:R-:W-:Y:S02]  /*36a0*/  LOP3.LUT P1, RZ, R19, 0x2000000, RZ, 0xc0, !PT ;  /* 0x0200000013ff7812 */ /* 0x000fe4000782c0ff */
[----:B------:R-:W-:Y:S02]  /*36b0*/  FMNMX.FTZ R5, R94, R5, !PT ;  /* 0x000000055e057209 */ /* 0x000fe40007810000 */
[----:B------:R-:W-:Y:S02]  /*36c0*/  ISETP.GT.AND P1, PT, R41, 0x18, !P1 ;  /* 0x000000182900780c */ /* 0x000fe40004f24270 */
[----:B------:R-:W-:Y:S02]  /*36d0*/  LOP3.LUT P2, RZ, R19, 0x40000, RZ, 0xc0, !PT ;  /* 0x0004000013ff7812 */ /* 0x000fe4000784c0ff */
[----:B------:R-:W-:Y:S02]  /*36e0*/  ISETP.LT.OR P1, PT, R3, 0x19, P1 ;  /* 0x000000190300780c */ /* 0x000fe40000f21670 */
[----:B------:R-:W-:-:S02]  /*36f0*/  FMNMX.FTZ R5, R114, R5, !PT ;  /* 0x0000000572057209 */ /* 0x000fc40007810000 */
[----:B------:R-:W-:Y:S01]  /*3700*/  FSEL R80, R9, -INF , !P1 ;  /* 0xff80000009507808 */ /* 0x000fe20004800000 */
[----:B------:R-:W-:Y:S01]  /*3710*/  IMAD.U32 R9, RZ, RZ, UR6 ;  /* 0x00000006ff097e24 */ /* 0x000fe2000f8e00ff */
[----:B------:R-:W-:Y:S01]  /*3720*/  LOP3.LUT P1, RZ, R19, 0x1000000, RZ, 0xc0, !PT ;  /* 0x0100000013ff7812 */ /* 0x000fe2000782c0ff */
[----:B------:R-:W-:Y:S01]  /*3730*/  @UP1 ULDC UR6, c[0x0][0x44c] ;  /* 0x0001130000061ab9 */ /* 0x000fe20000000800 */
[----:B------:R-:W-:Y:S01]  /*3740*/  FMNMX.FTZ R5, R82, R5, !PT ;  /* 0x0000000552057209 */ /* 0x000fe20007810000 */
[----:B------:R-:W-:Y:S01]  /*3750*/  UIMAD.WIDE.U32 UR6, UR38, UR6, URZ ;  /* 0x00000006260672a5 */ /* 0x000fe2000f8e003f */
[----:B------:R-:W-:Y:S02]  /*3760*/  ISETP.GT.AND P1, PT, R41, 0x19, !P1 ;  /* 0x000000192900780c */ /* 0x000fe40004f24270 */
[----:B------:R-:W-:Y:S01]  /*3770*/  LOP3.LUT P6, RZ, R19, 0x20000, RZ, 0xc0, !PT ;  /* 0x0002000013ff7812 */ /* 0x000fe200078cc0ff */
[----:B------:R-:W-:Y:S01]  /*3780*/  @UP1 USHF.R.U32.HI UR10, URZ, UR14, UR7 ;  /* 0x0000000e3f0a1299 */ /* 0x000fe20008011607 */
[----:B------:R-:W-:-:S02]  /*3790*/  ISETP.LT.OR P1, PT, R3, 0x1a, P1 ;  /* 0x0000001a0300780c */ /* 0x000fc40000f21670 */
[----:B------:R-:W-:Y:S01]  /*37a0*/  FMNMX.FTZ R5, R112, R5, !PT ;  /* 0x0000000570057209 */ /* 0x000fe20007810000 */
[----:B------:R-:W-:Y:S01]  /*37b0*/  UIADD3 UR51, UR51, UR10, URZ ;  /* 0x0000000a33337290 */ /* 0x000fe2000fffe03f */
[----:B------:R-:W-:Y:S02]  /*37c0*/  FSEL R100, R8, -INF , !P1 ;  /* 0xff80000008647808 */ /* 0x000fe40004800000 */
[----:B------:R-:W-:Y:S01]  /*37d0*/  LOP3.LUT P1, RZ, R19, 0x800000, RZ, 0xc0, !PT ;  /* 0x0080000013ff7812 */ /* 0x000fe2000782c0ff */
[----:B------:R-:W-:Y:S01]  /*37e0*/  UIADD3 UR10, UR51, UR11, URZ ;  /* 0x0000000b330a7290 */ /* 0x000fe2000fffe03f */
[----:B------:R-:W-:Y:S02]  /*37f0*/  FMNMX.FTZ R5, R76, R5, !PT ;  /* 0x000000054c057209 */ /* 0x000fe40007810000 */
[----:B------:R-:W-:Y:S02]  /*3800*/  ISETP.GT.AND P1, PT, R41, 0x20, !P1 ;  /* 0x000000202900780c */ /* 0x000fe40004f24270 */
[----:B------:R-:W-:-:S02]  /*3810*/  FMNMX.FTZ R5, R110, R5, !PT ;  /* 0x000000056e057209 */ /* 0x000fc40007810000 */
[----:B------:R-:W-:Y:S02]  /*3820*/  ISETP.LT.OR P1, PT, R3, 0x21, P1 ;  /* 0x000000210300780c */ /* 0x000fe40000f21670 */
[----:B------:R-:W-:Y:S02]  /*3830*/  FMNMX.FTZ R5, R78, R5, !PT ;  /* 0x000000054e057209 */ /* 0x000fe40007810000 */
[----:B------:R-:W-:Y:S02]  /*3840*/  FSEL R6, R11, -INF , !P1 ;  /* 0xff8000000b067808 */ /* 0x000fe40004800000 */
[----:B------:R-:W-:Y:S02]  /*3850*/  LOP3.LUT P1, RZ, R19, 0x400000, RZ, 0xc0, !PT ;  /* 0x0040000013ff7812 */ /* 0x000fe4000782c0ff */
[----:B------:R-:W-:Y:S02]  /*3860*/  FMNMX.FTZ R5, R108, R5, !PT ;  /* 0x000000056c057209 */ /* 0x000fe40007810000 */
[----:B------:R-:W-:-:S02]  /*3870*/  ISETP.GT.AND P1, PT, R41, 0x21, !P1 ;  /* 0x000000212900780c */ /* 0x000fc40004f24270 */
[----:B------:R-:W-:Y:S02]  /*3880*/  FMNMX.FTZ R5, R118, R5, !PT ;  /* 0x0000000576057209 */ /* 0x000fe40007810000 */
[----:B------:R-:W-:Y:S02]  /*3890*/  ISETP.LT.OR P1, PT, R3, 0x22, P1 ;  /* 0x000000220300780c */ /* 0x000fe40000f21670 */
[----:B------:R-:W-:Y:S02]  /*38a0*/  FMNMX.FTZ R5, R74, R5, !PT ;  /* 0x000000054a057209 */ /* 0x000fe40007810000 */
        /* <DEDUP_REMOVED lines=18> */
[----:B------:R-:W-:Y:S02]  /*39d0*/  FMNMX.FTZ R5, R68, R5, !PT ;  /* 0x0000000544057209 */ /* 0x000fe40007810000 */
[----:B------:R-:W-:Y:S02]  /*39e0*/  ISETP.LT.OR P1, PT, R3, 0x31, P1 ;  /* 0x000000310300780c */ /* 0x000fe40000f21670 */
[----:B------:R-:W-:-:S02]  /*39f0*/  FMNMX.FTZ R5, R70, R5, !PT ;  /* 0x0000000546057209 */ /* 0x000fc40007810000 */
[----:B------:R-:W-:Y:S02]  /*3a00*/  FSEL R86, R21, -INF , !P1 ;  /* 0xff80000015567808 */ /* 0x000fe40004800000 */
[----:B------:R-:W-:Y:S02]  /*3a10*/  ISETP.GT.AND P1, PT, R41, 0x31, !P2 ;  /* 0x000000312900780c */ /* 0x000fe40005724270 */
[----:B------:R-:W-:Y:S02]  /*3a20*/  FMNMX.FTZ R5, R54, R5, !PT ;  /* 0x0000000536057209 */ /* 0x000fe40007810000 */
[----:B------:R-:W-:Y:S02]  /*3a30*/  ISETP.LT.OR P1, PT, R3, 0x32, P1 ;  /* 0x000000320300780c */ /* 0x000fe40000f21670 */
[----:B------:R-:W-:Y:S02]  /*3a40*/  FMNMX.FTZ R5, R52, R5, !PT ;  /* 0x0000000534057209 */ /* 0x000fe40007810000 */
[----:B------:R-:W-:-:S02]  /*3a50*/  FSEL R92, R20, -INF , !P1 ;  /* 0xff800000145c7808 */ /* 0x000fc40004800000 */
        /* <DEDUP_REMOVED lines=10> */
[----:B------:R-:W-:Y:S01]  /*3b00*/  LOP3.LUT P2, RZ, R19, 0x80, RZ, 0xc0, !PT ;  /* 0x0000008013ff7812 */ /* 0x000fe2000784c0ff */
[----:B------:R-:W0:Y:S01]  /*3b10*/  SHFL.BFLY PT, R10, R5, 0x2, 0x1f ;  /* 0x0c401f00050a7f89 */ /* 0x000e2200000e0000 */
[----:B------:R-:W-:-:S02]  /*3b20*/  FSEL R24, R24, -INF , !P1 ;  /* 0xff80000018187808 */ /* 0x000fc40004800000 */
[C---:B------:R-:W-:Y:S02]  /*3b30*/  LOP3.LUT P1, RZ, R19.reuse, 0x8000, RZ, 0xc0, !PT ;  /* 0x0000800013ff7812 */ /* 0x040fe4000782c0ff */
[----:B------:R-:W-:Y:S02]  /*3b40*/  LOP3.LUT P6, RZ, R19, 0x40, RZ, 0xc0, !PT ;  /* 0x0000004013ff7812 */ /* 0x000fe400078cc0ff */
[C---:B------:R-:W-:Y:S02]  /*3b50*/  ISETP.GT.AND P1, PT, R41.reuse, 0x40, !P1 ;  /* 0x000000402900780c */ /* 0x040fe40004f24270 */
[----:B------:R-:W-:Y:S02]  /*3b60*/  ISETP.GT.AND P3, PT, R41, 0x70, !P3 ;  /* 0x000000702900780c */ /* 0x000fe40005f64270 */
[----:B------:R-:W-:Y:S02]  /*3b70*/  ISETP.LT.OR P1, PT, R3, 0x41, P1 ;  /* 0x000000410300780c */ /* 0x000fe40000f21670 */
[----:B------:R-:W-:-:S02]  /*3b80*/  ISETP.GT.AND P4, PT, R41, 0x71, !P4 ;  /* 0x000000712900780c */ /* 0x000fc40006784270 */
[----:B------:R-:W-:Y:S02]  /*3b90*/  FSEL R30, R30, -INF , !P1 ;  /* 0xff8000001e1e7808 */ /* 0x000fe40004800000 */
[----:B------:R-:W-:Y:S02]  /*3ba0*/  LOP3.LUT P1, RZ, R19, 0x4000, RZ, 0xc0, !PT ;  /* 0x0000400013ff7812 */ /* 0x000fe4000782c0ff */
[----:B------:R-:W-:Y:S02]  /*3bb0*/  ISETP.LT.OR P3, PT, R3, 0x71, P3 ;  /* 0x000000710300780c */ /* 0x000fe40001f61670 */
[C---:B------:R-:W-:Y:S02]  /*3bc0*/  ISETP.GT.AND P1, PT, R41.reuse, 0x41, !P1 ;  /* 0x000000412900780c */ /* 0x040fe40004f24270 */
[----:B------:R-:W-:Y:S02]  /*3bd0*/  ISETP.GT.AND P5, PT, R41, 0x78, !P5 ;  /* 0x000000782900780c */ /* 0x000fe40006fa4270 */
[----:B------:R-:W-:-:S02]  /*3be0*/  ISETP.LT.OR P1, PT, R3, 0x42, P1 ;  /* 0x000000420300780c */ /* 0x000fc40000f21670 */
[----:B0-----:R-:W-:Y:S02]  /*3bf0*/  FMNMX.FTZ R10, R5, R10, !PT ;  /* 0x0000000a050a7209 */ /* 0x001fe40007810000 */
[----:B------:R-:W-:Y:S02]  /*3c00*/  FSEL R20, R29, -INF , !P1 ;  /* 0xff8000001d147808 */ /* 0x000fe40004800000 */
[----:B------:R-:W-:Y:S01]  /*3c10*/  LOP3.LUT P1, RZ, R19, 0x2000, RZ, 0xc0, !PT ;  /* 0x0000200013ff7812 */ /* 0x000fe2000782c0ff */
[----:B------:R-:W0:Y:S01]  /*3c20*/  SHFL.BFLY PT, R7, R10, 0x1, 0x1f ;  /* 0x0c201f000a077f89 */ /* 0x000e2200000e0000 */
[----:B------:R-:W-:Y:S02]  /*3c30*/  ISETP.LT.OR P4, PT, R3, 0x72, P4 ;  /* 0x000000720300780c */ /* 0x000fe40002781670 */
[----:B------:R-:W-:Y:S02]  /*3c40*/  ISETP.GT.AND P1, PT, R41, 0x48, !P1 ;  /* 0x000000482900780c */ /* 0x000fe40004f24270 */
[----:B------:R-:W-:-:S02]  /*3c50*/  FSEL R28, R28, -INF , !P3 ;  /* 0xff8000001c1c7808 */ /* 0x000fc40005800000 */
[C---:B------:R-:W-:Y:S02]  /*3c60*/  ISETP.LT.OR P1, PT, R3.reuse, 0x49, P1 ;  /* 0x000000490300780c */ /* 0x040fe40000f21670 */
[----:B------:R-:W-:Y:S02]  /*3c70*/  ISETP.LT.OR P5, PT, R3, 0x79, P5 ;  /* 0x000000790300780c */ /* 0x000fe40002fa1670 */
[----:B------:R-:W-:Y:S02]  /*3c80*/  FSEL R4, R35, -INF , !P1 ;  /* 0xff80000023047808 */ /* 0x000fe40004800000 */
[----:B------:R-:W-:Y:S02]  /*3c90*/  LOP3.LUT P1, RZ, R19, 0x1000, RZ, 0xc0, !PT ;  /* 0x0000100013ff7812 */ /* 0x000fe4000782c0ff */
[----:B------:R-:W-:Y:S02]  /*3ca0*/  FSEL R32, R32, -INF , !P5 ;  /* 0xff80000020207808 */ /* 0x000fe40006800000 */
[----:B------:R-:W-:-:S04]  /*3cb0*/  ISETP.GT.AND P1, PT, R41, 0x49, !P1 ;  /* 0x000000492900780c */ /* 0x000fc80004f24270 */
[----:B------:R-:W-:Y:S02]  /*3cc0*/  ISETP.LT.OR P1, PT, R3, 0x4a, P1 ;  /* 0x0000004a0300780c */ /* 0x000fe40000f21670 */
[----:B0-----:R-:W-:Y:S02]  /*3cd0*/  FMNMX.FTZ R12, R10, R7, !PT ;  /* 0x000000070a0c7209 */ /* 0x001fe40007810000 */
[----:B------:R-:W-:Y:S02]  /*3ce0*/  FSEL R34, R34, -INF , !P1 ;  /* 0xff80000022227808 */ /* 0x000fe40004800000 */
[----:B------:R-:W-:Y:S01]  /*3cf0*/  LOP3.LUT P1, RZ, R19, 0x800, RZ, 0xc0, !PT ;  /* 0x0000080013ff7812 */ /* 0x000fe2000782c0ff */
[----:B------:R-:W-:-:S03]  /*3d00*/  FMUL.FTZ R25, R12, R9 ;  /* 0x000000090c197220 */ /* 0x000fc60000410000 */
[----:B------:R-:W-:-:S04]  /*3d10*/  ISETP.GT.AND P1, PT, R41, 0x50, !P1 ;  /* 0x000000502900780c */ /* 0x000fc80004f24270 */
[----:B------:R-:W-:-:S04]  /*3d20*/  ISETP.LT.OR P1, PT, R3, 0x51, P1 ;  /* 0x000000510300780c */ /* 0x000fc80000f21670 */
[----:B------:R-:W-:Y:S02]  /*3d30*/  FSEL R2, R39, -INF , !P1 ;  /* 0xff80000027027808 */ /* 0x000fe40004800000 */
[----:B------:R-:W-:-:S04]  /*3d40*/  LOP3.LUT P1, RZ, R19, 0x400, RZ, 0xc0, !PT ;  /* 0x0000040013ff7812 */ /* 0x000fc8000782c0ff */
        /* <DEDUP_REMOVED lines=11> */
[----:B------:R-:W-:Y:S02]  /*3e00*/  ISETP.GT.AND P1, PT, R41, 0x60, !P2 ;  /* 0x000000602900780c */ /* 0x000fe40005724270 */
[----:B------:R-:W-:Y:S02]  /*3e10*/  LOP3.LUT P2, RZ, R19, 0x20, RZ, 0xc0, !PT ;  /* 0x0000002013ff7812 */ /* 0x000fe4000784c0ff */
[----:B------:R-:W-:Y:S02]  /*3e20*/  ISETP.LT.OR P1, PT, R3, 0x61, P1 ;  /* 0x000000610300780c */ /* 0x000fe40000f21670 */
[----:B------:R-:W-:Y:S02]  /*3e30*/  ISETP.GT.AND P2, PT, R41, 0x69, !P2 ;  /* 0x000000692900780c */ /* 0x000fe40005744270 */
[----:B------:R-:W-:-:S02]  /*3e40*/  FSEL R124, R48, -INF , !P1 ;  /* 0xff800000307c7808 */ /* 0x000fc40004800000 */
[----:B------:R-:W-:Y:S02]  /*3e50*/  ISETP.GT.AND P1, PT, R41, 0x61, !P6 ;  /* 0x000000612900780c */ /* 0x000fe40007724270 */
[----:B------:R-:W-:Y:S02]  /*3e60*/  LOP3.LUT P6, RZ, R19, 0x2, RZ, 0xc0, !PT ;  /* 0x0000000213ff7812 */ /* 0x000fe400078cc0ff */
[C---:B------:R-:W-:Y:S02]  /*3e70*/  ISETP.LT.OR P1, PT, R3.reuse, 0x62, P1 ;  /* 0x000000620300780c */ /* 0x040fe40000f21670 */
[----:B------:R-:W-:Y:S02]  /*3e80*/  ISETP.LT.OR P2, PT, R3, 0x6a, P2 ;  /* 0x0000006a0300780c */ /* 0x000fe40001741670 */
[----:B------:R-:W-:Y:S02]  /*3e90*/  FSEL R48, R49, -INF , !P1 ;  /* 0xff80000031307808 */ /* 0x000fe40004800000 */
[----:B------:R-:W-:-:S04]  /*3ea0*/  FSETP.NEU.FTZ.AND P1, PT, R12, -INF , PT ;  /* 0xff8000000c00780b */ /* 0x000fc80003f3d000 */
[----:B------:R-:W-:Y:S02]  /*3eb0*/  FSEL R25, R25, RZ, P1 ;  /* 0x000000ff19197208 */ /* 0x000fe40000800000 */
[----:B------:R-:W-:Y:S02]  /*3ec0*/  ISETP.GT.AND P1, PT, R41, RZ, !P6 ;  /* 0x000000ff2900720c */ /* 0x000fe40007724270 */
[----:B------:R-:W-:Y:S01]  /*3ed0*/  LOP3.LUT P6, RZ, R19, 0x1, RZ, 0xc0, !PT ;  /* 0x0000000113ff7812 */ /* 0x000fe200078cc0ff */
[-CC-:B------:R-:W-:Y:S01]  /*3ee0*/  FFMA.FTZ R76, R76, R9.reuse, -R25.reuse ;  /* 0x000000094c4c7223 */ /* 0x180fe20000010819 */
[----:B------:R-:W-:Y:S01]  /*3ef0*/  ISETP.LT.OR P1, PT, R3, 0x1, P1 ;  /* 0x000000010300780c */ /* 0x000fe20000f21670 */
[-CC-:B------:R-:W-:Y:S01]  /*3f00*/  FFMA.FTZ R5, R132, R9.reuse, -R25.reuse ;  /* 0x0000000984057223 */ /* 0x180fe20000010819 */
[-CC-:B------:R-:W-:Y:S01]  /*3f10*/  FFMA.FTZ R132, R74, R9.reuse, -R25.reuse ;  /* 0x000000094a847223 */ /* 0x180fe20000010819 */
[----:B------:R-:W-:Y:S01]  /*3f20*/  ISETP.GT.AND P6, PT, R41, 0x79, !P6 ;  /* 0x000000792900780c */ /* 0x000fe200077c4270 */
[-CC-:B------:R-:W-:Y:S01]  /*3f30*/  FFMA.FTZ R148, R43, R9.reuse, -R25.reuse ;  /* 0x000000092b947223 */ /* 0x180fe20000010819 */
[----:B------:R-:W-:Y:S01]  /*3f40*/  FSEL R0, R0, -INF , !P1 ;  /* 0xff80000000007808 */ /* 0x000fe20004800000 */
[-CC-:B------:R-:W-:Y:S01]  /*3f50*/  FFMA.FTZ R150, R130, R9.reuse, -R25.reuse ;  /* 0x0000000982967223 */ /* 0x180fe20000010819 */
[----:B------:R-:W-:Y:S01]  /*3f60*/  LOP3.LUT P1, RZ, R19, 0x4000000, RZ, 0xc0, !PT ;  /* 0x0400000013ff7812 */ /* 0x000fe2000782c0ff */
[----:B------:R-:W-:Y:S01]  /*3f70*/  MUFU.EX2 R5, R5 ;  /* 0x0000000500057308 */ /* 0x000fe20000000800 */
[----:B------:R-:W-:Y:S01]  /*3f80*/  FMNMX.FTZ R11, R0, R106, !PT ;  /* 0x0000006a000b7209 */ /* 0x000fe20007810000 */
[-CC-:B------:R-:W-:Y:S01]  /*3f90*/  FFMA.FTZ R7, R128, R9.reuse, -R25.reuse ;  /* 0x0000000980077223 */ /* 0x180fe20000010819 */
[----:B------:R-:W-:Y:S01]  /*3fa0*/  ISETP.GT.AND P1, PT, R41, 0x68, !P1 ;  /* 0x000000682900780c */ /* 0x000fe20004f24270 */
[--C-:B------:R-:W-:Y:S01]  /*3fb0*/  FFMA.FTZ R144, R126, R9, -R25.reuse ;  /* 0x000000097e907223 */ /* 0x100fe20000010819 */
[----:B------:R-:W-:Y:S01]  /*3fc0*/  FMNMX.FTZ R11, R84, R11, !PT ;  /* 0x0000000b540b7209 */ /* 0x000fe20007810000 */
[--C-:B------:R-:W-:Y:S01]  /*3fd0*/  FFMA.FTZ R120, R120, R9, -R25.reuse ;  /* 0x0000000978787223 */ /* 0x100fe20000010819 */
[----:B------:R-:W-:Y:S01]  /*3fe0*/  ISETP.LT.OR P1, PT, R3, 0x69, P1 ;  /* 0x000000690300780c */ /* 0x000fe20000f21670 */
[----:B------:R-:W0:Y:S01]  /*3ff0*/  MUFU.EX2 R148, R148 ;  /* 0x0000009400947308 */ /* 0x000e220000000800 */
[----:B------:R-:W-:Y:S01]  /*4000*/  FMNMX.FTZ R11, R104, R11, !PT ;  /* 0x0000000b680b7209 */ /* 0x000fe20007810000 */
[-CC-:B------:R-:W-:Y:S01]  /*4010*/  FFMA.FTZ R146, R116, R9.reuse, -R25.reuse ;  /* 0x0000000974927223 */ /* 0x180fe20000010819 */
[----:B------:R-:W-:Y:S01]  /*4020*/  FSEL R26, R26, -INF , !P1 ;  /* 0xff8000001a1a7808 */ /* 0x000fe20004800000 */
[--C-:B------:R-:W-:Y:S01]  /*4030*/  FFMA.FTZ R94, R94, R9, -R25.reuse ;  /* 0x000000095e5e7223 */ /* 0x100fe20000010819 */
[----:B------:R-:W-:Y:S01]  /*4040*/  FMNMX.FTZ R13, R14, R11, !PT ;  /* 0x0000000b0e0d7209 */ /* 0x000fe20007810000 */
[-CC-:B------:R-:W-:Y:S01]  /*4050*/  FFMA.FTZ R41, R52, R9.reuse, -R25.reuse ;  /* 0x0000000934297223 */ /* 0x180fe20000010819 */
[----:B------:R-:W-:Y:S01]  /*4060*/  FSEL R74, R31, -INF , !P4 ;  /* 0xff8000001f4a7808 */ /* 0x000fe20006000000 */
[--C-:B------:R-:W-:Y:S01]  /*4070*/  FFMA.FTZ R31, R72, R9, -R25.reuse ;  /* 0x00000009481f7223 */ /* 0x100fe20000010819 */
[----:B------:R-:W-:Y:S01]  /*4080*/  FMNMX.FTZ R13, R102, R13, !PT ;  /* 0x0000000d660d7209 */ /* 0x000fe20007810000 */
[----:B------:R-:W1:Y:S01]  /*4090*/  MUFU.EX2 R150, R150 ;  /* 0x0000009600967308 */ /* 0x000e620000000800 */
[----:B------:R-:W-:Y:S01]  /*40a0*/  ISETP.LT.OR P6, PT, R3, 0x7a, P6 ;  /* 0x0000007a0300780c */ /* 0x000fe200037c1670 */
[--C-:B------:R-:W-:Y:S01]  /*40b0*/  FFMA.FTZ R140, R114, R9, -R25.reuse ;  /* 0x00000009728c7223 */ /* 0x100fe20000010819 */
[----:B------:R-:W-:Y:S01]  /*40c0*/  FMNMX.FTZ R13, R80, R13, !PT ;  /* 0x0000000d500d7209 */ /* 0x000fe20007810000 */
[-CC-:B------:R-:W-:Y:S01]  /*40d0*/  FFMA.FTZ R82, R82, R9.reuse, -R25.reuse ;  /* 0x0000000952527223 */ /* 0x180fe20000010819 */
[----:B------:R-:W-:Y:S01]  /*40e0*/  FSEL R72, R33, -INF , !P6 ;  /* 0xff80000021487808 */ /* 0x000fe20007000000 */
[----:B------:R-:W-:Y:S01]  /*40f0*/  FFMA.FTZ R142, R112, R9, -R25 ;  /* 0x00000009708e7223 */ /* 0x000fe20000010819 */
[----:B------:R-:W-:Y:S01]  /*4100*/  FMNMX.FTZ R13, R100, R13, !PT ;  /* 0x0000000d640d7209 */ /* 0x000fe20007810000 */
[----:B------:R-:W2:Y:S01]  /*4110*/  MUFU.EX2 R7, R7 ;  /* 0x0000000700077308 */ /* 0x000ea20000000800 */
[----:B0-----:R-:W-:Y:S01]  /*4120*/  FADD.FTZ R47, R148, R5 ;  /* 0x00000005942f7221 */ /* 0x001fe20000010000 */
[--C-:B------:R-:W-:Y:S01]  /*4130*/  FFMA.FTZ R43, R42, R9, -R25.reuse ;  /* 0x000000092a2b7223 */ /* 0x100fe20000010819 */
[----:B------:R-:W-:Y:S01]  /*4140*/  FMNMX.FTZ R15, R6, R13, !PT ;  /* 0x0000000d060f7209 */ /* 0x000fe20007810000 */
[-CC-:B------:R-:W-:Y:S01]  /*4150*/  FFMA.FTZ R136, R110, R9.reuse, -R25.reuse ;  /* 0x000000096e887223 */ /* 0x180fe20000010819 */
[-CC-:B------:R-:W-:Y:S01]  /*4160*/  FFMA.FTZ R78, R78, R9.reuse, -R25.reuse ;  /* 0x000000094e4e7223 */ /* 0x180fe20000010819 */
[----:B------:R-:W-:Y:S01]  /*4170*/  FFMA.FTZ R138, R108, R9, -R25 ;  /* 0x000000096c8a7223 */ /* 0x000fe20000010819 */
[----:B------:R-:W-:Y:S01]  /*4180*/  FMNMX.FTZ R15, R98, R15, !PT ;  /* 0x0000000f620f7209 */ /* 0x000fe20007810000 */
[----:B------:R-:W0:Y:S01]  /*4190*/  MUFU.EX2 R144, R144 ;  /* 0x0000009000907308 */ /* 0x000e220000000800 */
[----:B-1----:R-:W-:Y:S01]  /*41a0*/  FADD.FTZ R52, R150, R47 ;  /* 0x0000002f96347221 */ /* 0x002fe20000010000 */
[--C-:B------:R-:W-:Y:S01]  /*41b0*/  FFMA.FTZ R134, R56, R9, -R25.reuse ;  /* 0x0000000938867223 */ /* 0x100fe20000010819 */
[----:B------:R-:W-:Y:S01]  /*41c0*/  FMNMX.FTZ R15, R8, R15, !PT ;  /* 0x0000000f080f7209 */ /* 0x000fe20007810000 */
[-CC-:B------:R-:W-:Y:S01]  /*41d0*/  FFMA.FTZ R118, R118, R9.reuse, -R25.reuse ;  /* 0x0000000976767223 */ /* 0x180fe20000010819 */
[-CC-:B------:R-:W-:Y:S01]  /*41e0*/  FFMA.FTZ R128, R58, R9.reuse, -R25.reuse ;  /* 0x000000093a807223 */ /* 0x180fe20000010819 */
[--C-:B------:R-:W-:Y:S01]  /*41f0*/  FFMA.FTZ R130, R64, R9, -R25.reuse ;  /* 0x0000000940827223 */ /* 0x100fe20000010819 */
[----:B------:R-:W-:Y:S01]  /*4200*/  FMNMX.FTZ R15, R96, R15, !PT ;  /* 0x0000000f600f7209 */ /* 0x000fe20007810000 */
[----:B------:R1:W3:Y:S01]  /*4210*/  MUFU.EX2 R11, R120 ;  /* 0x00000078000b7308 */ /* 0x0002e20000000800 */
[----:B--2---:R-:W-:Y:S01]  /*4220*/  FADD.FTZ R47, R7, R52 ;  /* 0x00000034072f7221 */ /* 0x004fe20000010000 */
[--C-:B------:R-:W-:Y:S01]  /*4230*/  FFMA.FTZ R33, R66, R9, -R25.reuse ;  /* 0x0000000942217223 */ /* 0x100fe20000010819 */
[----:B------:R-:W-:Y:S01]  /*4240*/  FMNMX.FTZ R21, R86, R15, !PT ;  /* 0x0000000f56157209 */ /* 0x000fe20007810000 */
[-CC-:B------:R-:W-:Y:S01]  /*4250*/  FFMA.FTZ R68, R68, R9.reuse, -R25.reuse ;  /* 0x0000000944447223 */ /* 0x180fe20000010819 */
[-CC-:B------:R-:W-:Y:S01]  /*4260*/  FFMA.FTZ R56, R70, R9.reuse, -R25.reuse ;  /* 0x0000000946387223 */ /* 0x180fe20000010819 */
[----:B------:R-:W-:Y:S01]  /*4270*/  FFMA.FTZ R126, R54, R9, -R25 ;  /* 0x00000009367e7223 */ /* 0x000fe20000010819 */
[----:B------:R-:W-:Y:S01]  /*4280*/  FMNMX.FTZ R21, R92, R21, !PT ;  /* 0x000000155c157209 */ /* 0x000fe20007810000 */
[----:B------:R-:W2:Y:S01]  /*4290*/  MUFU.EX2 R146, R146 ;  /* 0x0000009200927308 */ /* 0x000ea20000000800 */
[----:B0-----:R-:W-:Y:S01]  /*42a0*/  FADD.FTZ R52, R144, R47 ;  /* 0x0000002f90347221 */ /* 0x001fe20000010000 */
[--C-:B-1----:R-:W-:Y:S01]  /*42b0*/  FFMA.FTZ R120, R50, R9, -R25.reuse ;  /* 0x0000000932787223 */ /* 0x102fe20000010819 */
[----:B------:R-:W-:Y:S01]  /*42c0*/  FMNMX.FTZ R21, R90, R21, !PT ;  /* 0x000000155a157209 */ /* 0x000fe20007810000 */
[----:B------:R-:W-:Y:S01]  /*42d0*/  FFMA.FTZ R40, R40, R9, -R25 ;  /* 0x0000000928287223 */ /* 0x000fe20000010819 */
[----:B------:R-:W-:-:S02]  /*42e0*/  F2FP.F16.F32.PACK_AB R148, R5, R148 ;  /* 0x000000940594723e */ /* 0x000fc400000000ff */
[----:B------:R-:W-:Y:S01]  /*42f0*/  FMNMX.FTZ R21, R24, R21, !PT ;  /* 0x0000001518157209 */ /* 0x000fe20007810000 */
[----:B------:R-:W0:Y:S01]  /*4300*/  MUFU.EX2 R13, R94 ;  /* 0x0000005e000d7308 */ /* 0x000e220000000800 */
[----:B---3--:R-:W-:Y:S01]  /*4310*/  FADD.FTZ R47, R11, R52 ;  /* 0x000000340b2f7221 */ /* 0x008fe20000010000 */
[----:B------:R-:W-:Y:S02]  /*4320*/  F2FP.F16.F32.PACK_AB R150, R7, R150 ;  /* 0x000000960796723e */ /* 0x000fe400000000ff */
[----:B------:R-:W-:Y:S02]  /*4330*/  FMNMX.FTZ R29, R30, R21, !PT ;  /* 0x000000151e1d7209 */ /* 0x000fe40007810000 */
[----:B------:R-:W-:Y:S02]  /*4340*/  F2FP.F16.F32.PACK_AB R144, R11, R144 ;  /* 0x000000900b90723e */ /* 0x000fe400000000ff */
[----:B------:R-:W-:Y:S01]  /*4350*/  FMNMX.FTZ R29, R20, R29, !PT ;  /* 0x0000001d141d7209 */ /* 0x000fe20007810000 */
[----:B------:R1:W-:Y:S03]  /*4360*/  MUFU.EX2 R21, R76 ;  /* 0x0000004c00157308 */ /* 0x0003e60000000800 */
[----:B------:R-:W-:-:S04]  /*4370*/  FMNMX.FTZ R29, R4, R29, !PT ;  /* 0x0000001d041d7209 */ /* 0x000fc80007810000 */
[----:B------:R-:W-:Y:S01]  /*4380*/  FMNMX.FTZ R29, R34, R29, !PT ;  /* 0x0000001d221d7209 */ /* 0x000fe20007810000 */
[----:B------:R-:W3:Y:S01]  /*4390*/  MUFU.EX2 R140, R140 ;  /* 0x0000008c008c7308 */ /* 0x000ee20000000800 */
[----:B-1----:R-:W-:Y:S01]  /*43a0*/  FSEL R76, R27, -INF , !P2 ;  /* 0xff8000001b4c7808 */ /* 0x002fe20005000000 */
[----:B------:R-:W-:Y:S01]  /*43b0*/  FFMA.FTZ R27, R60, R9, -R25 ;  /* 0x000000093c1b7223 */ /* 0x000fe20000010819 */
[----:B------:R-:W-:-:S04]  /*43c0*/  FMNMX.FTZ R35, R2, R29, !PT ;  /* 0x0000001d02237209 */ /* 0x000fc80007810000 */
[----:B------:R-:W-:Y:S01]  /*43d0*/  FMNMX.FTZ R35, R38, R35, !PT ;  /* 0x0000002326237209 */ /* 0x000fe20007810000 */
[----:B------:R-:W1:Y:S03]  /*43e0*/  MUFU.EX2 R15, R82 ;  /* 0x00000052000f7308 */ /* 0x000e660000000800 */
[----:B------:R-:W-:-:S04]  /*43f0*/  FMNMX.FTZ R35, R44, R35, !PT ;  /* 0x000000232c237209 */ /* 0x000fc80007810000 */
[----:B------:R-:W-:Y:S01]  /*4400*/  FMNMX.FTZ R35, R122, R35, !PT ;  /* 0x000000237a237209 */ /* 0x000fe20007810000 */
[----:B------:R-:W4:Y:S03]  /*4410*/  MUFU.EX2 R142, R142 ;  /* 0x0000008e008e7308 */ /* 0x000f260000000800 */
[----:B------:R-:W-:-:S04]  /*4420*/  FMNMX.FTZ R39, R124, R35, !PT ;  /* 0x000000237c277209 */ /* 0x000fc80007810000 */
[----:B------:R-:W-:Y:S01]  /*4430*/  FMNMX.FTZ R39, R48, R39, !PT ;  /* 0x0000002730277209 */ /* 0x000fe20007810000 */
[----:B------:R-:W5:Y:S03]  /*4440*/  MUFU.EX2 R136, R136 ;  /* 0x0000008800887308 */ /* 0x000f660000000800 */
[----:B------:R-:W-:-:S04]  /*4450*/  FMNMX.FTZ R39, R26, R39, !PT ;  /* 0x000000271a277209 */ /* 0x000fc80007810000 */
[----:B------:R-:W-:Y:S01]  /*4460*/  FMNMX.FTZ R39, R76, R39, !PT ;  /* 0x000000274c277209 */ /* 0x000fe20007810000 */
[----:B------:R-:W-:Y:S03]  /*4470*/  MUFU.EX2 R29, R78 ;  /* 0x0000004e001d7308 */ /* 0x000fe60000000800 */
[----:B------:R-:W-:-:S04]  /*4480*/  FMNMX.FTZ R39, R28, R39, !PT ;  /* 0x000000271c277209 */ /* 0x000fc80007810000 */
[----:B------:R-:W-:Y:S01]  /*4490*/  FMNMX.FTZ R39, R74, R39, !PT ;  /* 0x000000274a277209 */ /* 0x000fe20007810000 */
[----:B------:R2:W-:Y:S03]  /*44a0*/  MUFU.EX2 R3, R31 ;  /* 0x0000001f00037308 */ /* 0x0005e60000000800 */
[----:B------:R-:W-:-:S04]  /*44b0*/  FMNMX.FTZ R39, R32, R39, !PT ;  /* 0x0000002720277209 */ /* 0x000fc80007810000 */
[----:B------:R-:W-:Y:S01]  /*44c0*/  FMNMX.FTZ R39, R72, R39, !PT ;  /* 0x0000002748277209 */ /* 0x000fe20007810000 */
[----:B------:R-:W-:Y:S01]  /*44d0*/  MUFU.EX2 R138, R138 ;  /* 0x0000008a008a7308 */ /* 0x000fe20000000800 */
[-CC-:B--2---:R-:W-:Y:S01]  /*44e0*/  FFMA.FTZ R31, R62, R9.reuse, -R25.reuse ;  /* 0x000000093e1f7223 */ /* 0x184fe20000010819 */
[----:B------:R-:W-:Y:S02]  /*44f0*/  FFMA.FTZ R25, R46, R9, -R25 ;  /* 0x000000092e197223 */ /* 0x000fe40000010819 */
[----:B------:R-:W2:Y:S04]  /*4500*/  SHFL.BFLY PT, R10, R39, 0x2, 0x1f ;  /* 0x0c401f00270a7f89 */ /* 0x000ea800000e0000 */
[----:B------:R-:W-:Y:S08]  /*4510*/  MUFU.EX2 R35, R118 ;  /* 0x0000007600237308 */ /* 0x000ff00000000800 */
[----:B------:R-:W-:Y:S08]  /*4520*/  MUFU.EX2 R132, R132 ;  /* 0x0000008400847308 */ /* 0x000ff00000000800 */
[----:B------:R-:W-:Y:S01]  /*4530*/  MUFU.EX2 R134, R134 ;  /* 0x0000008600867308 */ /* 0x000fe20000000800 */
[----:B--2---:R-:W-:-:S07]  /*4540*/  FMNMX.FTZ R45, R39, R10, !PT ;  /* 0x0000000a272d7209 */ /* 0x004fce0007810000 */
[----:B------:R-:W-:Y:S01]  /*4550*/  MUFU.EX2 R27, R27 ;  /* 0x0000001b001b7308 */ /* 0x000fe20000000800 */
[----:B------:R-:W2:Y:S07]  /*4560*/  SHFL.BFLY PT, R10, R45, 0x1, 0x1f ;  /* 0x0c201f002d0a7f89 */ /* 0x000eae00000e0000 */
[----:B------:R-:W-:Y:S08]  /*4570*/  MUFU.EX2 R128, R128 ;  /* 0x0000008000807308 */ /* 0x000ff00000000800 */
[----:B------:R-:W-:Y:S08]  /*4580*/  MUFU.EX2 R31, R31 ;  /* 0x0000001f001f7308 */ /* 0x000ff00000000800 */
[----:B------:R-:W-:Y:S01]  /*4590*/  MUFU.EX2 R130, R130 ;  /* 0x0000008200827308 */ /* 0x000fe20000000800 */
[----:B--2---:R-:W-:-:S04]  /*45a0*/  FMNMX.FTZ R10, R45, R10, !PT ;  /* 0x0000000a2d0a7209 */ /* 0x004fc80007810000 */
        /* <DEDUP_REMOVED lines=8> */
[-CC-:B------:R-:W-:Y:S01]  /*4630*/  FFMA.FTZ R42, R104, R9.reuse, -R45.reuse ;  /* 0x00000009682a7223 */ /* 0x180fe2000001082d */
[-C--:B------:R-:W-:Y:S01]  /*4640*/  FFMA.FTZ R133, R30, R9.reuse, -R45 ;  /* 0x000000091e857223 */ /* 0x080fe2000001082d */
[----:B------:R-:W-:Y:S01]  /*4650*/  FADD.FTZ R30, R146, R47 ;  /* 0x0000002f921e7221 */ /* 0x000fe20000010000 */
[----:B------:R-:W-:Y:S01]  /*4660*/  MUFU.EX2 R149, R149 ;  /* 0x0000009500957308 */ /* 0x000fe20000000800 */
[-CC-:B------:R-:W-:Y:S01]  /*4670*/  FFMA.FTZ R145, R14, R9.reuse, -R45.reuse ;  /* 0x000000090e917223 */ /* 0x180fe2000001082d */
[-CC-:B------:R-:W-:Y:S01]  /*4680*/  FFMA.FTZ R14, R102, R9.reuse, -R45.reuse ;  /* 0x00000009660e7223 */ /* 0x180fe2000001082d */
[----:B0-----:R-:W-:Y:S01]  /*4690*/  FADD.FTZ R47, R13, R30 ;  /* 0x0000001e0d2f7221 */ /* 0x001fe20000010000 */
[-CC-:B------:R-:W-:Y:S01]  /*46a0*/  FFMA.FTZ R147, R80, R9.reuse, -R45.reuse ;  /* 0x0000000950937223 */ /* 0x180fe2000001082d */
[-CC-:B------:R-:W-:Y:S01]  /*46b0*/  FFMA.FTZ R46, R100, R9.reuse, -R45.reuse ;  /* 0x00000009642e7223 */ /* 0x180fe2000001082d */
[-C--:B------:R-:W-:Y:S01]  /*46c0*/  FFMA.FTZ R135, R4, R9.reuse, -R45 ;  /* 0x0000000904877223 */ /* 0x080fe2000001082d */
[----:B---3--:R-:W-:Y:S01]  /*46d0*/  FADD.FTZ R30, R140, R47 ;  /* 0x0000002f8c1e7221 */ /* 0x008fe20000010000 */
[----:B------:R-:W0:Y:S01]  /*46e0*/  MUFU.EX2 R0, R0 ;  /* 0x0000000000007308 */ /* 0x000e220000000800 */
[-CC-:B------:R-:W-:Y:S01]  /*46f0*/  FFMA.FTZ R141, R6, R9.reuse, -R45.reuse ;  /* 0x00000009068d7223 */ /* 0x180fe2000001082d */
[-CC-:B------:R-:W-:Y:S01]  /*4700*/  FFMA.FTZ R6, R98, R9.reuse, -R45.reuse ;  /* 0x0000000962067223 */ /* 0x180fe2000001082d */
[----:B-1----:R-:W-:Y:S01]  /*4710*/  FADD.FTZ R47, R15, R30 ;  /* 0x0000001e0f2f7221 */ /* 0x002fe20000010000 */
[-CC-:B------:R-:W-:Y:S01]  /*4720*/  FFMA.FTZ R143, R8, R9.reuse, -R45.reuse ;  /* 0x00000009088f7223 */ /* 0x180fe2000001082d */
[-CC-:B------:R-:W-:Y:S01]  /*4730*/  FFMA.FTZ R129, R2, R9.reuse, -R45.reuse ;  /* 0x0000000902817223 */ /* 0x180fe2000001082d */
[-C--:B------:R-:W-:Y:S01]  /*4740*/  FFMA.FTZ R8, R96, R9.reuse, -R45 ;  /* 0x0000000960087223 */ /* 0x080fe2000001082d */
[----:B----4-:R-:W-:Y:S01]  /*4750*/  FADD.FTZ R4, R142, R47 ;  /* 0x0000002f8e047221 */ /* 0x010fe20000010000 */
[----:B------:R-:W1:Y:S01]  /*4760*/  MUFU.EX2 R151, R151 ;  /* 0x0000009700977308 */ /* 0x000e620000000800 */
[-CC-:B------:R-:W-:Y:S01]  /*4770*/  FFMA.FTZ R137, R86, R9.reuse, -R45.reuse ;  /* 0x0000000956897223 */ /* 0x180fe2000001082d */
[-CC-:B------:R-:W-:Y:S01]  /*4780*/  FFMA.FTZ R50, R92, R9.reuse, -R45.reuse ;  /* 0x000000095c327223 */ /* 0x180fe2000001082d */
[----:B------:R-:W-:Y:S01]  /*4790*/  FADD.FTZ R49, R21, R4 ;  /* 0x0000000415317221 */ /* 0x000fe20000010000 */
[-CC-:B------:R-:W-:Y:S01]  /*47a0*/  FFMA.FTZ R4, R34, R9.reuse, -R45.reuse ;  /* 0x0000000922047223 */ /* 0x180fe2000001082d */
[-CC-:B------:R-:W-:Y:S01]  /*47b0*/  FFMA.FTZ R139, R90, R9.reuse, -R45.reuse ;  /* 0x000000095a8b7223 */ /* 0x180fe2000001082d */
[-C--:B------:R-:W-:Y:S01]  /*47c0*/  FFMA.FTZ R24, R24, R9.reuse, -R45 ;  /* 0x0000000918187223 */ /* 0x080fe2000001082d */
[----:B-----5:R-:W-:Y:S01]  /*47d0*/  FADD.FTZ R34, R136, R49 ;  /* 0x0000003188227221 */ /* 0x020fe20000010000 */
[----:B------:R-:W2:Y:S01]  /*47e0*/  MUFU.EX2 R42, R42 ;  /* 0x0000002a002a7308 */ /* 0x000ea20000000800 */
[----:B0-----:R-:W-:Y:S01]  /*47f0*/  FADD.FTZ R30, R149, R0 ;  /* 0x00000000951e7221 */ /* 0x001fe20000010000 */
[-CC-:B------:R-:W-:Y:S01]  /*4800*/  FFMA.FTZ R20, R20, R9.reuse, -R45.reuse ;  /* 0x0000000914147223 */ /* 0x180fe2000001082d */
[----:B------:R-:W-:Y:S01]  /*4810*/  FADD.FTZ R49, R29, R34 ;  /* 0x000000221d317221 */ /* 0x000fe20000010000 */
[-CC-:B------:R-:W-:Y:S01]  /*4820*/  FFMA.FTZ R131, R44, R9.reuse, -R45.reuse ;  /* 0x000000092c837223 */ /* 0x180fe2000001082d */
[-CC-:B------:R-:W-:Y:S01]  /*4830*/  FFMA.FTZ R122, R122, R9.reuse, -R45.reuse ;  /* 0x000000097a7a7223 */ /* 0x180fe2000001082d */
[-C--:B------:R-:W-:Y:S01]  /*4840*/  FFMA.FTZ R124, R124, R9.reuse, -R45 ;  /* 0x000000097c7c7223 */ /* 0x080fe2000001082d */
[----:B------:R-:W-:Y:S01]  /*4850*/  FADD.FTZ R34, R138, R49 ;  /* 0x000000318a227221 */ /* 0x000fe20000010000 */
[----:B------:R-:W0:Y:S01]  /*4860*/  MUFU.EX2 R145, R145 ;  /* 0x0000009100917308 */ /* 0x000e220000000800 */
[----:B-1----:R-:W-:Y:S01]  /*4870*/  FADD.FTZ R47, R151, R30 ;  /* 0x0000001e972f7221 */ /* 0x002fe20000010000 */
[-CC-:B------:R-:W-:Y:S01]  /*4880*/  FFMA.FTZ R48, R48, R9.reuse, -R45.reuse ;  /* 0x0000000930307223 */ /* 0x180fe2000001082d */
[----:B------:R-:W-:Y:S01]  /*4890*/  FADD.FTZ R49, R35, R34 ;  /* 0x0000002223317221 */ /* 0x000fe20000010000 */
[-CC-:B------:R-:W-:Y:S01]  /*48a0*/  FFMA.FTZ R76, R76, R9.reuse, -R45.reuse ;  /* 0x000000094c4c7223 */ /* 0x180fe2000001082d */
[--C-:B------:R-:W-:Y:S01]  /*48b0*/  FFMA.FTZ R28, R28, R9, -R45.reuse ;  /* 0x000000091c1c7223 */ /* 0x100fe2000001082d */
[----:B------:R-:W-:Y:S01]  /*48c0*/  F2FP.F16.F32.PACK_AB R149, R0, R149 ;  /* 0x000000950095723e */ /* 0x000fe200000000ff */
[-C--:B------:R-:W-:Y:S01]  /*48d0*/  FFMA.FTZ R74, R74, R9.reuse, -R45 ;  /* 0x000000094a4a7223 */ /* 0x080fe2000001082d */
        /* <DEDUP_REMOVED lines=8> */
[----:B------:R-:W-:Y:S01]  /*4960*/  FFMA.FTZ R30, R38, R9, -R45 ;  /* 0x00000009261e7223 */ /* 0x000fe2000001082d */
[----:B------:R-:W-:Y:S02]  /*4970*/  F2FP.F16.F32.PACK_AB R136, R29, R136 ;  /* 0x000000881d88723e */ /* 0x000fe400000000ff */
[----:B------:R-:W-:Y:S02]  /*4980*/  F2FP.F16.F32.PACK_AB R138, R35, R138 ;  /* 0x0000008a238a723e */ /* 0x000fe400000000ff */
[----:B------:R-:W-:Y:S01]  /*4990*/  F2FP.F16.F32.PACK_AB R151, R42, R151 ;  /* 0x000000972a97723e */ /* 0x000fe200000000ff */
[----:B------:R-:W0:Y:S01]  /*49a0*/  MUFU.EX2 R46, R46 ;  /* 0x0000002e002e7308 */ /* 0x000e220000000800 */
[C---:B-1----:R-:W-:Y:S01]  /*49b0*/  FADD.FTZ R2, R14.reuse, R47 ;  /* 0x0000002f0e027221 */ /* 0x042fe20000010000 */
[----:B------:R-:W-:-:S06]  /*49c0*/  F2FP.F16.F32.PACK_AB R145, R14, R145 ;  /* 0x000000910e91723e */ /* 0x000fcc00000000ff */
[----:B------:R-:W1:Y:S01]  /*49d0*/  MUFU.EX2 R141, R141 ;  /* 0x0000008d008d7308 */ /* 0x000e620000000800 */
[----:B--2---:R-:W-:Y:S01]  /*49e0*/  FADD.FTZ R47, R147, R2 ;  /* 0x00000002932f7221 */ /* 0x004fe20000010000 */
[----:B------:R-:W-:Y:S01]  /*49f0*/  FADD.FTZ R2, R132, R49 ;  /* 0x0000003184027221 */ /* 0x000fe20000010000 */
[----:B------:R-:W-:-:S03]  /*4a00*/  F2FP.F16.F32.PACK_AB R132, R3, R132 ;  /* 0x000000840384723e */ /* 0x000fc600000000ff */
[----:B------:R-:W-:Y:S01]  /*4a10*/  FADD.FTZ R49, R3, R2 ;  /* 0x0000000203317221 */ /* 0x000fe20000010000 */
[-C--:B------:R-:W-:Y:S01]  /*4a20*/  FFMA.FTZ R2, R26, R9.reuse, -R45 ;  /* 0x000000091a027223 */ /* 0x080fe2000001082d */
[----:B------:R-:W2:Y:S01]  /*4a30*/  MUFU.EX2 R6, R6 ;  /* 0x0000000600067308 */ /* 0x000ea20000000800 */
[----:B0-----:R-:W-:Y:S01]  /*4a40*/  FADD.FTZ R34, R46, R47 ;  /* 0x0000002f2e227221 */ /* 0x001fe20000010000 */
[----:B------:R-:W-:Y:S01]  /*4a50*/  FFMA.FTZ R45, R72, R9, -R45 ;  /* 0x00000009482d7223 */ /* 0x000fe2000001082d */
[----:B------:R-:W-:-:S05]  /*4a60*/  F2FP.F16.F32.PACK_AB R147, R46, R147 ;  /* 0x000000932e93723e */ /* 0x000fca00000000ff */
[----:B------:R-:W0:Y:S01]  /*4a70*/  MUFU.EX2 R143, R143 ;  /* 0x0000008f008f7308 */ /* 0x000e220000000800 */
[----:B-1----:R-:W-:Y:S01]  /*4a80*/  FADD.FTZ R47, R141, R34 ;  /* 0x000000228d2f7221 */ /* 0x002fe20000010000 */
[----:B------:R-:W-:Y:S01]  /*4a90*/  FADD.FTZ R34, R134, R49 ;  /* 0x0000003186227221 */ /* 0x000fe20000010000 */
[----:B------:R-:W-:-:S03]  /*4aa0*/  F2FP.F16.F32.PACK_AB R134, R27, R134 ;  /* 0x000000861b86723e */ /* 0x000fc600000000ff */
[----:B------:R-:W-:Y:S02]  /*4ab0*/  FADD.FTZ R49, R27, R34 ;  /* 0x000000221b317221 */ /* 0x000fe40000010000 */
[----:B------:R-:W1:Y:S01]  /*4ac0*/  MUFU.EX2 R8, R8 ;  /* 0x0000000800087308 */ /* 0x000e620000000800 */
[----:B--2---:R-:W-:Y:S01]  /*4ad0*/  FADD.FTZ R26, R6, R47 ;  /* 0x0000002f061a7221 */ /* 0x004fe20000010000 */
[----:B------:R-:W-:Y:S01]  /*4ae0*/  FADD.FTZ R38, R128, R49 ;  /* 0x0000003180267221 */ /* 0x000fe20000010000 */
[----:B------:R-:W-:Y:S02]  /*4af0*/  F2FP.F16.F32.PACK_AB R128, R31, R128 ;  /* 0x000000801f80723e */ /* 0x000fe400000000ff */
[----:B------:R-:W-:-:S03]  /*4b00*/  F2FP.F16.F32.PACK_AB R141, R6, R141 ;  /* 0x0000008d068d723e */ /* 0x000fc600000000ff */
[----:B------:R-:W2:Y:S01]  /*4b10*/  MUFU.EX2 R137, R137 ;  /* 0x0000008900897308 */ /* 0x000ea20000000800 */
[----:B0-----:R-:W-:-:S07]  /*4b20*/  FADD.FTZ R47, R143, R26 ;  /* 0x0000001a8f2f7221 */ /* 0x001fce0000010000 */
[----:B------:R-:W0:Y:S01]  /*4b30*/  MUFU.EX2 R50, R50 ;  /* 0x0000003200327308 */ /* 0x000e220000000800 */
[C---:B-1----:R-:W-:Y:S01]  /*4b40*/  FADD.FTZ R34, R8.reuse, R47 ;  /* 0x0000002f08227221 */ /* 0x042fe20000010000 */
[----:B------:R-:W-:Y:S01]  /*4b50*/  FADD.FTZ R47, R31, R38 ;  /* 0x000000261f2f7221 */ /* 0x000fe20000010000 */
[----:B------:R-:W-:-:S03]  /*4b60*/  F2FP.F16.F32.PACK_AB R143, R8, R143 ;  /* 0x0000008f088f723e */ /* 0x000fc600000000ff */
[----:B------:R-:W-:Y:S01]  /*4b70*/  FADD.FTZ R38, R130, R47 ;  /* 0x0000002f82267221 */ /* 0x000fe20000010000 */
[----:B------:R-:W-:Y:S01]  /*4b80*/  F2FP.F16.F32.PACK_AB R130, R33, R130 ;  /* 0x000000822182723e */ /* 0x000fe200000000ff */
[----:B------:R-:W1:Y:S01]  /*4b90*/  MUFU.EX2 R139, R139 ;  /* 0x0000008b008b7308 */ /* 0x000e620000000800 */
[----:B--2---:R-:W-:Y:S01]  /*4ba0*/  FADD.FTZ R5, R137, R34 ;  /* 0x0000002289057221 */ /* 0x004fe20000010000 */
[----:B------:R-:W-:-:S06]  /*4bb0*/  FADD.FTZ R38, R33, R38 ;  /* 0x0000002621267221 */ /* 0x000fcc0000010000 */
[----:B------:R-:W2:Y:S01]  /*4bc0*/  MUFU.EX2 R24, R24 ;  /* 0x0000001800187308 */ /* 0x000ea20000000800 */
[C---:B0-----:R-:W-:Y:S01]  /*4bd0*/  FADD.FTZ R34, R50.reuse, R5 ;  /* 0x0000000532227221 */ /* 0x041fe20000010000 */
[----:B------:R-:W-:-:S06]  /*4be0*/  F2FP.F16.F32.PACK_AB R137, R50, R137 ;  /* 0x000000893289723e */ /* 0x000fcc00000000ff */
        /* <DEDUP_REMOVED lines=10> */
[----:B------:R-:W1:Y:S01]  /*4c90*/  MUFU.EX2 R129, R129 ;  /* 0x0000008100817308 */ /* 0x000e620000000800 */
[----:B--2---:R-:W-:-:S07]  /*4ca0*/  FADD.FTZ R3, R135, R34 ;  /* 0x0000002287037221 */ /* 0x004fce0000010000 */
        /* <DEDUP_REMOVED lines=44> */
[----:B--2---:R-:W-:Y:S01]  /*4f70*/  FADD.FTZ R2, R40, R5 ;  /* 0x0000000528027221 */ /* 0x004fe20000010000 */
[----:B------:R-:W-:-:S06]  /*4f80*/  VIADD R5, R88, 0xfffffffe ;  /* 0xfffffffe58057836 */ /* 0x000fcc0000000000 */
[----:B------:R-:W2:Y:S01]  /*4f90*/  MUFU.EX2 R45, R45 ;  /* 0x0000002d002d7308 */ /* 0x000ea20000000800 */
[----:B0-----:R-:W-:Y:S01]  /*4fa0*/  FADD.FTZ R0, R32, R3 ;  /* 0x0000000320007221 */ /* 0x001fe20000010000 */
[C---:B-1----:R-:W-:Y:S01]  /*4fb0*/  FADD.FTZ R2, R25.reuse, R2 ;  /* 0x0000000219027221 */ /* 0x042fe20000010000 */
[----:B------:R-:W-:Y:S02]  /*4fc0*/  F2FP.F16.F32.PACK_AB R122, R25, R40 ;  /* 0x00000028197a723e */ /* 0x000fe400000000ff */
[C---:B--2---:R-:W-:Y:S01]  /*4fd0*/  FADD.FTZ R0, R45.reuse, R0 ;  /* 0x000000002d007221 */ /* 0x044fe20000010000 */
[----:B------:R-:W-:Y:S01]  /*4fe0*/  F2FP.F16.F32.PACK_AB R123, R45, R32 ;  /* 0x000000202d7b723e */ /* 0x000fe200000000ff */
[----:B------:R-:W-:Y:S06]  /*4ff0*/  @P1 BRA `(.L_x_953) ;  /* 0x00000000004c1947 */ /* 0x000fec0003800000 */
[----:B------:R-:W-:Y:S01]  /*5000*/  ISETP.LT.AND P1, PT, RZ, UR51, PT ;  /* 0x00000033ff007c0c */ /* 0x000fe2000bf21270 */
[----:B------:R-:W-:-:S12]  /*5010*/  UIADD3 UR11, UR51, -0x1, URZ ;  /* 0xffffffff330b7890 */ /* 0x000fd8000fffe03f */
[----:B------:R-:W-:Y:S05]  /*5020*/  @P1 BRA `(.L_x_954) ;  /* 0x0000000000201947 */ /* 0x000fea0003800000 */
[----:B------:R-:W-:Y:S01]  /*5030*/  ULDC UR14, c[0x0][0x9e4] ;  /* 0x00027900000e7ab9 */ /* 0x000fe20000000800 */
[----:B------:R-:W-:Y:S02]  /*5040*/  UIADD3 UR11, -UR51, URZ, URZ ;  /* 0x0000003f330b7290 */ /* 0x000fe4000fffe13f */
[----:B------:R-:W-:-:S11]  /*5050*/  UISETP.NE.AND UP0, UPT, UR14, 0x1, UPT ;  /* 0x000000010e00788c */ /* 0x000fd6000bf05270 */
[----:B------:R-:W-:Y:S02]  /*5060*/  @UP0 ULDC.64 UR18, c[0x0][0x9e8] ;  /* 0x00027a0000120ab9 */ /* 0x000fe40000000a00 */
[----:B------:R-:W-:-:S04]  /*5070*/  UIMAD.WIDE.U32 UR6, UR11, UR18, URZ ;  /* 0x000000120b0672a5 */ /* 0x000fc8000f8e003f */
[----:B------:R-:W-:-:S04]  /*5080*/  @UP0 USHF.R.U32.HI UR11, URZ, UR19, UR7 ;  /* 0x000000133f0b0299 */ /* 0x000fc80008011607 */
[----:B------:R-:W-:Y:S01]  /*5090*/  ULOP3.LUT UR11, URZ, UR11, URZ, 0x33, !UPT ;  /* 0x0000000b3f0b7292 */ /* 0x000fe2000f8e333f */
[----:B------:R-:W-:Y:S11]  /*50a0*/  BRA `(.L_x_955) ;  /* 0x0000000000147947 */ /* 0x000ff60003800000 */
.L_x_954:
[----:B------:R-:W-:Y:S02]  /*50b0*/  ULDC UR14, c[0x0][0x9e4] ;  /* 0x00027900000e7ab9 */ /* 0x000fe40000000800 */
[----:B------:R-:W-:-:S11]  /*50c0*/  UISETP.NE.AND UP0, UPT, UR14, 0x1, UPT ;  /* 0x000000010e00788c */ /* 0x000fd6000bf05270 */
[----:B------:R-:W-:Y:S02]  /*50d0*/  @UP0 ULDC.64 UR18, c[0x0][0x9e8] ;  /* 0x00027a0000120ab9 */ /* 0x000fe40000000a00 */
[----:B------:R-:W-:-:S04]  /*50e0*/  UIMAD.WIDE.U32 UR6, UR11, UR18, URZ ;  /* 0x000000120b0672a5 */ /* 0x000fc8000f8e003f */
[----:B------:R-:W-:-:S12]  /*50f0*/  @UP0 USHF.R.U32.HI UR11, URZ, UR19, UR7 ;  /* 0x000000133f0b0299 */ /* 0x000fd80008011607 */
.L_x_955:
[----:B------:R-:W-:-:S04]  /*5100*/  UIMAD UR11, UR11, UR14, UR14 ;  /* 0x0000000e0b0b72a4 */ /* 0x000fc8000f8e020e */
[----:B------:R-:W-:-:S04]  /*5110*/  UISETP.LT.AND UP0, UPT, UR10, UR11, UPT ;  /* 0x0000000b0a00728c */ /* 0x000fc8000bf01270 */
[----:B------:R-:W-:-:S12]  /*5120*/  USEL UR10, UR10, UR11, UP0 ;  /* 0x0000000b0a0a7287 */ /* 0x000fd80008000000 */
.L_x_953:
[----:B------:R-:W-:Y:S01]  /*5130*/  USHF.R.S32.HI UR6, URZ, 0x1f, UR10 ;  /* 0x0000001f3f067899 */ /* 0x000fe2000801140a */
[----:B------:R-:W-:Y:S02]  /*5140*/  CS2R R118, SRZ ;  /* 0x0000000000767805 */ /* 0x000fe4000001ff00 */
[----:B------:R-:W-:Y:S02]  /*5150*/  CS2R R116, SRZ ;  /* 0x0000000000747805 */ /* 0x000fe4000001ff00 */
[----:B------:R-:W-:Y:S01]  /*5160*/  CS2R R114, SRZ ;  /* 0x0000000000727805 */ /* 0x000fe2000001ff00 */
[----:B------:R-:W-:Y:S01]  /*5170*/  ULEA.HI UR6, UR6, UR10, URZ, 0x7 ;  /* 0x0000000a06067291 */ /* 0x000fe2000f8f383f */
[----:B------:R-:W-:Y:S02]  /*5180*/  CS2R R112, SRZ ;  /* 0x0000000000707805 */ /* 0x000fe4000001ff00 */
[----:B------:R-:W-:Y:S02]  /*5190*/  CS2R R110, SRZ ;  /* 0x00000000006e7805 */ /* 0x000fe4000001ff00 */
[----:B------:R-:W-:Y:S01]  /*51a0*/  CS2R R108, SRZ ;  /* 0x00000000006c7805 */ /* 0x000fe2000001ff00 */
[----:B------:R-:W-:Y:S01]  /*51b0*/  USHF.R.S32.HI UR6, URZ, 0x7, UR6 ;  /* 0x000000073f067899 */ /* 0x000fe20008011406 */
[----:B------:R-:W-:-:S02]  /*51c0*/  CS2R R106, SRZ ;  /* 0x00000000006a7805 */ /* 0x000fc4000001ff00 */
[----:B------:R-:W-:Y:S02]  /*51d0*/  CS2R R104, SRZ ;  /* 0x0000000000687805 */ /* 0x000fe4000001ff00 */
[----:B------:R-:W-:Y:S01]  /*51e0*/  CS2R R102, SRZ ;  /* 0x0000000000667805 */ /* 0x000fe2000001ff00 */
[----:B------:R-:W-:Y:S01]  /*51f0*/  UISETP.LT.AND UP0, UPT, UR42, UR6, UPT ;  /* 0x000000062a00728c */ /* 0x000fe2000bf01270 */
[----:B------:R-:W-:Y:S02]  /*5200*/  CS2R R100, SRZ ;  /* 0x0000000000647805 */ /* 0x000fe4000001ff00 */
[----:B------:R-:W-:Y:S02]  /*5210*/  CS2R R98, SRZ ;  /* 0x0000000000627805 */ /* 0x000fe4000001ff00 */
[----:B------:R-:W-:Y:S01]  /*5220*/  CS2R R96, SRZ ;  /* 0x0000000000607805 */ /* 0x000fe2000001ff00 */
[----:B------:R-:W-:Y:S01]  /*5230*/  USEL UR25, UR42, UR6, !UP0 ;  /* 0x000000062a197287 */ /* 0x000fe2000c000000 */
[----:B------:R-:W-:-:S02]  /*5240*/  CS2R R94, SRZ ;  /* 0x00000000005e7805 */ /* 0x000fc4000001ff00 */
[----:B------:R-:W-:Y:S02]  /*5250*/  CS2R R92, SRZ ;  /* 0x00000000005c7805 */ /* 0x000fe4000001ff00 */
[----:B------:R-:W-:Y:S02]  /*5260*/  CS2R R90, SRZ ;  /* 0x00000000005a7805 */ /* 0x000fe4000001ff00 */
[----:B------:R-:W-:Y:S02]  /*5270*/  CS2R R88, SRZ ;  /* 0x0000000000587805 */ /* 0x000fe4000001ff00 */
[----:B------:R-:W-:-:S13]  /*5280*/  ISETP.GE.AND P1, PT, R5, UR25, PT ;  /* 0x0000001905007c0c */ /* 0x000fda000bf26270 */
[----:B------:R-:W-:Y:S05]  /*5290*/  @!P1 BRA `(.L_x_956) ;  /* 0x0000003400a49947 */ /* 0x000fea0003800000 */
[----:B------:R-:W-:Y:S01]  /*52a0*/  IMAD.MOV.U32 R3, RZ, RZ, R10 ;  /* 0x000000ffff037224 */ /* 0x000fe200078e000a */
[----:B------:R-:W-:Y:S01]  /*52b0*/  UMOV UR27, UR46 ;  /* 0x0000002e001b7c82 */ /* 0x000fe20008000000 */
[----:B------:R-:W-:Y:S01]  /*52c0*/  IMAD.MOV.U32 R4, RZ, RZ, R12 ;  /* 0x000000ffff047224 */ /* 0x000fe200078e000c */
[----:B------:R-:W-:Y:S01]  /*52d0*/  UMOV UR26, UR36 ;  /* 0x00000024001a7c82 */ /* 0x000fe20008000000 */
[----:B------:R-:W-:Y:S01]  /*52e0*/  IMAD.MOV.U32 R119, RZ, RZ, RZ ;  /* 0x000000ffff777224 */ /* 0x000fe200078e00ff */
[----:B------:R-:W-:Y:S01]  /*52f0*/  ULDC UR21, c[0x0][0x9e4] ;  /* 0x0002790000157ab9 */ /* 0x000fe20000000800 */
[----:B------:R-:W-:Y:S01]  /*5300*/  ULDC UR22, c[0x0][0x9dc] ;  /* 0x0002770000167ab9 */ /* 0x000fe20000000800 */
[----:B------:R-:W-:Y:S01]  /*5310*/  ULDC UR24, c[0x0][0x9d8] ;  /* 0x0002760000187ab9 */ /* 0x000fe20000000800 */
[----:B------:R-:W-:-:S05]  /*5320*/  ULDC UR23, c[0x0][0x9e0] ;  /* 0x0002780000177ab9 */ /* 0x000fca0000000800 */
.L_x_975:
[----:B------:R-:W-:Y:S01]  /*5330*/  ISETP.NE.AND P2, PT, RZ, UR44, PT ;  /* 0x0000002cff007c0c */ /* 0x000fe2000bf45270 */
[----:B------:R-:W-:-:S04]  /*5340*/  UISETP.NE.AND UP0, UPT, UR26, 0x1, UPT ;  /* 0x000000011a00788c */ /* 0x000fc8000bf05270 */
[----:B------:R-:W-:-:S04]  /*5350*/  USEL UR46, URZ, 0x1, UP0 ;  /* 0x000000013f2e7887 */ /* 0x000fc80008000000 */
[----:B------:R-:W-:-:S04]  /*5360*/  ULOP3.LUT UR46, UR27, UR46, URZ, 0x3c, !UPT ;  /* 0x0000002e1b2e7292 */ /* 0x000fc8000f8e3c3f */
[----:B------:R-:W-:Y:S08]  /*5370*/  @P2 BRA `(.L_x_957) ;  /* 0x0000000000382947 */ /* 0x000ff00003800000 */
[----:B------:R-:W-:Y:S05]  /*5380*/  @!P0 BRA `(.L_x_958) ;  /* 0x0000000000048947 */ /* 0x000fea0003800000 */
[----:B------:R-:W-:Y:S01]  /*5390*/  BPT.TRAP 0x1 ;  /* 0x000000040000795c */ /* 0x000fe20000300000 */
.L_x_958:
        /* <DEDUP_REMOVED lines=9> */
.L_x_959:
[----:B-1----:R-:W-:Y:S05]  /*5430*/  @P1 BRA `(.L_x_957) ;  /* 0x0000000000081947 */ /* 0x002fea0003800000 */
[----:B------:R-:W1:Y:S02]  /*5440*/  SYNCS.PHASECHK.TRANS64.TRYWAIT P1, [UR6+0x16830], R6 ;  /* 0x01683006ff0075a7 */ /* 0x000e640008020146 */
[----:B-1----:R-:W-:Y:S05]  /*5450*/  @!P1 BRA `(.L_x_960) ;  /* 0x000000f800749947 */ /* 0x002fea0003800000 */
.L_x_957:
        /* <DEDUP_REMOVED lines=28> */
.L_x_962:
[----:B------:R-:W-:Y:S01]  /*5620*/  ULEA UR6, UR26, UR45, 0x3 ;  /* 0x0000002d1a067291 */ /* 0x000fe2000f8e183f */
[----:B------:R-:W-:-:S05]  /*5630*/  IMAD.U32 R6, RZ, RZ, UR27 ;  /* 0x0000001bff067e24 */ /* 0x000fca000f8e00ff */
[----:B------:R-:W-:-:S04]  /*5640*/  SHF.L.U32 R6, R6, 0x1f, RZ ;  /* 0x0000001f06067819 */ /* 0x000fc800000006ff */
[----:B------:R0:W1:Y:S01]  /*5650*/  SYNCS.PHASECHK.TRANS64.TRYWAIT P1, [UR6+0x16850], R6 ;  /* 0x01685006ff0075a7 */ /* 0x0000620008020146 */
[----:B------:R-:W-:Y:S05]  /*5660*/  @!P0 BRA `(.L_x_963) ;  /* 0x0000000000048947 */ /* 0x000fea0003800000 */
[----:B------:R-:W-:Y:S01]  /*5670*/  BPT.TRAP 0x1 ;  /* 0x000000040000795c */ /* 0x000fe20000300000 */
.L_x_963:
[----:B-1----:R-:W-:Y:S05]  /*5680*/  @P1 BRA `(.L_x_961) ;  /* 0x0000000000081947 */ /* 0x002fea0003800000 */
[----:B------:R-:W1:Y:S02]  /*5690*/  SYNCS.PHASECHK.TRANS64.TRYWAIT P1, [UR6+0x16850], R6 ;  /* 0x01685006ff0075a7 */ /* 0x000e640008020146 */
[----:B-1----:R-:W-:Y:S05]  /*56a0*/  @!P1 BRA `(.L_x_964) ;  /* 0x000000f400f89947 */ /* 0x002fea0003800000 */
.L_x_961:
        /* <DEDUP_REMOVED lines=51> */
.L_x_965:
[----:B------:R-:W-:Y:S01]  /*59e0*/  UISETP.NE.AND UP1, UPT, UR50, URZ, UPT ;  /* 0x0000003f3200728c */ /* 0x000fe2000bf25270 */
[----:B------:R-:W-:Y:S01]  /*59f0*/  FMUL.FTZ R125, R76, UR24 ;  /* 0x000000184c7d7c20 */ /* 0x000fe20008410000 */
[----:B------:R-:W-:Y:S01]  /*5a00*/  FMUL.FTZ R10, R31, UR24 ;  /* 0x000000181f0a7c20 */ /* 0x000fe20008410000 */
[----:B------:R-:W-:Y:S02]  /*5a10*/  VIADD R76, R17, UR38 ;  /* 0x00000026114c7c36 */ /* 0x000fe40008000000 */
[----:B------:R-:W-:Y:S01]  /*5a20*/  FMUL.FTZ R31, R37, UR24 ;  /* 0x00000018251f7c20 */ /* 0x000fe20008410000 */
[----:B------:R-:W-:Y:S01]  /*5a30*/  FMUL.FTZ R21, R29, UR24 ;  /* 0x000000181d157c20 */ /* 0x000fe20008410000 */
[----:B------:R-:W-:Y:S01]  /*5a40*/  PLOP3.LUT P1, PT, PT, PT, UP1, 0x80, 0x0 ;  /* 0x000000000000781c */ /* 0x000fe20003f2f018 */
[----:B------:R-:W1:Y:S01]  /*5a50*/  LDC R37, c[0x0][0x2f0] ;  /* 0x0000bc00ff257b82 */ /* 0x000e620000000800 */
[----:B------:R-:W-:Y:S01]  /*5a60*/  PLOP3.LUT P2, PT, PT, PT, UP1, 0x80, 0x0 ;  /* 0x000000000000781c */ /* 0x000fe20003f4f018 */
[----:B------:R-:W-:Y:S01]  /*5a70*/  FMUL.FTZ R29, R36, UR24 ;  /* 0x00000018241d7c20 */ /* 0x000fe20008410000 */
[----:B------:R-:W-:Y:S01]  /*5a80*/  FMUL.FTZ R11, R25, UR24 ;  /* 0x00000018190b7c20 */ /* 0x000fe20008410000 */
[----:B------:R-:W-:Y:S01]  /*5a90*/  @UP1 ULDC UR7, c[0x0][0x44c] ;  /* 0x0001130000071ab9 */ /* 0x000fe20000000800 */
[----:B------:R-:W-:Y:S01]  /*5aa0*/  FMUL.FTZ R25, R32, UR24 ;  /* 0x0000001820197c20 */ /* 0x000fe20008410000 */
[----:B------:R-:W-:Y:S01]  /*5ab0*/  FMUL.FTZ R9, R24, UR24 ;  /* 0x0000001818097c20 */ /* 0x000fe20008410000 */
[----:B------:R-:W-:Y:S01]  /*5ac0*/  FMUL.FTZ R32, R46, UR24 ;  /* 0x000000182e207c20 */ /* 0x000fe20008410000 */
[----:B------:R-:W2:Y:S01]  /*5ad0*/  LDC R36, c[0x0][0x288] ;  /* 0x0000a200ff247b82 */ /* 0x000ea20000000800 */
[----:B------:R-:W-:Y:S01]  /*5ae0*/  FMUL.FTZ R24, R38, UR24 ;  /* 0x0000001826187c20 */ /* 0x000fe20008410000 */
[----:B------:R-:W-:Y:S01]  /*5af0*/  FMUL.FTZ R46, R58, UR24 ;  /* 0x000000183a2e7c20 */ /* 0x000fe20008410000 */
[----:B------:R-:W-:Y:S01]  /*5b00*/  ULEA UR6, UR36, UR45, 0x3 ;  /* 0x0000002d24067291 */ /* 0x000fe2000f8e183f */
[----:B------:R-:W-:Y:S01]  /*5b10*/  @P1 IMAD.HI.U32 R12, R76, UR7, RZ ;  /* 0x000000074c0c1c27 */ /* 0x000fe2000f8e00ff */
[----:B------:R-:W-:-:S03]  /*5b20*/  @UP1 ULDC UR7, c[0x0][0x450] ;  /* 0x0001140000071ab9 */ /* 0x000fc60000000800 */
[----:B------:R-:W-:Y:S01]  /*5b30*/  FMUL.FTZ R20, R35, UR24 ;  /* 0x0000001823147c20 */ /* 0x000fe20008410000 */
[----:B------:R-:W-:Y:S01]  /*5b40*/  FMUL.FTZ R38, R50, UR24 ;  /* 0x0000001832267c20 */ /* 0x000fe20008410000 */
[----:B------:R-:W-:Y:S01]  /*5b50*/  FMUL.FTZ R58, R70, UR24 ;  /* 0x00000018463a7c20 */ /* 0x000fe20008410000 */
[----:B------:R-:W-:Y:S01]  /*5b60*/  @P2 SHF.R.U32.HI R76, RZ, UR7, R12 ;  /* 0x00000007ff4c2c19 */ /* 0x000fe2000801160c */
[----:B------:R-:W-:Y:S01]  /*5b70*/  FMUL.FTZ R35, R41, UR24 ;  /* 0x0000001829237c20 */ /* 0x000fe20008410000 */
[----:B------:R-:W-:Y:S01]  /*5b80*/  FMUL.FTZ R50, R62, UR24 ;  /* 0x000000183e327c20 */ /* 0x000fe20008410000 */
[----:B------:R-:W-:Y:S02]  /*5b90*/  IMAD.SHL.U32 R70, R5, 0x80, RZ ;  /* 0x0000008005467824 */ /* 0x000fe400078e00ff */
[----:B------:R-:W-:Y:S01]  /*5ba0*/  FMUL.FTZ R41, R45, UR24 ;  /* 0x000000182d297c20 */ /* 0x000fe20008410000 */
[----:B------:R-:W-:Y:S01]  /*5bb0*/  FMUL.FTZ R62, R74, UR24 ;  /* 0x000000184a3e7c20 */ /* 0x000fe20008410000 */
[----:B0-----:R-:W-:Y:S01]  /*5bc0*/  FMUL.FTZ R6, R26, UR24 ;  /* 0x000000181a067c20 */ /* 0x001fe20008410000 */
[----:B------:R-:W-:Y:S01]  /*5bd0*/  FMUL.FTZ R7, R27, UR24 ;  /* 0x000000181b077c20 */ /* 0x000fe20008410000 */
[----:B------:R-:W-:Y:S01]  /*5be0*/  FMUL.FTZ R14, R34, UR24 ;  /* 0x00000018220e7c20 */ /* 0x000fe20008410000 */
[----:B------:R-:W-:Y:S01]  /*5bf0*/  FMUL.FTZ R45, R49, UR24 ;  /* 0x00000018312d7c20 */ /* 0x000fe20008410000 */
[----:B------:R-:W-:Y:S01]  /*5c00*/  UIADD3 UR6, UR6, 0x16840, URZ ;  /* 0x0001684006067890 */ /* 0x000fe2000fffe03f */
[----:B------:R-:W0:Y:S01]  /*5c10*/  SHFL.IDX PT, R74, R76, RZ, 0x1c1f ;  /* 0x001c1fff4c4a7589 */ /* 0x000e2200000e0000 */
        /* <DEDUP_REMOVED lines=11> */
[----:B------:R-:W-:Y:S01]  /*5cd0*/  UISETP.NE.AND UP0, UPT, UR49, URZ, UPT ;  /* 0x0000003f3100728c */ /* 0x000fe2000bf05270 */
[----:B------:R-:W-:Y:S01]  /*5ce0*/  FMUL.FTZ R28, R42, UR24 ;  /* 0x000000182a1c7c20 */ /* 0x000fe20008410000 */
[----:B------:R-:W-:Y:S01]  /*5cf0*/  FMUL.FTZ R43, R48, UR24 ;  /* 0x00000018302b7c20 */ /* 0x000fe20008410000 */
[----:B------:R-:W-:Y:S01]  /*5d00*/  FMUL.FTZ R40, R51, UR24 ;  /* 0x0000001833287c20 */ /* 0x000fe20008410000 */
[----:B------:R-:W-:Y:S01]  /*5d10*/  FMUL.FTZ R44, R55, UR24 ;  /* 0x00000018372c7c20 */ /* 0x000fe20008410000 */
[----:B------:R-:W-:Y:S01]  /*5d20*/  FMUL.FTZ R57, R61, UR24 ;  /* 0x000000183d397c20 */ /* 0x000fe20008410000 */
[----:B------:R-:W-:Y:S01]  /*5d30*/  FMUL.FTZ R52, R63, UR24 ;  /* 0x000000183f347c20 */ /* 0x000fe20008410000 */
[----:B------:R-:W-:Y:S01]  /*5d40*/  IADD3 R13, -R70, 0x1, RZ ;  /* 0x00000001460d7810 */ /* 0x000fe20007ffe1ff */
[----:B------:R-:W-:Y:S01]  /*5d50*/  FMUL.FTZ R42, R54, UR24 ;  /* 0x00000018362a7c20 */ /* 0x000fe20008410000 */
[----:B------:R-:W-:Y:S01]  /*5d60*/  FMUL.FTZ R51, R56, UR24 ;  /* 0x0000001838337c20 */ /* 0x000fe20008410000 */
[----:B------:R-:W-:Y:S01]  /*5d70*/  FMUL.FTZ R48, R59, UR24 ;  /* 0x000000183b307c20 */ /* 0x000fe20008410000 */
[----:B------:R-:W-:Y:S01]  /*5d80*/  FMUL.FTZ R55, R60, UR24 ;  /* 0x000000183c377c20 */ /* 0x000fe20008410000 */
[----:B------:R-:W-:Y:S01]  /*5d90*/  FMUL.FTZ R61, R65, UR24 ;  /* 0x00000018413d7c20 */ /* 0x000fe20008410000 */
[----:B------:R-:W-:Y:S01]  /*5da0*/  FMUL.FTZ R63, R75, UR24 ;  /* 0x000000184b3f7c20 */ /* 0x000fe20008410000 */
[----:B------:R-:W-:Y:S01]  /*5db0*/  UPRMT UR6, UR43, 0x654, UR6 ;  /* 0x000006542b067896 */ /* 0x000fe20008000006 */
        /* <DEDUP_REMOVED lines=19> */
[----:B------:R-:W-:Y:S01]  /*5ef0*/  IMAD R12, R16, -0x2, R13 ;  /* 0xfffffffe100c7824 */ /* 0x000fe200078e020d */
[----:B------:R-:W-:Y:S01]  /*5f00*/  PLOP3.LUT P1, PT, PT, PT, UP0, 0x40, 0x0 ;  /* 0x000000000000781c */ /* 0x000fe20003f2e808 */
[----:B------:R-:W3:Y:S01]  /*5f10*/  MUFU.TANH R9, R9 ;  /* 0x0000000900097308 */ /* 0x000ee20000002400 */
[----:B------:R-:W-:Y:S01]  /*5f20*/  SYNCS.ARRIVE.TRANS64.RED.A1T0 RZ, [UR6], RZ ;  /* 0x000000ffffff79a7 */ /* 0x000fe20008100406 */
[----:B-1----:R-:W-:Y:S01]  /*5f30*/  IMAD R13, R37, UR40, R12 ;  /* 0x00000028250d7c24 */ /* 0x002fe2000f8e020c */
[----:B------:R-:W-:-:S03]  /*5f40*/  ULOP3.LUT UR6, URZ, UR22, URZ, 0x33, !UPT ;  /* 0x000000163f067292 */ /* 0x000fc6000f8e333f */
[----:B--2---:R-:W-:Y:S02]  /*5f50*/  IMAD.IADD R13, R13, 0x1, -R36 ;  /* 0x000000010d0d7824 */ /* 0x004fe400078e0a24 */
[----:B------:R-:W1:Y:S02]  /*5f60*/  MUFU.TANH R11, R11 ;  /* 0x0000000b000b7308 */ /* 0x000e640000002400 */
[C---:B------:R-:W-:Y:S02]  /*5f70*/  VIADD R85, R13.reuse, UR23 ;  /* 0x000000170d557c36 */ /* 0x040fe40008000000 */
[----:B------:R-:W-:Y:S02]  /*5f80*/  VIADD R83, R13, UR6 ;  /* 0x000000060d537c36 */ /* 0x000fe40008000000 */
[--C-:B0-----:R-:W-:Y:S02]  /*5f90*/  IMAD.IADD R87, R85, 0x1, R74.reuse ;  /* 0x0000000155577824 */ /* 0x101fe400078e024a */
[----:B------:R-:W0:Y:S01]  /*5fa0*/  MUFU.TANH R6, R6 ;  /* 0x0000000600067308 */ /* 0x000e220000002400 */
[----:B------:R-:W-:-:S07]  /*5fb0*/  IMAD.IADD R127, R83, 0x1, R74 ;  /* 0x00000001537f7824 */ /* 0x000fce00078e024a */
[----:B------:R-:W2:Y:S08]  /*5fc0*/  MUFU.TANH R7, R7 ;  /* 0x0000000700077308 */ /* 0x000eb00000002400 */
        /* <DEDUP_REMOVED lines=66> */
[----:B------:R-:W-:Y:S01]  /*63f0*/  IMAD.U32 R74, RZ, RZ, UR21 ;  /* 0x00000015ff4a7e24 */ /* 0x000fe2000f8e00ff */
[----:B------:R-:W-:-:S04]  /*6400*/  LOP3.LUT R73, RZ, R73, RZ, 0x33, !PT ;  /* 0x00000049ff497212 */ /* 0x000fc800078e33ff */
[----:B------:R-:W-:-:S13]  /*6410*/  ISETP.NE.AND P1, PT, R74, 0x1, PT ;  /* 0x000000014a00780c */ /* 0x000fda0003f25270 */
[----:B------:R-:W1:Y:S02]  /*6420*/  @P1 LDC.64 R12, c[0x0][0x9e8] ;  /* 0x00027a00ff0c1b82 */ /* 0x000e640000000a00 */
[----:B-1----:R-:W-:-:S05]  /*6430*/  @P1 IMAD.HI.U32 R12, R73, R12, RZ ;  /* 0x0000000c490c1227 */ /* 0x002fca00078e00ff */
[----:B------:R-:W-:-:S04]  /*6440*/  @P1 SHF.R.U32.HI R73, RZ, R13, R12 ;  /* 0x0000000dff491219 */ /* 0x000fc8000001160c */
[----:B------:R-:W-:Y:S01]  /*6450*/  LOP3.LUT R73, RZ, R73, RZ, 0x33, !PT ;  /* 0x00000049ff497212 */ /* 0x000fe200078e33ff */
[----:B------:R-:W-:Y:S06]  /*6460*/  BRA `(.L_x_969) ;  /* 0x0000000000147947 */ /* 0x000fec0003800000 */
.L_x_968:
[----:B------:R-:W-:-:S05]  /*6470*/  IMAD.U32 R74, RZ, RZ, UR21 ;  /* 0x00000015ff4a7e24 */ /* 0x000fca000f8e00ff */
[----:B------:R-:W-:-:S13]  /*6480*/  ISETP.NE.AND P1, PT, R74, 0x1, PT ;  /* 0x000000014a00780c */ /* 0x000fda0003f25270 */
[----:B------:R-:W1:Y:S02]  /*6490*/  @P1 LDC.64 R12, c[0x0][0x9e8] ;  /* 0x00027a00ff0c1b82 */ /* 0x000e640000000a00 */
[----:B-1----:R-:W-:-:S05]  /*64a0*/  @P1 IMAD.HI.U32 R12, R73, R12, RZ ;  /* 0x0000000c490c1227 */ /* 0x002fca00078e00ff */
[----:B------:R-:W-:-:S07]  /*64b0*/  @P1 SHF.R.U32.HI R73, RZ, R13, R12 ;  /* 0x0000000dff491219 */ /* 0x000fce000001160c */
.L_x_969:
[----:B------:R-:W-:Y:S05]  /*64c0*/  BSYNC B0 ;  /* 0x0000000000007941 */ /* 0x000fea0003800000 */
.L_x_967:
[----:B------:R-:W-:-:S04]  /*64d0*/  IMAD R73, R73, R74, -R70 ;  /* 0x0000004a49497224 */ /* 0x000fc800078e0a46 */
[----:B------:R-:W-:-:S05]  /*64e0*/  IMAD R12, R16, -0x2, R73 ;  /* 0xfffffffe100c7824 */ /* 0x000fca00078e0249 */
[----:B------:R-:W-:Y:S02]  /*64f0*/  VIADDMNMX R87, R12, R74, R87, PT ;  /* 0x0000004a0c577246 */ /* 0x000fe40003800157 */
[----:B------:R-:W-:-:S07]  /*6500*/  VIMNMX R127, R127, R12, !PT ;  /* 0x0000000c7f7f7248 */ /* 0x000fce0007fe0100 */
.L_x_966:
[----:B------:R-:W-:Y:S01]  /*6510*/  ISETP.GT.AND P1, PT, R5, -0x1, PT ;  /* 0xffffffff0500780c */ /* 0x000fe20003f24270 */
[----:B------:R1:W2:Y:S01]  /*6520*/  SHFL.IDX PT, R12, R76, 0x1, 0x1c1f ;  /* 0x003c1f004c0c7f89 */ /* 0x0002a200000e0000 */
[----:B------:R-:W-:Y:S02]  /*6530*/  UISETP.NE.AND UP0, UPT, UR49, URZ, UPT ;  /* 0x0000003f3100728c */ /* 0x000fe4000bf05270 */
[C---:B------:R-:W-:Y:S02]  /*6540*/  ISETP.GT.AND P3, PT, R127.reuse, 0x8, P1 ;  /* 0x000000087f00780c */ /* 0x040fe40000f64270 */
[----:B------:R-:W-:Y:S02]  /*6550*/  ISETP.GT.AND P6, PT, R127, RZ, P1 ;  /* 0x000000ff7f00720c */ /* 0x000fe40000fc4270 */
[----:B------:R-:W-:Y:S02]  /*6560*/  ISETP.LT.OR P3, PT, R87, 0x9, P3 ;  /* 0x000000095700780c */ /* 0x000fe40001f61670 */
[----:B------:R-:W-:-:S02]  /*6570*/  ISETP.GT.AND P2, PT, R127, 0x1, P1 ;  /* 0x000000017f00780c */ /* 0x000fc40000f44270 */
[----:B-1----:R-:W-:Y:S02]  /*6580*/  FSEL R76, R15, -INF , !P3 ;  /* 0xff8000000f4c7808 */ /* 0x002fe40005800000 */
[----:B------:R-:W-:Y:S02]  /*6590*/  ISETP.GT.AND P3, PT, R127, 0x19, P1 ;  /* 0x000000197f00780c */ /* 0x000fe40000f64270 */
[C---:B------:R-:W-:Y:S02]  /*65a0*/  ISETP.LT.OR P6, PT, R87.reuse, 0x1, P6 ;  /* 0x000000015700780c */ /* 0x040fe400037c1670 */
[C---:B------:R-:W-:Y:S02]  /*65b0*/  ISETP.LT.OR P2, PT, R87.reuse, 0x2, P2 ;  /* 0x000000025700780c */ /* 0x040fe40001741670 */
[----:B------:R-:W-:Y:S02]  /*65c0*/  ISETP.LT.OR P3, PT, R87, 0x1a, P3 ;  /* 0x0000001a5700780c */ /* 0x000fe40001f61670 */
[----:B------:R-:W-:-:S02]  /*65d0*/  FSEL R73, R9, -INF , !P6 ;  /* 0xff80000009497808 */ /* 0x000fc40007000000 */
[----:B------:R-:W-:Y:S01]  /*65e0*/  FSEL R74, R11, -INF , !P2 ;  /* 0xff8000000b4a7808 */ /* 0x000fe20005000000 */
[----:B--2---:R-:W-:Y:S01]  /*65f0*/  IMAD.IADD R15, R85, 0x1, R12 ;  /* 0x00000001550f7824 */ /* 0x004fe200078e020c */
[C---:B------:R-:W-:Y:S02]  /*6600*/  ISETP.GT.AND P5, PT, R127.reuse, 0x9, P1 ;  /* 0x000000097f00780c */ /* 0x040fe40000fa4270 */
[C---:B------:R-:W-:Y:S02]  /*6610*/  ISETP.GT.AND P4, PT, R127.reuse, 0x10, P1 ;  /* 0x000000107f00780c */ /* 0x040fe40000f84270 */
[C---:B------:R-:W-:Y:S02]  /*6620*/  ISETP.GT.AND P6, PT, R127.reuse, 0x11, P1 ;  /* 0x000000117f00780c */ /* 0x040fe40000fc4270 */
[----:B------:R-:W-:Y:S02]  /*6630*/  ISETP.GT.AND P2, PT, R127, 0x18, P1 ;  /* 0x000000187f00780c */ /* 0x000fe40000f44270 */
[----:B0-----:R-:W-:-:S02]  /*6640*/  FSEL R86, R31, -INF , !P3 ;  /* 0xff8000001f567808 */ /* 0x001fc40005800000 */
[----:B------:R-:W-:Y:S02]  /*6650*/  ISETP.GT.AND P3, PT, R127, 0x30, P1 ;  /* 0x000000307f00780c */ /* 0x000fe40000f64270 */
[C---:B------:R-:W-:Y:S02]  /*6660*/  ISETP.LT.OR P5, PT, R87.reuse, 0xa, P5 ;  /* 0x0000000a5700780c */ /* 0x040fe40002fa1670 */
[C---:B------:R-:W-:Y:S02]  /*6670*/  ISETP.LT.OR P4, PT, R87.reuse, 0x11, P4 ;  /* 0x000000115700780c */ /* 0x040fe40002781670 */
[C---:B------:R-:W-:Y:S02]  /*6680*/  ISETP.LT.OR P6, PT, R87.reuse, 0x12, P6 ;  /* 0x000000125700780c */ /* 0x040fe400037c1670 */
[C---:B------:R-:W-:Y:S02]  /*6690*/  ISETP.LT.OR P2, PT, R87.reuse, 0x19, P2 ;  /* 0x000000195700780c */ /* 0x040fe40001741670 */
[----:B------:R-:W-:-:S02]  /*66a0*/  ISETP.LT.OR P3, PT, R87, 0x31, P3 ;  /* 0x000000315700780c */ /* 0x000fc40001f61670 */
[----:B------:R-:W-:Y:S02]  /*66b0*/  FSEL R78, R21, -INF , !P5 ;  /* 0xff800000154e7808 */ /* 0x000fe40006800000 */
[----:B------:R-:W-:Y:S01]  /*66c0*/  FSEL R80, R25, -INF , !P4 ;  /* 0xff80000019507808 */ /* 0x000fe20006000000 */
[----:B------:R-:W-:Y:S01]  /*66d0*/  IMAD.IADD R25, R83, 0x1, R12 ;  /* 0x0000000153197824 */ /* 0x000fe200078e020c */
[----:B------:R-:W-:Y:S02]  /*66e0*/  FSEL R82, R27, -INF , !P6 ;  /* 0xff8000001b527808 */ /* 0x000fe40007000000 */
[----:B------:R-:W-:Y:S02]  /*66f0*/  FSEL R84, R29, -INF , !P2 ;  /* 0xff8000001d547808 */ /* 0x000fe40005000000 */
[C---:B------:R-:W-:Y:S02]  /*6700*/  ISETP.GT.AND P5, PT, R127.reuse, 0x20, P1 ;  /* 0x000000207f00780c */ /* 0x040fe40000fa4270 */
[----:B------:R-:W-:-:S02]  /*6710*/  ISETP.GT.AND P4, PT, R127, 0x21, P1 ;  /* 0x000000217f00780c */ /* 0x000fc40000f84270 */
[C---:B------:R-:W-:Y:S02]  /*6720*/  ISETP.GT.AND P6, PT, R127.reuse, 0x28, P1 ;  /* 0x000000287f00780c */ /* 0x040fe40000fc4270 */
[----:B------:R-:W-:Y:S02]  /*6730*/  ISETP.GT.AND P2, PT, R127, 0x29, P1 ;  /* 0x000000297f00780c */ /* 0x000fe40000f44270 */
[----:B------:R-:W-:Y:S02]  /*6740*/  FSEL R130, R43, -INF , !P3 ;  /* 0xff8000002b827808 */ /* 0x000fe40005800000 */
[----:B------:R-:W-:Y:S02]  /*6750*/  ISETP.GT.AND P3, PT, R127, 0x41, P1 ;  /* 0x000000417f00780c */ /* 0x000fe40000f64270 */
[C---:B------:R-:W-:Y:S02]  /*6760*/  ISETP.LT.OR P5, PT, R87.reuse, 0x21, P5 ;  /* 0x000000215700780c */ /* 0x040fe40002fa1670 */
[----:B------:R-:W-:-:S02]  /*6770*/  ISETP.LT.OR P4, PT, R87, 0x22, P4 ;  /* 0x000000225700780c */ /* 0x000fc40002781670 */
[C---:B------:R-:W-:Y:S02]  /*6780*/  ISETP.LT.OR P6, PT, R87.reuse, 0x29, P6 ;  /* 0x000000295700780c */ /* 0x040fe400037c1670 */
[C---:B------:R-:W-:Y:S02]  /*6790*/  ISETP.LT.OR P2, PT, R87.reuse, 0x2a, P2 ;  /* 0x0000002a5700780c */ /* 0x040fe40001741670 */
[----:B------:R-:W-:Y:S02]  /*67a0*/  ISETP.LT.OR P3, PT, R87, 0x42, P3 ;  /* 0x000000425700780c */ /* 0x000fe40001f61670 */
[----:B------:R-:W-:Y:S02]  /*67b0*/  FSEL R122, R33, -INF , !P5 ;  /* 0xff800000217a7808 */ /* 0x000fe40006800000 */
[----:B------:R-:W-:Y:S02]  /*67c0*/  FSEL R124, R35, -INF , !P4 ;  /* 0xff800000237c7808 */ /* 0x000fe40006000000 */
[----:B------:R-:W-:-:S02]  /*67d0*/  FSEL R126, R39, -INF , !P6 ;  /* 0xff800000277e7808 */ /* 0x000fc40007000000 */
[----:B------:R-:W-:Y:S02]  /*67e0*/  FSEL R128, R41, -INF , !P2 ;  /* 0xff80000029807808 */ /* 0x000fe40005000000 */
[C---:B------:R-:W-:Y:S02]  /*67f0*/  ISETP.GT.AND P5, PT, R127.reuse, 0x31, P1 ;  /* 0x000000317f00780c */ /* 0x040fe40000fa4270 */
[C---:B------:R-:W-:Y:S02]  /*6800*/  ISETP.GT.AND P4, PT, R127.reuse, 0x38, P1 ;  /* 0x000000387f00780c */ /* 0x040fe40000f84270 */
[C---:B------:R-:W-:Y:S02]  /*6810*/  ISETP.GT.AND P6, PT, R127.reuse, 0x39, P1 ;  /* 0x000000397f00780c */ /* 0x040fe40000fc4270 */
[----:B------:R-:W-:Y:S02]  /*6820*/  ISETP.GT.AND P2, PT, R127, 0x40, P1 ;  /* 0x000000407f00780c */ /* 0x000fe40000f44270 */
[----:B------:R-:W-:-:S02]  /*6830*/  FSEL R140, R53, -INF , !P3 ;  /* 0xff800000358c7808 */ /* 0x000fc40005800000 */
[----:B------:R-:W-:Y:S02]  /*6840*/  ISETP.GT.AND P3, PT, R127, 0x58, P1 ;  /* 0x000000587f00780c */ /* 0x000fe40000f64270 */
[C---:B------:R-:W-:Y:S02]  /*6850*/  ISETP.LT.OR P5, PT, R87.reuse, 0x32, P5 ;  /* 0x000000325700780c */ /* 0x040fe40002fa1670 */
[C---:B------:R-:W-:Y:S02]  /*6860*/  ISETP.LT.OR P4, PT, R87.reuse, 0x39, P4 ;  /* 0x000000395700780c */ /* 0x040fe40002781670 */
[C---:B------:R-:W-:Y:S02]  /*6870*/  ISETP.LT.OR P6, PT, R87.reuse, 0x3a, P6 ;  /* 0x0000003a5700780c */ /* 0x040fe400037c1670 */
[C---:B------:R-:W-:Y:S02]  /*6880*/  ISETP.LT.OR P2, PT, R87.reuse, 0x41, P2 ;  /* 0x000000415700780c */ /* 0x040fe40001741670 */
[----:B------:R-:W-:-:S02]  /*6890*/  ISETP.LT.OR P3, PT, R87, 0x59, P3 ;  /* 0x000000595700780c */ /* 0x000fc40001f61670 */
[----:B------:R-:W-:Y:S02]  /*68a0*/  FSEL R132, R45, -INF , !P5 ;  /* 0xff8000002d847808 */ /* 0x000fe40006800000 */
[----:B------:R-:W-:Y:S02]  /*68b0*/  FSEL R134, R47, -INF , !P4 ;  /* 0xff8000002f867808 */ /* 0x000fe40006000000 */
        /* <DEDUP_REMOVED lines=22> */
[----:B------:R-:W-:Y:S02]  /*6a20*/  PLOP3.LUT P3, PT, PT, PT, UP0, 0x40, 0x0 ;  /* 0x000000000000781c */ /* 0x000fe40003f6e808 */
[C---:B------:R-:W-:Y:S02]  /*6a30*/  ISETP.LT.OR P5, PT, R87.reuse, 0x5a, P5 ;  /* 0x0000005a5700780c */ /* 0x040fe40002fa1670 */
[C---:B------:R-:W-:Y:S02]  /*6a40*/  ISETP.LT.OR P4, PT, R87.reuse, 0x61, P4 ;  /* 0x000000615700780c */ /* 0x040fe40002781670 */
[C---:B------:R-:W-:Y:S02]  /*6a50*/  ISETP.LT.OR P6, PT, R87.reuse, 0x62, P6 ;  /* 0x000000625700780c */ /* 0x040fe400037c1670 */
[----:B------:R-:W-:Y:S02]  /*6a60*/  ISETP.LT.OR P2, PT, R87, 0x69, P2 ;  /* 0x000000695700780c */ /* 0x000fe40001741670 */
[----:B------:R-:W-:-:S02]  /*6a70*/  FSEL R120, R120, -INF , !P5 ;  /* 0xff80000078787808 */ /* 0x000fc40006800000 */
[----:B------:R-:W-:Y:S02]  /*6a80*/  FSEL R72, R72, -INF , !P4 ;  /* 0xff80000048487808 */ /* 0x000fe40006000000 */
[----:B------:R-:W-:Y:S02]  /*6a90*/  FSEL R71, R71, -INF , !P6 ;  /* 0xff80000047477808 */ /* 0x000fe40007000000 */
[----:B------:R-:W-:Y:S02]  /*6aa0*/  FSEL R11, R125, -INF , !P2 ;  /* 0xff8000007d0b7808 */ /* 0x000fe40005000000 */
[C---:B------:R-:W-:Y:S02]  /*6ab0*/  ISETP.GT.AND P5, PT, R127.reuse, 0x70, P1 ;  /* 0x000000707f00780c */ /* 0x040fe40000fa4270 */
[C---:B------:R-:W-:Y:S02]  /*6ac0*/  ISETP.GT.AND P4, PT, R127.reuse, 0x71, P1 ;  /* 0x000000717f00780c */ /* 0x040fe40000f84270 */
[----:B------:R-:W-:-:S02]  /*6ad0*/  ISETP.GT.AND P6, PT, R127, 0x78, P1 ;  /* 0x000000787f00780c */ /* 0x000fc40000fc4270 */
[----:B------:R-:W-:Y:S02]  /*6ae0*/  ISETP.GT.AND P2, PT, R127, 0x79, P1 ;  /* 0x000000797f00780c */ /* 0x000fe40000f44270 */
[C---:B------:R-:W-:Y:S02]  /*6af0*/  ISETP.LT.OR P5, PT, R87.reuse, 0x71, P5 ;  /* 0x000000715700780c */ /* 0x040fe40002fa1670 */
[C---:B------:R-:W-:Y:S02]  /*6b00*/  ISETP.LT.OR P4, PT, R87.reuse, 0x72, P4 ;  /* 0x000000725700780c */ /* 0x040fe40002781670 */
[C---:B------:R-:W-:Y:S02]  /*6b10*/  ISETP.LT.OR P6, PT, R87.reuse, 0x79, P6 ;  /* 0x000000795700780c */ /* 0x040fe400037c1670 */
[----:B------:R-:W-:Y:S02]  /*6b20*/  ISETP.LT.OR P2, PT, R87, 0x7a, P2 ;  /* 0x0000007a5700780c */ /* 0x000fe40001741670 */
[----:B------:R-:W-:-:S02]  /*6b30*/  FSEL R27, R77, -INF , !P5 ;  /* 0xff8000004d1b7808 */ /* 0x000fc40006800000 */
[----:B------:R-:W-:Y:S02]  /*6b40*/  FSEL R33, R75, -INF , !P4 ;  /* 0xff8000004b217808 */ /* 0x000fe40006000000 */
[----:B------:R-:W-:Y:S02]  /*6b50*/  FSEL R31, R81, -INF , !P6 ;  /* 0xff800000511f7808 */ /* 0x000fe40007000000 */
[----:B------:R-:W-:Y:S01]  /*6b60*/  FSEL R29, R79, -INF , !P2 ;  /* 0xff8000004f1d7808 */ /* 0x000fe20005000000 */
[----:B------:R-:W-:Y:S06]  /*6b70*/  @P3 BRA `(.L_x_970) ;  /* 0x00000000005c3947 */ /* 0x000fec0003800000 */
        /* <DEDUP_REMOVED lines=8> */
[----:B------:R-:W0:Y:S02]  /*6c00*/  @P2 LDC.64 R12, c[0x0][0x9e8] ;  /* 0x00027a00ff0c2b82 */ /* 0x000e240000000a00 */
[----:B0-----:R-:W-:-:S05]  /*6c10*/  @P2 IMAD.HI.U32 R12, R9, R12, RZ ;  /* 0x0000000c090c2227 */ /* 0x001fca00078e00ff */
[----:B------:R-:W-:-:S04]  /*6c20*/  @P2 SHF.R.U32.HI R9, RZ, R13, R12 ;  /* 0x0000000dff092219 */ /* 0x000fc8000001160c */
[----:B------:R-:W-:Y:S01]  /*6c30*/  LOP3.LUT R9, RZ, R9, RZ, 0x33, !PT ;  /* 0x00000009ff097212 */ /* 0x000fe200078e33ff */
[----:B------:R-:W-:Y:S06]  /*6c40*/  BRA `(.L_x_973) ;  /* 0x0000000000147947 */ /* 0x000fec0003800000 */
.L_x_972:
[----:B------:R-:W-:-:S05]  /*6c50*/  IMAD.U32 R35, RZ, RZ, UR21 ;  /* 0x00000015ff237e24 */ /* 0x000fca000f8e00ff */
[----:B------:R-:W-:-:S13]  /*6c60*/  ISETP.NE.AND P2, PT, R35, 0x1, PT ;  /* 0x000000012300780c */ /* 0x000fda0003f45270 */
[----:B------:R-:W0:Y:S02]  /*6c70*/  @P2 LDC.64 R12, c[0x0][0x9e8] ;  /* 0x00027a00ff0c2b82 */ /* 0x000e240000000a00 */
[----:B0-----:R-:W-:-:S05]  /*6c80*/  @P2 IMAD.HI.U32 R12, R9, R12, RZ ;  /* 0x0000000c090c2227 */ /* 0x001fca00078e00ff */
[----:B------:R-:W-:-:S07]  /*6c90*/  @P2 SHF.R.U32.HI R9, RZ, R13, R12 ;  /* 0x0000000dff092219 */ /* 0x000fce000001160c */
.L_x_973:
[----:B------:R-:W-:Y:S05]  /*6ca0*/  BSYNC B0 ;  /* 0x0000000000007941 */ /* 0x000fea0003800000 */
.L_x_971:
[----:B------:R-:W-:-:S04]  /*6cb0*/  IMAD R9, R9, R35, -R70 ;  /* 0x0000002309097224 */ /* 0x000fc800078e0a46 */
[----:B------:R-:W-:-:S05]  /*6cc0*/  IMAD R12, R16, -0x2, R9 ;  /* 0xfffffffe100c7824 */ /* 0x000fca00078e0209 */
[----:B------:R-:W-:Y:S02]  /*6cd0*/  VIADDMNMX R15, R12, R35, R15, PT ;  /* 0x000000230c0f7246 */ /* 0x000fe4000380010f */
[----:B------:R-:W-:-:S07]  /*6ce0*/  VIMNMX R25, R25, R12, !PT ;  /* 0x0000000c19197248 */ /* 0x000fce0007fe0100 */
.L_x_970:
[----:B------:R-:W-:Y:S02]  /*6cf0*/  FMNMX.FTZ R9, R73, R4, !PT ;  /* 0x0000000449097209 */ /* 0x000fe40007810000 */
[----:B------:R-:W-:Y:S02]  /*6d00*/  ISETP.GT.AND P5, PT, R25, 0x10, P1 ;  /* 0x000000101900780c */ /* 0x000fe40000fa4270 */
[----:B------:R-:W-:Y:S02]  /*6d10*/  FMNMX.FTZ R9, R74, R9, !PT ;  /* 0x000000094a097209 */ /* 0x000fe40007810000 */
[----:B------:R-:W-:Y:S02]  /*6d20*/  ISETP.LT.OR P5, PT, R15, 0x11, P5 ;  /* 0x000000110f00780c */ /* 0x000fe40002fa1670 */
[----:B------:R-:W-:Y:S02]  /*6d30*/  FMNMX.FTZ R9, R76, R9, !PT ;  /* 0x000000094c097209 */ /* 0x000fe40007810000 */
[----:B------:R-:W-:-:S02]  /*6d40*/  ISETP.GT.AND P6, PT, R25, 0x1, P1 ;  /* 0x000000011900780c */ /* 0x000fc40000fc4270 */
[----:B------:R-:W-:Y:S02]  /*6d50*/  FMNMX.FTZ R9, R78, R9, !PT ;  /* 0x000000094e097209 */ /* 0x000fe40007810000 */
[C---:B------:R-:W-:Y:S02]  /*6d60*/  ISETP.GT.AND P4, PT, R25.reuse, 0x9, P1 ;  /* 0x000000091900780c */ /* 0x040fe40000f84270 */
[----:B------:R-:W-:Y:S02]  /*6d70*/  FMNMX.FTZ R9, R80, R9, !PT ;  /* 0x0000000950097209 */ /* 0x000fe40007810000 */
[----:B------:R-:W-:Y:S02]  /*6d80*/  FSEL R14, R14, -INF , !P5 ;  /* 0xff8000000e0e7808 */ /* 0x000fe40006800000 */
[----:B------:R-:W-:Y:S02]  /*6d90*/  FMNMX.FTZ R9, R82, R9, !PT ;  /* 0x0000000952097209 */ /* 0x000fe40007810000 */
[----:B------:R-:W-:-:S02]  /*6da0*/  ISETP.GT.AND P5, PT, R25, 0x20, P1 ;  /* 0x000000201900780c */ /* 0x000fc40000fa4270 */
[----:B------:R-:W-:Y:S02]  /*6db0*/  FMNMX.FTZ R9, R84, R9, !PT ;  /* 0x0000000954097209 */ /* 0x000fe40007810000 */
[C---:B------:R-:W-:Y:S02]  /*6dc0*/  ISETP.LT.OR P6, PT, R15.reuse, 0x2, P6 ;  /* 0x000000020f00780c */ /* 0x040fe400037c1670 */
[----:B------:R-:W-:Y:S02]  /*6dd0*/  FMNMX.FTZ R9, R86, R9, !PT ;  /* 0x0000000956097209 */ /* 0x000fe40007810000 */
[C---:B------:R-:W-:Y:S02]  /*6de0*/  ISETP.LT.OR P4, PT, R15.reuse, 0xa, P4 ;  /* 0x0000000a0f00780c */ /* 0x040fe40002781670 */
[----:B------:R-:W-:Y:S02]  /*6df0*/  FMNMX.FTZ R9, R122, R9, !PT ;  /* 0x000000097a097209 */ /* 0x000fe40007810000 */
[----:B------:R-:W-:-:S02]  /*6e00*/  ISETP.LT.OR P5, PT, R15, 0x21, P5 ;  /* 0x000000210f00780c */ /* 0x000fc40002fa1670 */
[----:B------:R-:W-:Y:S02]  /*6e10*/  FMNMX.FTZ R9, R124, R9, !PT ;  /* 0x000000097c097209 */ /* 0x000fe40007810000 */
[----:B------:R-:W-:Y:S02]  /*6e20*/  FSEL R70, R7, -INF , !P6 ;  /* 0xff80000007467808 */ /* 0x000fe40007000000 */
[----:B------:R-:W-:Y:S02]  /*6e30*/  FMNMX.FTZ R9, R126, R9, !PT ;  /* 0x000000097e097209 */ /* 0x000fe40007810000 */
[----:B------:R-:W-:Y:S02]  /*6e40*/  FSEL R28, R28, -INF , !P5 ;  /* 0xff8000001c1c7808 */ /* 0x000fe40006800000 */
[----:B------:R-:W-:Y:S02]  /*6e50*/  FMNMX.FTZ R9, R128, R9, !PT ;  /* 0x0000000980097209 */ /* 0x000fe40007810000 */
[----:B------:R-:W-:-:S02]  /*6e60*/  ISETP.GT.AND P5, PT, R25, RZ, P1 ;  /* 0x000000ff1900720c */ /* 0x000fc40000fa4270 */
[----:B------:R-:W-:Y:S02]  /*6e70*/  FMNMX.FTZ R9, R130, R9, !PT ;  /* 0x0000000982097209 */ /* 0x000fe40007810000 */
[----:B------:R-:W-:Y:S02]  /*6e80*/  ISETP.LT.OR P5, PT, R15, 0x1, P5 ;  /* 0x000000010f00780c */ /* 0x000fe40002fa1670 */
[----:B------:R-:W-:Y:S02]  /*6e90*/  FMNMX.FTZ R9, R132, R9, !PT ;  /* 0x0000000984097209 */ /* 0x000fe40007810000 */
[----:B------:R-:W-:Y:S02]  /*6ea0*/  ISETP.GT.AND P3, PT, R25, 0x8, P1 ;  /* 0x000000081900780c */ /* 0x000fe40000f64270 */
[----:B------:R-:W-:Y:S02]  /*6eb0*/  FMNMX.FTZ R9, R134, R9, !PT ;  /* 0x0000000986097209 */ /* 0x000fe40007810000 */
[----:B------:R-:W-:-:S02]  /*6ec0*/  ISETP.LT.OR P3, PT, R15, 0x9, P3 ;  /* 0x000000090f00780c */ /* 0x000fc40001f61670 */
[----:B------:R-:W-:Y:S02]  /*6ed0*/  FMNMX.FTZ R9, R136, R9, !PT ;  /* 0x0000000988097209 */ /* 0x000fe40007810000 */
[----:B------:R-:W-:Y:S02]  /*6ee0*/  FSEL R8, R8, -INF , !P3 ;  /* 0xff80000008087808 */ /* 0x000fe40005800000 */
[----:B------:R-:W-:Y:S02]  /*6ef0*/  FMNMX.FTZ R9, R138, R9, !PT ;  /* 0x000000098a097209 */ /* 0x000fe40007810000 */
[C---:B------:R-:W-:Y:S02]  /*6f00*/  ISETP.GT.AND P2, PT, R25.reuse, 0x11, P1 ;  /* 0x000000111900780c */ /* 0x040fe40000f44270 */
[----:B------:R-:W-:Y:S02]  /*6f10*/  FMNMX.FTZ R9, R140, R9, !PT ;  /* 0x000000098c097209 */ /* 0x000fe40007810000 */
[----:B------:R-:W-:-:S02]  /*6f20*/  ISETP.GT.AND P3, PT, R25, 0x18, P1 ;  /* 0x000000181900780c */ /* 0x000fc40000f64270 */
[----:B------:R-:W-:Y:S02]  /*6f30*/  FMNMX.FTZ R9, R142, R9, !PT ;  /* 0x000000098e097209 */ /* 0x000fe40007810000 */
[C---:B------:R-:W-:Y:S02]  /*6f40*/  ISETP.LT.OR P2, PT, R15.reuse, 0x12, P2 ;  /* 0x000000120f00780c */ /* 0x040fe40001741670 */
[----:B------:R-:W-:Y:S02]  /*6f50*/  FMNMX.FTZ R9, R144, R9, !PT ;  /* 0x0000000990097209 */ /* 0x000fe40007810000 */
[----:B------:R-:W-:Y:S02]  /*6f60*/  ISETP.LT.OR P3, PT, R15, 0x19, P3 ;  /* 0x000000190f00780c */ /* 0x000fe40001f61670 */
[----:B------:R-:W-:Y:S02]  /*6f70*/  FMNMX.FTZ R9, R146, R9, !PT ;  /* 0x0000000992097209 */ /* 0x000fe40007810000 */
[----:B------:R-:W-:-:S02]  /*6f80*/  FSEL R20, R20, -INF , !P2 ;  /* 0xff80000014147808 */ /* 0x000fc40005000000 */
[----:B------:R-:W-:Y:S02]  /*6f90*/  FMNMX.FTZ R9, R148, R9, !PT ;  /* 0x0000000994097209 */ /* 0x000fe40007810000 */
[----:B------:R-:W-:Y:S02]  /*6fa0*/  FSEL R24, R24, -INF , !P3 ;  /* 0xff80000018187808 */ /* 0x000fe40005800000 */
[----:B------:R-:W-:Y:S02]  /*6fb0*/  FMNMX.FTZ R9, R150, R9, !PT ;  /* 0x0000000996097209 */ /* 0x000fe40007810000 */
[C---:B------:R-:W-:Y:S02]  /*6fc0*/  ISETP.GT.AND P2, PT, R25.reuse, 0x21, P1 ;  /* 0x000000211900780c */ /* 0x040fe40000f44270 */
[----:B------:R-:W-:Y:S02]  /*6fd0*/  FMNMX.FTZ R9, R120, R9, !PT ;  /* 0x0000000978097209 */ /* 0x000fe40007810000 */
[----:B------:R-:W-:-:S02]  /*6fe0*/  ISETP.GT.AND P3, PT, R25, 0x28, P1 ;  /* 0x000000281900780c */ /* 0x000fc40000f64270 */
[----:B------:R-:W-:Y:S02]  /*6ff0*/  FMNMX.FTZ R12, R72, R9, !PT ;  /* 0x00000009480c7209 */ /* 0x000fe40007810000 */
[----:B------:R-:W0:Y:S01]  /*7000*/  LDC R9, c[0x0][0x988] ;  /* 0x00026200ff097b82 */ /* 0x000e220000000800 */
[----:B------:R-:W-:Y:S02]  /*7010*/  ISETP.LT.OR P2, PT, R15, 0x22, P2 ;  /* 0x000000220f00780c */ /* 0x000fe40001741670 */
[----:B------:R-:W-:Y:S02]  /*7020*/  FMNMX.FTZ R12, R71, R12, !PT ;  /* 0x0000000c470c7209 */ /* 0x000fe40007810000 */
[----:B------:R-:W-:Y:S02]  /*7030*/  ISETP.LT.OR P3, PT, R15, 0x29, P3 ;  /* 0x000000290f00780c */ /* 0x000fe40001f61670 */
[----:B------:R-:W-:Y:S02]  /*7040*/  FMNMX.FTZ R12, R11, R12, !PT ;  /* 0x0000000c0b0c7209 */ /* 0x000fe40007810000 */
[----:B------:R-:W-:-:S02]  /*7050*/  FSEL R30, R30, -INF , !P2 ;  /* 0xff8000001e1e7808 */ /* 0x000fc40005000000 */
[----:B------:R-:W-:Y:S02]  /*7060*/  FMNMX.FTZ R12, R21, R12, !PT ;  /* 0x0000000c150c7209 */ /* 0x000fe40007810000 */
[----:B------:R-:W-:Y:S02]  /*7070*/  ISETP.GT.AND P2, PT, R25, 0x30, P1 ;  /* 0x000000301900780c */ /* 0x000fe40000f44270 */
[----:B------:R-:W-:Y:S02]  /*7080*/  FMNMX.FTZ R12, R27, R12, !PT ;  /* 0x0000000c1b0c7209 */ /* 0x000fe40007810000 */
[----:B------:R-:W-:Y:S02]  /*7090*/  FSEL R32, R32, -INF , !P3 ;  /* 0xff80000020207808 */ /* 0x000fe40005800000 */
[----:B------:R-:W-:Y:S02]  /*70a0*/  FMNMX.FTZ R12, R33, R12, !PT ;  /* 0x0000000c210c7209 */ /* 0x000fe40007810000 */
[----:B------:R-:W-:-:S02]  /*70b0*/  ISETP.GT.AND P3, PT, R25, 0x31, P1 ;  /* 0x000000311900780c */ /* 0x000fc40000f64270 */
[----:B------:R-:W-:Y:S02]  /*70c0*/  FMNMX.FTZ R12, R31, R12, !PT ;  /* 0x0000000c1f0c7209 */ /* 0x000fe40007810000 */
[----:B------:R-:W-:Y:S02]  /*70d0*/  ISETP.LT.OR P2, PT, R15, 0x31, P2 ;  /* 0x000000310f00780c */ /* 0x000fe40001741670 */
[----:B------:R-:W-:Y:S02]  /*70e0*/  FMNMX.FTZ R13, R29, R12, !PT ;  /* 0x0000000c1d0d7209 */ /* 0x000fe40007810000 */
[----:B------:R-:W-:-:S03]  /*70f0*/  ISETP.LT.OR P3, PT, R15, 0x32, P3 ;  /* 0x000000320f00780c */ /* 0x000fc60001f61670 */
[----:B------:R-:W1:Y:S01]  /*7100*/  SHFL.BFLY PT, R12, R13, 0x2, 0x1f ;  /* 0x0c401f000d0c7f89 */ /* 0x000e6200000e0000 */
[----:B------:R-:W-:Y:S02]  /*7110*/  FSEL R40, R40, -INF , !P3 ;  /* 0xff80000028287808 */ /* 0x000fe40005800000 */
[----:B------:R-:W-:-:S04]  /*7120*/  ISETP.GT.AND P3, PT, R25, 0x41, P1 ;  /* 0x000000411900780c */ /* 0x000fc80000f64270 */
[----:B------:R-:W-:Y:S02]  /*7130*/  ISETP.LT.OR P3, PT, R15, 0x42, P3 ;  /* 0x000000420f00780c */ /* 0x000fe40001f61670 */
[----:B-1----:R-:W-:Y:S02]  /*7140*/  FMNMX.FTZ R35, R13, R12, !PT ;  /* 0x0000000c0d237209 */ /* 0x002fe40007810000 */
[----:B------:R-:W-:Y:S02]  /*7150*/  FSEL R13, R10, -INF , !P4 ;  /* 0xff8000000a0d7808 */ /* 0x000fe40006000000 */
[----:B------:R-:W-:Y:S01]  /*7160*/  ISETP.GT.AND P4, PT, R25, 0x19, P1 ;  /* 0x000000191900780c */ /* 0x000fe20000f84270 */
[----:B------:R-:W1:Y:S03]  /*7170*/  SHFL.BFLY PT, R12, R35, 0x1, 0x1f ;  /* 0x0c201f00230c7f89 */ /* 0x000e6600000e0000 */
[----:B------:R-:W-:-:S04]  /*7180*/  ISETP.LT.OR P4, PT, R15, 0x1a, P4 ;  /* 0x0000001a0f00780c */ /* 0x000fc80002781670 */
[----:B------:R-:W-:Y:S02]  /*7190*/  FSEL R39, R26, -INF , !P4 ;  /* 0xff8000001a277808 */ /* 0x000fe40006000000 */
[----:B------:R-:W-:-:S04]  /*71a0*/  ISETP.GT.AND P4, PT, R25, 0x29, P1 ;  /* 0x000000291900780c */ /* 0x000fc80000f84270 */
[----:B------:R-:W-:Y:S02]  /*71b0*/  ISETP.LT.OR P4, PT, R15, 0x2a, P4 ;  /* 0x0000002a0f00780c */ /* 0x000fe40002781670 */
[----:B-1----:R-:W-:-:S04]  /*71c0*/  FMNMX.FTZ R12, R35, R12, !PT ;  /* 0x0000000c230c7209 */ /* 0x002fc80007810000 */
[C---:B------:R-:W-:Y:S01]  /*71d0*/  FSETP.NEU.FTZ.AND P6, PT, R12.reuse, -INF , PT ;  /* 0xff8000000c00780b */ /* 0x040fe20003fdd000 */
[----:B0-----:R-:W-:-:S05]  /*71e0*/  FMUL.FTZ R7, R12, R9 ;  /* 0x000000090c077220 */ /* 0x001fca0000410000 */
[----:B------:R-:W-:-:S05]  /*71f0*/  FSEL R7, R7, RZ, P6 ;  /* 0x000000ff07077208 */ /* 0x000fca0003000000 */
[-CC-:B------:R-:W-:Y:S01]  /*7200*/  FFMA.FTZ R26, R76, R9.reuse, -R7.reuse ;  /* 0x000000094c1a7223 */ /* 0x180fe20000010807 */
[----:B------:R-:W-:Y:S01]  /*7210*/  FSEL R76, R6, -INF , !P5 ;  /* 0xff800000064c7808 */ /* 0x000fe20006800000 */
[-CC-:B------:R-:W-:Y:S01]  /*7220*/  FFMA.FTZ R41, R78, R9.reuse, -R7.reuse ;  /* 0x000000094e297223 */ /* 0x180fe20000010807 */
[----:B------:R-:W-:Y:S01]  /*7230*/  FSEL R78, R34, -INF , !P4 ;  /* 0xff800000224e7808 */ /* 0x000fe20006000000 */
[--C-:B------:R-:W-:Y:S01]  /*7240*/  FFMA.FTZ R6, R80, R9, -R7.reuse ;  /* 0x0000000950067223 */ /* 0x100fe20000010807 */
[----:B------:R-:W-:Y:S01]  /*7250*/  FMNMX.FTZ R43, R76, R3, !PT ;  /* 0x000000034c2b7209 */ /* 0x000fe20007810000 */
[-CC-:B------:R-:W-:Y:S01]  /*7260*/  FFMA.FTZ R34, R84, R9.reuse, -R7.reuse ;  /* 0x0000000954227223 */ /* 0x180fe20000010807 */
[C---:B------:R-:W-:Y:S01]  /*7270*/  ISETP.GT.AND P5, PT, R25.reuse, 0x38, P1 ;  /* 0x000000381900780c */ /* 0x040fe20000fa4270 */
[--C-:B------:R-:W-:Y:S01]  /*7280*/  FFMA.FTZ R57, R136, R9, -R7.reuse ;  /* 0x0000000988397223 */ /* 0x100fe20000010807 */
[----:B------:R-:W-:Y:S01]  /*7290*/  FMNMX.FTZ R43, R70, R43, !PT ;  /* 0x0000002b462b7209 */ /* 0x000fe20007810000 */
[-CC-:B------:R-:W-:Y:S01]  /*72a0*/  FFMA.FTZ R132, R132, R9.reuse, -R7.reuse ;  /* 0x0000000984847223 */ /* 0x180fe20000010807 */
[----:B------:R-:W-:Y:S01]  /*72b0*/  FSEL R80, R38, -INF , !P2 ;  /* 0xff80000026507808 */ /* 0x000fe20005000000 */
[--C-:B------:R-:W-:Y:S01]  /*72c0*/  FFMA.FTZ R124, R124, R9, -R7.reuse ;  /* 0x000000097c7c7223 */ /* 0x100fe20000010807 */
[----:B------:R-:W-:Y:S01]  /*72d0*/  FMNMX.FTZ R10, R8, R43, !PT ;  /* 0x0000002b080a7209 */ /* 0x000fe20007810000 */
[-CC-:B------:R-:W-:Y:S01]  /*72e0*/  FFMA.FTZ R43, R82, R9.reuse, -R7.reuse ;  /* 0x00000009522b7223 */ /* 0x180fe20000010807 */
[----:B------:R-:W-:Y:S01]  /*72f0*/  ISETP.GT.AND P4, PT, R25, 0x39, P1 ;  /* 0x000000391900780c */ /* 0x000fe20000f84270 */
[-CC-:B------:R-:W-:Y:S01]  /*7300*/  FFMA.FTZ R35, R73, R9.reuse, -R7.reuse ;  /* 0x0000000949237223 */ /* 0x180fe20000010807 */
[----:B------:R-:W-:Y:S01]  /*7310*/  FMNMX.FTZ R45, R13, R10, !PT ;  /* 0x0000000a0d2d7209 */ /* 0x000fe20007810000 */
[--C-:B------:R-:W-:Y:S01]  /*7320*/  FFMA.FTZ R74, R74, R9, -R7.reuse ;  /* 0x000000094a4a7223 */ /* 0x100fe20000010807 */
[----:B------:R-:W-:Y:S01]  /*7330*/  ISETP.LT.OR P5, PT, R15, 0x39, P5 ;  /* 0x000000390f00780c */ /* 0x000fe20002fa1670 */
[----:B------:R-:W-:Y:S01]  /*7340*/  MUFU.EX2 R26, R26 ;  /* 0x0000001a001a7308 */ /* 0x000fe20000000800 */
[----:B------:R-:W-:Y:S01]  /*7350*/  FMNMX.FTZ R45, R14, R45, !PT ;  /* 0x0000002d0e2d7209 */ /* 0x000fe20007810000 */
[-CC-:B------:R-:W-:Y:S01]  /*7360*/  FFMA.FTZ R38, R122, R9.reuse, -R7.reuse ;  /* 0x000000097a267223 */ /* 0x180fe20000010807 */
[----:B------:R-:W-:Y:S01]  /*7370*/  ISETP.GT.AND P2, PT, R25, 0x40, P1 ;  /* 0x000000401900780c */ /* 0x000fe20000f44270 */
[--C-:B------:R-:W-:Y:S01]  /*7380*/  FFMA.FTZ R128, R128, R9, -R7.reuse ;  /* 0x0000000980807223 */ /* 0x100fe20000010807 */
[----:B------:R-:W-:Y:S01]  /*7390*/  FMNMX.FTZ R45, R20, R45, !PT ;  /* 0x0000002d142d7209 */ /* 0x000fe20007810000 */
[--C-:B------:R-:W-:Y:S01]  /*73a0*/  FFMA.FTZ R61, R144, R9, -R7.reuse ;  /* 0x00000009903d7223 */ /* 0x100fe20000010807 */
[----:B------:R-:W-:Y:S01]  /*73b0*/  FSEL R82, R42, -INF , !P5 ;  /* 0xff8000002a527808 */ /* 0x000fe20006800000 */
[----:B------:R-:W-:Y:S01]  /*73c0*/  MUFU.EX2 R35, R35 ;  /* 0x0000002300237308 */ /* 0x000fe20000000800 */
[----:B------:R-:W-:Y:S01]  /*73d0*/  FMNMX.FTZ R10, R24, R45, !PT ;  /* 0x0000002d180a7209 */ /* 0x000fe20007810000 */
[-CC-:B------:R-:W-:Y:S01]  /*73e0*/  FFMA.FTZ R45, R86, R9.reuse, -R7.reuse ;  /* 0x00000009562d7223 */ /* 0x180fe20000010807 */
[----:B------:R-:W-:Y:S01]  /*73f0*/  ISETP.LT.OR P4, PT, R15, 0x3a, P4 ;  /* 0x0000003a0f00780c */ /* 0x000fe20002781670 */
[-CC-:B------:R-:W-:Y:S01]  /*7400*/  FFMA.FTZ R42, R126, R9.reuse, -R7.reuse ;  /* 0x000000097e2a7223 */ /* 0x180fe20000010807 */
[----:B------:R-:W-:Y:S01]  /*7410*/  FMNMX.FTZ R47, R39, R10, !PT ;  /* 0x0000000a272f7209 */ /* 0x000fe20007810000 */
[--C-:B------:R-:W-:Y:S01]  /*7420*/  FFMA.FTZ R59, R148, R9, -R7.reuse ;  /* 0x00000009943b7223 */ /* 0x100fe20000010807 */
[----:B------:R-:W-:Y:S01]  /*7430*/  ISETP.LT.OR P2, PT, R15, 0x41, P2 ;  /* 0x000000410f00780c */ /* 0x000fe20001741670 */
[----:B------:R-:W-:Y:S01]  /*7440*/  MUFU.EX2 R74, R74 ;  /* 0x0000004a004a7308 */ /* 0x000fe20000000800 */
[----:B------:R-:W-:Y:S01]  /*7450*/  FMNMX.FTZ R47, R28, R47, !PT ;  /* 0x0000002f1c2f7209 */ /* 0x000fe20007810000 */
[-CC-:B------:R-:W-:Y:S01]  /*7460*/  FFMA.FTZ R126, R11, R9.reuse, -R7.reuse ;  /* 0x000000090b7e7223 */ /* 0x180fe20000010807 */
[----:B------:R-:W-:Y:S01]  /*7470*/  FSEL R84, R44, -INF , !P4 ;  /* 0xff8000002c547808 */ /* 0x000fe20006000000 */
[--C-:B------:R-:W-:Y:S01]  /*7480*/  FFMA.FTZ R44, R130, R9, -R7.reuse ;  /* 0x00000009822c7223 */ /* 0x100fe20000010807 */
[----:B------:R-:W-:Y:S01]  /*7490*/  FMNMX.FTZ R47, R30, R47, !PT ;  /* 0x0000002f1e2f7209 */ /* 0x000fe20007810000 */
[--C-:B------:R-:W-:Y:S01]  /*74a0*/  FFMA.FTZ R130, R150, R9, -R7.reuse ;  /* 0x0000000996827223 */ /* 0x100fe20000010807 */
[----:B------:R-:W-:Y:S01]  /*74b0*/  ISETP.GT.AND P5, PT, R25, 0x48, P1 ;  /* 0x000000481900780c */ /* 0x000fe20000fa4270 */
[----:B------:R-:W-:Y:S01]  /*74c0*/  MUFU.EX2 R41, R41 ;  /* 0x0000002900297308 */ /* 0x000fe20000000800 */
[----:B------:R-:W-:Y:S01]  /*74d0*/  FMNMX.FTZ R47, R32, R47, !PT ;  /* 0x0000002f202f7209 */ /* 0x000fe20007810000 */
[-CC-:B------:R-:W-:Y:S01]  /*74e0*/  FFMA.FTZ R11, R33, R9.reuse, -R7.reuse ;  /* 0x00000009210b7223 */ /* 0x180fe20000010807 */
[----:B------:R-:W-:Y:S01]  /*74f0*/  FSEL R46, R46, -INF , !P2 ;  /* 0xff8000002e2e7808 */ /* 0x000fe20005000000 */
[----:B------:R-:W-:Y:S01]  /*7500*/  FFMA.FTZ R122, R31, R9, -R7 ;  /* 0x000000091f7a7223 */ /* 0x000fe20000010807 */
[----:B------:R-:W-:-:S02]  /*7510*/  FMNMX.FTZ R49, R78, R47, !PT ;  /* 0x0000002f4e317209 */ /* 0x000fc40007810000 */
[----:B------:R-:W-:Y:S01]  /*7520*/  ISETP.GT.AND P4, PT, R25, 0x49, P1 ;  /* 0x000000491900780c */ /* 0x000fe20000f84270 */
[----:B------:R0:W-:Y:S01]  /*7530*/  MUFU.EX2 R47, R124 ;  /* 0x0000007c002f7308 */ /* 0x0001e20000000800 */
[----:B------:R-:W-:Y:S02]  /*7540*/  FMNMX.FTZ R49, R80, R49, !PT ;  /* 0x0000003150317209 */ /* 0x000fe40007810000 */
[----:B------:R-:W-:Y:S02]  /*7550*/  ISETP.LT.OR P5, PT, R15, 0x49, P5 ;  /* 0x000000490f00780c */ /* 0x000fe40002fa1670 */
[----:B------:R-:W-:Y:S02]  /*7560*/  FMNMX.FTZ R49, R40, R49, !PT ;  /* 0x0000003128317209 */ /* 0x000fe40007810000 */
[----:B------:R-:W-:Y:S01]  /*7570*/  FSEL R86, R48, -INF , !P3 ;  /* 0xff80000030567808 */ /* 0x000fe20005800000 */
[----:B------:R-:W-:Y:S01]  /*7580*/  MUFU.EX2 R6, R6 ;  /* 0x0000000600067308 */ /* 0x000fe20000000800 */
[----:B------:R-:W-:Y:S01]  /*7590*/  FMNMX.FTZ R49, R82, R49, !PT ;  /* 0x0000003152317209 */ /* 0x000fe20007810000 */
[-CC-:B0-----:R-:W-:Y:S01]  /*75a0*/  FFMA.FTZ R124, R72, R9.reuse, -R7.reuse ;  /* 0x00000009487c7223 */ /* 0x181fe20000010807 */
[----:B------:R-:W-:Y:S01]  /*75b0*/  ISETP.GT.AND P2, PT, R25, 0x50, P1 ;  /* 0x000000501900780c */ /* 0x000fe20000f44270 */
[--C-:B------:R-:W-:Y:S01]  /*75c0*/  FFMA.FTZ R48, R134, R9, -R7.reuse ;  /* 0x0000000986307223 */ /* 0x100fe20000010807 */
[----:B------:R-:W-:Y:S01]  /*75d0*/  FMNMX.FTZ R51, R84, R49, !PT ;  /* 0x0000003154337209 */ /* 0x000fe20007810000 */
[----:B------:R-:W-:Y:S01]  /*75e0*/  FFMA.FTZ R134, R142, R9, -R7 ;  /* 0x000000098e867223 */ /* 0x000fe20000010807 */
[----:B------:R-:W-:Y:S01]  /*75f0*/  FSEL R50, R50, -INF , !P5 ;  /* 0xff80000032327808 */ /* 0x000fe20006800000 */
[----:B------:R-:W-:Y:S01]  /*7600*/  MUFU.EX2 R43, R43 ;  /* 0x0000002b002b7308 */ /* 0x000fe20000000800 */
[----:B------:R-:W-:-:S02]  /*7610*/  FMNMX.FTZ R51, R46, R51, !PT ;  /* 0x000000332e337209 */ /* 0x000fc40007810000 */
[----:B------:R-:W-:Y:S02]  /*7620*/  ISETP.LT.OR P4, PT, R15, 0x4a, P4 ;  /* 0x0000004a0f00780c */ /* 0x000fe40002781670 */
[----:B------:R-:W-:Y:S02]  /*7630*/  FMNMX.FTZ R51, R86, R51, !PT ;  /* 0x0000003356337209 */ /* 0x000fe40007810000 */
[----:B------:R-:W-:Y:S01]  /*7640*/  ISETP.GT.AND P3, PT, R25, 0x51, P1 ;  /* 0x000000511900780c */ /* 0x000fe20000f64270 */
[----:B------:R-:W-:Y:S01]  /*7650*/  MUFU.EX2 R34, R34 ;  /* 0x0000002200227308 */ /* 0x000fe20000000800 */
[----:B------:R-:W-:Y:S02]  /*7660*/  ISETP.LT.OR P2, PT, R15, 0x51, P2 ;  /* 0x000000510f00780c */ /* 0x000fe40001741670 */
[----:B------:R-:W-:Y:S02]  /*7670*/  FSEL R52, R52, -INF , !P4 ;  /* 0xff80000034347808 */ /* 0x000fe40006000000 */
[----:B------:R-:W-:-:S02]  /*7680*/  FMNMX.FTZ R51, R50, R51, !PT ;  /* 0x0000003332337209 */ /* 0x000fc40007810000 */
[----:B------:R-:W-:Y:S01]  /*7690*/  ISETP.GT.AND P5, PT, R25, 0x58, P1 ;  /* 0x000000581900780c */ /* 0x000fe20000fa4270 */
[----:B------:R-:W-:Y:S01]  /*76a0*/  MUFU.EX2 R45, R45 ;  /* 0x0000002d002d7308 */ /* 0x000fe20000000800 */
[----:B------:R-:W-:Y:S02]  /*76b0*/  FSEL R54, R54, -INF , !P2 ;  /* 0xff80000036367808 */ /* 0x000fe40005000000 */
[----:B------:R-:W-:Y:S02]  /*76c0*/  ISETP.LT.OR P3, PT, R15, 0x52, P3 ;  /* 0x000000520f00780c */ /* 0x000fe40001f61670 */
[----:B------:R-:W-:Y:S02]  /*76d0*/  FMNMX.FTZ R53, R52, R51, !PT ;  /* 0x0000003334357209 */ /* 0x000fe40007810000 */
[----:B------:R-:W-:Y:S01]  /*76e0*/  ISETP.GT.AND P4, PT, R25, 0x59, P1 ;  /* 0x000000591900780c */ /* 0x000fe20000f84270 */
[----:B------:R0:W-:Y:S01]  /*76f0*/  MUFU.EX2 R51, R132 ;  /* 0x0000008400337308 */ /* 0x0001e20000000800 */
[----:B------:R-:W-:-:S02]  /*7700*/  ISETP.LT.OR P5, PT, R15, 0x59, P5 ;  /* 0x000000590f00780c */ /* 0x000fc40002fa1670 */
[----:B------:R-:W-:Y:S02]  /*7710*/  FSEL R56, R56, -INF , !P3 ;  /* 0xff80000038387808 */ /* 0x000fe40005800000 */
[----:B------:R-:W-:Y:S02]  /*7720*/  FMNMX.FTZ R53, R54, R53, !PT ;  /* 0x0000003536357209 */ /* 0x000fe40007810000 */
[----:B------:R-:W-:Y:S01]  /*7730*/  ISETP.GT.AND P2, PT, R25, 0x60, P1 ;  /* 0x000000601900780c */ /* 0x000fe20000f44270 */
[----:B------:R-:W-:Y:S01]  /*7740*/  MUFU.EX2 R38, R38 ;  /* 0x0000002600267308 */ /* 0x000fe20000000800 */
[----:B------:R-:W-:Y:S01]  /*7750*/  FSEL R58, R58, -INF , !P5 ;  /* 0xff8000003a3a7808 */ /* 0x000fe20006800000 */
[----:B0-----:R-:W-:Y:S01]  /*7760*/  FFMA.FTZ R132, R138, R9, -R7 ;  /* 0x000000098a847223 */ /* 0x001fe20000010807 */
[----:B------:R-:W-:Y:S02]  /*7770*/  ISETP.LT.OR P4, PT, R15, 0x5a, P4 ;  /* 0x0000005a0f00780c */ /* 0x000fe40002781670 */
[----:B------:R-:W-:-:S02]  /*7780*/  FMNMX.FTZ R53, R56, R53, !PT ;  /* 0x0000003538357209 */ /* 0x000fc40007810000 */
[----:B------:R-:W-:Y:S01]  /*7790*/  ISETP.GT.AND P3, PT, R25, 0x61, P1 ;  /* 0x000000611900780c */ /* 0x000fe20000f64270 */
[----:B------:R-:W-:Y:S01]  /*77a0*/  MUFU.EX2 R42, R42 ;  /* 0x0000002a002a7308 */ /* 0x000fe20000000800 */
[----:B------:R-:W-:Y:S02]  /*77b0*/  ISETP.LT.OR P2, PT, R15, 0x61, P2 ;  /* 0x000000610f00780c */ /* 0x000fe40001741670 */
[----:B------:R-:W-:Y:S02]  /*77c0*/  FSEL R60, R60, -INF , !P4 ;  /* 0xff8000003c3c7808 */ /* 0x000fe40006000000 */
[----:B------:R-:W-:Y:S02]  /*77d0*/  FMNMX.FTZ R53, R58, R53, !PT ;  /* 0x000000353a357209 */ /* 0x000fe40007810000 */
[----:B------:R-:W-:Y:S01]  /*77e0*/  ISETP.GT.AND P5, PT, R25, 0x68, P1 ;  /* 0x000000681900780c */ /* 0x000fe20000fa4270 */
[----:B------:R0:W-:Y:S01]  /*77f0*/  MUFU.EX2 R49, R128 ;  /* 0x0000008000317308 */ /* 0x0001e20000000800 */
[----:B------:R-:W-:-:S02]  /*7800*/  FSEL R62, R62, -INF , !P2 ;  /* 0xff8000003e3e7808 */ /* 0x000fc40005000000 */
[C---:B------:R-:W-:Y:S02]  /*7810*/  ISETP.LT.OR P3, PT, R15.reuse, 0x62, P3 ;  /* 0x000000620f00780c */ /* 0x040fe40001f61670 */
[----:B------:R-:W-:Y:S02]  /*7820*/  FMNMX.FTZ R55, R60, R53, !PT ;  /* 0x000000353c377209 */ /* 0x000fe40007810000 */
[----:B------:R-:W-:Y:S01]  /*7830*/  ISETP.LT.OR P5, PT, R15, 0x69, P5 ;  /* 0x000000690f00780c */ /* 0x000fe20002fa1670 */
[----:B------:R1:W-:Y:S01]  /*7840*/  MUFU.EX2 R53, R57 ;  /* 0x0000003900357308 */ /* 0x0003e20000000800 */
[----:B------:R-:W-:Y:S01]  /*7850*/  ISETP.GT.AND P4, PT, R25, 0x69, P1 ;  /* 0x000000691900780c */ /* 0x000fe20000f84270 */
[----:B0-----:R-:W-:Y:S01]  /*7860*/  FFMA.FTZ R128, R146, R9, -R7 ;  /* 0x0000000992807223 */ /* 0x001fe20000010807 */
[----:B------:R-:W-:Y:S02]  /*7870*/  FSEL R63, R63, -INF , !P3 ;  /* 0xff8000003f3f7808 */ /* 0x000fe40005800000 */
[----:B------:R-:W-:-:S02]  /*7880*/  FMNMX.FTZ R10, R62, R55, !PT ;  /* 0x000000373e0a7209 */ /* 0x000fc40007810000 */
[----:B------:R-:W-:Y:S01]  /*7890*/  FSEL R64, R64, -INF , !P5 ;  /* 0xff80000040407808 */ /* 0x000fe20006800000 */
[----:B------:R-:W-:Y:S01]  /*78a0*/  MUFU.EX2 R44, R44 ;  /* 0x0000002c002c7308 */ /* 0x000fe20000000800 */
[C---:B------:R-:W-:Y:S01]  /*78b0*/  ISETP.GT.AND P2, PT, R25.reuse, 0x70, P1 ;  /* 0x000000701900780c */ /* 0x040fe20000f44270 */
[-CC-:B-1----:R-:W-:Y:S01]  /*78c0*/  FFMA.FTZ R57, R120, R9.reuse, -R7.reuse ;  /* 0x0000000978397223 */ /* 0x182fe20000010807 */
[----:B------:R-:W-:Y:S01]  /*78d0*/  ISETP.GT.AND P3, PT, R25, 0x71, P1 ;  /* 0x000000711900780c */ /* 0x000fe20000f64270 */
[----:B------:R-:W-:Y:S01]  /*78e0*/  FFMA.FTZ R120, R27, R9, -R7 ;  /* 0x000000091b787223 */ /* 0x000fe20000010807 */
[C---:B------:R-:W-:Y:S02]  /*78f0*/  ISETP.GT.AND P5, PT, R25.reuse, 0x78, P1 ;  /* 0x000000781900780c */ /* 0x040fe40000fa4270 */
[----:B------:R-:W-:Y:S01]  /*7900*/  ISETP.GT.AND P1, PT, R25, 0x79, P1 ;  /* 0x000000791900780c */ /* 0x000fe20000f24270 */
[----:B------:R-:W-:Y:S01]  /*7910*/  MUFU.EX2 R48, R48 ;  /* 0x0000003000307308 */ /* 0x000fe20000000800 */
[----:B------:R-:W-:-:S02]  /*7920*/  ISETP.LT.OR P4, PT, R15, 0x6a, P4 ;  /* 0x0000006a0f00780c */ /* 0x000fc40002781670 */
[----:B------:R-:W-:Y:S01]  /*7930*/  FMNMX.FTZ R25, R63, R10, !PT ;  /* 0x0000000a3f197209 */ /* 0x000fe20007810000 */
[----:B------:R-:W-:Y:S01]  /*7940*/  FFMA.FTZ R10, R140, R9, -R7 ;  /* 0x000000098c0a7223 */ /* 0x000fe20000010807 */
[----:B------:R-:W-:Y:S02]  /*7950*/  ISETP.LT.OR P2, PT, R15, 0x71, P2 ;  /* 0x000000710f00780c */ /* 0x000fe40001741670 */
[----:B------:R-:W-:Y:S01]  /*7960*/  FSEL R136, R65, -INF , !P4 ;  /* 0xff80000041887808 */ /* 0x000fe20006000000 */
[----:B------:R-:W-:Y:S01]  /*7970*/  MUFU.EX2 R132, R132 ;  /* 0x0000008400847308 */ /* 0x000fe20000000800 */
[----:B------:R-:W-:Y:S02]  /*7980*/  FMNMX.FTZ R25, R64, R25, !PT ;  /* 0x0000001940197209 */ /* 0x000fe40007810000 */
[----:B------:R-:W-:Y:S02]  /*7990*/  ISETP.LT.OR P3, PT, R15, 0x72, P3 ;  /* 0x000000720f00780c */ /* 0x000fe40001f61670 */
[----:B------:R-:W-:-:S02]  /*79a0*/  FSEL R66, R66, -INF , !P2 ;  /* 0xff80000042427808 */ /* 0x000fc40005000000 */
[----:B------:R-:W-:Y:S01]  /*79b0*/  FMNMX.FTZ R55, R136, R25, !PT ;  /* 0x0000001988377209 */ /* 0x000fe20007810000 */
[----:B------:R-:W-:Y:S01]  /*79c0*/  MUFU.EX2 R134, R134 ;  /* 0x0000008600867308 */ /* 0x000fe20000000800 */
[----:B------:R-:W-:Y:S02]  /*79d0*/  ISETP.LT.OR P5, PT, R15, 0x79, P5 ;  /* 0x000000790f00780c */ /* 0x000fe40002fa1670 */
[----:B------:R-:W-:Y:S02]  /*79e0*/  FSEL R138, R67, -INF , !P3 ;  /* 0xff800000438a7808 */ /* 0x000fe40005800000 */
[----:B------:R-:W-:Y:S02]  /*79f0*/  FMNMX.FTZ R55, R66, R55, !PT ;  /* 0x0000003742377209 */ /* 0x000fe40007810000 */
[----:B------:R-:W-:Y:S01]  /*7a00*/  ISETP.LT.OR P1, PT, R15, 0x7a, P1 ;  /* 0x0000007a0f00780c */ /* 0x000fe20000f21670 */
[----:B------:R0:W-:Y:S01]  /*7a10*/  MUFU.EX2 R25, R10 ;  /* 0x0000000a00197308 */ /* 0x0001e20000000800 */
[----:B------:R-:W-:Y:S01]  /*7a20*/  FSEL R68, R68, -INF , !P5 ;  /* 0xff80000044447808 */ /* 0x000fe20006800000 */
[----:B------:R-:W-:Y:S01]  /*7a30*/  FFMA.FTZ R15, R21, R9, -R7 ;  /* 0x00000009150f7223 */ /* 0x000fe20000010807 */
[----:B------:R-:W-:-:S02]  /*7a40*/  FMNMX.FTZ R55, R138, R55, !PT ;  /* 0x000000378a377209 */ /* 0x000fc40007810000 */
[----:B------:R-:W-:Y:S02]  /*7a50*/  FSEL R140, R69, -INF , !P1 ;  /* 0xff800000458c7808 */ /* 0x000fe40004800000 */
[----:B------:R-:W-:Y:S01]  /*7a60*/  FMNMX.FTZ R55, R68, R55, !PT ;  /* 0x0000003744377209 */ /* 0x000fe20007810000 */
[----:B------:R-:W-:Y:S01]  /*7a70*/  MUFU.EX2 R61, R61 ;  /* 0x0000003d003d7308 */ /* 0x000fe20000000800 */
[----:B------:R-:W-:Y:S02]  /*7a80*/  FSEL R21, R12, RZ, P6 ;  /* 0x000000ff0c157208 */ /* 0x000fe40003000000 */
[----:B------:R-:W-:-:S03]  /*7a90*/  FMNMX.FTZ R55, R140, R55, !PT ;  /* 0x000000378c377209 */ /* 0x000fc60007810000 */
[----:B------:R-:W-:Y:S02]  /*7aa0*/  FADD.FTZ R4, -R21, R4 ;  /* 0x0000000415047221 */ /* 0x000fe40000010100 */
[----:B0-----:R-:W0:Y:S01]  /*7ab0*/  SHFL.BFLY PT, R10, R55, 0x2, 0x1f ;  /* 0x0c401f00370a7f89 */ /* 0x001e2200000e0000 */
[----:B------:R-:W-:Y:S01]  /*7ac0*/  MUFU.EX2 R128, R128 ;  /* 0x0000008000807308 */ /* 0x000fe20000000800 */
[----:B------:R-:W-:-:S07]  /*7ad0*/  FMUL.FTZ R4, R4, R9 ;  /* 0x0000000904047220 */ /* 0x000fce0000410000 */
[----:B------:R-:W1:Y:S08]  /*7ae0*/  MUFU.EX2 R4, R4 ;  /* 0x0000000400047308 */ /* 0x000e700000000800 */
[----:B------:R-:W-:Y:S01]  /*7af0*/  MUFU.EX2 R59, R59 ;  /* 0x0000003b003b7308 */ /* 0x000fe20000000800 */
[----:B0-----:R-:W-:-:S07]  /*7b00*/  FMNMX.FTZ R10, R55, R10, !PT ;  /* 0x0000000a370a7209 */ /* 0x001fce0007810000 */
[----:B------:R-:W-:Y:S01]  /*7b10*/  MUFU.EX2 R130, R130 ;  /* 0x0000008200827308 */ /* 0x000fe20000000800 */
[-CC-:B------:R-:W-:Y:S01]  /*7b20*/  FFMA.FTZ R55, R71, R9.reuse, -R7.reuse ;  /* 0x0000000947377223 */ /* 0x180fe20000010807 */
[----:B------:R-:W-:Y:S01]  /*7b30*/  FFMA.FTZ R7, R29, R9, -R7 ;  /* 0x000000091d077223 */ /* 0x000fe20000010807 */
[----:B------:R-:W0:Y:S05]  /*7b40*/  SHFL.BFLY PT, R65, R10, 0x1, 0x1f ;  /* 0x0c201f000a417f89 */ /* 0x000e2a00000e0000 */
[----:B------:R-:W-:Y:S08]  /*7b50*/  MUFU.EX2 R57, R57 ;  /* 0x0000003900397308 */ /* 0x000ff00000000800 */
[----:B------:R-:W-:Y:S08]  /*7b60*/  MUFU.EX2 R124, R124 ;  /* 0x0000007c007c7308 */ /* 0x000ff00000000800 */
[----:B------:R-:W-:Y:S01]  /*7b70*/  MUFU.EX2 R55, R55 ;  /* 0x0000003700377308 */ /* 0x000fe20000000800 */
[----:B0-----:R-:W-:-:S04]  /*7b80*/  FMNMX.FTZ R10, R10, R65, !PT ;  /* 0x000000410a0a7209 */ /* 0x001fc80007810000 */
[C---:B------:R-:W-:Y:S01]  /*7b90*/  FSETP.NEU.FTZ.AND P1, PT, R10.reuse, -INF , PT ;  /* 0xff8000000a00780b */ /* 0x040fe20003f3d000 */
[----:B------:R-:W-:Y:S02]  /*7ba0*/  FMUL.FTZ R21, R10, R9 ;  /* 0x000000090a157220 */ /* 0x000fe40000410000 */
[----:B------:R-:W-:Y:S03]  /*7bb0*/  MUFU.EX2 R126, R126 ;  /* 0x0000007e007e7308 */ /* 0x000fe60000000800 */
[----:B------:R-:W-:-:S05]  /*7bc0*/  FSEL R21, R21, RZ, P1 ;  /* 0x000000ff15157208 */ /* 0x000fca0000800000 */
[----:B------:R-:W-:Y:S01]  /*7bd0*/  MUFU.EX2 R15, R15 ;  /* 0x0000000f000f7308 */ /* 0x000fe20000000800 */
[-CC-:B------:R-:W-:Y:S01]  /*7be0*/  FFMA.FTZ R143, R32, R9.reuse, -R21.reuse ;  /* 0x00000009208f7223 */ /* 0x180fe20000010815 */
[----:B------:R-:W-:Y:S01]  /*7bf0*/  FSEL R32, R10, RZ, P1 ;  /* 0x000000ff0a207208 */ /* 0x000fe20000800000 */
[-CC-:B------:R-:W-:Y:S01]  /*7c00*/  FFMA.FTZ R72, R76, R9.reuse, -R21.reuse ;  /* 0x000000094c487223 */ /* 0x180fe20000010815 */
[-CC-:B------:R-:W-:Y:S01]  /*7c10*/  FFMA.FTZ R149, R70, R9.reuse, -R21.reuse ;  /* 0x0000000946957223 */ /* 0x180fe20000010815 */
[-CC-:B------:R-:W-:Y:S01]  /*7c20*/  FFMA.FTZ R151, R8, R9.reuse, -R21.reuse ;  /* 0x0000000908977223 */ /* 0x180fe20000010815 */
[-C--:B------:R-:W-:Y:S01]  /*7c30*/  FFMA.FTZ R8, R13, R9.reuse, -R21 ;  /* 0x000000090d087223 */ /* 0x080fe20000010815 */
[----:B------:R-:W-:Y:S01]  /*7c40*/  FADD.FTZ R32, -R32, R3 ;  /* 0x0000000320207221 */ /* 0x000fe20000010100 */
[-CC-:B------:R-:W-:Y:S01]  /*7c50*/  FFMA.FTZ R145, R14, R9.reuse, -R21.reuse ;  /* 0x000000090e917223 */ /* 0x180fe20000010815 */
[----:B------:R-:W-:Y:S01]  /*7c60*/  MUFU.EX2 R72, R72 ;  /* 0x0000004800487308 */ /* 0x000fe20000000800 */
[-C--:B------:R-:W-:Y:S01]  /*7c70*/  FFMA.FTZ R14, R20, R9.reuse, -R21 ;  /* 0x00000009140e7223 */ /* 0x080fe20000010815 */
[-C--:B------:R-:W-:Y:S01]  /*7c80*/  FMUL.FTZ R3, R32, R9.reuse ;  /* 0x0000000920037220 */ /* 0x080fe20000410000 */
[----:B-1----:R-:W-:Y:S01]  /*7c90*/  FFMA.FTZ R13, R4, R2, R35 ;  /* 0x00000002040d7223 */ /* 0x002fe20000010023 */
[-CC-:B------:R-:W-:Y:S01]  /*7ca0*/  FFMA.FTZ R147, R24, R9.reuse, -R21.reuse ;  /* 0x0000000918937223 */ /* 0x180fe20000010815 */
[-CC-:B------:R-:W-:Y:S01]  /*7cb0*/  FFMA.FTZ R20, R39, R9.reuse, -R21.reuse ;  /* 0x0000000927147223 */ /* 0x180fe20000010815 */
[-C--:B------:R-:W-:Y:S01]  /*7cc0*/  FFMA.FTZ R141, R28, R9.reuse, -R21 ;  /* 0x000000091c8d7223 */ /* 0x080fe20000010815 */
[----:B------:R-:W-:Y:S01]  /*7cd0*/  FADD.FTZ R13, R74, R13 ;  /* 0x0000000d4a0d7221 */ /* 0x000fe20000010000 */
[----:B------:R-:W0:Y:S01]  /*7ce0*/  MUFU.EX2 R3, R3 ;  /* 0x0000000300037308 */ /* 0x000e220000000800 */
[-CC-:B------:R-:W-:Y:S01]  /*7cf0*/  FFMA.FTZ R24, R30, R9.reuse, -R21.reuse ;  /* 0x000000091e187223 */ /* 0x180fe20000010815 */
[-C--:B------:R-:W-:Y:S01]  /*7d00*/  FFMA.FTZ R28, R78, R9.reuse, -R21 ;  /* 0x000000094e1c7223 */ /* 0x080fe20000010815 */
[----:B------:R-:W-:Y:S01]  /*7d10*/  FADD.FTZ R2, R26, R13 ;  /* 0x0000000d1a027221 */ /* 0x000fe20000010000 */
[-CC-:B------:R-:W-:Y:S01]  /*7d20*/  FFMA.FTZ R137, R80, R9.reuse, -R21.reuse ;  /* 0x0000000950897223 */ /* 0x180fe20000010815 */
[-CC-:B------:R-:W-:Y:S01]  /*7d30*/  FFMA.FTZ R30, R40, R9.reuse, -R21.reuse ;  /* 0x00000009281e7223 */ /* 0x180fe20000010815 */
[-CC-:B------:R-:W-:Y:S01]  /*7d40*/  FFMA.FTZ R139, R82, R9.reuse, -R21.reuse ;  /* 0x00000009528b7223 */ /* 0x180fe20000010815 */
[----:B------:R-:W-:Y:S01]  /*7d50*/  FADD.FTZ R27, R41, R2 ;  /* 0x00000002291b7221 */ /* 0x000fe20000010000 */
[----:B------:R-:W1:Y:S01]  /*7d60*/  MUFU.EX2 R149, R149 ;  /* 0x0000009500957308 */ /* 0x000e620000000800 */
[-CC-:B------:R-:W-:Y:S01]  /*7d70*/  FFMA.FTZ R32, R84, R9.reuse, -R21.reuse ;  /* 0x0000000954207223 */ /* 0x180fe20000010815 */
[-C--:B------:R-:W-:Y:S01]  /*7d80*/  FFMA.FTZ R133, R46, R9.reuse, -R21 ;  /* 0x000000092e857223 */ /* 0x080fe20000010815 */
[----:B------:R-:W-:Y:S01]  /*7d90*/  FADD.FTZ R2, R6, R27 ;  /* 0x0000001b06027221 */ /* 0x000fe20000010000 */
[-CC-:B------:R-:W-:Y:S01]  /*7da0*/  FFMA.FTZ R40, R86, R9.reuse, -R21.reuse ;  /* 0x0000000956287223 */ /* 0x180fe20000010815 */
[-CC-:B------:R-:W-:Y:S01]  /*7db0*/  FFMA.FTZ R135, R50, R9.reuse, -R21.reuse ;  /* 0x0000000932877223 */ /* 0x180fe20000010815 */
[-CC-:B------:R-:W-:Y:S01]  /*7dc0*/  FFMA.FTZ R46, R52, R9.reuse, -R21.reuse ;  /* 0x00000009342e7223 */ /* 0x180fe20000010815 */
[----:B------:R-:W-:Y:S01]  /*7dd0*/  FADD.FTZ R27, R43, R2 ;  /* 0x000000022b1b7221 */ /* 0x000fe20000010000 */
[----:B------:R-:W2:Y:S01]  /*7de0*/  MUFU.EX2 R151, R151 ;  /* 0x0000009700977308 */ /* 0x000ea20000000800 */
[----:B0-----:R-:W-:Y:S01]  /*7df0*/  FFMA.FTZ R0, R3, R0, R72 ;  /* 0x0000000003007223 */ /* 0x001fe20000010048 */
[-C--:B------:R-:W-:Y:S01]  /*7e00*/  FFMA.FTZ R129, R54, R9.reuse, -R21 ;  /* 0x0000000936817223 */ /* 0x080fe20000010815 */
[----:B------:R-:W-:Y:S01]  /*7e10*/  FADD.FTZ R2, R34, R27 ;  /* 0x0000001b22027221 */ /* 0x000fe20000010000 */
[-CC-:B------:R-:W-:Y:S01]  /*7e20*/  FFMA.FTZ R50, R56, R9.reuse, -R21.reuse ;  /* 0x0000000938327223 */ /* 0x180fe20000010815 */
[-CC-:B------:R-:W-:Y:S01]  /*7e30*/  FFMA.FTZ R131, R58, R9.reuse, -R21.reuse ;  /* 0x000000093a837223 */ /* 0x180fe20000010815 */
[-CC-:B------:R-:W-:Y:S01]  /*7e40*/  FFMA.FTZ R52, R60, R9.reuse, -R21.reuse ;  /* 0x000000093c347223 */ /* 0x180fe20000010815 */
[----:B------:R-:W-:Y:S01]  /*7e50*/  FADD.FTZ R27, R45, R2 ;  /* 0x000000022d1b7221 */ /* 0x000fe20000010000 */
[----:B------:R-:W0:Y:S01]  /*7e60*/  MUFU.EX2 R8, R8 ;  /* 0x0000000800087308 */ /* 0x000e220000000800 */
[----:B-1----:R-:W-:Y:S01]  /*7e70*/  FADD.FTZ R0, R149, R0 ;  /* 0x0000000095007221 */ /* 0x002fe20000010000 */
[-C--:B------:R-:W-:Y:S01]  /*7e80*/  FFMA.FTZ R125, R62, R9.reuse, -R21 ;  /* 0x000000093e7d7223 */ /* 0x080fe20000010815 */
[----:B------:R-:W-:Y:S01]  /*7e90*/  FADD.FTZ R2, R38, R27 ;  /* 0x0000001b26027221 */ /* 0x000fe20000010000 */
[-CC-:B------:R-:W-:Y:S01]  /*7ea0*/  FFMA.FTZ R54, R63, R9.reuse, -R21.reuse ;  /* 0x000000093f367223 */ /* 0x180fe20000010815 */
[-CC-:B------:R-:W-:Y:S01]  /*7eb0*/  FFMA.FTZ R127, R64, R9.reuse, -R21.reuse ;  /* 0x00000009407f7223 */ /* 0x180fe20000010815 */
[-CC-:B------:R-:W-:Y:S01]  /*7ec0*/  FFMA.FTZ R56, R136, R9.reuse, -R21.reuse ;  /* 0x0000000988387223 */ /* 0x180fe20000010815 */
[----:B------:R-:W-:Y:S01]  /*7ed0*/  FADD.FTZ R27, R47, R2 ;  /* 0x000000022f1b7221 */ /* 0x000fe20000010000 */
[----:B------:R-:W1:Y:S01]  /*7ee0*/  MUFU.EX2 R145, R145 ;  /* 0x0000009100917308 */ /* 0x000e620000000800 */
[----:B--2---:R-:W-:Y:S01]  /*7ef0*/  FADD.FTZ R13, R151, R0 ;  /* 0x00000000970d7221 */ /* 0x004fe20000010000 */
[-C--:B------:R-:W-:Y:S01]  /*7f00*/  FFMA.FTZ R121, R66, R9.reuse, -R21 ;  /* 0x0000000942797223 */ /* 0x080fe20000010815 */
[----:B------:R-:W-:Y:S01]  /*7f10*/  FADD.FTZ R2, R42, R27 ;  /* 0x0000001b2a027221 */ /* 0x000fe20000010000 */
[-CC-:B------:R-:W-:Y:S01]  /*7f20*/  FFMA.FTZ R58, R138, R9.reuse, -R21.reuse ;  /* 0x000000098a3a7223 */ /* 0x180fe20000010815 */
[-CC-:B------:R-:W-:Y:S01]  /*7f30*/  FFMA.FTZ R123, R68, R9.reuse, -R21.reuse ;  /* 0x00000009447b7223 */ /* 0x180fe20000010815 */
[----:B------:R-:W-:Y:S01]  /*7f40*/  FFMA.FTZ R60, R140, R9, -R21 ;  /* 0x000000098c3c7223 */ /* 0x000fe20000010815 */
[----:B------:R-:W-:Y:S01]  /*7f50*/  FADD.FTZ R27, R49, R2 ;  /* 0x00000002311b7221 */ /* 0x000fe20000010000 */
[----:B------:R-:W2:Y:S01]  /*7f60*/  MUFU.EX2 R14, R14 ;  /* 0x0000000e000e7308 */ /* 0x000ea20000000800 */
[----:B0-----:R-:W-:-:S02]  /*7f70*/  FADD.FTZ R0, R8, R13 ;  /* 0x0000000d08007221 */ /* 0x001fc40000010000 */
[----:B------:R-:W-:-:S04]  /*7f80*/  FADD.FTZ R2, R44, R27 ;  /* 0x0000001b2c027221 */ /* 0x000fc80000010000 */
[----:B------:R-:W-:Y:S01]  /*7f90*/  FADD.FTZ R27, R51, R2 ;  /* 0x00000002331b7221 */ /* 0x000fe20000010000 */
[----:B------:R-:W0:Y:S01]  /*7fa0*/  MUFU.EX2 R147, R147 ;  /* 0x0000009300937308 */ /* 0x000e220000000800 */
[----:B-1----:R-:W-:Y:S02]  /*7fb0*/  FADD.FTZ R13, R145, R0 ;  /* 0x00000000910d7221 */ /* 0x002fe40000010000 */
[----:B------:R-:W-:-:S04]  /*7fc0*/  FADD.FTZ R2, R48, R27 ;  /* 0x0000001b30027221 */ /* 0x000fc80000010000 */
[----:B------:R-:W-:Y:S01]  /*7fd0*/  FADD.FTZ R27, R53, R2 ;  /* 0x00000002351b7221 */ /* 0x000fe20000010000 */
[----:B------:R-:W1:Y:S01]  /*7fe0*/  MUFU.EX2 R20, R20 ;  /* 0x0000001400147308 */ /* 0x000e620000000800 */
[----:B--2---:R-:W-:Y:S02]  /*7ff0*/  FADD.FTZ R0, R14, R13 ;  /* 0x0000000d0e007221 */ /* 0x004fe40000010000 */
[----:B------:R-:W-:-:S04]  /*8000*/  FADD.FTZ R2, R132, R27 ;  /* 0x0000001b84027221 */ /* 0x000fc80000010000 */
[----:B------:R-:W-:Y:S01]  /*8010*/  FADD.FTZ R27, R25, R2 ;  /* 0x00000002191b7221 */ /* 0x000fe20000010000 */
[----:B------:R-:W2:Y:S01]  /*8020*/  MUFU.EX2 R141, R141 ;  /* 0x0000008d008d7308 */ /* 0x000ea20000000800 */
[----:B0-----:R-:W-:Y:S02]  /*8030*/  FADD.FTZ R13, R147, R0 ;  /* 0x00000000930d7221 */ /* 0x001fe40000010000 */
        /* <DEDUP_REMOVED lines=68> */
.L_x_974:
[----:B------:R-:W-:Y:S01]  /*8480*/  ULEA UR6, UR26, UR45, 0x3 ;  /* 0x0000002d1a067291 */ /* 0x000fe2000f8e183f */
[----:B------:R-:W-:Y:S01]  /*8490*/  ISETP.GT.AND P1, PT, R5, UR25, PT ;  /* 0x0000001905007c0c */ /* 0x000fe2000bf24270 */
[----:B------:R-:W-:Y:S01]  /*84a0*/  UMOV UR27, UR46 ;  /* 0x0000002e001b7c82 */ /* 0x000fe20008000000 */
[----:B------:R-:W-:Y:S01]  /*84b0*/  UMOV UR26, UR36 ;  /* 0x00000024001a7c82 */ /* 0x000fe20008000000 */
[----:B------:R-:W-:Y:S01]  /*84c0*/  UIADD3 UR6, UR6, 0x16860, URZ ;  /* 0x0001686006067890 */ /* 0x000fe2000fffe03f */
[-C--:B------:R-:W-:Y:S01]  /*84d0*/  FMUL.FTZ R88, R88, R4.reuse ;  /* 0x0000000458587220 */ /* 0x080fe20000410000 */
[-C--:B------:R-:W-:Y:S01]  /*84e0*/  FMUL.FTZ R89, R89, R4.reuse ;  /* 0x0000000459597220 */ /* 0x080fe20000410000 */
[-C--:B------:R-:W-:Y:S01]  /*84f0*/  FMUL.FTZ R92, R92, R4.reuse ;  /* 0x000000045c5c7220 */ /* 0x080fe20000410000 */
[----:B------:R-:W-:Y:S01]  /*8500*/  UPRMT UR6, UR43, 0x654, UR6 ;  /* 0x000006542b067896 */ /* 0x000fe20008000006 */
        /* <DEDUP_REMOVED lines=31> */
[----:B------:R-:W-:Y:S01]  /*8700*/  VIADD R5, R5, 0xffffffff ;  /* 0xffffffff05057836 */ /* 0x000fe20000000000 */
        /* <DEDUP_REMOVED lines=32> */
[----:B------:R-:W-:Y:S01]  /*8910*/  F2FP.F16.F32.PACK_AB R123, R60, R123 ;  /* 0x0000007b3c7b723e */ /* 0x000fe200000000ff */
[----:B------:R-:W-:Y:S06]  /*8920*/  @P1 BRA `(.L_x_975) ;  /* 0xffffffc800801947 */ /* 0x000fec000383ffff */
.L_x_956:
[----:B------:R-:W-:Y:S01]  /*8930*/  UISETP.NE.AND UP1, UPT, UR50, URZ, UPT ;  /* 0x0000003f3200728c */ /* 0x000fe2000bf25270 */
[----:B------:R-:W-:Y:S01]  /*8940*/  IADD3 R36, -R36, 0x1, RZ ;  /* 0x0000000124247810 */ /* 0x000fe20007ffe1ff */
[----:B------:R-:W-:Y:S02]  /*8950*/  UISETP.NE.AND UP0, UPT, UR49, URZ, UPT ;  /* 0x0000003f3100728c */ /* 0x000fe4000bf05270 */
[----:B------:R-:W-:Y:S02]  /*8960*/  UIADD3 UR10, UR38, 0xbf, URZ ;  /* 0x000000bf260a7890 */ /* 0x000fe4000fffe03f */
[----:B------:R-:W-:Y:S02]  /*8970*/  IMAD R3, R37, UR40, R36 ;  /* 0x0000002825037c24 */ /* 0x000fe4000f8e0224 */
[----:B------:R-:W-:-:S03]  /*8980*/  PLOP3.LUT P1, PT, PT, PT, UP0, 0x40, 0x0 ;  /* 0x000000000000781c */ /* 0x000fc60003f2e808 */
[----:B------:R-:W-:Y:S01]  /*8990*/  @UP1 ULDC UR6, c[0x0][0x44c] ;  /* 0x0001130000061ab9 */ /* 0x000fe20000000800 */
[----:B------:R-:W-:Y:S01]  /*89a0*/  @UP1 ULDC UR11, c[0x0][0x450] ;  /* 0x00011400000b1ab9 */ /* 0x000fe20000000800 */
[----:B------:R-:W-:-:S04]  /*89b0*/  UIMAD.WIDE.U32 UR6, UR10, UR6, URZ ;  /* 0x000000060a0672a5 */ /* 0x000fc8000f8e003f */
[----:B------:R-:W-:-:S06]  /*89c0*/  @UP1 USHF.R.U32.HI UR10, URZ, UR11, UR7 ;  /* 0x0000000b3f0a1299 */ /* 0x000fcc0008011607 */
[----:B------:R-:W-:-:S04]  /*89d0*/  VIADD R3, R3, UR10 ;  /* 0x0000000a03037c36 */ /* 0x000fc80008000000 */
[----:B------:R-:W-:Y:S01]  /*89e0*/  VIADD R4, R3, -UR22 ;  /* 0x8000001603047c36 */ /* 0x000fe20008000000 */
[----:B------:R-:W-:Y:S06]  /*89f0*/  @P1 BRA `(.L_x_976) ;  /* 0x0000000000441947 */ /* 0x000fec0003800000 */
[----:B------:R-:W-:-:S13]  /*8a00*/  ISETP.GT.AND P1, PT, R3, -0x1, PT ;  /* 0xffffffff0300780c */ /* 0x000fda0003f24270 */
[----:B------:R-:W-:Y:S05]  /*8a10*/  @P1 BRA `(.L_x_977) ;  /* 0x0000000000201947 */ /* 0x000fea0003800000 */
[----:B------:R-:W0:Y:S01]  /*8a20*/  LDC R8, c[0x0][0x9e4] ;  /* 0x00027900ff087b82 */ /* 0x000e220000000800 */
[----:B------:R-:W-:Y:S02]  /*8a30*/  LOP3.LUT R3, RZ, R3, RZ, 0x33, !PT ;  /* 0x00000003ff037212 */ /* 0x000fe400078e33ff */
[----:B0-----:R-:W-:-:S13]  /*8a40*/  ISETP.NE.AND P1, PT, R8, 0x1, PT ;  /* 0x000000010800780c */ /* 0x001fda0003f25270 */
[----:B------:R-:W0:Y:S02]  /*8a50*/  @P1 LDC.64 R6, c[0x0][0x9e8] ;  /* 0x00027a00ff061b82 */ /* 0x000e240000000a00 */
[----:B0-----:R-:W-:-:S05]  /*8a60*/  @P1 IMAD.HI.U32 R6, R3, R6, RZ ;  /* 0x0000000603061227 */ /* 0x001fca00078e00ff */
[----:B------:R-:W-:-:S04]  /*8a70*/  @P1 SHF.R.U32.HI R3, RZ, R7, R6 ;  /* 0x00000007ff031219 */ /* 0x000fc80000011606 */
[----:B------:R-:W-:Y:S01]  /*8a80*/  LOP3.LUT R3, RZ, R3, RZ, 0x33, !PT ;  /* 0x00000003ff037212 */ /* 0x000fe200078e33ff */
[----:B------:R-:W-:Y:S06]  /*8a90*/  BRA `(.L_x_978) ;  /* 0x0000000000147947 */ /* 0x000fec0003800000 */
.L_x_977:
[----:B------:R-:W0:Y:S02]  /*8aa0*/  LDC R8, c[0x0][0x9e4] ;  /* 0x00027900ff087b82 */ /* 0x000e240000000800 */
[----:B0-----:R-:W-:-:S13]  /*8ab0*/  ISETP.NE.AND P1, PT, R8, 0x1, PT ;  /* 0x000000010800780c */ /* 0x001fda0003f25270 */
[----:B------:R-:W0:Y:S02]  /*8ac0*/  @P1 LDC.64 R6, c[0x0][0x9e8] ;  /* 0x00027a00ff061b82 */ /* 0x000e240000000a00 */
[----:B0-----:R-:W-:-:S05]  /*8ad0*/  @P1 IMAD.HI.U32 R6, R3, R6, RZ ;  /* 0x0000000603061227 */ /* 0x001fca00078e00ff */
[----:B------:R-:W-:-:S07]  /*8ae0*/  @P1 SHF.R.U32.HI R3, RZ, R7, R6 ;  /* 0x00000007ff031219 */ /* 0x000fce0000011606 */
.L_x_978:
[----:B------:R-:W-:-:S05]  /*8af0*/  IMAD R3, R3, R8, RZ ;  /* 0x0000000803037224 */ /* 0x000fca00078e02ff */
[----:B------:R-:W-:-:S07]  /*8b00*/  VIMNMX R4, R4, R3, !PT ;  /* 0x0000000304047248 */ /* 0x000fce0007fe0100 */
.L_x_976:
[----:B------:R-:W-:-:S05]  /*8b10*/  VIADD R4, R4, 0x7f ;  /* 0x0000007f04047836 */ /* 0x000fca0000000000 */
[----:B------:R-:W-:-:S04]  /*8b20*/  SHF.R.S32.HI R3, RZ, 0x1f, R4 ;  /* 0x0000001fff037819 */ /* 0x000fc80000011404 */
[----:B------:R-:W-:-:S04]  /*8b30*/  LEA.HI R3, R3, R4, RZ, 0x7 ;  /* 0x0000000403037211 */ /* 0x000fc800078f38ff */
[----:B------:R-:W-:-:S04]  /*8b40*/  SHF.R.S32.HI R3, RZ, 0x7, R3 ;  /* 0x00000007ff037819 */ /* 0x000fc80000011403 */
[----:B------:R-:W-:-:S04]  /*8b50*/  VIMNMX R4, R3, UR42, !PT ;  /* 0x0000002a03047c48 */ /* 0x000fc8000ffe0100 */
[----:B------:R-:W-:-:S13]  /*8b60*/  ISETP.GE.AND P1, PT, R5, R4, PT ;  /* 0x000000040500720c */ /* 0x000fda0003f26270 */
[----:B------:R-:W-:Y:S05]  /*8b70*/  @!P1 BRA `(.L_x_979) ;  /* 0x0000002400489947 */ /* 0x000fea0003800000 */
[----:B------:R-:W-:Y:S01]  /*8b80*/  IMAD.MOV.U32 R6, RZ, RZ, R10 ;  /* 0x000000ffff067224 */ /* 0x000fe200078e000a */
[----:B------:R-:W-:Y:S01]  /*8b90*/  UMOV UR23, UR46 ;  /* 0x0000002e00177c82 */ /* 0x000fe20008000000 */
[----:B------:R-:W-:Y:S01]  /*8ba0*/  IMAD.MOV.U32 R3, RZ, RZ, R12 ;  /* 0x000000ffff037224 */ /* 0x000fe200078e000c */
[----:B------:R-:W-:Y:S01]  /*8bb0*/  UMOV UR22, UR36 ;  /* 0x0000002400167c82 */ /* 0x000fe20008000000 */
[----:B------:R-:W-:-:S05]  /*8bc0*/  ULDC UR21, c[0x0][0x9d8] ;  /* 0x0002760000157ab9 */ /* 0x000fca0000000800 */
.L_x_990:
[----:B------:R-:W-:Y:S01]  /*8bd0*/  ISETP.NE.AND P2, PT, RZ, UR44, PT ;  /* 0x0000002cff007c0c */ /* 0x000fe2000bf45270 */
[----:B------:R-:W-:-:S04]  /*8be0*/  UISETP.NE.AND UP0, UPT, UR22, 0x1, UPT ;  /* 0x000000011600788c */ /* 0x000fc8000bf05270 */
[----:B------:R-:W-:-:S04]  /*8bf0*/  USEL UR46, URZ, 0x1, UP0 ;  /* 0x000000013f2e7887 */ /* 0x000fc80008000000 */
[----:B------:R-:W-:-:S04]  /*8c00*/  ULOP3.LUT UR46, UR23, UR46, URZ, 0x3c, !UPT ;  /* 0x0000002e172e7292 */ /* 0x000fc8000f8e3c3f */
[----:B------:R-:W-:Y:S08]  /*8c10*/  @P2 BRA `(.L_x_980) ;  /* 0x0000000000382947 */ /* 0x000ff00003800000 */
[----:B------:R-:W-:Y:S05]  /*8c20*/  @!P0 BRA `(.L_x_981) ;  /* 0x0000000000048947 */ /* 0x000fea0003800000 */
[----:B------:R-:W-:Y:S01]  /*8c30*/  BPT.TRAP 0x1 ;  /* 0x000000040000795c */ /* 0x000fe20000300000 */
.L_x_981:
        /* <DEDUP_REMOVED lines=9> */
.L_x_982:
[----:B-1----:R-:W-:Y:S05]  /*8cd0*/  @P1 BRA `(.L_x_980) ;  /* 0x0000000000081947 */ /* 0x002fea0003800000 */
[----:B------:R-:W1:Y:S02]  /*8ce0*/  SYNCS.PHASECHK.TRANS64.TRYWAIT P1, [UR6+0x16830], R7 ;  /* 0x01683007ff0075a7 */ /* 0x000e640008020146 */
[----:B-1----:R-:W-:Y:S05]  /*8cf0*/  @!P1 BRA `(.L_x_983) ;  /* 0x000000c0007c9947 */ /* 0x002fea0003800000 */
.L_x_980:
        /* <DEDUP_REMOVED lines=28> */
.L_x_985:
[----:B------:R-:W-:Y:S01]  /*8ec0*/  ULEA UR6, UR22, UR45, 0x3 ;  /* 0x0000002d16067291 */ /* 0x000fe2000f8e183f */
[----:B------:R-:W-:-:S05]  /*8ed0*/  IMAD.U32 R7, RZ, RZ, UR23 ;  /* 0x00000017ff077e24 */ /* 0x000fca000f8e00ff */
[----:B------:R-:W-:-:S04]  /*8ee0*/  SHF.L.U32 R7, R7, 0x1f, RZ ;  /* 0x0000001f07077819 */ /* 0x000fc800000006ff */
[----:B------:R0:W1:Y:S01]  /*8ef0*/  SYNCS.PHASECHK.TRANS64.TRYWAIT P1, [UR6+0x16850], R7 ;  /* 0x01685007ff0075a7 */ /* 0x0000620008020146 */
[----:B------:R-:W-:Y:S05]  /*8f00*/  @!P0 BRA `(.L_x_986) ;  /* 0x0000000000048947 */ /* 0x000fea0003800000 */
[----:B------:R-:W-:Y:S01]  /*8f10*/  BPT.TRAP 0x1 ;  /* 0x000000040000795c */ /* 0x000fe20000300000 */
.L_x_986:
[----:B-1----:R-:W-:Y:S05]  /*8f20*/  @P1 BRA `(.L_x_984) ;  /* 0x0000000000081947 */ /* 0x002fea0003800000 */
[----:B------:R-:W1:Y:S02]  /*8f30*/  SYNCS.PHASECHK.TRANS64.TRYWAIT P1, [UR6+0x16850], R7 ;  /* 0x01685007ff0075a7 */ /* 0x000e640008020146 */
[----:B-1----:R-:W-:Y:S05]  /*8f40*/  @!P1 BRA `(.L_x_987) ;  /* 0x000000c000009947 */ /* 0x002fea0003800000 */
.L_x_984:
        /* <DEDUP_REMOVED lines=51> */
.L_x_988:
[----:B------:R-:W-:Y:S01]  /*9280*/  FMUL.FTZ R8, R24, UR21 ;  /* 0x0000001518087c20 */ /* 0x000fe20008410000 */
[----:B------:R-:W-:Y:S01]  /*9290*/  FMUL.FTZ R14, R25, UR21 ;  /* 0x00000015190e7c20 */ /* 0x000fe20008410000 */
[----:B0-----:R-:W-:Y:S01]  /*92a0*/  FMUL.FTZ R7, R26, UR21 ;  /* 0x000000151a077c20 */ /* 0x001fe20008410000 */
        /* <DEDUP_REMOVED lines=142> */
[----:B-1----:R-:W-:Y:S02]  /*9b90*/  FMNMX.FTZ R10, R150, R9, !PT ;  /* 0x00000009960a7209 */ /* 0x002fe40007810000 */
[----:B------:R-:W1:Y:S05]  /*9ba0*/  LDC R9, c[0x0][0x988] ;  /* 0x00026200ff097b82 */ /* 0x000e6a0000000800 */
[----:B------:R-:W3:Y:S01]  /*9bb0*/  MUFU.TANH R13, R13 ;  /* 0x0000000d000d7308 */ /* 0x000ee20000002400 */
[----:B--2---:R-:W-:-:S07]  /*9bc0*/  FMNMX.FTZ R11, R60, R11, !PT ;  /* 0x0000000b3c0b7209 */ /* 0x004fce0007810000 */
[----:B------:R-:W2:Y:S01]  /*9bd0*/  MUFU.TANH R15, R15 ;  /* 0x0000000f000f7308 */ /* 0x000ea20000002400 */
[----:B0-----:R-:W-:-:S07]  /*9be0*/  FMNMX.FTZ R11, R62, R11, !PT ;  /* 0x0000000b3e0b7209 */ /* 0x001fce0007810000 */
[----:B------:R-:W0:Y:S01]  /*9bf0*/  MUFU.TANH R64, R64 ;  /* 0x0000004000407308 */ /* 0x000e220000002400 */
[----:B---3--:R-:W-:-:S07]  /*9c00*/  FMNMX.FTZ R10, R13, R10, !PT ;  /* 0x0000000a0d0a7209 */ /* 0x008fce0007810000 */
        /* <DEDUP_REMOVED lines=41> */
[----:B---3--:R-:W-:-:S05]  /*9ea0*/  FMNMX.FTZ R35, R69, R10, !PT ;  /* 0x0000000a45237209 */ /* 0x008fca0007810000 */
[----:B------:R-:W3:Y:S01]  /*9eb0*/  SHFL.BFLY PT, R10, R35, 0x2, 0x1f ;  /* 0x0c401f00230a7f89 */ /* 0x000ee200000e0000 */
[----:B--2---:R-:W-:-:S04]  /*9ec0*/  FMNMX.FTZ R11, R84, R11, !PT ;  /* 0x0000000b540b7209 */ /* 0x004fc80007810000 */
[----:B0-----:R-:W-:-:S05]  /*9ed0*/  FMNMX.FTZ R11, R86, R11, !PT ;  /* 0x0000000b560b7209 */ /* 0x001fca0007810000 */
[----:B------:R-:W0:Y:S01]  /*9ee0*/  SHFL.BFLY PT, R12, R11, 0x2, 0x1f ;  /* 0x0c401f000b0c7f89 */ /* 0x000e2200000e0000 */
[----:B---3--:R-:W-:Y:S02]  /*9ef0*/  FMNMX.FTZ R37, R35, R10, !PT ;  /* 0x0000000a23257209 */ /* 0x008fe40007810000 */
[----:B0-----:R-:W-:-:S03]  /*9f00*/  FMNMX.FTZ R39, R11, R12, !PT ;  /* 0x0000000c0b277209 */ /* 0x001fc60007810000 */
[----:B------:R-:W0:Y:S04]  /*9f10*/  SHFL.BFLY PT, R12, R37, 0x1, 0x1f ;  /* 0x0c201f00250c7f89 */ /* 0x000e2800000e0000 */
[----:B------:R-:W2:Y:S01]  /*9f20*/  SHFL.BFLY PT, R10, R39, 0x1, 0x1f ;  /* 0x0c201f00270a7f89 */ /* 0x000ea200000e0000 */
[----:B0-----:R-:W-:Y:S02]  /*9f30*/  FMNMX.FTZ R12, R37, R12, !PT ;  /* 0x0000000c250c7209 */ /* 0x001fe40007810000 */
[----:B--2---:R-:W-:-:S03]  /*9f40*/  FMNMX.FTZ R10, R39, R10, !PT ;  /* 0x0000000a270a7209 */ /* 0x004fc60007810000 */
[C---:B-1----:R-:W-:Y:S01]  /*9f50*/  FMUL.FTZ R71, R12.reuse, R9 ;  /* 0x000000090c477220 */ /* 0x042fe20000410000 */
[----:B------:R-:W-:-:S03]  /*9f60*/  FADD.FTZ R3, -R12, R3 ;  /* 0x000000030c037221 */ /* 0x000fc60000010100 */
[-CC-:B------:R-:W-:Y:S01]  /*9f70*/  FFMA.FTZ R35, R32, R9.reuse, -R71.reuse ;  /* 0x0000000920237223 */ /* 0x180fe20000010847 */
[-CC-:B------:R-:W-:Y:S01]  /*9f80*/  FFMA.FTZ R32, R36, R9.reuse, -R71.reuse ;  /* 0x0000000924207223 */ /* 0x180fe20000010847 */
[-CC-:B------:R-:W-:Y:S01]  /*9f90*/  FFMA.FTZ R36, R25, R9.reuse, -R71.reuse ;  /* 0x0000000919247223 */ /* 0x180fe20000010847 */
[-CC-:B------:R-:W-:Y:S01]  /*9fa0*/  FFMA.FTZ R25, R29, R9.reuse, -R71.reuse ;  /* 0x000000091d197223 */ /* 0x180fe20000010847 */
[C---:B------:R-:W-:Y:S01]  /*9fb0*/  FADD.FTZ R6, -R10.reuse, R6 ;  /* 0x000000060a067221 */ /* 0x040fe20000010100 */
[-C--:B------:R-:W-:Y:S01]  /*9fc0*/  FMUL.FTZ R29, R10, R9.reuse ;  /* 0x000000090a1d7220 */ /* 0x080fe20000410000 */
[-CC-:B------:R-:W-:Y:S01]  /*9fd0*/  FFMA.FTZ R59, R26, R9.reuse, -R71.reuse ;  /* 0x000000091a3b7223 */ /* 0x180fe20000010847 */
[-C--:B------:R-:W-:Y:S01]  /*9fe0*/  FMUL.FTZ R41, R3, R9.reuse ;  /* 0x0000000903297220 */ /* 0x080fe20000410000 */
[-CC-:B------:R-:W-:Y:S01]  /*9ff0*/  FFMA.FTZ R39, R8, R9.reuse, -R71.reuse ;  /* 0x0000000908277223 */ /* 0x180fe20000010847 */
[-C--:B------:R-:W-:Y:S01]  /*a000*/  FFMA.FTZ R26, R40, R9.reuse, -R71 ;  /* 0x00000009281a7223 */ /* 0x080fe20000010847 */
[-C--:B------:R-:W-:Y:S01]  /*a010*/  FMUL.FTZ R3, R6, R9.reuse ;  /* 0x0000000906037220 */ /* 0x080fe20000410000 */
[-C--:B------:R-:W-:Y:S01]  /*a020*/  FFMA.FTZ R40, R7, R9.reuse, -R29 ;  /* 0x0000000907287223 */ /* 0x080fe2000001081d */
[-C--:B------:R-:W-:Y:S01]  /*a030*/  FFMA.FTZ R61, R14, R9.reuse, -R71 ;  /* 0x000000090e3d7223 */ /* 0x080fe20000010847 */
[-C--:B------:R-:W-:Y:S01]  /*a040*/  FFMA.FTZ R149, R20, R9.reuse, -R29 ;  /* 0x0000000914957223 */ /* 0x080fe2000001081d */
[----:B------:R-:W-:Y:S01]  /*a050*/  MUFU.EX2 R11, R41 ;  /* 0x00000029000b7308 */ /* 0x000fe20000000800 */
[-C--:B------:R-:W-:Y:S01]  /*a060*/  FFMA.FTZ R37, R24, R9.reuse, -R71 ;  /* 0x0000000918257223 */ /* 0x080fe20000010847 */
[-CC-:B------:R-:W-:Y:S01]  /*a070*/  FFMA.FTZ R151, R28, R9.reuse, -R29.reuse ;  /* 0x000000091c977223 */ /* 0x180fe2000001081d */
[-CC-:B------:R-:W-:Y:S01]  /*a080*/  FFMA.FTZ R20, R30, R9.reuse, -R29.reuse ;  /* 0x000000091e147223 */ /* 0x180fe2000001081d */
[-C--:B------:R-:W-:Y:S01]  /*a090*/  FFMA.FTZ R145, R34, R9.reuse, -R29 ;  /* 0x0000000922917223 */ /* 0x080fe2000001081d */
[-C--:B------:R-:W-:Y:S01]  /*a0a0*/  FFMA.FTZ R57, R120, R9.reuse, -R71 ;  /* 0x0000000978397223 */ /* 0x080fe20000010847 */
[-CC-:B------:R-:W-:Y:S01]  /*a0b0*/  FFMA.FTZ R28, R122, R9.reuse, -R29.reuse ;  /* 0x000000097a1c7223 */ /* 0x180fe2000001081d */
[-C--:B------:R-:W-:Y:S01]  /*a0c0*/  FFMA.FTZ R147, R38, R9.reuse, -R29 ;  /* 0x0000000926937223 */ /* 0x080fe2000001081d */
[----:B------:R-:W0:Y:S01]  /*a0d0*/  MUFU.EX2 R39, R39 ;  /* 0x0000002700277308 */ /* 0x000e220000000800 */
[-C--:B------:R-:W-:Y:S01]  /*a0e0*/  FFMA.FTZ R55, R124, R9.reuse, -R71 ;  /* 0x000000097c377223 */ /* 0x080fe20000010847 */
[-CC-:B------:R-:W-:Y:S01]  /*a0f0*/  FFMA.FTZ R30, R126, R9.reuse, -R29.reuse ;  /* 0x000000097e1e7223 */ /* 0x180fe2000001081d */
[-C--:B------:R-:W-:Y:S01]  /*a100*/  FFMA.FTZ R141, R42, R9.reuse, -R29 ;  /* 0x000000092a8d7223 */ /* 0x080fe2000001081d */
[-C--:B------:R-:W-:Y:S01]  /*a110*/  FFMA.FTZ R53, R128, R9.reuse, -R71 ;  /* 0x0000000980357223 */ /* 0x080fe20000010847 */
[-C--:B------:R-:W-:Y:S01]  /*a120*/  FFMA.FTZ R34, R130, R9.reuse, -R29 ;  /* 0x0000000982227223 */ /* 0x080fe2000001081d */
[-C--:B------:R-:W-:Y:S01]  /*a130*/  FFMA.FTZ R24, R44, R9.reuse, -R71 ;  /* 0x000000092c187223 */ /* 0x080fe20000010847 */
[-C--:B------:R-:W-:Y:S01]  /*a140*/  FFMA.FTZ R143, R46, R9.reuse, -R29 ;  /* 0x000000092e8f7223 */ /* 0x080fe2000001081d */
[----:B------:R-:W-:Y:S01]  /*a150*/  MUFU.EX2 R3, R3 ;  /* 0x0000000300037308 */ /* 0x000fe20000000800 */
[-CC-:B------:R-:W-:Y:S01]  /*a160*/  FFMA.FTZ R8, R31, R9.reuse, -R71.reuse ;  /* 0x000000091f087223 */ /* 0x180fe20000010847 */
[-C--:B------:R-:W-:Y:S01]  /*a170*/  FFMA.FTZ R51, R132, R9.reuse, -R71 ;  /* 0x0000000984337223 */ /* 0x080fe20000010847 */
[-C--:B------:R-:W-:Y:S01]  /*a180*/  FFMA.FTZ R38, R134, R9.reuse, -R29 ;  /* 0x0000000986267223 */ /* 0x080fe2000001081d */
[-C--:B------:R-:W-:Y:S01]  /*a190*/  FFMA.FTZ R136, R136, R9.reuse, -R71 ;  /* 0x0000000988887223 */ /* 0x080fe20000010847 */
[-C--:B------:R-:W-:Y:S01]  /*a1a0*/  FFMA.FTZ R137, R48, R9.reuse, -R29 ;  /* 0x0000000930897223 */ /* 0x080fe2000001081d */
[-C--:B------:R-:W-:Y:S01]  /*a1b0*/  FFMA.FTZ R49, R138, R9.reuse, -R71 ;  /* 0x000000098a317223 */ /* 0x080fe20000010847 */
[-C--:B------:R-:W-:Y:S01]  /*a1c0*/  FFMA.FTZ R42, R50, R9.reuse, -R29 ;  /* 0x00000009322a7223 */ /* 0x080fe2000001081d */
[----:B------:R-:W1:Y:S01]  /*a1d0*/  MUFU.EX2 R40, R40 ;  /* 0x0000002800287308 */ /* 0x000e620000000800 */
[----:B0-----:R-:W-:Y:S01]  /*a1e0*/  FFMA.FTZ R2, R11, R2, R39 ;  /* 0x000000020b027223 */ /* 0x001fe20000010027 */
[-C--:B------:R-:W-:Y:S01]  /*a1f0*/  FFMA.FTZ R138, R140, R9.reuse, -R71 ;  /* 0x000000098c8a7223 */ /* 0x080fe20000010847 */
[-C--:B------:R-:W-:Y:S01]  /*a200*/  FFMA.FTZ R139, R52, R9.reuse, -R29 ;  /* 0x00000009348b7223 */ /* 0x080fe2000001081d */
[-C--:B------:R-:W-:Y:S01]  /*a210*/  FFMA.FTZ R47, R142, R9.reuse, -R71 ;  /* 0x000000098e2f7223 */ /* 0x080fe20000010847 */
[-C--:B------:R-:W-:Y:S01]  /*a220*/  FFMA.FTZ R44, R54, R9.reuse, -R29 ;  /* 0x00000009362c7223 */ /* 0x080fe2000001081d */
[-C--:B------:R-:W-:Y:S01]  /*a230*/  FFMA.FTZ R132, R144, R9.reuse, -R71 ;  /* 0x0000000990847223 */ /* 0x080fe20000010847 */
[-C--:B------:R-:W-:Y:S01]  /*a240*/  FFMA.FTZ R133, R56, R9.reuse, -R29 ;  /* 0x0000000938857223 */ /* 0x080fe2000001081d */
[----:B------:R-:W0:Y:S01]  /*a250*/  MUFU.EX2 R61, R61 ;  /* 0x0000003d003d7308 */ /* 0x000e220000000800 */
[-C--:B------:R-:W-:Y:S01]  /*a260*/  FFMA.FTZ R45, R146, R9.reuse, -R71 ;  /* 0x00000009922d7223 */ /* 0x080fe20000010847 */
[-C--:B------:R-:W-:Y:S01]  /*a270*/  FFMA.FTZ R46, R58, R9.reuse, -R29 ;  /* 0x000000093a2e7223 */ /* 0x080fe2000001081d */
[-C--:B------:R-:W-:Y:S01]  /*a280*/  FFMA.FTZ R14, R148, R9.reuse, -R71 ;  /* 0x00000009940e7223 */ /* 0x080fe20000010847 */
[-C--:B------:R-:W-:Y:S01]  /*a290*/  FFMA.FTZ R135, R60, R9.reuse, -R29 ;  /* 0x000000093c877223 */ /* 0x080fe2000001081d */
[-C--:B------:R-:W-:Y:S01]  /*a2a0*/  FFMA.FTZ R43, R150, R9.reuse, -R71 ;  /* 0x00000009962b7223 */ /* 0x080fe20000010847 */
[-C--:B------:R-:W-:Y:S01]  /*a2b0*/  FFMA.FTZ R48, R62, R9.reuse, -R29 ;  /* 0x000000093e307223 */ /* 0x080fe2000001081d */
[-C--:B------:R-:W-:Y:S01]  /*a2c0*/  FFMA.FTZ R128, R13, R9.reuse, -R71 ;  /* 0x000000090d807223 */ /* 0x080fe20000010847 */
[----:B------:R-:W2:Y:S01]  /*a2d0*/  MUFU.EX2 R149, R149 ;  /* 0x0000009500957308 */ /* 0x000ea20000000800 */
[----:B-1----:R-:W-:Y:S01]  /*a2e0*/  FFMA.FTZ R0, R3, R0, R40 ;  /* 0x0000000003007223 */ /* 0x002fe20000010028 */
[-C--:B------:R-:W-:Y:S01]  /*a2f0*/  FFMA.FTZ R129, R64, R9.reuse, -R29 ;  /* 0x0000000940817223 */ /* 0x080fe2000001081d */
[-C--:B------:R-:W-:Y:S01]  /*a300*/  FFMA.FTZ R41, R15, R9.reuse, -R71 ;  /* 0x000000090f297223 */ /* 0x080fe20000010847 */
[-C--:B------:R-:W-:Y:S01]  /*a310*/  FFMA.FTZ R50, R66, R9.reuse, -R29 ;  /* 0x0000000942327223 */ /* 0x080fe2000001081d */
[-C--:B------:R-:W-:Y:S01]  /*a320*/  FFMA.FTZ R13, R21, R9.reuse, -R71 ;  /* 0x00000009150d7223 */ /* 0x080fe20000010847 */
[-CC-:B------:R-:W-:Y:S01]  /*a330*/  FFMA.FTZ R131, R68, R9.reuse, -R29.reuse ;  /* 0x0000000944837223 */ /* 0x180fe2000001081d */
[-C--:B------:R-:W-:Y:S01]  /*a340*/  FFMA.FTZ R52, R70, R9.reuse, -R29 ;  /* 0x0000000946347223 */ /* 0x080fe2000001081d */
[----:B------:R-:W1:Y:S01]  /*a350*/  MUFU.EX2 R37, R37 ;  /* 0x0000002500257308 */ /* 0x000e620000000800 */
[----:B0-----:R-:W-:Y:S01]  /*a360*/  FADD.FTZ R2, R61, R2 ;  /* 0x000000023d027221 */ /* 0x001fe20000010000 */
[-C--:B------:R-:W-:Y:S01]  /*a370*/  FFMA.FTZ R124, R27, R9.reuse, -R71 ;  /* 0x000000091b7c7223 */ /* 0x080fe20000010847 */
[-CC-:B------:R-:W-:Y:S01]  /*a380*/  FFMA.FTZ R125, R72, R9.reuse, -R29.reuse ;  /* 0x00000009487d7223 */ /* 0x180fe2000001081d */
[-CC-:B------:R-:W-:Y:S01]  /*a390*/  FFMA.FTZ R54, R74, R9.reuse, -R29.reuse ;  /* 0x000000094a367223 */ /* 0x180fe2000001081d */
[-C--:B------:R-:W-:Y:S01]  /*a3a0*/  FFMA.FTZ R127, R76, R9.reuse, -R29 ;  /* 0x000000094c7f7223 */ /* 0x080fe2000001081d */
[-C--:B------:R-:W-:Y:S01]  /*a3b0*/  FFMA.FTZ R21, R33, R9.reuse, -R71 ;  /* 0x0000000921157223 */ /* 0x080fe20000010847 */
[-C--:B------:R-:W-:Y:S01]  /*a3c0*/  FFMA.FTZ R56, R78, R9.reuse, -R29 ;  /* 0x000000094e387223 */ /* 0x080fe2000001081d */
[----:B------:R-:W0:Y:S01]  /*a3d0*/  MUFU.EX2 R151, R151 ;  /* 0x0000009700977308 */ /* 0x000e220000000800 */
[----:B--2---:R-:W-:Y:S01]  /*a3e0*/  FADD.FTZ R0, R149, R0 ;  /* 0x0000000095007221 */ /* 0x004fe20000010000 */
[-C--:B------:R-:W-:Y:S01]  /*a3f0*/  FFMA.FTZ R120, R63, R9.reuse, -R71 ;  /* 0x000000093f787223 */ /* 0x080fe20000010847 */
[-C--:B------:R-:W-:Y:S01]  /*a400*/  FFMA.FTZ R121, R80, R9.reuse, -R29 ;  /* 0x0000000950797223 */ /* 0x080fe2000001081d */
[-C--:B------:R-:W-:Y:S01]  /*a410*/  FFMA.FTZ R15, R65, R9.reuse, -R71 ;  /* 0x00000009410f7223 */ /* 0x080fe20000010847 */
[-C--:B------:R-:W-:Y:S01]  /*a420*/  FFMA.FTZ R58, R82, R9.reuse, -R29 ;  /* 0x00000009523a7223 */ /* 0x080fe2000001081d */
[-C--:B------:R-:W-:Y:S01]  /*a430*/  FFMA.FTZ R6, R67, R9.reuse, -R71 ;  /* 0x0000000943067223 */ /* 0x080fe20000010847 */
[-C--:B------:R-:W-:Y:S01]  /*a440*/  FFMA.FTZ R123, R84, R9.reuse, -R29 ;  /* 0x00000009547b7223 */ /* 0x080fe2000001081d */
[----:B------:R-:W2:Y:S01]  /*a450*/  MUFU.EX2 R59, R59 ;  /* 0x0000003b003b7308 */ /* 0x000ea20000000800 */
[----:B-1----:R-:W-:Y:S01]  /*a460*/  FADD.FTZ R2, R37, R2 ;  /* 0x0000000225027221 */ /* 0x002fe20000010000 */
[-C--:B------:R-:W-:Y:S01]  /*a470*/  FFMA.FTZ R27, R69, R9.reuse, -R71 ;  /* 0x00000009451b7223 */ /* 0x080fe20000010847 */
[----:B------:R-:W-:-:S05]  /*a480*/  FFMA.FTZ R60, R86, R9, -R29 ;  /* 0x00000009563c7223 */ /* 0x000fca000001081d */
        /* <DEDUP_REMOVED lines=118> */
.L_x_989:
[----:B------:R-:W-:Y:S01]  /*abf0*/  ULEA UR6, UR22, UR45, 0x3 ;  /* 0x0000002d16067291 */ /* 0x000fe2000f8e183f */
[----:B------:R-:W-:Y:S01]  /*ac00*/  ISETP.GT.AND P1, PT, R5, R4, PT ;  /* 0x000000040500720c */ /* 0x000fe20003f24270 */
[----:B------:R-:W-:Y:S01]  /*ac10*/  UMOV UR23, UR46 ;  /* 0x0000002e00177c82 */ /* 0x000fe20008000000 */
[----:B------:R-:W-:Y:S01]  /*ac20*/  UMOV UR22, UR36 ;  /* 0x0000002400167c82 */ /* 0x000fe20008000000 */
[----:B------:R-:W-:Y:S01]  /*ac30*/  UIADD3 UR6, UR6, 0x16860, URZ ;  /* 0x0001686006067890 */ /* 0x000fe2000fffe03f */
[----:B------:R-:W-:Y:S01]  /*ac40*/  F2FP.F16.F32.PACK_AB R122, R27, R6 ;  /* 0x000000061b7a723e */ /* 0x000fe200000000ff */
        /* <DEDUP_REMOVED lines=67> */
[----:B------:R-:W-:Y:S01]  /*b080*/  F2FP.F16.F32.PACK_AB R123, R60, R123 ;  /* 0x0000007b3c7b723e */ /* 0x000fe200000000ff */
[----:B------:R-:W-:Y:S06]  /*b090*/  @P1 BRA `(.L_x_990) ;  /* 0xffffffd800cc1947 */ /* 0x000fec000383ffff */
.L_x_979:
[----:B------:R-:W-:-:S13]  /*b0a0*/  ISETP.GE.AND P1, PT, R5, UR42, PT ;  /* 0x0000002a05007c0c */ /* 0x000fda000bf26270 */
[----:B------:R-:W-:Y:S05]  /*b0b0*/  @!P1 BRA `(.L_x_991) ;  /* 0x0000003400909947 */ /* 0x000fea0003800000 */
[----:B------:R-:W-:Y:S01]  /*b0c0*/  IMAD.MOV.U32 R4, RZ, RZ, R10 ;  /* 0x000000ffff047224 */ /* 0x000fe200078e000a */
[----:B------:R-:W-:Y:S01]  /*b0d0*/  UMOV UR27, UR46 ;  /* 0x0000002e001b7c82 */ /* 0x000fe20008000000 */
[----:B------:R-:W-:Y:S01]  /*b0e0*/  IMAD.MOV.U32 R3, RZ, RZ, R12 ;  /* 0x000000ffff037224 */ /* 0x000fe200078e000c */
[----:B------:R-:W-:Y:S01]  /*b0f0*/  UMOV UR26, UR36 ;  /* 0x00000024001a7c82 */ /* 0x000fe20008000000 */
[----:B------:R-:W-:Y:S01]  /*b100*/  ULDC UR21, c[0x0][0x9e4] ;  /* 0x0002790000157ab9 */ /* 0x000fe20000000800 */
[----:B------:R-:W-:Y:S01]  /*b110*/  ULDC UR24, c[0x0][0x9dc] ;  /* 0x0002770000187ab9 */ /* 0x000fe20000000800 */
[----:B------:R-:W-:Y:S01]  /*b120*/  ULDC UR23, c[0x0][0x288] ;  /* 0x0000a20000177ab9 */ /* 0x000fe20000000800 */
[----:B------:R-:W-:Y:S01]  /*b130*/  ULDC UR25, c[0x0][0x9d8] ;  /* 0x0002760000197ab9 */ /* 0x000fe20000000800 */
[----:B------:R-:W-:-:S05]  /*b140*/  ULDC UR22, c[0x0][0x9e0] ;  /* 0x0002780000167ab9 */ /* 0x000fca0000000800 */
.L_x_1010:
[----:B------:R-:W-:Y:S01]  /*b150*/  UIADD3 UR36, UR26, 0x1, URZ ;  /* 0x000000011a247890 */ /* 0x000fe2000fffe03f */
[----:B------:R-:W-:-:S03]  /*b160*/  ISETP.NE.AND P2, PT, RZ, UR44, PT ;  /* 0x0000002cff007c0c */ /* 0x000fc6000bf45270 */
[----:B------:R-:W-:-:S04]  /*b170*/  UISETP.NE.AND UP0, UPT, UR36, 0x2, UPT ;  /* 0x000000022400788c */ /* 0x000fc8000bf05270 */
[----:B------:R-:W-:Y:S02]  /*b180*/  USEL UR46, URZ, 0x1, UP0 ;  /* 0x000000013f2e7887 */ /* 0x000fe40008000000 */
[----:B------:R-:W-:Y:S02]  /*b190*/  USEL UR36, UR36, URZ, UP0 ;  /* 0x0000003f24247287 */ /* 0x000fe40008000000 */
[----:B------:R-:W-:Y:S02]  /*b1a0*/  ULOP3.LUT UR46, UR27, UR46, URZ, 0x3c, !UPT ;  /* 0x0000002e1b2e7292 */ /* 0x000fe4000f8e3c3f */
[----:B------:R-:W-:Y:S10]  /*b1b0*/  @P2 BRA `(.L_x_992) ;  /* 0x00000000002c2947 */ /* 0x000ff40003800000 */
[----:B------:R-:W-:Y:S05]  /*b1c0*/  @!P0 BRA `(.L_x_993) ;  /* 0x0000000000048947 */ /* 0x000fea0003800000 */
[----:B------:R-:W-:Y:S01]  /*b1d0*/  BPT.TRAP 0x1 ;  /* 0x000000040000795c */ /* 0x000fe20000300000 */
.L_x_993:
[----:B------:R-:W-:Y:S01]  /*b1e0*/  ULEA UR6, UR36, UR45, 0x3 ;  /* 0x0000002d24067291 */ /* 0x000fe2000f8e183f */
[----:B------:R-:W-:-:S05]  /*b1f0*/  IMAD.U32 R6, RZ, RZ, UR46 ;  /* 0x0000002eff067e24 */ /* 0x000fca000f8e00ff */
[----:B------:R-:W-:-:S04]  /*b200*/  SHF.L.U32 R6, R6, 0x1f, RZ ;  /* 0x0000001f06067819 */ /* 0x000fc800000006ff */
[----:B------:R0:W1:Y:S01]  /*b210*/  SYNCS.PHASECHK.TRANS64.TRYWAIT P1, [UR6+0x16830], R6 ;  /* 0x01683006ff0075a7 */ /* 0x0000620008020146 */
[----:B------:R-:W-:Y:S05]  /*b220*/  @!P0 BRA `(.L_x_994) ;  /* 0x0000000000048947 */ /* 0x000fea0003800000 */
[----:B------:R-:W-:Y:S01]  /*b230*/  BPT.TRAP 0x1 ;  /* 0x000000040000795c */ /* 0x000fe20000300000 */
.L_x_994:
[----:B-1----:R-:W-:Y:S05]  /*b240*/  @P1 BRA `(.L_x_992) ;  /* 0x0000000000081947 */ /* 0x002fea0003800000 */
[----:B------:R-:W1:Y:S02]  /*b250*/  SYNCS.PHASECHK.TRANS64.TRYWAIT P1, [UR6+0x16830], R6 ;  /* 0x01683006ff0075a7 */ /* 0x000e640008020146 */
[----:B-1----:R-:W-:Y:S05]  /*b260*/  @!P1 BRA `(.L_x_995) ;  /* 0x0000009c00509947 */ /* 0x002fea0003800000 */
.L_x_992:
[----:B01----:R-:W-:Y:S01]  /*b270*/  VIADD R6, R23, 0x8 ;  /* 0x0000000817067836 */ /* 0x003fe20000000000 */
[----:B------:R-:W-:Y:S01]  /*b280*/  ULEA UR18, UR36, UR20, 0xa ;  /* 0x0000001424127291 */ /* 0x000fe2000f8e503f */
[----:B------:R-:W-:Y:S01]  /*b290*/  UMOV UR19, 0x40000040 ;  /* 0x4000004000137882 */ /* 0x000fe20000000000 */
[----:B------:R-:W-:Y:S02]  /*b2a0*/  UMOV UR7, 0x40000040 ;  /* 0x4000004000077882 */ /* 0x000fe40000000000 */
[----:B------:R0:W-:Y:S01]  /*b2b0*/  BAR.SYNC.DEFER_BLOCKING R6, 0x100 ;  /* 0x000400060000751d */ /* 0x0001e20000010000 */
[----:B------:R-:W-:Y:S02]  /*b2c0*/  UIADD3 UR6, UR18, 0x2, URZ ;  /* 0x0000000212067890 */ /* 0x000fe4000fffe03f */
[----:B------:R-:W-:Y:S02]  /*b2d0*/  UIADD3 UR10, UR18, 0x4, URZ ;  /* 0x00000004120a7890 */ /* 0x000fe4000fffe03f */
[----:B------:R-:W-:Y:S01]  /*b2e0*/  UIADD3 UR14, UR18, 0x6, URZ ;  /* 0x00000006120e7890 */ /* 0x000fe2000fffe03f */
[----:B------:R-:W-:Y:S01]  /*b2f0*/  UMOV UR11, 0x40000040 ;  /* 0x40000040000b7882 */ /* 0x000fe20000000000 */
[----:B------:R-:W-:Y:S01]  /*b300*/  UMOV UR15, 0x40000040 ;  /* 0x40000040000f7882 */ /* 0x000fe20000000000 */
        /* <DEDUP_REMOVED lines=15> */
.L_x_997:
[----:B------:R-:W-:Y:S01]  /*b400*/  ULEA UR6, UR26, UR45, 0x3 ;  /* 0x0000002d1a067291 */ /* 0x000fe2000f8e183f */
[----:B------:R-:W-:-:S05]  /*b410*/  IMAD.U32 R6, RZ, RZ, UR27 ;  /* 0x0000001bff067e24 */ /* 0x000fca000f8e00ff */
[----:B------:R-:W-:-:S04]  /*b420*/  SHF.L.U32 R6, R6, 0x1f, RZ ;  /* 0x0000001f06067819 */ /* 0x000fc800000006ff */
[----:B------:R0:W1:Y:S01]  /*b430*/  SYNCS.PHASECHK.TRANS64.TRYWAIT P1, [UR6+0x16850], R6 ;  /* 0x01685006ff0075a7 */ /* 0x0000620008020146 */
[----:B------:R-:W-:Y:S05]  /*b440*/  @!P0 BRA `(.L_x_998) ;  /* 0x0000000000048947 */ /* 0x000fea0003800000 */
[----:B------:R-:W-:Y:S01]  /*b450*/  BPT.TRAP 0x1 ;  /* 0x000000040000795c */ /* 0x000fe20000300000 */
.L_x_998:
[----:B-1----:R-:W-:Y:S05]  /*b460*/  @P1 BRA `(.L_x_996) ;  /* 0x0000000000081947 */ /* 0x002fea0003800000 */
[----:B------:R-:W1:Y:S02]  /*b470*/  SYNCS.PHASECHK.TRANS64.TRYWAIT P1, [UR6+0x16850], R6 ;  /* 0x01685006ff0075a7 */ /* 0x000e640008020146 */
[----:B-1----:R-:W-:Y:S05]  /*b480*/  @!P1 BRA `(.L_x_999) ;  /* 0x0000009800e09947 */ /* 0x002fea0003800000 */
.L_x_996:
        /* <DEDUP_REMOVED lines=51> */
.L_x_1000:
[----:B------:R-:W-:Y:S01]  /*b7c0*/  UISETP.NE.AND UP1, UPT, UR50, URZ, UPT ;  /* 0x0000003f3200728c */ /* 0x000fe2000bf25270 */
[----:B------:R-:W-:Y:S01]  /*b7d0*/  FMUL.FTZ R8, R30, UR25 ;  /* 0x000000191e087c20 */ /* 0x000fe20008410000 */
[----:B------:R-:W-:Y:S01]  /*b7e0*/  FMUL.FTZ R30, R43, UR25 ;  /* 0x000000192b1e7c20 */ /* 0x000fe20008410000 */
[----:B------:R-:W-:Y:S01]  /*b7f0*/  FMUL.FTZ R43, R49, UR25 ;  /* 0x00000019312b7c20 */ /* 0x000fe20008410000 */
[----:B------:R-:W-:Y:S01]  /*b800*/  FMUL.FTZ R49, R56, UR25 ;  /* 0x0000001938317c20 */ /* 0x000fe20008410000 */
[----:B------:R-:W-:Y:S01]  /*b810*/  FMUL.FTZ R150, R76, UR25 ;  /* 0x000000194c967c20 */ /* 0x000fe20008410000 */
[----:B------:R-:W-:Y:S01]  /*b820*/  PLOP3.LUT P1, PT, PT, PT, UP1, 0x80, 0x0 ;  /* 0x000000000000781c */ /* 0x000fe20003f2f018 */
[----:B------:R-:W-:Y:S01]  /*b830*/  FMUL.FTZ R56, R70, UR25 ;  /* 0x0000001946387c20 */ /* 0x000fe20008410000 */
[----:B------:R-:W-:Y:S01]  /*b840*/  PLOP3.LUT P2, PT, PT, PT, UP1, 0x80, 0x0 ;  /* 0x000000000000781c */ /* 0x000fe20003f4f018 */
[----:B------:R-:W-:Y:S02]  /*b850*/  VIADD R76, R17, UR38 ;  /* 0x00000026114c7c36 */ /* 0x000fe40008000000 */
[----:B------:R-:W-:Y:S01]  /*b860*/  FMUL.FTZ R70, R73, UR25 ;  /* 0x0000001949467c20 */ /* 0x000fe20008410000 */
[----:B------:R-:W-:Y:S01]  /*b870*/  @UP1 ULDC UR7, c[0x0][0x44c] ;  /* 0x0001130000071ab9 */ /* 0x000fe20000000800 */
[----:B------:R-:W1:Y:S01]  /*b880*/  LDC R73, c[0x0][0x2f0] ;  /* 0x0000bc00ff497b82 */ /* 0x000e620000000800 */
[----:B0-----:R-:W-:Y:S01]  /*b890*/  FMUL.FTZ R6, R26, UR25 ;  /* 0x000000191a067c20 */ /* 0x001fe20008410000 */
[----:B------:R-:W-:Y:S01]  /*b8a0*/  FMUL.FTZ R26, R39, UR25 ;  /* 0x00000019271a7c20 */ /* 0x000fe20008410000 */
[----:B------:R-:W-:Y:S01]  /*b8b0*/  FMUL.FTZ R9, R24, UR25 ;  /* 0x0000001918097c20 */ /* 0x000fe20008410000 */
[----:B------:R-:W-:Y:S01]  /*b8c0*/  FMUL.FTZ R39, R45, UR25 ;  /* 0x000000192d277c20 */ /* 0x000fe20008410000 */
[----:B------:R-:W-:Y:S01]  /*b8d0*/  FMUL.FTZ R24, R38, UR25 ;  /* 0x0000001926187c20 */ /* 0x000fe20008410000 */
[----:B------:R-:W-:Y:S01]  /*b8e0*/  FMUL.FTZ R45, R52, UR25 ;  /* 0x00000019342d7c20 */ /* 0x000fe20008410000 */
[----:B------:R-:W-:Y:S01]  /*b8f0*/  @P1 IMAD.HI.U32 R12, R76, UR7, RZ ;  /* 0x000000074c0c1c27 */ /* 0x000fe2000f8e00ff */
[----:B------:R-:W-:-:S03]  /*b900*/  @UP1 ULDC UR7, c[0x0][0x450] ;  /* 0x0001140000071ab9 */ /* 0x000fc60000000800 */
[----:B------:R-:W-:Y:S01]  /*b910*/  FMUL.FTZ R38, R51, UR25 ;  /* 0x0000001933267c20 */ /* 0x000fe20008410000 */
[----:B------:R-:W-:Y:S01]  /*b920*/  FMUL.FTZ R52, R66, UR25 ;  /* 0x0000001942347c20 */ /* 0x000fe20008410000 */
[----:B------:R-:W-:Y:S01]  /*b930*/  ULEA UR6, UR36, UR45, 0x3 ;  /* 0x0000002d24067291 */ /* 0x000fe2000f8e183f */
[----:B------:R-:W-:Y:S01]  /*b940*/  @P2 SHF.R.U32.HI R76, RZ, UR7, R12 ;  /* 0x00000007ff4c2c19 */ /* 0x000fe2000801160c */
[----:B------:R-:W-:Y:S01]  /*b950*/  FMUL.FTZ R51, R57, UR25 ;  /* 0x0000001939337c20 */ /* 0x000fe20008410000 */
[----:B------:R-:W-:Y:S01]  /*b960*/  FMUL.FTZ R66, R68, UR25 ;  /* 0x0000001944427c20 */ /* 0x000fe20008410000 */
[----:B------:R-:W-:Y:S01]  /*b970*/  FMUL.FTZ R57, R71, UR25 ;  /* 0x0000001947397c20 */ /* 0x000fe20008410000 */
[----:B------:R-:W-:Y:S02]  /*b980*/  IMAD.SHL.U32 R68, R5, 0x80, RZ ;  /* 0x0000008005447824 */ /* 0x000fe400078e00ff */
        /* <DEDUP_REMOVED lines=53> */
[----:B------:R-:W2:Y:S01]  /*bce0*/  MUFU.TANH R9, R9 ;  /* 0x0000000900097308 */ /* 0x000ea20000002400 */
[----:B------:R-:W-:Y:S01]  /*bcf0*/  SYNCS.ARRIVE.TRANS64.RED.A1T0 RZ, [UR6], RZ ;  /* 0x000000ffffff79a7 */ /* 0x000fe20008100406 */
[----:B-1----:R-:W-:Y:S01]  /*bd00*/  IMAD R12, R73, UR40, R12 ;  /* 0x00000028490c7c24 */ /* 0x002fe2000f8e020c */
[----:B------:R-:W-:-:S03]  /*bd10*/  ULOP3.LUT UR6, URZ, UR24, URZ, 0x33, !UPT ;  /* 0x000000183f067292 */ /* 0x000fc6000f8e333f */
[----:B------:R-:W-:Y:S02]  /*bd20*/  VIADD R12, R12, -UR23 ;  /* 0x800000170c0c7c36 */ /* 0x000fe40008000000 */
[----:B------:R-:W1:Y:S02]  /*bd30*/  MUFU.TANH R11, R11 ;  /* 0x0000000b000b7308 */ /* 0x000e640000002400 */
[C---:B------:R-:W-:Y:S02]  /*bd40*/  VIADD R83, R12.reuse, UR22 ;  /* 0x000000160c537c36 */ /* 0x040fe40008000000 */
[----:B------:R-:W-:Y:S02]  /*bd50*/  VIADD R85, R12, UR6 ;  /* 0x000000060c557c36 */ /* 0x000fe40008000000 */
[--C-:B0-----:R-:W-:Y:S02]  /*bd60*/  IMAD.IADD R87, R83, 0x1, R72.reuse ;  /* 0x0000000153577824 */ /* 0x101fe400078e0248 */
[----:B------:R-:W0:Y:S01]  /*bd70*/  MUFU.TANH R6, R6 ;  /* 0x0000000600067308 */ /* 0x000e220000002400 */
[----:B------:R-:W-:-:S07]  /*bd80*/  IMAD.IADD R123, R85, 0x1, R72 ;  /* 0x00000001557b7824 */ /* 0x000fce00078e0248 */
        /* <DEDUP_REMOVED lines=64> */
[----:B------:R-:W-:-:S05]  /*c190*/  VIADD R125, R12, -UR23 ;  /* 0x800000170c7d7c36 */ /* 0x000fca0008000000 */
        /* <DEDUP_REMOVED lines=10> */
.L_x_1003:
[----:B------:R-:W-:-:S05]  /*c240*/  IMAD.U32 R72, RZ, RZ, UR21 ;  /* 0x00000015ff487e24 */ /* 0x000fca000f8e00ff */
[----:B------:R-:W-:-:S13]  /*c250*/  ISETP.NE.AND P1, PT, R72, 0x1, PT ;  /* 0x000000014800780c */ /* 0x000fda0003f25270 */
[----:B------:R-:W1:Y:S02]  /*c260*/  @P1 LDC.64 R12, c[0x0][0x9e8] ;  /* 0x00027a00ff0c1b82 */ /* 0x000e640000000a00 */
[----:B-1----:R-:W-:-:S05]  /*c270*/  @P1 IMAD.HI.U32 R12, R125, R12, RZ ;  /* 0x0000000c7d0c1227 */ /* 0x002fca00078e00ff */
[----:B------:R-:W-:-:S07]  /*c280*/  @P1 SHF.R.U32.HI R125, RZ, R13, R12 ;  /* 0x0000000dff7d1219 */ /* 0x000fce000001160c */
.L_x_1004:
[----:B------:R-:W-:Y:S05]  /*c290*/  BSYNC B0 ;  /* 0x0000000000007941 */ /* 0x000fea0003800000 */
.L_x_1002:
[----:B------:R-:W-:-:S04]  /*c2a0*/  IMAD R125, R125, R72, -R68 ;  /* 0x000000487d7d7224 */ /* 0x000fc800078e0a44 */
[----:B------:R-:W-:-:S05]  /*c2b0*/  IMAD R12, R16, -0x2, R125 ;  /* 0xfffffffe100c7824 */ /* 0x000fca00078e027d */
[----:B------:R-:W-:Y:S02]  /*c2c0*/  VIADDMNMX R87, R12, R72, R87, PT ;  /* 0x000000480c577246 */ /* 0x000fe40003800157 */
[----:B------:R-:W-:-:S07]  /*c2d0*/  VIMNMX R123, R123, R12, !PT ;  /* 0x0000000c7b7b7248 */ /* 0x000fce0007fe0100 */
.L_x_1001:
        /* <DEDUP_REMOVED lines=26> */
[----:B------:R-:W-:Y:S01]  /*c480*/  FSEL R78, R21, -INF , !P5 ;  /* 0xff800000154e7808 */ /* 0x000fe20006800000 */
[----:B------:R-:W-:Y:S01]  /*c490*/  IMAD.IADD R21, R85, 0x1, R12 ;  /* 0x0000000155157824 */ /* 0x000fe200078e020c */
        /* <DEDUP_REMOVED lines=36> */
[C---:B------:R-:W-:Y:S02]  /*c6e0*/  ISETP.GT.AND P2, PT, R123.reuse, 0x51, P1 ;  /* 0x000000517b00780c */ /* 0x040fe40000f44270 */
        /* <DEDUP_REMOVED lines=51> */
.L_x_1007:
[----:B------:R-:W-:-:S05]  /*ca20*/  IMAD.U32 R9, RZ, RZ, UR21 ;  /* 0x00000015ff097e24 */ /* 0x000fca000f8e00ff */
[----:B------:R-:W-:-:S13]  /*ca30*/  ISETP.NE.AND P2, PT, R9, 0x1, PT ;  /* 0x000000010900780c */ /* 0x000fda0003f45270 */
[----:B------:R-:W0:Y:S02]  /*ca40*/  @P2 LDC.64 R12, c[0x0][0x9e8] ;  /* 0x00027a00ff0c2b82 */ /* 0x000e240000000a00 */
[----:B0-----:R-:W-:-:S05]  /*ca50*/  @P2 IMAD.HI.U32 R12, R73, R12, RZ ;  /* 0x0000000c490c2227 */ /* 0x001fca00078e00ff */
[----:B------:R-:W-:-:S07]  /*ca60*/  @P2 SHF.R.U32.HI R73, RZ, R13, R12 ;  /* 0x0000000dff492219 */ /* 0x000fce000001160c */
.L_x_1008:
[----:B------:R-:W-:Y:S05]  /*ca70*/  BSYNC B0 ;  /* 0x0000000000007941 */ /* 0x000fea0003800000 */
.L_x_1006:
[----:B------:R-:W-:-:S04]  /*ca80*/  IMAD R73, R73, R9, -R68 ;  /* 0x0000000949497224 */ /* 0x000fc800078e0a44 */
[----:B------:R-:W-:-:S05]  /*ca90*/  IMAD R12, R16, -0x2, R73 ;  /* 0xfffffffe100c7824 */ /* 0x000fca00078e0249 */
[----:B------:R-:W-:Y:S02]  /*caa0*/  VIADDMNMX R11, R12, R9, R11, PT ;  /* 0x000000090c0b7246 */ /* 0x000fe4000380010b */
[----:B------:R-:W-:-:S07]  /*cab0*/  VIMNMX R21, R21, R12, !PT ;  /* 0x0000000c15157248 */ /* 0x000fce0007fe0100 */
.L_x_1005:
[----:B------:R-:W-:Y:S02]  /*cac0*/  FMNMX.FTZ R9, R72, R3, !PT ;  /* 0x0000000348097209 */ /* 0x000fe40007810000 */
[----:B------:R-:W-:Y:S02]  /*cad0*/  ISETP.GT.AND P5, PT, R21, 0x10, P1 ;  /* 0x000000101500780c */ /* 0x000fe40000fa4270 */
[----:B------:R-:W-:Y:S02]  /*cae0*/  FMNMX.FTZ R9, R74, R9, !PT ;  /* 0x000000094a097209 */ /* 0x000fe40007810000 */
[----:B------:R-:W-:Y:S02]  /*caf0*/  ISETP.LT.OR P5, PT, R11, 0x11, P5 ;  /* 0x000000110b00780c */ /* 0x000fe40002fa1670 */
[----:B------:R-:W-:Y:S02]  /*cb00*/  FMNMX.FTZ R9, R76, R9, !PT ;  /* 0x000000094c097209 */ /* 0x000fe40007810000 */
[----:B------:R-:W-:-:S02]  /*cb10*/  FSEL R14, R14, -INF , !P5 ;  /* 0xff8000000e0e7808 */ /* 0x000fc40006800000 */
[----:B------:R-:W-:Y:S02]  /*cb20*/  FMNMX.FTZ R9, R78, R9, !PT ;  /* 0x000000094e097209 */ /* 0x000fe40007810000 */
[----:B------:R-:W-:Y:S02]  /*cb30*/  ISETP.GT.AND P5, PT, R21, 0x20, P1 ;  /* 0x000000201500780c */ /* 0x000fe40000fa4270 */
[----:B------:R-:W-:Y:S02]  /*cb40*/  FMNMX.FTZ R9, R80, R9, !PT ;  /* 0x0000000950097209 */ /* 0x000fe40007810000 */
[----:B------:R-:W-:Y:S02]  /*cb50*/  ISETP.LT.OR P5, PT, R11, 0x21, P5 ;  /* 0x000000210b00780c */ /* 0x000fe40002fa1670 */
[----:B------:R-:W-:Y:S02]  /*cb60*/  FMNMX.FTZ R9, R82, R9, !PT ;  /* 0x0000000952097209 */ /* 0x000fe40007810000 */
[----:B------:R-:W-:-:S02]  /*cb70*/  FSEL R28, R28, -INF , !P5 ;  /* 0xff8000001c1c7808 */ /* 0x000fc40006800000 */
[----:B------:R-:W-:Y:S02]  /*cb80*/  FMNMX.FTZ R9, R84, R9, !PT ;  /* 0x0000000954097209 */ /* 0x000fe40007810000 */
[C---:B------:R-:W-:Y:S02]  /*cb90*/  ISETP.GT.AND P5, PT, R21.reuse, RZ, P1 ;  /* 0x000000ff1500720c */ /* 0x040fe40000fa4270 */
[----:B------:R-:W-:Y:S02]  /*cba0*/  FMNMX.FTZ R9, R86, R9, !PT ;  /* 0x0000000956097209 */ /* 0x000fe40007810000 */
[----:B------:R-:W-:Y:S02]  /*cbb0*/  ISETP.GT.AND P6, PT, R21, 0x1, P1 ;  /* 0x000000011500780c */ /* 0x000fe40000fc4270 */
[----:B------:R-:W-:Y:S02]  /*cbc0*/  FMNMX.FTZ R9, R122, R9, !PT ;  /* 0x000000097a097209 */ /* 0x000fe40007810000 */
[----:B------:R-:W-:-:S02]  /*cbd0*/  ISETP.LT.OR P5, PT, R11, 0x1, P5 ;  /* 0x000000010b00780c */ /* 0x000fc40002fa1670 */
        /* <DEDUP_REMOVED lines=13> */
[----:B------:R-:W-:Y:S02]  /*ccb0*/  FMNMX.FTZ R37, R39, R4, !PT ;  /* 0x0000000427257209 */ /* 0x000fe40007810000 */
[----:B------:R-:W-:Y:S02]  /*ccc0*/  FMNMX.FTZ R9, R138, R9, !PT ;  /* 0x000000098a097209 */ /* 0x000fe40007810000 */
[----:B------:R-:W-:Y:S02]  /*ccd0*/  ISETP.LT.OR P4, PT, R11, 0xa, P4 ;  /* 0x0000000a0b00780c */ /* 0x000fe40002781670 */
[----:B------:R-:W-:Y:S02]  /*cce0*/  FMNMX.FTZ R9, R140, R9, !PT ;  /* 0x000000098c097209 */ /* 0x000fe40007810000 */
[----:B------:R-:W-:-:S02]  /*ccf0*/  FSEL R8, R8, -INF , !P3 ;  /* 0xff80000008087808 */ /* 0x000fc40005800000 */
[----:B------:R-:W-:Y:S02]  /*cd00*/  FMNMX.FTZ R9, R142, R9, !PT ;  /* 0x000000098e097209 */ /* 0x000fe40007810000 */
[----:B------:R-:W-:Y:S02]  /*cd10*/  FMNMX.FTZ R37, R68, R37, !PT ;  /* 0x0000002544257209 */ /* 0x000fe40007810000 */
        /* <DEDUP_REMOVED lines=15> */
[----:B------:R-:W0:Y:S01]  /*ce10*/  LDC R9, c[0x0][0x988] ;  /* 0x00026200ff097b82 */ /* 0x000e220000000800 */
[----:B------:R-:W-:-:S02]  /*ce20*/  ISETP.GT.AND P3, PT, R21, 0x28, P1 ;  /* 0x000000281500780c */ /* 0x000fc40000f64270 */
[----:B------:R-:W-:Y:S02]  /*ce30*/  FMNMX.FTZ R12, R15, R12, !PT ;  /* 0x0000000c0f0c7209 */ /* 0x000fe40007810000 */
        /* <DEDUP_REMOVED lines=9> */
[----:B------:R-:W-:Y:S01]  /*ced0*/  ISETP.GT.AND P3, PT, R21, 0x31, P1 ;  /* 0x000000311500780c */ /* 0x000fe20000f64270 */
[----:B------:R-:W1:Y:S01]  /*cee0*/  SHFL.BFLY PT, R12, R13, 0x2, 0x1f ;  /* 0x0c401f000d0c7f89 */ /* 0x000e6200000e0000 */
[----:B------:R-:W-:-:S02]  /*cef0*/  ISETP.LT.OR P2, PT, R11, 0x31, P2 ;  /* 0x000000310b00780c */ /* 0x000fc40001741670 */
[----:B------:R-:W-:Y:S02]  /*cf00*/  ISETP.GT.AND P5, PT, R21, 0x38, P1 ;  /* 0x000000381500780c */ /* 0x000fe40000fa4270 */
[C---:B------:R-:W-:Y:S02]  /*cf10*/  ISETP.LT.OR P3, PT, R11.reuse, 0x32, P3 ;  /* 0x000000320b00780c */ /* 0x040fe40001f61670 */
[----:B------:R-:W-:Y:S02]  /*cf20*/  ISETP.LT.OR P5, PT, R11, 0x39, P5 ;  /* 0x000000390b00780c */ /* 0x000fe40002fa1670 */
[----:B------:R-:W-:Y:S02]  /*cf30*/  FSEL R38, R38, -INF , !P3 ;  /* 0xff80000026267808 */ /* 0x000fe40005800000 */
[----:B------:R-:W-:-:S04]  /*cf40*/  ISETP.GT.AND P3, PT, R21, 0x41, P1 ;  /* 0x000000411500780c */ /* 0x000fc80000f64270 */
[----:B------:R-:W-:Y:S02]  /*cf50*/  ISETP.LT.OR P3, PT, R11, 0x42, P3 ;  /* 0x000000420b00780c */ /* 0x000fe40001f61670 */
[----:B-1----:R-:W-:Y:S02]  /*cf60*/  FMNMX.FTZ R33, R13, R12, !PT ;  /* 0x0000000c0d217209 */ /* 0x002fe40007810000 */
[----:B------:R-:W-:Y:S02]  /*cf70*/  FSEL R13, R10, -INF , !P4 ;  /* 0xff8000000a0d7808 */ /* 0x000fe40006000000 */
[----:B------:R-:W-:Y:S01]  /*cf80*/  FMNMX.FTZ R10, R8, R37, !PT ;  /* 0x00000025080a7209 */ /* 0x000fe20007810000 */
[----:B------:R-:W1:Y:S01]  /*cf90*/  SHFL.BFLY PT, R12, R33, 0x1, 0x1f ;  /* 0x0c201f00210c7f89 */ /* 0x000e6200000e0000 */
[----:B------:R-:W-:Y:S02]  /*cfa0*/  ISETP.GT.AND P4, PT, R21, 0x19, P1 ;  /* 0x000000191500780c */ /* 0x000fe40000f84270 */
[----:B------:R-:W-:-:S02]  /*cfb0*/  FMNMX.FTZ R41, R13, R10, !PT ;  /* 0x0000000a0d297209 */ /* 0x000fc40007810000 */
[----:B------:R-:W-:Y:S02]  /*cfc0*/  ISETP.LT.OR P4, PT, R11, 0x1a, P4 ;  /* 0x0000001a0b00780c */ /* 0x000fe40002781670 */
[----:B------:R-:W-:-:S04]  /*cfd0*/  FMNMX.FTZ R41, R14, R41, !PT ;  /* 0x000000290e297209 */ /* 0x000fc80007810000 */
[----:B------:R-:W-:-:S04]  /*cfe0*/  FMNMX.FTZ R41, R20, R41, !PT ;  /* 0x0000002914297209 */ /* 0x000fc80007810000 */
[----:B------:R-:W-:Y:S02]  /*cff0*/  FMNMX.FTZ R41, R24, R41, !PT ;  /* 0x0000002918297209 */ /* 0x000fe40007810000 */
[----:B-1----:R-:W-:-:S04]  /*d000*/  FMNMX.FTZ R12, R33, R12, !PT ;  /* 0x0000000c210c7209 */ /* 0x002fc80007810000 */
[C---:B------:R-:W-:Y:S01]  /*d010*/  FSETP.NEU.FTZ.AND P6, PT, R12.reuse, -INF , PT ;  /* 0xff8000000c00780b */ /* 0x040fe20003fdd000 */
[----:B0-----:R-:W-:-:S05]  /*d020*/  FMUL.FTZ R7, R12, R9 ;  /* 0x000000090c077220 */ /* 0x001fca0000410000 */
[----:B------:R-:W-:-:S05]  /*d030*/  FSEL R7, R7, RZ, P6 ;  /* 0x000000ff07077208 */ /* 0x000fca0003000000 */
[-CC-:B------:R-:W-:Y:S01]  /*d040*/  FFMA.FTZ R33, R72, R9.reuse, -R7.reuse ;  /* 0x0000000948217223 */ /* 0x180fe20000010807 */
[-CC-:B------:R-:W-:Y:S01]  /*d050*/  FFMA.FTZ R72, R74, R9.reuse, -R7.reuse ;  /* 0x000000094a487223 */ /* 0x180fe20000010807 */
[----:B------:R-:W-:Y:S01]  /*d060*/  FSEL R74, R26, -INF , !P4 ;  /* 0xff8000001a4a7808 */ /* 0x000fe20006000000 */
[-CC-:B------:R-:W-:Y:S01]  /*d070*/  FFMA.FTZ R26, R76, R9.reuse, -R7.reuse ;  /* 0x000000094c1a7223 */ /* 0x180fe20000010807 */
[----:B------:R-:W-:Y:S01]  /*d080*/  ISETP.GT.AND P4, PT, R21, 0x29, P1 ;  /* 0x000000291500780c */ /* 0x000fe20000f84270 */
[--C-:B------:R-:W-:Y:S01]  /*d090*/  FFMA.FTZ R35, R78, R9, -R7.reuse ;  /* 0x000000094e237223 */ /* 0x100fe20000010807 */
[----:B------:R-:W-:Y:S01]  /*d0a0*/  FMNMX.FTZ R43, R74, R41, !PT ;  /* 0x000000294a2b7209 */ /* 0x000fe20007810000 */
[-CC-:B------:R-:W-:Y:S01]  /*d0b0*/  FFMA.FTZ R6, R80, R9.reuse, -R7.reuse ;  /* 0x0000000950067223 */ /* 0x180fe20000010807 */
[----:B------:R-:W-:Y:S01]  /*d0c0*/  ISETP.LT.OR P4, PT, R11, 0x2a, P4 ;  /* 0x0000002a0b00780c */ /* 0x000fe20002781670 */
[--C-:B------:R-:W-:Y:S01]  /*d0d0*/  FFMA.FTZ R37, R82, R9, -R7.reuse ;  /* 0x0000000952257223 */ /* 0x100fe20000010807 */
[----:B------:R-:W-:Y:S01]  /*d0e0*/  FMNMX.FTZ R43, R28, R43, !PT ;  /* 0x0000002b1c2b7209 */ /* 0x000fe20007810000 */
[-CC-:B------:R-:W-:Y:S01]  /*d0f0*/  FFMA.FTZ R86, R86, R9.reuse, -R7.reuse ;  /* 0x0000000956567223 */ /* 0x180fe20000010807 */
[----:B------:R-:W-:Y:S01]  /*d100*/  FSEL R76, R34, -INF , !P4 ;  /* 0xff800000224c7808 */ /* 0x000fe20006000000 */
[--C-:B------:R-:W-:Y:S01]  /*d110*/  FFMA.FTZ R34, R84, R9, -R7.reuse ;  /* 0x0000000954227223 */ /* 0x100fe20000010807 */
[----:B------:R-:W-:Y:S01]  /*d120*/  FMNMX.FTZ R43, R30, R43, !PT ;  /* 0x0000002b1e2b7209 */ /* 0x000fe20007810000 */
[----:B------:R-:W-:Y:S01]  /*d130*/  MUFU.EX2 R41, R86 ;  /* 0x0000005600297308 */ /* 0x000fe20000000800 */
[----:B------:R-:W-:Y:S01]  /*d140*/  FSEL R78, R36, -INF , !P2 ;  /* 0xff800000244e7808 */ /* 0x000fe20005000000 */
[--C-:B------:R-:W-:Y:S01]  /*d150*/  FFMA.FTZ R132, R132, R9, -R7.reuse ;  /* 0x0000000984847223 */ /* 0x100fe20000010807 */
[----:B------:R-:W-:Y:S01]  /*d160*/  FMNMX.FTZ R43, R32, R43, !PT ;  /* 0x0000002b202b7209 */ /* 0x000fe20007810000 */
[-CC-:B------:R-:W-:Y:S01]  /*d170*/  FFMA.FTZ R128, R128, R9.reuse, -R7.reuse ;  /* 0x0000000980807223 */ /* 0x180fe20000010807 */
[C---:B------:R-:W-:Y:S01]  /*d180*/  ISETP.GT.AND P4, PT, R21.reuse, 0x39, P1 ;  /* 0x000000391500780c */ /* 0x040fe20000f84270 */
[--C-:B------:R-:W-:Y:S01]  /*d190*/  FFMA.FTZ R124, R124, R9, -R7.reuse ;  /* 0x000000097c7c7223 */ /* 0x100fe20000010807 */
[----:B------:R-:W-:Y:S01]  /*d1a0*/  FMNMX.FTZ R45, R76, R43, !PT ;  /* 0x0000002b4c2d7209 */ /* 0x000fe20007810000 */
[--C-:B------:R-:W-:Y:S01]  /*d1b0*/  FFMA.FTZ R36, R122, R9, -R7.reuse ;  /* 0x000000097a247223 */ /* 0x100fe20000010807 */
[----:B------:R-:W-:Y:S01]  /*d1c0*/  ISETP.GT.AND P2, PT, R21, 0x40, P1 ;  /* 0x000000401500780c */ /* 0x000fe20000f44270 */
[----:B------:R0:W-:Y:S01]  /*d1d0*/  MUFU.EX2 R43, R124 ;  /* 0x0000007c002b7308 */ /* 0x0001e20000000800 */
[----:B------:R-:W-:Y:S01]  /*d1e0*/  FMNMX.FTZ R45, R78, R45, !PT ;  /* 0x0000002d4e2d7209 */ /* 0x000fe20007810000 */
[-CC-:B------:R-:W-:Y:S01]  /*d1f0*/  FFMA.FTZ R55, R64, R9.reuse, -R7.reuse ;  /* 0x0000000940377223 */ /* 0x180fe20000010807 */
[----:B------:R-:W-:Y:S01]  /*d200*/  FSEL R80, R40, -INF , !P5 ;  /* 0xff80000028507808 */ /* 0x000fe20006800000 */
[-CC-:B------:R-:W-:Y:S01]  /*d210*/  FFMA.FTZ R40, R126, R9.reuse, -R7.reuse ;  /* 0x000000097e287223 */ /* 0x180fe20000010807 */
[C---:B------:R-:W-:Y:S01]  /*d220*/  ISETP.LT.OR P4, PT, R11.reuse, 0x3a, P4 ;  /* 0x0000003a0b00780c */ /* 0x040fe20002781670 */
[--C-:B------:R-:W-:Y:S01]  /*d230*/  FFMA.FTZ R53, R146, R9, -R7.reuse ;  /* 0x0000000992357223 */ /* 0x100fe20000010807 */
[----:B------:R-:W-:Y:S01]  /*d240*/  FMNMX.FTZ R45, R38, R45, !PT ;  /* 0x0000002d262d7209 */ /* 0x000fe20007810000 */
[-CC-:B------:R-:W-:Y:S01]  /*d250*/  FFMA.FTZ R126, R150, R9.reuse, -R7.reuse ;  /* 0x00000009967e7223 */ /* 0x180fe20000010807 */
[----:B------:R-:W-:Y:S01]  /*d260*/  ISETP.LT.OR P2, PT, R11, 0x41, P2 ;  /* 0x000000410b00780c */ /* 0x000fe20001741670 */
[-CC-:B0-----:R-:W-:Y:S01]  /*d270*/  FFMA.FTZ R124, R148, R9.reuse, -R7.reuse ;  /* 0x00000009947c7223 */ /* 0x181fe20000010807 */
[----:B------:R-:W-:Y:S01]  /*d280*/  FSEL R82, R42, -INF , !P4 ;  /* 0xff8000002a527808 */ /* 0x000fe20006000000 */
[--C-:B------:R-:W-:Y:S01]  /*d290*/  FFMA.FTZ R42, R130, R9, -R7.reuse ;  /* 0x00000009822a7223 */ /* 0x100fe20000010807 */
[----:B------:R-:W-:Y:S01]  /*d2a0*/  FMNMX.FTZ R45, R80, R45, !PT ;  /* 0x0000002d502d7209 */ /* 0x000fe20007810000 */
[-CC-:B------:R-:W-:Y:S01]  /*d2b0*/  FFMA.FTZ R130, R66, R9.reuse, -R7.reuse ;  /* 0x0000000942827223 */ /* 0x180fe20000010807 */
[----:B------:R-:W-:Y:S01]  /*d2c0*/  ISETP.GT.AND P5, PT, R21, 0x48, P1 ;  /* 0x000000481500780c */ /* 0x000fe20000fa4270 */
[-CC-:B------:R-:W-:Y:S01]  /*d2d0*/  FFMA.FTZ R15, R15, R9.reuse, -R7.reuse ;  /* 0x000000090f0f7223 */ /* 0x180fe20000010807 */
[----:B------:R-:W-:Y:S01]  /*d2e0*/  FSEL R44, R44, -INF , !P2 ;  /* 0xff8000002c2c7808 */ /* 0x000fe20005000000 */
[----:B------:R-:W-:Y:S01]  /*d2f0*/  FFMA.FTZ R122, R29, R9, -R7 ;  /* 0x000000091d7a7223 */ /* 0x000fe20000010807 */
[----:B------:R-:W-:Y:S01]  /*d300*/  FMNMX.FTZ R47, R82, R45, !PT ;  /* 0x0000002d522f7209 */ /* 0x000fe20007810000 */
[----:B------:R-:W-:Y:S01]  /*d310*/  MUFU.EX2 R33, R33 ;  /* 0x0000002100217308 */ /* 0x000fe20000000800 */
[----:B------:R-:W-:-:S02]  /*d320*/  ISETP.GT.AND P4, PT, R21, 0x49, P1 ;  /* 0x000000491500780c */ /* 0x000fc40000f84270 */
[----:B------:R-:W-:Y:S02]  /*d330*/  ISETP.LT.OR P5, PT, R11, 0x49, P5 ;  /* 0x000000490b00780c */ /* 0x000fe40002fa1670 */
[----:B------:R-:W-:Y:S01]  /*d340*/  FSEL R84, R46, -INF , !P3 ;  /* 0xff8000002e547808 */ /* 0x000fe20005800000 */
[--C-:B------:R-:W-:Y:S01]  /*d350*/  FFMA.FTZ R46, R134, R9, -R7.reuse ;  /* 0x00000009862e7223 */ /* 0x100fe20000010807 */
[----:B------:R-:W-:Y:S01]  /*d360*/  FMNMX.FTZ R47, R44, R47, !PT ;  /* 0x0000002f2c2f7209 */ /* 0x000fe20007810000 */
[----:B------:R-:W-:Y:S01]  /*d370*/  FFMA.FTZ R134, R142, R9, -R7 ;  /* 0x000000098e867223 */ /* 0x000fe20000010807 */
[----:B------:R-:W-:Y:S01]  /*d380*/  ISETP.GT.AND P2, PT, R21, 0x50, P1 ;  /* 0x000000501500780c */ /* 0x000fe20000f44270 */
[----:B------:R0:W-:Y:S01]  /*d390*/  MUFU.EX2 R45, R128 ;  /* 0x00000080002d7308 */ /* 0x0001e20000000800 */
[----:B------:R-:W-:Y:S02]  /*d3a0*/  FSEL R48, R48, -INF , !P5 ;  /* 0xff80000030307808 */ /* 0x000fe40006800000 */
[----:B------:R-:W-:-:S02]  /*d3b0*/  ISETP.LT.OR P4, PT, R11, 0x4a, P4 ;  /* 0x0000004a0b00780c */ /* 0x000fc40002781670 */
[----:B------:R-:W-:Y:S02]  /*d3c0*/  FMNMX.FTZ R47, R84, R47, !PT ;  /* 0x0000002f542f7209 */ /* 0x000fe40007810000 */
[----:B------:R-:W-:Y:S01]  /*d3d0*/  ISETP.GT.AND P3, PT, R21, 0x51, P1 ;  /* 0x000000511500780c */ /* 0x000fe20000f64270 */
[----:B------:R-:W-:Y:S01]  /*d3e0*/  MUFU.EX2 R72, R72 ;  /* 0x0000004800487308 */ /* 0x000fe20000000800 */
[----:B------:R-:W-:Y:S01]  /*d3f0*/  ISETP.LT.OR P2, PT, R11, 0x51, P2 ;  /* 0x000000510b00780c */ /* 0x000fe20001741670 */
[-CC-:B0-----:R-:W-:Y:S01]  /*d400*/  FFMA.FTZ R128, R120, R9.reuse, -R7.reuse ;  /* 0x0000000978807223 */ /* 0x181fe20000010807 */
[----:B------:R-:W-:Y:S01]  /*d410*/  FSEL R50, R50, -INF , !P4 ;  /* 0xff80000032327808 */ /* 0x000fe20006000000 */
[----:B------:R-:W-:Y:S01]  /*d420*/  FFMA.FTZ R120, R27, R9, -R7 ;  /* 0x000000091b787223 */ /* 0x000fe20000010807 */
[----:B------:R-:W-:Y:S02]  /*d430*/  FMNMX.FTZ R47, R48, R47, !PT ;  /* 0x0000002f302f7209 */ /* 0x000fe40007810000 */
[----:B------:R-:W-:Y:S01]  /*d440*/  ISETP.GT.AND P5, PT, R21, 0x58, P1 ;  /* 0x000000581500780c */ /* 0x000fe20000fa4270 */
[----:B------:R-:W-:Y:S01]  /*d450*/  MUFU.EX2 R26, R26 ;  /* 0x0000001a001a7308 */ /* 0x000fe20000000800 */
[----:B------:R-:W-:-:S02]  /*d460*/  FSEL R52, R52, -INF , !P2 ;  /* 0xff80000034347808 */ /* 0x000fc40005000000 */
[----:B------:R-:W-:Y:S02]  /*d470*/  ISETP.LT.OR P3, PT, R11, 0x52, P3 ;  /* 0x000000520b00780c */ /* 0x000fe40001f61670 */
[----:B------:R-:W-:Y:S02]  /*d480*/  FMNMX.FTZ R49, R50, R47, !PT ;  /* 0x0000002f32317209 */ /* 0x000fe40007810000 */
[----:B------:R-:W-:Y:S01]  /*d490*/  ISETP.GT.AND P4, PT, R21, 0x59, P1 ;  /* 0x000000591500780c */ /* 0x000fe20000f84270 */
[----:B------:R0:W-:Y:S01]  /*d4a0*/  MUFU.EX2 R47, R132 ;  /* 0x00000084002f7308 */ /* 0x0001e20000000800 */
[----:B------:R-:W-:Y:S02]  /*d4b0*/  ISETP.LT.OR P5, PT, R11, 0x59, P5 ;  /* 0x000000590b00780c */ /* 0x000fe40002fa1670 */
[----:B------:R-:W-:Y:S02]  /*d4c0*/  FSEL R54, R54, -INF , !P3 ;  /* 0xff80000036367808 */ /* 0x000fe40005800000 */
[----:B------:R-:W-:-:S02]  /*d4d0*/  FMNMX.FTZ R49, R52, R49, !PT ;  /* 0x0000003134317209 */ /* 0x000fc40007810000 */
[----:B------:R-:W-:Y:S01]  /*d4e0*/  ISETP.GT.AND P2, PT, R21, 0x60, P1 ;  /* 0x000000601500780c */ /* 0x000fe20000f44270 */
[----:B------:R-:W-:Y:S01]  /*d4f0*/  MUFU.EX2 R35, R35 ;  /* 0x0000002300237308 */ /* 0x000fe20000000800 */
[----:B------:R-:W-:Y:S01]  /*d500*/  FSEL R86, R56, -INF , !P5 ;  /* 0xff80000038567808 */ /* 0x000fe20006800000 */
[----:B0-----:R-:W-:Y:S01]  /*d510*/  FFMA.FTZ R132, R138, R9, -R7 ;  /* 0x000000098a847223 */ /* 0x001fe20000010807 */
[----:B------:R-:W-:Y:S02]  /*d520*/  ISETP.LT.OR P4, PT, R11, 0x5a, P4 ;  /* 0x0000005a0b00780c */ /* 0x000fe40002781670 */
[----:B------:R-:W-:Y:S02]  /*d530*/  FMNMX.FTZ R49, R54, R49, !PT ;  /* 0x0000003136317209 */ /* 0x000fe40007810000 */
[----:B------:R-:W-:Y:S01]  /*d540*/  ISETP.GT.AND P3, PT, R21, 0x61, P1 ;  /* 0x000000611500780c */ /* 0x000fe20000f64270 */
[----:B------:R-:W-:Y:S01]  /*d550*/  MUFU.EX2 R6, R6 ;  /* 0x0000000600067308 */ /* 0x000fe20000000800 */
[----:B------:R-:W-:-:S02]  /*d560*/  ISETP.LT.OR P2, PT, R11, 0x61, P2 ;  /* 0x000000610b00780c */ /* 0x000fc40001741670 */
[----:B------:R-:W-:Y:S01]  /*d570*/  FSEL R65, R57, -INF , !P4 ;  /* 0xff80000039417808 */ /* 0x000fe20006000000 */
[--C-:B------:R-:W-:Y:S01]  /*d580*/  FFMA.FTZ R57, R144, R9, -R7.reuse ;  /* 0x0000000990397223 */ /* 0x100fe20000010807 */
[----:B------:R-:W-:Y:S01]  /*d590*/  FMNMX.FTZ R10, R86, R49, !PT ;  /* 0x00000031560a7209 */ /* 0x000fe20007810000 */
[----:B------:R-:W-:Y:S01]  /*d5a0*/  FFMA.FTZ R49, R136, R9, -R7 ;  /* 0x0000000988317223 */ /* 0x000fe20000010807 */
[----:B------:R-:W-:Y:S01]  /*d5b0*/  ISETP.GT.AND P5, PT, R21, 0x68, P1 ;  /* 0x000000681500780c */ /* 0x000fe20000fa4270 */
[----:B------:R-:W-:Y:S01]  /*d5c0*/  MUFU.EX2 R37, R37 ;  /* 0x0000002500257308 */ /* 0x000fe20000000800 */
[----:B------:R-:W-:Y:S02]  /*d5d0*/  FSEL R58, R58, -INF , !P2 ;  /* 0xff8000003a3a7808 */ /* 0x000fe40005000000 */
[----:B------:R-:W-:Y:S02]  /*d5e0*/  ISETP.LT.OR P3, PT, R11, 0x62, P3 ;  /* 0x000000620b00780c */ /* 0x000fe40001f61670 */
[----:B------:R-:W-:-:S02]  /*d5f0*/  FMNMX.FTZ R51, R65, R10, !PT ;  /* 0x0000000a41337209 */ /* 0x000fc40007810000 */
[----:B------:R-:W-:Y:S01]  /*d600*/  ISETP.LT.OR P5, PT, R11, 0x69, P5 ;  /* 0x000000690b00780c */ /* 0x000fe20002fa1670 */
[----:B------:R-:W-:Y:S01]  /*d610*/  MUFU.EX2 R34, R34 ;  /* 0x0000002200227308 */ /* 0x000fe20000000800 */
[----:B------:R-:W-:Y:S02]  /*d620*/  ISETP.GT.AND P4, PT, R21, 0x69, P1 ;  /* 0x000000691500780c */ /* 0x000fe40000f84270 */
[----:B------:R-:W-:Y:S02]  /*d630*/  FSEL R59, R59, -INF , !P3 ;  /* 0xff8000003b3b7808 */ /* 0x000fe40005800000 */
[----:B------:R-:W-:Y:S02]  /*d640*/  FMNMX.FTZ R10, R58, R51, !PT ;  /* 0x000000333a0a7209 */ /* 0x000fe40007810000 */
[----:B------:R-:W-:Y:S01]  /*d650*/  FSEL R60, R60, -INF , !P5 ;  /* 0xff8000003c3c7808 */ /* 0x000fe20006800000 */
[----:B------:R-:W-:Y:S01]  /*d660*/  MUFU.EX2 R36, R36 ;  /* 0x0000002400247308 */ /* 0x000fe20000000800 */
[----:B------:R-:W-:-:S02]  /*d670*/  ISETP.GT.AND P2, PT, R21, 0x70, P1 ;  /* 0x000000701500780c */ /* 0x000fc40000f44270 */
[C---:B------:R-:W-:Y:S02]  /*d680*/  ISETP.GT.AND P3, PT, R21.reuse, 0x71, P1 ;  /* 0x000000711500780c */ /* 0x040fe40000f64270 */
[C---:B------:R-:W-:Y:S02]  /*d690*/  ISETP.GT.AND P5, PT, R21.reuse, 0x78, P1 ;  /* 0x000000781500780c */ /* 0x040fe40000fa4270 */
[----:B------:R-:W-:Y:S01]  /*d6a0*/  ISETP.GT.AND P1, PT, R21, 0x79, P1 ;  /* 0x000000791500780c */ /* 0x000fe20000f24270 */
[----:B------:R-:W-:Y:S01]  /*d6b0*/  MUFU.EX2 R40, R40 ;  /* 0x0000002800287308 */ /* 0x000fe20000000800 */
[----:B------:R-:W-:Y:S02]  /*d6c0*/  ISETP.LT.OR P4, PT, R11, 0x6a, P4 ;  /* 0x0000006a0b00780c */ /* 0x000fe40002781670 */
[----:B------:R-:W-:Y:S01]  /*d6d0*/  FMNMX.FTZ R21, R59, R10, !PT ;  /* 0x0000000a3b157209 */ /* 0x000fe20007810000 */
[----:B------:R-:W-:Y:S01]  /*d6e0*/  FFMA.FTZ R10, R140, R9, -R7 ;  /* 0x000000098c0a7223 */ /* 0x000fe20000010807 */
[----:B------:R-:W-:-:S02]  /*d6f0*/  ISETP.LT.OR P2, PT, R11, 0x71, P2 ;  /* 0x000000710b00780c */ /* 0x000fc40001741670 */
[----:B------:R-:W-:Y:S01]  /*d700*/  FSEL R136, R61, -INF , !P4 ;  /* 0xff8000003d887808 */ /* 0x000fe20006000000 */
[----:B------:R-:W-:Y:S01]  /*d710*/  MUFU.EX2 R42, R42 ;  /* 0x0000002a002a7308 */ /* 0x000fe20000000800 */
[----:B------:R-:W-:Y:S02]  /*d720*/  FMNMX.FTZ R21, R60, R21, !PT ;  /* 0x000000153c157209 */ /* 0x000fe40007810000 */
[C---:B------:R-:W-:Y:S02]  /*d730*/  ISETP.LT.OR P3, PT, R11.reuse, 0x72, P3 ;  /* 0x000000720b00780c */ /* 0x040fe40001f61670 */
[----:B------:R-:W-:Y:S02]  /*d740*/  FSEL R62, R62, -INF , !P2 ;  /* 0xff8000003e3e7808 */ /* 0x000fe40005000000 */
[----:B------:R-:W-:Y:S01]  /*d750*/  FMNMX.FTZ R51, R136, R21, !PT ;  /* 0x0000001588337209 */ /* 0x000fe20007810000 */
[----:B------:R-:W-:Y:S01]  /*d760*/  MUFU.EX2 R46, R46 ;  /* 0x0000002e002e7308 */ /* 0x000fe20000000800 */
[----:B------:R-:W-:-:S02]  /*d770*/  ISETP.LT.OR P5, PT, R11, 0x79, P5 ;  /* 0x000000790b00780c */ /* 0x000fc40002fa1670 */
[----:B------:R-:W-:Y:S02]  /*d780*/  FSEL R138, R63, -INF , !P3 ;  /* 0xff8000003f8a7808 */ /* 0x000fe40005800000 */
[----:B------:R-:W-:Y:S02]  /*d790*/  FMNMX.FTZ R51, R62, R51, !PT ;  /* 0x000000333e337209 */ /* 0x000fe40007810000 */
[----:B------:R-:W-:Y:S01]  /*d7a0*/  ISETP.LT.OR P1, PT, R11, 0x7a, P1 ;  /* 0x0000007a0b00780c */ /* 0x000fe20000f21670 */
[----:B------:R0:W-:Y:S01]  /*d7b0*/  MUFU.EX2 R21, R10 ;  /* 0x0000000a00157308 */ /* 0x0001e20000000800 */
[----:B------:R-:W-:Y:S01]  /*d7c0*/  FSEL R140, R67, -INF , !P5 ;  /* 0xff800000438c7808 */ /* 0x000fe20006800000 */
[----:B------:R-:W-:Y:S01]  /*d7d0*/  FFMA.FTZ R11, R31, R9, -R7 ;  /* 0x000000091f0b7223 */ /* 0x000fe20000010807 */
[----:B------:R-:W-:Y:S02]  /*d7e0*/  FMNMX.FTZ R51, R138, R51, !PT ;  /* 0x000000338a337209 */ /* 0x000fe40007810000 */
[----:B------:R-:W-:-:S02]  /*d7f0*/  FSEL R142, R69, -INF , !P1 ;  /* 0xff800000458e7808 */ /* 0x000fc40004800000 */
[----:B------:R-:W-:Y:S01]  /*d800*/  FMNMX.FTZ R51, R140, R51, !PT ;  /* 0x000000338c337209 */ /* 0x000fe20007810000 */
[----:B------:R-:W-:Y:S01]  /*d810*/  MUFU.EX2 R49, R49 ;  /* 0x0000003100317308 */ /* 0x000fe20000000800 */
[----:B------:R-:W-:Y:S02]  /*d820*/  FSEL R56, R12, RZ, P6 ;  /* 0x000000ff0c387208 */ /* 0x000fe40003000000 */
[----:B------:R-:W-:-:S03]  /*d830*/  FMNMX.FTZ R51, R142, R51, !PT ;  /* 0x000000338e337209 */ /* 0x000fc60007810000 */
[----:B------:R-:W-:Y:S01]  /*d840*/  FADD.FTZ R56, -R56, R3 ;  /* 0x0000000338387221 */ /* 0x000fe20000010100 */
[-C--:B------:R-:W-:Y:S01]  /*d850*/  FFMA.FTZ R3, R25, R9.reuse, -R7 ;  /* 0x0000000919037223 */ /* 0x080fe20000010807 */
[----:B0-----:R-:W0:Y:S01]  /*d860*/  SHFL.BFLY PT, R10, R51, 0x2, 0x1f ;  /* 0x0c401f00330a7f89 */ /* 0x001e2200000e0000 */
[----:B------:R-:W-:Y:S01]  /*d870*/  MUFU.EX2 R132, R132 ;  /* 0x0000008400847308 */ /* 0x000fe20000000800 */
[----:B------:R-:W-:-:S07]  /*d880*/  FMUL.FTZ R56, R56, R9 ;  /* 0x0000000938387220 */ /* 0x000fce0000410000 */
[----:B------:R-:W1:Y:S08]  /*d890*/  MUFU.EX2 R56, R56 ;  /* 0x0000003800387308 */ /* 0x000e700000000800 */
[----:B------:R-:W-:Y:S01]  /*d8a0*/  MUFU.EX2 R134, R134 ;  /* 0x0000008600867308 */ /* 0x000fe20000000800 */
[----:B0-----:R-:W-:Y:S01]  /*d8b0*/  FMNMX.FTZ R10, R51, R10, !PT ;  /* 0x0000000a330a7209 */ /* 0x001fe20007810000 */
[----:B------:R-:W-:-:S06]  /*d8c0*/  FFMA.FTZ R51, R70, R9, -R7 ;  /* 0x0000000946337223 */ /* 0x000fcc0000010807 */
[----:B------:R-:W-:Y:S01]  /*d8d0*/  MUFU.EX2 R57, R57 ;  /* 0x0000003900397308 */ /* 0x000fe20000000800 */
[----:B------:R-:W0:Y:S07]  /*d8e0*/  SHFL.BFLY PT, R61, R10, 0x1, 0x1f ;  /* 0x0c201f000a3d7f89 */ /* 0x000e2e00000e0000 */
[----:B------:R-:W-:Y:S08]  /*d8f0*/  MUFU.EX2 R128, R128 ;  /* 0x0000008000807308 */ /* 0x000ff00000000800 */
[----:B------:R-:W-:Y:S08]  /*d900*/  MUFU.EX2 R55, R55 ;  /* 0x0000003700377308 */ /* 0x000ff00000000800 */
[----:B------:R-:W-:Y:S01]  /*d910*/  MUFU.EX2 R130, R130 ;  /* 0x0000008200827308 */ /* 0x000fe20000000800 */
[----:B0-----:R-:W-:-:S04]  /*d920*/  FMNMX.FTZ R10, R10, R61, !PT ;  /* 0x0000003d0a0a7209 */ /* 0x001fc80007810000 */
[C---:B------:R-:W-:Y:S01]  /*d930*/  FSETP.NEU.FTZ.AND P1, PT, R10.reuse, -INF , PT ;  /* 0xff8000000a00780b */ /* 0x040fe20003f3d000 */
[C---:B------:R-:W-:Y:S02]  /*d940*/  FMUL.FTZ R25, R10.reuse, R9 ;  /* 0x000000090a197220 */ /* 0x040fe40000410000 */
[----:B------:R-:W-:Y:S01]  /*d950*/  MUFU.EX2 R53, R53 ;  /* 0x0000003500357308 */ /* 0x000fe20000000800 */
[----:B------:R-:W-:Y:S02]  /*d960*/  FSEL R7, R10, RZ, P1 ;  /* 0x000000ff0a077208 */ /* 0x000fe40000800000 */
[----:B------:R-:W-:-:S03]  /*d970*/  FSEL R25, R25, RZ, P1 ;  /* 0x000000ff19197208 */ /* 0x000fc60000800000 */
[----:B------:R-:W-:Y:S02]  /*d980*/  FADD.FTZ R4, -R7, R4 ;  /* 0x0000000407047221 */ /* 0x000fe40000010100 */
[----:B------:R-:W-:Y:S01]  /*d990*/  MUFU.EX2 R124, R124 ;  /* 0x0000007c007c7308 */ /* 0x000fe20000000800 */
[-CC-:B------:R-:W-:Y:S01]  /*d9a0*/  FFMA.FTZ R64, R39, R9.reuse, -R25.reuse ;  /* 0x0000000927407223 */ /* 0x180fe20000010819 */
[-CC-:B------:R-:W-:Y:S01]  /*d9b0*/  FFMA.FTZ R149, R68, R9.reuse, -R25.reuse ;  /* 0x0000000944957223 */ /* 0x180fe20000010819 */
[-C--:B------:R-:W-:Y:S01]  /*d9c0*/  FMUL.FTZ R7, R4, R9.reuse ;  /* 0x0000000904077220 */ /* 0x080fe20000410000 */
[-CC-:B------:R-:W-:Y:S01]  /*d9d0*/  FFMA.FTZ R151, R8, R9.reuse, -R25.reuse ;  /* 0x0000000908977223 */ /* 0x180fe20000010819 */
[-CC-:B------:R-:W-:Y:S01]  /*d9e0*/  FFMA.FTZ R8, R13, R9.reuse, -R25.reuse ;  /* 0x000000090d087223 */ /* 0x180fe20000010819 */
[-CC-:B------:R-:W-:Y:S01]  /*d9f0*/  FFMA.FTZ R145, R14, R9.reuse, -R25.reuse ;  /* 0x000000090e917223 */ /* 0x180fe20000010819 */
[-C--:B------:R-:W-:Y:S01]  /*da00*/  FFMA.FTZ R14, R20, R9.reuse, -R25 ;  /* 0x00000009140e7223 */ /* 0x080fe20000010819 */
[----:B------:R-:W-:Y:S01]  /*da10*/  MUFU.EX2 R64, R64 ;  /* 0x0000004000407308 */ /* 0x000fe20000000800 */
[----:B-1----:R-:W-:Y:S01]  /*da20*/  FFMA.FTZ R13, R56, R2, R33 ;  /* 0x00000002380d7223 */ /* 0x002fe20000010021 */
[-CC-:B------:R-:W-:Y:S01]  /*da30*/  FFMA.FTZ R147, R24, R9.reuse, -R25.reuse ;  /* 0x0000000918937223 */ /* 0x180fe20000010819 */
[-CC-:B------:R-:W-:Y:S01]  /*da40*/  FFMA.FTZ R20, R74, R9.reuse, -R25.reuse ;  /* 0x000000094a147223 */ /* 0x180fe20000010819 */
[-C--:B------:R-:W-:Y:S01]  /*da50*/  FFMA.FTZ R141, R28, R9.reuse, -R25 ;  /* 0x000000091c8d7223 */ /* 0x080fe20000010819 */
[----:B------:R-:W-:Y:S01]  /*da60*/  FADD.FTZ R13, R72, R13 ;  /* 0x0000000d480d7221 */ /* 0x000fe20000010000 */
[-CC-:B------:R-:W-:Y:S01]  /*da70*/  FFMA.FTZ R24, R30, R9.reuse, -R25.reuse ;  /* 0x000000091e187223 */ /* 0x180fe20000010819 */
[-C--:B------:R-:W-:Y:S01]  /*da80*/  FFMA.FTZ R143, R32, R9.reuse, -R25 ;  /* 0x00000009208f7223 */ /* 0x080fe20000010819 */
[----:B------:R-:W0:Y:S01]  /*da90*/  MUFU.EX2 R7, R7 ;  /* 0x0000000700077308 */ /* 0x000e220000000800 */
[----:B------:R-:W-:Y:S01]  /*daa0*/  FADD.FTZ R2, R26, R13 ;  /* 0x0000000d1a027221 */ /* 0x000fe20000010000 */
[-CC-:B------:R-:W-:Y:S01]  /*dab0*/  FFMA.FTZ R28, R76, R9.reuse, -R25.reuse ;  /* 0x000000094c1c7223 */ /* 0x180fe20000010819 */
[-CC-:B------:R-:W-:Y:S01]  /*dac0*/  FFMA.FTZ R137, R78, R9.reuse, -R25.reuse ;  /* 0x000000094e897223 */ /* 0x180fe20000010819 */
[-CC-:B------:R-:W-:Y:S01]  /*dad0*/  FFMA.FTZ R30, R38, R9.reuse, -R25.reuse ;  /* 0x00000009261e7223 */ /* 0x180fe20000010819 */
[----:B------:R-:W-:Y:S01]  /*dae0*/  FADD.FTZ R27, R35, R2 ;  /* 0x00000002231b7221 */ /* 0x000fe20000010000 */
[-CC-:B------:R-:W-:Y:S01]  /*daf0*/  FFMA.FTZ R139, R80, R9.reuse, -R25.reuse ;  /* 0x00000009508b7223 */ /* 0x180fe20000010819 */
[-C--:B------:R-:W-:Y:S01]  /*db00*/  FFMA.FTZ R4, R82, R9.reuse, -R25 ;  /* 0x0000000952047223 */ /* 0x080fe20000010819 */
[----:B------:R-:W1:Y:S01]  /*db10*/  MUFU.EX2 R149, R149 ;  /* 0x0000009500957308 */ /* 0x000e620000000800 */
[----:B------:R-:W-:Y:S01]  /*db20*/  FADD.FTZ R2, R6, R27 ;  /* 0x0000001b06027221 */ /* 0x000fe20000010000 */
[-CC-:B------:R-:W-:Y:S01]  /*db30*/  FFMA.FTZ R133, R44, R9.reuse, -R25.reuse ;  /* 0x000000092c857223 */ /* 0x180fe20000010819 */
[-CC-:B------:R-:W-:Y:S01]  /*db40*/  FFMA.FTZ R32, R84, R9.reuse, -R25.reuse ;  /* 0x0000000954207223 */ /* 0x180fe20000010819 */
[-CC-:B------:R-:W-:Y:S01]  /*db50*/  FFMA.FTZ R135, R48, R9.reuse, -R25.reuse ;  /* 0x0000000930877223 */ /* 0x180fe20000010819 */
[----:B------:R-:W-:Y:S01]  /*db60*/  FADD.FTZ R27, R37, R2 ;  /* 0x00000002251b7221 */ /* 0x000fe20000010000 */
[-CC-:B------:R-:W-:Y:S01]  /*db70*/  FFMA.FTZ R38, R50, R9.reuse, -R25.reuse ;  /* 0x0000000932267223 */ /* 0x180fe20000010819 */
[-C--:B------:R-:W-:Y:S01]  /*db80*/  FFMA.FTZ R129, R52, R9.reuse, -R25 ;  /* 0x0000000934817223 */ /* 0x080fe20000010819 */
[----:B------:R-:W2:Y:S01]  /*db90*/  MUFU.EX2 R151, R151 ;  /* 0x0000009700977308 */ /* 0x000ea20000000800 */
[----:B0-----:R-:W-:Y:S01]  /*dba0*/  FFMA.FTZ R0, R7, R0, R64 ;  /* 0x0000000007007223 */ /* 0x001fe20000010040 */
[----:B------:R-:W-:Y:S01]  /*dbb0*/  FADD.FTZ R2, R34, R27 ;  /* 0x0000001b22027221 */ /* 0x000fe20000010000 */
[-CC-:B------:R-:W-:Y:S01]  /*dbc0*/  FFMA.FTZ R44, R54, R9.reuse, -R25.reuse ;  /* 0x00000009362c7223 */ /* 0x180fe20000010819 */
[-CC-:B------:R-:W-:Y:S01]  /*dbd0*/  FFMA.FTZ R131, R86, R9.reuse, -R25.reuse ;  /* 0x0000000956837223 */ /* 0x180fe20000010819 */
[-CC-:B------:R-:W-:Y:S01]  /*dbe0*/  FFMA.FTZ R48, R65, R9.reuse, -R25.reuse ;  /* 0x0000000941307223 */ /* 0x180fe20000010819 */
[----:B------:R-:W-:Y:S01]  /*dbf0*/  FADD.FTZ R27, R41, R2 ;  /* 0x00000002291b7221 */ /* 0x000fe20000010000 */
[-C--:B------:R-:W-:Y:S01]  /*dc00*/  FFMA.FTZ R125, R58, R9.reuse, -R25 ;  /* 0x000000093a7d7223 */ /* 0x080fe20000010819 */
[----:B------:R-:W0:Y:S01]  /*dc10*/  MUFU.EX2 R8, R8 ;  /* 0x0000000800087308 */ /* 0x000e220000000800 */
[----:B-1----:R-:W-:Y:S01]  /*dc20*/  FADD.FTZ R0, R149, R0 ;  /* 0x0000000095007221 */ /* 0x002fe20000010000 */
[----:B------:R-:W-:Y:S01]  /*dc30*/  FADD.FTZ R2, R36, R27 ;  /* 0x0000001b24027221 */ /* 0x000fe20000010000 */
[-CC-:B------:R-:W-:Y:S01]  /*dc40*/  FFMA.FTZ R50, R59, R9.reuse, -R25.reuse ;  /* 0x000000093b327223 */ /* 0x180fe20000010819 */
[-CC-:B------:R-:W-:Y:S01]  /*dc50*/  FFMA.FTZ R127, R60, R9.reuse, -R25.reuse ;  /* 0x000000093c7f7223 */ /* 0x180fe20000010819 */
[-CC-:B------:R-:W-:Y:S01]  /*dc60*/  FFMA.FTZ R52, R136, R9.reuse, -R25.reuse ;  /* 0x0000000988347223 */ /* 0x180fe20000010819 */
[----:B------:R-:W-:Y:S01]  /*dc70*/  FADD.FTZ R27, R43, R2 ;  /* 0x000000022b1b7221 */ /* 0x000fe20000010000 */
[-C--:B------:R-:W-:Y:S01]  /*dc80*/  FFMA.FTZ R121, R62, R9.reuse, -R25 ;  /* 0x000000093e797223 */ /* 0x080fe20000010819 */
[----:B------:R-:W1:Y:S01]  /*dc90*/  MUFU.EX2 R145, R145 ;  /* 0x0000009100917308 */ /* 0x000e620000000800 */
[----:B--2---:R-:W-:Y:S01]  /*dca0*/  FADD.FTZ R13, R151, R0 ;  /* 0x00000000970d7221 */ /* 0x004fe20000010000 */
[----:B------:R-:W-:Y:S01]  /*dcb0*/  FADD.FTZ R2, R40, R27 ;  /* 0x0000001b28027221 */ /* 0x000fe20000010000 */
[-CC-:B------:R-:W-:Y:S01]  /*dcc0*/  FFMA.FTZ R54, R138, R9.reuse, -R25.reuse ;  /* 0x000000098a367223 */ /* 0x180fe20000010819 */
[-CC-:B------:R-:W-:Y:S01]  /*dcd0*/  FFMA.FTZ R123, R140, R9.reuse, -R25.reuse ;  /* 0x000000098c7b7223 */ /* 0x180fe20000010819 */
[----:B------:R-:W-:Y:S01]  /*dce0*/  FFMA.FTZ R58, R142, R9, -R25 ;  /* 0x000000098e3a7223 */ /* 0x000fe20000010819 */
[----:B------:R-:W-:-:S02]  /*dcf0*/  FADD.FTZ R27, R45, R2 ;  /* 0x000000022d1b7221 */ /* 0x000fc40000010000 */
[----:B------:R-:W2:Y:S01]  /*dd00*/  MUFU.EX2 R14, R14 ;  /* 0x0000000e000e7308 */ /* 0x000ea20000000800 */
[----:B0-----:R-:W-:Y:S01]  /*dd10*/  FADD.FTZ R0, R8, R13 ;  /* 0x0000000d08007221 */ /* 0x001fe20000010000 */
[----:B------:R-:W-:-:S04]  /*dd20*/  FADD.FTZ R2, R42, R27 ;  /* 0x0000001b2a027221 */ /* 0x000fc80000010000 */
[----:B------:R-:W-:Y:S02]  /*dd30*/  FADD.FTZ R27, R47, R2 ;  /* 0x000000022f1b7221 */ /* 0x000fe40000010000 */
[----:B------:R-:W0:Y:S01]  /*dd40*/  MUFU.EX2 R147, R147 ;  /* 0x0000009300937308 */ /* 0x000e220000000800 */
[----:B-1----:R-:W-:Y:S01]  /*dd50*/  FADD.FTZ R13, R145, R0 ;  /* 0x00000000910d7221 */ /* 0x002fe20000010000 */
[----:B------:R-:W-:-:S04]  /*dd60*/  FADD.FTZ R2, R46, R27 ;  /* 0x0000001b2e027221 */ /* 0x000fc80000010000 */
[----:B------:R-:W-:Y:S02]  /*dd70*/  FADD.FTZ R27, R49, R2 ;  /* 0x00000002311b7221 */ /* 0x000fe40000010000 */
[----:B------:R-:W1:Y:S01]  /*dd80*/  MUFU.EX2 R20, R20 ;  /* 0x0000001400147308 */ /* 0x000e620000000800 */
[----:B--2---:R-:W-:Y:S01]  /*dd90*/  FADD.FTZ R0, R14, R13 ;  /* 0x0000000d0e007221 */ /* 0x004fe20000010000 */
[----:B------:R-:W-:-:S04]  /*dda0*/  FADD.FTZ R2, R132, R27 ;  /* 0x0000001b84027221 */ /* 0x000fc80000010000 */
[----:B------:R-:W-:Y:S02]  /*ddb0*/  FADD.FTZ R27, R21, R2 ;  /* 0x00000002151b7221 */ /* 0x000fe40000010000 */
        /* <DEDUP_REMOVED lines=14> */
[----:B------:R-:W-:-:S06]  /*dea0*/  FADD.FTZ R2, R124, R27 ;  /* 0x0000001b7c027221 */ /* 0x000fcc0000010000 */
        /* <DEDUP_REMOVED lines=58> */
.L_x_1009:
[----:B------:R-:W-:Y:S01]  /*e250*/  ULEA UR6, UR26, UR45, 0x3 ;  /* 0x0000002d1a067291 */ /* 0x000fe2000f8e183f */
[----:B------:R-:W-:Y:S01]  /*e260*/  ISETP.GT.AND P1, PT, R5, UR42, PT ;  /* 0x0000002a05007c0c */ /* 0x000fe2000bf24270 */
[----:B------:R-:W-:Y:S01]  /*e270*/  UMOV UR27, UR46 ;  /* 0x0000002e001b7c82 */ /* 0x000fe20008000000 */
[----:B------:R-:W-:Y:S01]  /*e280*/  UMOV UR26, UR36 ;  /* 0x00000024001a7c82 */ /* 0x000fe20008000000 */
[----:B------:R-:W-:Y:S01]  /*e290*/  UIADD3 UR6, UR6, 0x16860, URZ ;  /* 0x0001686006067890 */ /* 0x000fe2000fffe03f */
[----:B------:R-:W-:Y:S01]  /*e2a0*/  F2FP.F16.F32.PACK_AB R139, R4, R139 ;  /* 0x0000008b048b723e */ /* 0x000fe200000000ff */
[----:B------:R-:W-:Y:S01]  /*e2b0*/  FMUL.FTZ R88, R88, R56 ;  /* 0x0000003858587220 */ /* 0x000fe20000410000 */
[----:B------:R-:W-:Y:S01]  /*e2c0*/  F2FP.F16.F32.PACK_AB R122, R3, R122 ;  /* 0x0000007a037a723e */ /* 0x000fe200000000ff */
[----:B------:R-:W-:Y:S01]  /*e2d0*/  UPRMT UR6, UR43, 0x654, UR6 ;  /* 0x000006542b067896 */ /* 0x000fe20008000006 */
        /* <DEDUP_REMOVED lines=8> */
[----:B------:R-:W-:Y:S01]  /*e360*/  SYNCS.ARRIVE.TRANS64.RED.A1T0 RZ, [UR6], RZ ;  /* 0x000000ffffff79a7 */ /* 0x000fe20008100406 */
        /* <DEDUP_REMOVED lines=51> */
[-C--:B------:R-:W-:Y:S01]  /*e6a0*/  FMUL.FTZ R115, R115, R7.reuse ;  /* 0x0000000773737220 */ /* 0x080fe20000410000 */
[-C--:B------:R-:W-:Y:S01]  /*e6b0*/  FMUL.FTZ R118, R118, R7.reuse ;  /* 0x0000000776767220 */ /* 0x080fe20000410000 */
[----:B------:R-:W-:Y:S01]  /*e6c0*/  FMUL.FTZ R119, R119, R7 ;  /* 0x0000000777777220 */ /* 0x000fe20000410000 */
[----:B------:R-:W-:-:S02]  /*e6d0*/  IMAD.MOV.U32 R4, RZ, RZ, R10 ;  /* 0x000000ffff047224 */ /* 0x000fc400078e000a */
[----:B------:R-:W-:Y:S01]  /*e6e0*/  IMAD.MOV.U32 R3, RZ, RZ, R12 ;  /* 0x000000ffff037224 */ /* 0x000fe200078e000c */
[----:B------:R-:W-:Y:S06]  /*e6f0*/  @P1 BRA `(.L_x_1010) ;  /* 0xffffffc800941947 */ /* 0x000fec000383ffff */
.L_x_991:
[----:B------:R-:W-:Y:S06]  /*e700*/  BAR.ARV 0x8, 0x200 ;  /* 0x0208000000007b1d */ /* 0x000fec0000002000 */
[----:B------:R-:W-:Y:S05]  /*e710*/  @!P0 BRA `(.L_x_1011) ;  /* 0x0000000000048947 */ /* 0x000fea0003800000 */
[----:B------:R-:W-:Y:S01]  /*e720*/  BPT.TRAP 0x1 ;  /* 0x000000040000795c */ /* 0x000fe20000300000 */
.L_x_1011:
[----:B------:R-:W-:Y:S01]  /*e730*/  ULEA UR5, UR36, UR45, 0x3 ;  /* 0x0000002d24057291 */ /* 0x000fe2000f8e183f */
[----:B------:R-:W-:-:S05]  /*e740*/  IMAD.U32 R3, RZ, RZ, UR46 ;  /* 0x0000002eff037e24 */ /* 0x000fca000f8e00ff */
[----:B------:R-:W-:-:S04]  /*e750*/  SHF.L.U32 R3, R3, 0x1f, RZ ;  /* 0x0000001f03037819 */ /* 0x000fc800000006ff */
[----:B------:R0:W1:Y:S01]  /*e760*/  SYNCS.PHASECHK.TRANS64.TRYWAIT P1, [UR5+0x16850], R3 ;  /* 0x01685003ff0075a7 */ /* 0x0000620008020145 */
[----:B------:R-:W-:Y:S05]  /*e770*/  @!P0 BRA `(.L_x_1012) ;  /* 0x0000000000048947 */ /* 0x000fea0003800000 */
[----:B------:R-:W-:Y:S01]  /*e780*/  BPT.TRAP 0x1 ;  /* 0x000000040000795c */ /* 0x000fe20000300000 */
.L_x_1012:
[----:B-1----:R-:W-:Y:S05]  /*e790*/  @P1 BRA `(.L_x_1013) ;  /* 0x0000000000081947 */ /* 0x002fea0003800000 */
[----:B------:R-:W1:Y:S02]  /*e7a0*/  SYNCS.PHASECHK.TRANS64.TRYWAIT P1, [UR5+0x16850], R3 ;  /* 0x01685003ff0075a7 */ /* 0x000e640008020145 */
[----:B-1----:R-:W-:Y:S05]  /*e7b0*/  @!P1 BRA `(.L_x_1014) ;  /* 0x00000068002c9947 */ /* 0x002fea0003800000 */
.L_x_1013:
[----:B------:R-:W-:Y:S01]  /*e7c0*/  UIADD3 UR45, UR45, 0x400, URZ ;  /* 0x000004002d2d7890 */ /* 0x000fe2000fffe03f */
[----:B------:R-:W-:Y:S01]  /*e7d0*/  WARPGROUP.ARRIVE ;  /* 0x00000000000079c5 */ /* 0x000fe20000000000 */
[----:B------:R-:W-:Y:S01]  /*e7e0*/  UMOV UR7, 0x40000040 ;  /* 0x4000004000077882 */ /* 0x000fe20000000000 */
[----:B01----:R-:W0:Y:S01]  /*e7f0*/  SHFL.BFLY PT, R3, R2, 0x2, 0x1f ;  /* 0x0c401f0002037f89 */ /* 0x003e2200000e0000 */
[----:B------:R-:W-:Y:S01]  /*e800*/  USHF.R.U32.HI UR45, URZ, 0x4, UR45 ;  /* 0x000000043f2d7899 */ /* 0x000fe2000801162d */
[----:B------:R-:W-:Y:S01]  /*e810*/  CS2R R26, SRZ ;  /* 0x00000000001a7805 */ /* 0x000fe2000001ff00 */
[----:B------:R-:W-:Y:S01]  /*e820*/  IMAD.MOV.U32 R30, RZ, RZ, -0x800000 ;  /* 0xff800000ff1e7424 */ /* 0x000fe200078e00ff */
[----:B------:R-:W1:Y:S01]  /*e830*/  SHFL.BFLY PT, R5, R0, 0x2, 0x1f ;  /* 0x0c401f0000057f89 */ /* 0x000e6200000e0000 */
[----:B------:R-:W-:-:S04]  /*e840*/  ULOP3.LUT UR4, UR45, 0x3fff, URZ, 0xc0, !UPT ;  /* 0x00003fff2d047892 */ /* 0x000fc8000f8ec03f */
[----:B------:R-:W-:-:S07]  /*e850*/  ULEA UR4, UR36, UR4, 0xa ;  /* 0x0000000424047291 */ /* 0x000fce000f8e503f */
[----:B------:R-:W-:Y:S02]  /*e860*/  UMOV UR6, UR4 ;  /* 0x0000000400067c82 */ /* 0x000fe40008000000 */
[----:B------:R-:W-:Y:S01]  /*e870*/  HGMMA.64x64x16.F32 R88, R148, gdesc[UR4].tnspB, R88, gsb0 ;  /* 0x40e0000494587df0 */ /* 0x000fe20008000858 */
[----:B------:R-:W-:Y:S01]  /*e880*/  UIADD3 UR6, UR4, 0x80, URZ ;  /* 0x0000008004067890 */ /* 0x000fe2000fffe03f */
[----:B------:R-:W-:Y:S01]  /*e890*/  UMOV UR7, 0x40000040 ;  /* 0x4000004000077882 */ /* 0x000fe20000000000 */
[----:B0-----:R-:W-:Y:S01]  /*e8a0*/  FADD.FTZ R3, R3, R2 ;  /* 0x0000000203037221 */ /* 0x001fe20000010000 */
[----:B-1----:R-:W-:-:S04]  /*e8b0*/  FADD.FTZ R5, R5, R0 ;  /* 0x0000000005057221 */ /* 0x002fc80000010000 */
[----:B------:R-:W0:Y:S01]  /*e8c0*/  SHFL.BFLY PT, R4, R3, 0x1, 0x1f ;  /* 0x0c201f0003047f89 */ /* 0x000e2200000e0000 */
[----:B------:R-:W-:-:S03]  /*e8d0*/  IMAD.MOV.U32 R0, RZ, RZ, -0x800000 ;  /* 0xff800000ff007424 */ /* 0x000fc600078e00ff */
[----:B------:R-:W1:Y:S01]  /*e8e0*/  SHFL.BFLY PT, R6, R5, 0x1, 0x1f ;  /* 0x0c201f0005067f89 */ /* 0x000e6200000e0000 */
[----:B0-----:R-:W-:Y:S01]  /*e8f0*/  FADD.FTZ R7, R3, R4 ;  /* 0x0000000403077221 */ /* 0x001fe20000010000 */
[----:B-1----:R-:W-:-:S04]  /*e900*/  FADD.FTZ R6, R5, R6 ;  /* 0x0000000605067221 */ /* 0x002fc80000010000 */
[----:B------:R-:W-:Y:S02]  /*e910*/  FSETP.NE.FTZ.AND P1, PT, R7, RZ, PT ;  /* 0x000000ff0700720b */ /* 0x000fe40003f35000 */
[----:B------:R-:W-:-:S11]  /*e920*/  FSETP.NE.FTZ.AND P2, PT, R6, RZ, PT ;  /* 0x000000ff0600720b */ /* 0x000fd60003f55000 */
[----:B------:R-:W0:Y:S01]  /*e930*/  @P1 MUFU.LG2 R2, R7 ;  /* 0x0000000700021308 */ /* 0x000e220000000c00 */
[C---:B------:R-:W-:Y:S01]  /*e940*/  @P1 FMUL.FTZ R3, R9.reuse, 0.69314718246459960938 ;  /* 0x3f31721809031820 */ /* 0x040fe20000410000 */
[----:B------:R-:W-:-:S06]  /*e950*/  @P2 FMUL.FTZ R8, R9, 0.69314718246459960938 ;  /* 0x3f31721809082820 */ /* 0x000fcc0000410000 */
        /* <DEDUP_REMOVED lines=44> */
.L_x_1015:
        /* <DEDUP_REMOVED lines=30> */
[----:B------:R-:W-:Y:S01]  /*ee00*/  USEL UR4, URZ, 0x1, UP0 ;  /* 0x000000013f047887 */ /* 0x000fe20008000000 */
[-C--:B------:R-:W-:Y:S01]  /*ee10*/  FMUL.FTZ R110, R110, R27.reuse ;  /* 0x0000001b6e6e7220 */ /* 0x080fe20000410000 */
[-C--:B------:R-:W-:Y:S01]  /*ee20*/  FMUL.FTZ R15, R111, R27.reuse ;  /* 0x0000001b6f0f7220 */ /* 0x080fe20000410000 */
[-C--:B------:R-:W-:Y:S01]  /*ee30*/  FMUL.FTZ R114, R114, R27.reuse ;  /* 0x0000001b72727220 */ /* 0x080fe20000410000 */
[-C--:B------:R-:W-:Y:S01]  /*ee40*/  FMUL.FTZ R25, R115, R27.reuse ;  /* 0x0000001b73197220 */ /* 0x080fe20000410000 */
[-C--:B------:R-:W-:Y:S01]  /*ee50*/  FMUL.FTZ R118, R118, R27.reuse ;  /* 0x0000001b76767220 */ /* 0x080fe20000410000 */
[----:B------:R-:W-:Y:S01]  /*ee60*/  FMUL.FTZ R26, R117, R26 ;  /* 0x0000001a751a7220 */ /* 0x000fe20000410000 */
[----:B------:R-:W-:Y:S01]  /*ee70*/  PLOP3.LUT P0, PT, PT, PT, PT, 0x8, 0x0 ;  /* 0x000000000000781c */ /* 0x000fe20003f0e170 */
[----:B------:R-:W-:Y:S01]  /*ee80*/  FMUL.FTZ R27, R119, R27 ;  /* 0x0000001b771b7220 */ /* 0x000fe20000410000 */
[----:B------:R-:W-:-:S02]  /*ee90*/  UIADD3 UR47, UR47, 0x1, URZ ;  /* 0x000000012f2f7890 */ /* 0x000fc4000fffe03f */
[----:B------:R-:W-:Y:S02]  /*eea0*/  USEL UR36, UR36, URZ, UP0 ;  /* 0x0000003f24247287 */ /* 0x000fe40008000000 */
[----:B------:R-:W-:-:S12]  /*eeb0*/  ULOP3.LUT UR46, UR46, UR4, URZ, 0x3c, !UPT ;  /* 0x000000042e2e7292 */ /* 0x000fd8000f8e3c3f */
.L_x_937:
[----:B------:R-:W0:Y:S01]  /*eec0*/  S2R R2, SR_CgaCtaId ;  /* 0x0000000000027919 */ /* 0x000e220000008800 */
[----:B------:R-:W-:Y:S01]  /*eed0*/  MOV R31, 0x400 ;  /* 0x00000400001f7802 */ /* 0x000fe20000000f00 */
[----:B------:R-:W-:Y:S01]  /*eee0*/  BSSY B0, `(.L_x_1016) ;  /* 0x0000144000007945 */ /* 0x000fe20003800000 */
[----:B------:R-:W-:Y:S02]  /*eef0*/  BAR.SYNC.DEFER_BLOCKING 0x5, 0x200 ;  /* 0x0148000000007b1d */ /* 0x000fe40000010000 */
[----:B0-----:R-:W-:-:S05]  /*ef00*/  LEA R31, R2, R31, 0x18 ;  /* 0x0000001f021f7211 */ /* 0x001fca00078ec0ff */
[----:B------:R-:W0:Y:S02]  /*ef10*/  LDS R2, [R31+0x168d0] ;  /* 0x0168d0001f027984 */ /* 0x000e240000000800 */
[----:B0-----:R-:W-:Y:S01]  /*ef20*/  R2UR UR4, R2 ;  /* 0x00000000020472ca */ /* 0x001fe200000e0000 */
[----:B------:R-:W-:Y:S06]  /*ef30*/  BAR.ARV 0x4, 0x200 ;  /* 0x0108000000007b1d */ /* 0x000fec0000002000 */
[----:B------:R-:W-:Y:S08]  /*ef40*/  @P0 BRA `(.L_x_1017) ;  /* 0x0000000c00180947 */ /* 0x000ff00003800000 */
[----:B------:R-:W0:Y:S01]  /*ef50*/  S2R R4, SR_SWINHI ;  /* 0x0000000000047919 */ /* 0x000e220000002f00 */
[----:B------:R-:W1:Y:S01]  /*ef60*/  LDC R32, c[0x0][0xbe8] ;  /* 0x0002fa00ff207b82 */ /* 0x000e620000000800 */
[----:B------:R-:W-:Y:S01]  /*ef70*/  IMAD R5, R152, 0x40, R22 ;  /* 0x0000004098057824 */ /* 0x000fe200078e0216 */
[----:B------:R-:W-:Y:S01]  /*ef80*/  USHF.R.S32.HI UR12, URZ, 0x1f, UR41 ;  /* 0x0000001f3f0c7899 */ /* 0x000fe20008011429 */
[----:B------:R-:W-:Y:S01]  /*ef90*/  VIADD R45, R17, UR38 ;  /* 0x00000026112d7c36 */ /* 0x000fe20008000000 */
[----:B------:R-:W-:Y:S01]  /*efa0*/  ULDC.64 UR8, c[0x0][0xb90] ;  /* 0x0002e40000087ab9 */ /* 0x000fe20000000a00 */
[----:B------:R-:W-:Y:S01]  /*efb0*/  USHF.R.S32.HI UR13, URZ, 0x1f, UR39 ;  /* 0x0000001f3f0d7899 */ /* 0x000fe20008011427 */
[----:B------:R-:W-:Y:S01]  /*efc0*/  F2FP.F16.F32.PACK_AB R12, R12, R41 ;  /* 0x000000290c0c723e */ /* 0x000fe200000000ff */
[----:B------:R-:W-:Y:S01]  /*efd0*/  UIMAD UR5, UR12, UR8, URZ ;  /* 0x000000080c0572a4 */ /* 0x000fe2000f8e023f */
[----:B------:R-:W-:Y:S01]  /*efe0*/  F2FP.F16.F32.PACK_AB R13, R13, R106 ;  /* 0x0000006a0d0d723e */ /* 0x000fe200000000ff */
[----:B------:R-:W-:Y:S01]  /*eff0*/  UIMAD.WIDE.U32 UR6, UR41, UR8, URZ ;  /* 0x00000008290672a5 */ /* 0x000fe2000f8e003f */
[----:B------:R-:W-:Y:S01]  /*f000*/  F2FP.F16.F32.PACK_AB R14, R14, R35 ;  /* 0x000000230e0e723e */ /* 0x000fe200000000ff */
[----:B------:R-:W-:Y:S01]  /*f010*/  UIMAD UR5, UR41, UR9, UR5 ;  /* 0x00000009290572a4 */ /* 0x000fe2000f8e0205 */
[----:B------:R-:W-:Y:S01]  /*f020*/  F2FP.F16.F32.PACK_AB R15, R15, R110 ;  /* 0x0000006e0f0f723e */ /* 0x000fe200000000ff */
[----:B------:R-:W-:Y:S01]  /*f030*/  ULDC.64 UR10, c[0x0][0xb98] ;  /* 0x0002e600000a7ab9 */ /* 0x000fe20000000a00 */
[----:B------:R-:W-:Y:S01]  /*f040*/  F2FP.F16.F32.PACK_AB R24, R24, R29 ;  /* 0x0000001d1818723e */ /* 0x000fe200000000ff */
[----:B------:R-:W-:Y:S01]  /*f050*/  UIMAD UR8, UR13, UR10, URZ ;  /* 0x0000000a0d0872a4 */ /* 0x000fe2000f8e023f */
[----:B------:R-:W-:Y:S01]  /*f060*/  F2FP.F16.F32.PACK_AB R25, R25, R114 ;  /* 0x000000721919723e */ /* 0x000fe200000000ff */
[----:B------:R-:W-:Y:S01]  /*f070*/  UIADD3 UR7, UR7, UR5, URZ ;  /* 0x0000000507077290 */ /* 0x000fe2000fffe03f */
[----:B------:R-:W-:Y:S01]  /*f080*/  F2FP.F16.F32.PACK_AB R26, R26, R21 ;  /* 0x000000151a1a723e */ /* 0x000fe200000000ff */
[----:B------:R-:W-:Y:S01]  /*f090*/  UIMAD UR8, UR39, UR11, UR8 ;  /* 0x0000000b270872a4 */ /* 0x000fe2000f8e0208 */
[----:B------:R-:W-:Y:S01]  /*f0a0*/  F2FP.F16.F32.PACK_AB R27, R27, R118 ;  /* 0x000000761b1b723e */ /* 0x000fe200000000ff */
[----:B------:R-:W-:Y:S01]  /*f0b0*/  UIMAD.WIDE.U32 UR6, UR39, UR10, UR6 ;  /* 0x0000000a270672a5 */ /* 0x000fe2000f8e0006 */
[----:B------:R-:W-:Y:S01]  /*f0c0*/  ULDC UR5, c[0x0][0xa88] ;  /* 0x0002a20000057ab9 */ /* 0x000fe20000000800 */
[----:B------:R-:W-:Y:S01]  /*f0d0*/  BAR.SYNC.DEFER_BLOCKING 0x1, 0x180 ;  /* 0x0046000000007b1d */ /* 0x000fe20000010000 */
[----:B-1----:R-:W-:-:S05]  /*f0e0*/  ISETP.NE.AND P1, PT, R32, 0x1, PT ;  /* 0x000000012000780c */ /* 0x002fca0003f25270 */
[----:B------:R-:W-:Y:S01]  /*f0f0*/  ULDC.64 UR10, c[0x0][0xaf0] ;  /* 0x0002bc00000a7ab9 */ /* 0x000fe20000000a00 */
[----:B------:R-:W-:Y:S02]  /*f100*/  MOV R2, R31 ;  /* 0x0000001f00027202 */ /* 0x000fe40000000f00 */
[----:B0-----:R-:W-:-:S03]  /*f110*/  MOV R3, R4 ;  /* 0x0000000400037202 */ /* 0x001fc60000000f00 */
[--C-:B------:R-:W-:Y:S02]  /*f120*/  IMAD.WIDE R10, R156, 0x2, R2.reuse ;  /* 0x000000029c0a7825 */ /* 0x100fe400078e0202 */
[----:B------:R-:W0:Y:S02]  /*f130*/  @P1 LDC R20, c[0x0][0xbec] ;  /* 0x0002fb00ff141b82 */ /* 0x000e240000000800 */
[----:B------:R-:W-:Y:S01]  /*f140*/  IMAD.WIDE R2, R5, 0x2, R2 ;  /* 0x0000000205027825 */ /* 0x000fe200078e0202 */
[C---:B------:R-:W-:Y:S02]  /*f150*/  LOP3.LUT R4, R10.reuse, 0x380, RZ, 0xc0, !PT ;  /* 0x000003800a047812 */ /* 0x040fe400078ec0ff */
[----:B------:R-:W-:Y:S02]  /*f160*/  IADD3 R39, P0, R10, 0x60, RZ ;  /* 0x000000600a277810 */ /* 0x000fe40007f1e0ff */
[----:B------:R-:W-:Y:S01]  /*f170*/  SHF.R.U64 R5, R4, 0x3, RZ ;  /* 0x0000000304057819 */ /* 0x000fe200000012ff */
[----:B------:R-:W1:Y:S01]  /*f180*/  @P1 LDC R43, c[0x0][0xbf0] ;  /* 0x0002fc00ff2b1b82 */ /* 0x000e620000000800 */
[----:B------:R-:W-:Y:S01]  /*f190*/  LOP3.LUT R4, R39, 0x380, RZ, 0xc0, !PT ;  /* 0x0000038027047812 */ /* 0x000fe200078ec0ff */
[----:B------:R-:W-:Y:S01]  /*f1a0*/  IMAD.X R9, RZ, RZ, R11, P0 ;  /* 0x000000ffff097224 */ /* 0x000fe200000e060b */
[----:B------:R-:W-:-:S02]  /*f1b0*/  IADD3 R37, P2, R10, 0x40, RZ ;  /* 0x000000400a257810 */ /* 0x000fc40007f5e0ff */
[----:B------:R-:W-:Y:S02]  /*f1c0*/  SHF.R.U64 R4, R4, 0x3, RZ ;  /* 0x0000000304047819 */ /* 0x000fe400000012ff */
[----:B------:R-:W-:Y:S01]  /*f1d0*/  IADD3 R33, P3, R10, 0x20, RZ ;  /* 0x000000200a217810 */ /* 0x000fe20007f7e0ff */
[--C-:B------:R-:W-:Y:S01]  /*f1e0*/  IMAD.X R7, RZ, RZ, R11.reuse, P2 ;  /* 0x000000ffff077224 */ /* 0x100fe200010e060b */
[----:B------:R-:W-:Y:S02]  /*f1f0*/  LOP3.LUT R6, R37, 0x380, RZ, 0xc0, !PT ;  /* 0x0000038025067812 */ /* 0x000fe400078ec0ff */
[----:B------:R-:W-:Y:S02]  /*f200*/  LOP3.LUT R8, R4, R39, RZ, 0x3c, !PT ;  /* 0x0000002704087212 */ /* 0x000fe400078e3cff */
[----:B------:R-:W-:Y:S01]  /*f210*/  LOP3.LUT R10, R5, R10, RZ, 0x3c, !PT ;  /* 0x0000000a050a7212 */ /* 0x000fe200078e3cff */
[----:B------:R-:W-:Y:S01]  /*f220*/  IMAD.X R5, RZ, RZ, R11, P3 ;  /* 0x000000ffff057224 */ /* 0x000fe200018e060b */
[----:B------:R-:W-:Y:S01]  /*f230*/  LOP3.LUT R4, R33, 0x380, RZ, 0xc0, !PT ;  /* 0x0000038021047812 */ /* 0x000fe200078ec0ff */
[----:B0-----:R-:W-:Y:S01]  /*f240*/  @P1 IMAD.HI.U32 R20, R45, R20, RZ ;  /* 0x000000142d141227 */ /* 0x001fe200078e00ff */
[----:B------:R-:W-:-:S02]  /*f250*/  SHF.R.U64 R6, R6, 0x3, RZ ;  /* 0x0000000306067819 */ /* 0x000fc400000012ff */
[----:B------:R-:W-:Y:S02]  /*f260*/  IADD3 R39, P3, R2, 0x1800, RZ ;  /* 0x0000180002277810 */ /* 0x000fe40007f7e0ff */
[----:B------:R-:W-:Y:S02]  /*f270*/  SHF.R.U64 R4, R4, 0x3, RZ ;  /* 0x0000000304047819 */ /* 0x000fe400000012ff */
[----:B------:R-:W-:Y:S01]  /*f280*/  LOP3.LUT R6, R6, R37, RZ, 0x3c, !PT ;  /* 0x0000002506067212 */ /* 0x000fe200078e3cff */
[----:B------:R-:W-:Y:S01]  /*f290*/  IMAD.X R29, RZ, RZ, R3, P3 ;  /* 0x000000ffff1d7224 */ /* 0x000fe200018e0603 */
[----:B------:R-:W-:Y:S02]  /*f2a0*/  LOP3.LUT R28, R39, 0x380, RZ, 0xc0, !PT ;  /* 0x00000380271c7812 */ /* 0x000fe400078ec0ff */
[----:B------:R-:W-:Y:S02]  /*f2b0*/  IADD3 R37, P2, R2, 0x3000, RZ ;  /* 0x0000300002257810 */ /* 0x000fe40007f5e0ff */
[----:B------:R-:W-:Y:S01]  /*f2c0*/  LOP3.LUT R4, R4, R33, RZ, 0x3c, !PT ;  /* 0x0000002104047212 */ /* 0x000fe200078e3cff */
[----:B------:R-:W-:Y:S01]  /*f2d0*/  IMAD.MOV.U32 R33, RZ, RZ, R45 ;  /* 0x000000ffff217224 */ /* 0x000fe200078e002d */
[----:B------:R-:W-:Y:S01]  /*f2e0*/  SHF.R.U64 R28, R28, 0x3, RZ ;  /* 0x000000031c1c7819 */ /* 0x000fe200000012ff */
[----:B------:R-:W-:Y:S01]  /*f2f0*/  IMAD.X R21, RZ, RZ, R3, P2 ;  /* 0x000000ffff157224 */ /* 0x000fe200010e0603 */
[----:B------:R-:W-:-:S02]  /*f300*/  LOP3.LUT R36, R37, 0x380, RZ, 0xc0, !PT ;  /* 0x0000038025247812 */ /* 0x000fc400078ec0ff */
[----:B-1----:R-:W-:Y:S02]  /*f310*/  @P1 SHF.R.U32.HI R33, RZ, R43, R20 ;  /* 0x0000002bff211219 */ /* 0x002fe40000011614 */
[----:B------:R-:W-:Y:S02]  /*f320*/  LOP3.LUT R28, R28, R39, RZ, 0x3c, !PT ;  /* 0x000000271c1c7212 */ /* 0x000fe400078e3cff */
[----:B------:R-:W-:Y:S01]  /*f330*/  SHF.R.U64 R20, R36, 0x3, RZ ;  /* 0x0000000324147819 */ /* 0x000fe200000012ff */
[----:B------:R-:W-:Y:S01]  /*f340*/  IMAD.MOV R39, RZ, RZ, -R33 ;  /* 0x000000ffff277224 */ /* 0x000fe200078e0a21 */
[----:B------:R-:W-:Y:S01]  /*f350*/  MOV R44, R10 ;  /* 0x0000000a002c7202 */ /* 0x000fe20000000f00 */
[----:B------:R-:W-:Y:S01]  /*f360*/  IMAD.U32 R36, RZ, RZ, UR8 ;  /* 0x00000008ff247e24 */ /* 0x000fe2000f8e00ff */
[----:B------:R-:W-:Y:S01]  /*f370*/  LOP3.LUT R20, R20, R37, RZ, 0x3c, !PT ;  /* 0x0000002514147212 */ /* 0x000fe200078e3cff */
[----:B------:R-:W-:Y:S01]  /*f380*/  IMAD R37, R32, R39, R45 ;  /* 0x0000002720257224 */ /* 0x000fe200078e022d */
[----:B------:R-:W-:Y:S01]  /*f390*/  SHF.R.S32.HI R11, RZ, 0x1f, R33 ;  /* 0x0000001fff0b7819 */ /* 0x000fe20000011421 */
[----:B------:R-:W-:Y:S01]  /*f3a0*/  ULDC.64 UR8, c[0x0][0xae8] ;  /* 0x0002ba0000087ab9 */ /* 0x000fe20000000a00 */
[----:B------:R-:W-:-:S02]  /*f3b0*/  IADD3 R10, P0, R33, UR6, RZ ;  /* 0x00000006210a7c10 */ /* 0x000fc4000ff1e0ff */
[----:B------:R-:W-:Y:S02]  /*f3c0*/  SHF.R.S32.HI R33, RZ, 0x1f, R37 ;  /* 0x0000001fff217819 */ /* 0x000fe40000011425 */
[----:B------:R-:W-:Y:S01]  /*f3d0*/  IADD3.X R11, R11, UR7, R36, P0, !PT ;  /* 0x000000070b0b7c10 */ /* 0x000fe200087fe424 */
[----:B------:R-:W-:Y:S01]  /*f3e0*/  ULDC.64 UR6, c[0x0][0xb88] ;  /* 0x0002e20000067ab9 */ /* 0x000fe20000000a00 */
[----:B------:R-:W-:Y:S01]  /*f3f0*/  MOV R40, R8 ;  /* 0x0000000800287202 */ /* 0x000fe20000000f00 */
[----:B------:R-:W-:Y:S01]  /*f400*/  IMAD R8, R33, UR6, RZ ;  /* 0x0000000621087c24 */ /* 0x000fe2000f8e02ff */
[----:B------:R-:W-:Y:S01]  /*f410*/  MOV R42, R6 ;  /* 0x00000006002a7202 */ /* 0x000fe20000000f00 */
[----:B------:R-:W-:Y:S01]  /*f420*/  IMAD.WIDE.U32 R6, R37, UR6, R10 ;  /* 0x0000000625067c25 */ /* 0x000fe2000f8e000a */
[----:B------:R-:W-:Y:S02]  /*f430*/  LOP3.LUT P0, RZ, R153, 0x3, RZ, 0xc0, !PT ;  /* 0x0000000399ff7812 */ /* 0x000fe4000780c0ff */
[----:B------:R-:W-:Y:S01]  /*f440*/  MOV R43, R4 ;  /* 0x00000004002b7202 */ /* 0x000fe20000000f00 */
[----:B------:R-:W-:Y:S01]  /*f450*/  IMAD R37, R37, UR7, R8 ;  /* 0x0000000725257c24 */ /* 0x000fe2000f8e0208 */
[----:B------:R-:W-:Y:S01]  /*f460*/  ULDC.64 UR6, c[0x0][0xb50] ;  /* 0x0002d40000067ab9 */ /* 0x000fe20000000a00 */
[----:B------:R-:W-:Y:S01]  /*f470*/  VIADD R10, R155, UR38 ;  /* 0x000000269b0a7c36 */ /* 0x000fe20008000000 */
[----:B------:R-:W-:Y:S01]  /*f480*/  LEA R45, P5, R6, UR6, 0x2 ;  /* 0x00000006062d7c11 */ /* 0x000fe2000f8a10ff */
[----:B------:R-:W-:Y:S01]  /*f490*/  IMAD R33, R32, UR5, RZ ;  /* 0x0000000520217c24 */ /* 0x000fe2000f8e02ff */
[----:B------:R-:W-:Y:S01]  /*f4a0*/  F2FP.F16.F32.PACK_AB R4, R89, R34 ;  /* 0x000000225904723e */ /* 0x000fe200000000ff */
[----:B------:R-:W-:Y:S01]  /*f4b0*/  IMAD.IADD R7, R7, 0x1, R37 ;  /* 0x0000000107077824 */ /* 0x000fe200078e0225 */
[----:B------:R-:W-:Y:S01]  /*f4c0*/  F2FP.F16.F32.PACK_AB R5, R91, R90 ;  /* 0x0000005a5b05723e */ /* 0x000fe200000000ff */
[C---:B------:R-:W-:Y:S01]  /*f4d0*/  VIADD R8, R10.reuse, 0x8 ;  /* 0x000000080a087836 */ /* 0x040fe20000000000 */
[----:B------:R-:W-:Y:S01]  /*f4e0*/  ISETP.GE.OR P4, PT, R10, R33, P0 ;  /* 0x000000210a00720c */ /* 0x000fe20000786670 */
[----:B------:R-:W-:Y:S01]  /*f4f0*/  SHFL.IDX PT, R36, R45, RZ, 0x1c1f ;  /* 0x001c1fff2d247589 */ /* 0x000fe200000e0000 */
[----:B------:R-:W-:-:S02]  /*f500*/  LEA.HI.X R46, R6, UR7, R7, 0x2, P5 ;  /* 0x00000007062e7c11 */ /* 0x000fc4000a8f1407 */
[----:B------:R-:W-:Y:S01]  /*f510*/  ISETP.GE.OR P0, PT, R8, R33, P0 ;  /* 0x000000210800720c */ /* 0x000fe20000706670 */
[----:B------:R-:W-:Y:S01]  /*f520*/  SHFL.IDX PT, R38, R45, 0x1, 0x1c1f ;  /* 0x003c1f002d267f89 */ /* 0x000fe200000e0000 */
[----:B------:R-:W-:Y:S02]  /*f530*/  F2FP.F16.F32.PACK_AB R6, R93, R92 ;  /* 0x0000005c5d06723e */ /* 0x000fe400000000ff */
[----:B------:R-:W-:Y:S01]  /*f540*/  F2FP.F16.F32.PACK_AB R7, R95, R94 ;  /* 0x0000005e5f07723e */ /* 0x000fe200000000ff */
[----:B------:R-:W0:Y:S01]  /*f550*/  SHFL.IDX PT, R37, R46, RZ, 0x1c1f ;  /* 0x001c1fff2e257589 */ /* 0x000e2200000e0000 */
[----:B------:R-:W-:Y:S02]  /*f560*/  F2FP.F16.F32.PACK_AB R8, R97, R96 ;  /* 0x000000606108723e */ /* 0x000fe400000000ff */
[----:B------:R-:W-:Y:S01]  /*f570*/  F2FP.F16.F32.PACK_AB R9, R99, R98 ;  /* 0x000000626309723e */ /* 0x000fe200000000ff */
[----:B------:R-:W-:Y:S01]  /*f580*/  STSM.16.M88.4 [R44], R4 ;  /* 0x000000042c007844 */ /* 0x000fe20000000200 */
[----:B------:R-:W-:-:S02]  /*f590*/  F2FP.F16.F32.PACK_AB R10, R101, R100 ;  /* 0x00000064650a723e */ /* 0x000fc400000000ff */
[----:B------:R-:W-:Y:S01]  /*f5a0*/  F2FP.F16.F32.PACK_AB R11, R103, R102 ;  /* 0x00000066670b723e */ /* 0x000fe200000000ff */
[----:B------:R-:W1:Y:S01]  /*f5b0*/  SHFL.IDX PT, R39, R46, 0x1, 0x1c1f ;  /* 0x003c1f002e277f89 */ /* 0x000e6200000e0000 */
[----:B------:R-:W-:-:S03]  /*f5c0*/  LOP3.LUT R35, R2, 0x380, RZ, 0xc0, !PT ;  /* 0x0000038002237812 */ /* 0x000fc600078ec0ff */
[----:B------:R2:W-:Y:S01]  /*f5d0*/  STSM.16.M88.4 [R43], R8 ;  /* 0x000000082b007844 */ /* 0x0005e20000000200 */
[----:B------:R-:W-:-:S03]  /*f5e0*/  SHF.R.U64 R35, R35, 0x3, RZ ;  /* 0x0000000323237819 */ /* 0x000fc600000012ff */
[----:B------:R-:W-:Y:S01]  /*f5f0*/  STSM.16.M88.4 [R42], R12 ;  /* 0x0000000c2a007844 */ /* 0x000fe20000000200 */
[----:B------:R-:W-:Y:S01]  /*f600*/  LOP3.LUT R34, R35, R2, RZ, 0x3c, !PT ;  /* 0x0000000223227212 */ /* 0x000fe200078e3cff */
[----:B------:R-:W-:Y:S02]  /*f610*/  IMAD.MOV.U32 R35, RZ, RZ, R3 ;  /* 0x000000ffff237224 */ /* 0x000fe400078e0003 */
[----:B------:R-:W-:Y:S01]  /*f620*/  STSM.16.M88.4 [R40], R24 ;  /* 0x0000001828007844 */ /* 0x000fe20000000200 */
[----:B------:R-:W-:Y:S06]  /*f630*/  BAR.SYNC.DEFER_BLOCKING 0x1, 0x180 ;  /* 0x0046000000007b1d */ /* 0x000fec0000010000 */
[----:B0-----:R0:W-:Y:S04]  /*f640*/  @!P4 ST.E desc[UR52][R36.64], R30 ;  /* 0x0000001e2400c985 */ /* 0x0011e8000c101934 */
[----:B-1----:R1:W-:Y:S04]  /*f650*/  @!P0 ST.E desc[UR52][R38.64], R0 ;  /* 0x0000000026008985 */ /* 0x0023e8000c101934 */
[----:B------:R-:W3:Y:S04]  /*f660*/  LD.E.128 R4, desc[UR52][R34.64] ;  /* 0x0000003422047980 */ /* 0x000ee8000c101d00 */
[----:B--2---:R-:W2:Y:S01]  /*f670*/  LD.E.128 R8, desc[UR52][R28.64] ;  /* 0x000000341c087980 */ /* 0x004ea2000c101d00 */
[----:B0-----:R-:W0:Y:S03]  /*f680*/  @P1 LDC R37, c[0x0][0xbf0] ;  /* 0x0002fc00ff251b82 */ /* 0x001e260000000800 */
[----:B------:R4:W2:Y:S01]  /*f690*/  LD.E.128 R12, desc[UR52][R20.64] ;  /* 0x00000034140c7980 */ /* 0x0008a2000c101d00 */
[----:B------:R-:W-:Y:S01]  /*f6a0*/  IADD3 R27, P0, R2, 0x4800, RZ ;  /* 0x00004800021b7810 */ /* 0x000fe20007f1e0ff */
[----:B-1----:R-:W-:Y:S01]  /*f6b0*/  IMAD R0, R18, 0x30, R152 ;  /* 0x0000003012007824 */ /* 0x002fe200078e0298 */
[----:B------:R-:W-:-:S02]  /*f6c0*/  UIMAD UR5, UR12, UR8, URZ ;  /* 0x000000080c0572a4 */ /* 0x000fc4000f8e023f */
[----:B------:R-:W-:Y:S01]  /*f6d0*/  UIMAD.WIDE.U32 UR6, UR41, UR8, URZ ;  /* 0x00000008290672a5 */ /* 0x000fe2000f8e003f */
[----:B------:R-:W-:Y:S01]  /*f6e0*/  IMAD.X R25, RZ, RZ, R3, P0 ;  /* 0x000000ffff197224 */ /* 0x000fe200000e0603 */
[----:B------:R-:W-:Y:S01]  /*f6f0*/  LOP3.LUT R2, R27, 0x380, RZ, 0xc0, !PT ;  /* 0x000003801b027812 */ /* 0x000fe200078ec0ff */
[----:B------:R-:W1:Y:S01]  /*f700*/  @P1 LDC R3, c[0x0][0xbec] ;  /* 0x0002fb00ff031b82 */ /* 0x000e620000000800 */
[----:B----4-:R-:W-:Y:S01]  /*f710*/  VIADD R20, R0, UR38 ;  /* 0x0000002600147c36 */ /* 0x010fe20008000000 */
[----:B------:R-:W-:Y:S01]  /*f720*/  UIMAD UR5, UR41, UR9, UR5 ;  /* 0x00000009290572a4 */ /* 0x000fe2000f8e0205 */
[----:B------:R-:W-:Y:S01]  /*f730*/  SHF.R.U64 R2, R2, 0x3, RZ ;  /* 0x0000000302027819 */ /* 0x000fe200000012ff */
[----:B------:R-:W-:Y:S02]  /*f740*/  UIMAD UR8, UR13, UR10, URZ ;  /* 0x0000000a0d0872a4 */ /* 0x000fe4000f8e023f */
[----:B------:R-:W-:Y:S01]  /*f750*/  UIADD3 UR7, UR7, UR5, URZ ;  /* 0x0000000507077290 */ /* 0x000fe2000fffe03f */
[----:B------:R-:W-:Y:S01]  /*f760*/  IMAD.MOV.U32 R21, RZ, RZ, R20 ;  /* 0x000000ffff157224 */ /* 0x000fe200078e0014 */
[----:B------:R-:W-:Y:S01]  /*f770*/  UIMAD UR5, UR39, UR11, UR8 ;  /* 0x0000000b270572a4 */ /* 0x000fe2000f8e0208 */
[----:B------:R-:W-:Y:S01]  /*f780*/  LOP3.LUT R24, R2, R27, RZ, 0x3c, !PT ;  /* 0x0000001b02187212 */ /* 0x000fe200078e3cff */
[----:B------:R-:W-:Y:S01]  /*f790*/  UIMAD.WIDE.U32 UR6, UR39, UR10, UR6 ;  /* 0x0000000a270672a5 */ /* 0x000fe2000f8e0006 */
[----:B------:R-:W-:Y:S01]  /*f7a0*/  ULDC.64 UR8, c[0x0][0xae0] ;  /* 0x0002b80000087ab9 */ /* 0x000fe20000000a00 */
[----:B-1----:R-:W-:-:S03]  /*f7b0*/  @P1 IMAD.HI.U32 R0, R20, R3, RZ ;  /* 0x0000000314001227 */ /* 0x002fc600078e00ff */
[----:B------:R-:W5:Y:S01]  /*f7c0*/  LD.E.128 R24, desc[UR52][R24.64] ;  /* 0x0000003418187980 */ /* 0x000f62000c101d00 */
[----:B------:R-:W-:Y:S02]  /*f7d0*/  UIADD3 UR5, UR7, UR5, URZ ;  /* 0x0000000507057290 */ /* 0x000fe4000fffe03f */
[----:B------:R-:W-:Y:S01]  /*f7e0*/  IMAD.U32 R3, RZ, RZ, UR7 ;  /* 0x00000007ff037e24 */ /* 0x000fe2000f8e00ff */
[----:B0-----:R-:W-:Y:S01]  /*f7f0*/  @P1 SHF.R.U32.HI R21, RZ, R37, R0 ;  /* 0x00000025ff151219 */ /* 0x001fe20000011600 */
[----:B------:R-:W-:Y:S01]  /*f800*/  IMAD.U32 R2, RZ, RZ, UR6 ;  /* 0x00000006ff027e24 */ /* 0x000fe2000f8e00ff */
[----:B------:R-:W-:Y:S01]  /*f810*/  ULDC.64 UR6, c[0x0][0xad8] ;  /* 0x0002b60000067ab9 */ /* 0x000fe20000000a00 */
[----:B------:R-:W-:Y:S01]  /*f820*/  IMAD.U32 R3, RZ, RZ, UR5 ;  /* 0x00000005ff037e24 */ /* 0x000fe2000f8e00ff */
[--C-:B------:R-:W-:Y:S01]  /*f830*/  SHF.R.S32.HI R0, RZ, 0x1f, R21.reuse ;  /* 0x0000001fff007819 */ /* 0x100fe20000011415 */
[----:B------:R-:W-:Y:S01]  /*f840*/  IMAD.MOV R29, RZ, RZ, -R21 ;  /* 0x000000ffff1d7224 */ /* 0x000fe200078e0a15 */
[----:B------:R-:W-:Y:S01]  /*f850*/  ULDC UR5, c[0x0][0xac8] ;  /* 0x0002b20000057ab9 */ /* 0x000fe20000000800 */
[----:B------:R-:W-:Y:S01]  /*f860*/  IMAD.WIDE.U32 R2, R21, UR8, R2 ;  /* 0x0000000815027c25 */ /* 0x000fe2000f8e0002 */
[----:B------:R-:W-:Y:S01]  /*f870*/  @!PT LDS RZ, [RZ] ;  /* 0x00000000fffff984 */ /* 0x000fe20000000800 */
[----:B------:R-:W-:Y:S01]  /*f880*/  @!PT LDS RZ, [RZ] ;  /* 0x00000000fffff984 */ /* 0x000fe20000000800 */
[----:B------:R-:W-:Y:S01]  /*f890*/  @!PT LDS RZ, [RZ] ;  /* 0x00000000fffff984 */ /* 0x000fe20000000800 */
[----:B------:R-:W-:Y:S01]  /*f8a0*/  @!PT LDS RZ, [RZ] ;  /* 0x00000000fffff984 */ /* 0x000fe20000000800 */
[----:B------:R0:W-:Y:S06]  /*f8b0*/  MEMBAR.ALL.CTA ;  /* 0x0000000000007992 */ /* 0x0001ec0000008000 */
[----:B0-----:R-:W0:Y:S01]  /*f8c0*/  FENCE.VIEW.ASYNC.S ;  /* 0x00000000000073c6 */ /* 0x001e220000000000 */
[----:B------:R-:W-:-:S02]  /*f8d0*/  IMAD R0, R0, UR8, RZ ;  /* 0x0000000800007c24 */ /* 0x000fc4000f8e02ff */
[----:B------:R-:W-:Y:S02]  /*f8e0*/  IMAD R29, R32, R29, R20 ;  /* 0x0000001d201d7224 */ /* 0x000fe400078e0214 */
[----:B------:R-:W-:Y:S02]  /*f8f0*/  IMAD R35, R21, UR9, R0 ;  /* 0x0000000915237c24 */ /* 0x000fe4000f8e0200 */
[----:B------:R-:W-:Y:S01]  /*f900*/  VIADD R34, R152, UR38 ;  /* 0x0000002698227c36 */ /* 0x000fe20008000000 */
[----:B------:R-:W-:Y:S01]  /*f910*/  SHF.R.S32.HI R0, RZ, 0x1f, R29 ;  /* 0x0000001fff007819 */ /* 0x000fe2000001141d */
[----:B------:R-:W-:Y:S02]  /*f920*/  IMAD.IADD R3, R3, 0x1, R35 ;  /* 0x0000000103037824 */ /* 0x000fe400078e0223 */
[----:B------:R-:W-:Y:S02]  /*f930*/  VIADD R31, R31, 0x16820 ;  /* 0x000168201f1f7836 */ /* 0x000fe40000000000 */
[----:B------:R-:W-:-:S02]  /*f940*/  IMAD R0, R0, UR6, RZ ;  /* 0x0000000600007c24 */ /* 0x000fc4000f8e02ff */
[----:B------:R-:W-:Y:S01]  /*f950*/  IMAD.WIDE.U32 R2, R29, UR6, R2 ;  /* 0x000000061d027c25 */ /* 0x000fe2000f8e0002 */
[----:B------:R-:W-:-:S03]  /*f960*/  PRMT R31, RZ, 0x654, R31 ;  /* 0x00000654ff1f7816 */ /* 0x000fc6000000001f */
[----:B------:R-:W-:Y:S01]  /*f970*/  IMAD R21, R29, UR7, R0 ;  /* 0x000000071d157c24 */ /* 0x000fe2000f8e0200 */
[----:B------:R-:W-:Y:S01]  /*f980*/  ULDC.64 UR6, c[0x0][0xa80] ;  /* 0x0002a00000067ab9 */ /* 0x000fe20000000a00 */
[----:B------:R-:W-:Y:S01]  /*f990*/  VIADD R0, R34, 0x30 ;  /* 0x0000003022007836 */ /* 0x000fe20000000000 */
[C---:B------:R-:W-:Y:S01]  /*f9a0*/  LEA R30, P0, R2.reuse, UR6, 0x1 ;  /* 0x00000006021e7c11 */ /* 0x040fe2000f8008ff */
[----:B------:R-:W-:Y:S01]  /*f9b0*/  IMAD.IADD R3, R3, 0x1, R21 ;  /* 0x0000000103037824 */ /* 0x000fe200078e0215 */
[----:B0-----:R0:W-:Y:S03]  /*f9c0*/  SYNCS.ARRIVE.TRANS64.RED.A1T0 RZ, [R31+URZ], RZ ;  /* 0x000000ff1fff79a7 */ /* 0x0011e6000810043f */
[----:B------:R-:W1:Y:S01]  /*f9d0*/  SHFL.IDX PT, R21, R30, RZ, 0x181f ;  /* 0x00181fff1e157589 */ /* 0x000e6200000e0000 */
[----:B------:R-:W-:Y:S01]  /*f9e0*/  LEA.HI.X R32, R2, UR7, R3, 0x1, P0 ;  /* 0x0000000702207c11 */ /* 0x000fe200080f0c03 */
[----:B------:R-:W-:Y:S01]  /*f9f0*/  VIADD R2, R34, 0x60 ;  /* 0x0000006022027836 */ /* 0x000fe20000000000 */
[----:B------:R-:W-:Y:S01]  /*fa00*/  ISETP.GE.AND P0, PT, R22, UR5, PT ;  /* 0x0000000516007c0c */ /* 0x000fe2000bf06270 */
[----:B------:R-:W4:Y:S03]  /*fa10*/  SHFL.IDX PT, R35, R30, 0x1, 0x181f ;  /* 0x00381f001e237f89 */ /* 0x000f2600000e0000 */
[-C--:B------:R-:W-:Y:S01]  /*fa20*/  ISETP.GE.OR P1, PT, R34, R33.reuse, P0 ;  /* 0x000000212200720c */ /* 0x080fe20000726670 */
[----:B------:R-:W4:Y:S01]  /*fa30*/  SHFL.IDX PT, R37, R30, 0x2, 0x181f ;  /* 0x00581f001e257f89 */ /* 0x000f2200000e0000 */
[-C--:B------:R-:W-:Y:S01]  /*fa40*/  ISETP.GE.OR P2, PT, R0, R33.reuse, P0 ;  /* 0x000000210000720c */ /* 0x080fe20000746670 */
[----:B------:R-:W-:Y:S01]  /*fa50*/  VIADD R0, R34, 0x90 ;  /* 0x0000009022007836 */ /* 0x000fe20000000000 */
[-C--:B------:R-:W-:Y:S01]  /*fa60*/  ISETP.GE.OR P3, PT, R2, R33.reuse, P0 ;  /* 0x000000210200720c */ /* 0x080fe20000766670 */
[----:B------:R-:W4:Y:S03]  /*fa70*/  SHFL.IDX PT, R3, R32, RZ, 0x181f ;  /* 0x00181fff20037589 */ /* 0x000f2600000e0000 */
[----:B------:R-:W-:Y:S01]  /*fa80*/  ISETP.GE.OR P0, PT, R0, R33, P0 ;  /* 0x000000210000720c */ /* 0x000fe20000706670 */
[----:B------:R-:W4:Y:S04]  /*fa90*/  SHFL.IDX PT, R29, R32, 0x1, 0x181f ;  /* 0x00381f00201d7f89 */ /* 0x000f2800000e0000 */
[----:B------:R-:W4:Y:S01]  /*faa0*/  SHFL.IDX PT, R36, R32, 0x2, 0x181f ;  /* 0x00581f0020247f89 */ /* 0x000f2200000e0000 */
[----:B-1----:R-:W-:-:S03]  /*fab0*/  @!P1 LEA R2, P4, R22, R21, 0x1 ;  /* 0x0000001516029211 */ /* 0x002fc600078808ff */
[----:B0-----:R0:W1:Y:S01]  /*fac0*/  SHFL.IDX PT, R31, R30, 0x3, 0x181f ;  /* 0x00781f001e1f7f89 */ /* 0x00106200000e0000 */
[----:B----4-:R-:W-:-:S03]  /*fad0*/  @!P2 LEA R20, P5, R22, R35, 0x1 ;  /* 0x000000231614a211 */ /* 0x010fc600078a08ff */
[----:B------:R-:W4:Y:S01]  /*fae0*/  SHFL.IDX PT, R32, R32, 0x3, 0x181f ;  /* 0x00781f0020207f89 */ /* 0x000f2200000e0000 */
[C---:B------:R-:W-:Y:S02]  /*faf0*/  @!P3 LEA R28, P6, R22.reuse, R37, 0x1 ;  /* 0x00000025161cb211 */ /* 0x040fe400078c08ff */
[C-C-:B------:R-:W-:Y:S02]  /*fb00*/  @!P1 LEA.HI.X R3, R22.reuse, R3, R157.reuse, 0x1, P4 ;  /* 0x0000000316039211 */ /* 0x140fe400020f0c9d */
[C-C-:B------:R-:W-:Y:S02]  /*fb10*/  @!P2 LEA.HI.X R21, R22.reuse, R29, R157.reuse, 0x1, P5 ;  /* 0x0000001d1615a211 */ /* 0x140fe400028f0c9d */
[----:B------:R-:W-:Y:S01]  /*fb20*/  @!P3 LEA.HI.X R29, R22, R36, R157, 0x1, P6 ;  /* 0x00000024161db211 */ /* 0x000fe200030f0c9d */
[----:B---3--:R0:W-:Y:S04]  /*fb30*/  @!P1 ST.E.128 desc[UR52][R2.64], R4 ;  /* 0x0000000402009985 */ /* 0x0081e8000c101d34 */
[----:B--2---:R0:W-:Y:S04]  /*fb40*/  @!P2 ST.E.128 desc[UR52][R20.64], R8 ;  /* 0x000000081400a985 */ /* 0x0041e8000c101d34 */
[----:B------:R0:W-:Y:S01]  /*fb50*/  @!P3 ST.E.128 desc[UR52][R28.64], R12 ;  /* 0x0000000c1c00b985 */ /* 0x0001e2000c101d34 */
[----:B-1--4-:R-:W-:Y:S05]  /*fb60*/  @P0 BRA `(.L_x_1018) ;  /* 0x0000000400ec0947 */ /* 0x012fea0003800000 */
[----:B0-----:R-:W-:-:S04]  /*fb70*/  LEA R2, P0, R22, R31, 0x1 ;  /* 0x0000001f16027211 */ /* 0x001fc800078008ff */
[----:B------:R-:W-:-:S05]  /*fb80*/  LEA.HI.X R3, R22, R32, R157, 0x1, P0 ;  /* 0x0000002016037211 */ /* 0x000fca00000f0c9d */
[----:B-----5:R2:W-:Y:S01]  /*fb90*/  ST.E.128 desc[UR52][R2.64], R24 ;  /* 0x0000001802007985 */ /* 0x0205e2000c101d34 */
[----:B------:R-:W-:Y:S05]  /*fba0*/  BRA `(.L_x_1018) ;  /* 0x0000000400dc7947 */ /* 0x000fea0003800000 */
.L_x_1017:
[----:B------:R-:W0:Y:S01]  /*fbb0*/  LDC R10, c[0x0][0xbe8] ;  /* 0x0002fa00ff0a7b82 */ /* 0x000e220000000800 */
[----:B------:R-:W1:Y:S01]  /*fbc0*/  S2R R0, SR_TID.X ;  /* 0x0000000000007919 */ /* 0x000e620000002100 */
[----:B------:R-:W-:Y:S01]  /*fbd0*/  USHF.R.S32.HI UR8, URZ, 0x1f, UR41 ;  /* 0x0000001f3f087899 */ /* 0x000fe20008011429 */
[----:B------:R-:W-:Y:S01]  /*fbe0*/  BSSY B1, `(.L_x_1019) ;  /* 0x0000031000017945 */ /* 0x000fe20003800000 */
[----:B------:R-:W-:Y:S01]  /*fbf0*/  USHF.R.S32.HI UR9, URZ, 0x1f, UR39 ;  /* 0x0000001f3f097899 */ /* 0x000fe20008011427 */
[----:B------:R-:W-:Y:S01]  /*fc00*/  IMAD R6, R18, 0x30, R152 ;  /* 0x0000003012067824 */ /* 0x000fe200078e0298 */
[----:B0-----:R-:W-:Y:S01]  /*fc10*/  ISETP.NE.AND P1, PT, R10, 0x1, PT ;  /* 0x000000010a00780c */ /* 0x001fe20003f25270 */
[----:B-1----:R-:W-:-:S12]  /*fc20*/  VIADD R0, R0, 0xffffff80 ;  /* 0xffffff8000007836 */ /* 0x002fd80000000000 */
[----:B------:R-:W0:Y:S01]  /*fc30*/  @P1 LDC R9, c[0x0][0xbec] ;  /* 0x0002fb00ff091b82 */ /* 0x000e220000000800 */
[----:B------:R-:W-:-:S07]  /*fc40*/  ISETP.GE.AND P0, PT, R0, 0xc0, PT ;  /* 0x000000c00000780c */ /* 0x000fce0003f06270 */
[----:B------:R-:W1:Y:S06]  /*fc50*/  @P1 LDC R11, c[0x0][0xbf0] ;  /* 0x0002fc00ff0b1b82 */ /* 0x000e6c0000000800 */
[----:B------:R-:W-:Y:S05]  /*fc60*/  @P0 BRA `(.L_x_1020) ;  /* 0x0000000000a00947 */ /* 0x000fea0003800000 */
[----:B------:R-:W2:Y:S01]  /*fc70*/  S2R R0, SR_TID.X ;  /* 0x0000000000007919 */ /* 0x000ea20000002100 */
[----:B------:R-:W3:Y:S01]  /*fc80*/  LDC R3, c[0x0][0xbe8] ;  /* 0x0002fa00ff037b82 */ /* 0x000ee20000000800 */
[----:B------:R-:W-:Y:S01]  /*fc90*/  IMAD.U32 R4, RZ, RZ, UR38 ;  /* 0x00000026ff047e24 */ /* 0x000fe2000f8e00ff */
[----:B------:R-:W-:Y:S02]  /*fca0*/  ULDC UR5, c[0x0][0xa88] ;  /* 0x0002a20000057ab9 */ /* 0x000fe40000000800 */
[----:B---3--:R-:W-:Y:S02]  /*fcb0*/  IMAD R5, R3, UR5, RZ ;  /* 0x0000000503057c24 */ /* 0x008fe4000f8e02ff */
[----:B--2---:R-:W-:-:S04]  /*fcc0*/  IADD3 R4, R4, -0x80, R0 ;  /* 0xffffff8004047810 */ /* 0x004fc80007ffe000 */
[----:B------:R-:W-:-:S13]  /*fcd0*/  ISETP.GE.AND P0, PT, R4, R5, PT ;  /* 0x000000050400720c */ /* 0x000fda0003f06270 */
[----:B------:R-:W-:Y:S05]  /*fce0*/  @P0 BRA `(.L_x_1020) ;  /* 0x0000000000800947 */ /* 0x000fea0003800000 */
[----:B------:R-:W-:Y:S01]  /*fcf0*/  ISETP.NE.AND P0, PT, R3, 0x1, PT ;  /* 0x000000010300780c */ /* 0x000fe20003f05270 */
[----:B------:R-:W-:Y:S01]  /*fd00*/  ULDC.64 UR10, c[0x0][0xb90] ;  /* 0x0002e400000a7ab9 */ /* 0x000fe20000000a00 */
[----:B------:R-:W-:Y:S01]  /*fd10*/  IMAD.MOV.U32 R2, RZ, RZ, R4 ;  /* 0x000000ffff027224 */ /* 0x000fe200078e0004 */
[----:B------:R-:W-:Y:S02]  /*fd20*/  UIMAD UR5, UR8, UR10, URZ ;  /* 0x0000000a080572a4 */ /* 0x000fe4000f8e023f */
[----:B------:R-:W-:Y:S02]  /*fd30*/  UIMAD.WIDE.U32 UR6, UR41, UR10, URZ ;  /* 0x0000000a290672a5 */ /* 0x000fe4000f8e003f */
[----:B------:R-:W-:-:S03]  /*fd40*/  UIMAD UR5, UR41, UR11, UR5 ;  /* 0x0000000b290572a4 */ /* 0x000fc6000f8e0205 */
[----:B------:R-:W-:Y:S01]  /*fd50*/  ULDC.64 UR10, c[0x0][0xb98] ;  /* 0x0002e600000a7ab9 */ /* 0x000fe20000000a00 */
[----:B------:R-:W-:Y:S02]  /*fd60*/  UIADD3 UR7, UR7, UR5, URZ ;  /* 0x0000000507077290 */ /* 0x000fe4000fffe03f */
[----:B------:R-:W2:Y:S01]  /*fd70*/  @P0 LDC R5, c[0x0][0xbec] ;  /* 0x0002fb00ff050b82 */ /* 0x000ea20000000800 */
[----:B------:R-:W-:Y:S02]  /*fd80*/  UIMAD UR5, UR9, UR10, URZ ;  /* 0x0000000a090572a4 */ /* 0x000fe4000f8e023f */
[----:B------:R-:W-:Y:S02]  /*fd90*/  UIMAD.WIDE.U32 UR6, UR39, UR10, UR6 ;  /* 0x0000000a270672a5 */ /* 0x000fe4000f8e0006 */
[----:B------:R-:W-:-:S03]  /*fda0*/  UIMAD UR5, UR39, UR11, UR5 ;  /* 0x0000000b270572a4 */ /* 0x000fc6000f8e0205 */
[----:B------:R-:W3:Y:S01]  /*fdb0*/  @P0 LDC R7, c[0x0][0xbf0] ;  /* 0x0002fc00ff070b82 */ /* 0x000ee20000000800 */
[----:B------:R-:W-:Y:S01]  /*fdc0*/  ULDC.64 UR10, c[0x0][0xb88] ;  /* 0x0002e200000a7ab9 */ /* 0x000fe20000000a00 */
[----:B--2---:R-:W-:-:S05]  /*fdd0*/  @P0 IMAD.HI.U32 R0, R4, R5, RZ ;  /* 0x0000000504000227 */ /* 0x004fca00078e00ff */
[----:B---3--:R-:W-:-:S05]  /*fde0*/  @P0 SHF.R.U32.HI R2, RZ, R7, R0 ;  /* 0x00000007ff020219 */ /* 0x008fca0000011600 */
[----:B------:R-:W-:-:S04]  /*fdf0*/  IMAD.MOV R5, RZ, RZ, -R2 ;  /* 0x000000ffff057224 */ /* 0x000fc800078e0a02 */
[----:B------:R-:W-:Y:S01]  /*fe00*/  IMAD R5, R3, R5, R4 ;  /* 0x0000000503057224 */ /* 0x000fe200078e0204 */
[----:B------:R-:W-:Y:S01]  /*fe10*/  SHF.R.S32.HI R3, RZ, 0x1f, R2 ;  /* 0x0000001fff037819 */ /* 0x000fe20000011402 */
[----:B------:R-:W-:Y:S01]  /*fe20*/  IMAD.U32 R4, RZ, RZ, UR5 ;  /* 0x00000005ff047e24 */ /* 0x000fe2000f8e00ff */
        /* <DEDUP_REMOVED lines=9> */
[----:B------:R-:W-:Y:S01]  /*fec0*/  LEA.HI.X R5, R2, UR7, R3, 0x2, P0 ;  /* 0x0000000702057c11 */ /* 0x000fe200080f1403 */
[----:B------:R-:W-:-:S05]  /*fed0*/  IMAD.MOV.U32 R3, RZ, RZ, -0x800000 ;  /* 0xff800000ff037424 */ /* 0x000fca00078e00ff */
[----:B------:R2:W-:Y:S02]  /*fee0*/  STG.E desc[UR52][R4.64], R3 ;  /* 0x0000000304007986 */ /* 0x0005e4000c101934 */
.L_x_1020:
[----:B------:R-:W-:Y:S05]  /*fef0*/  BSYNC B1 ;  /* 0x0000000000017941 */ /* 0x000fea0003800000 */
.L_x_1019:
[----:B------:R-:W-:Y:S01]  /*ff00*/  ULDC.64 UR10, c[0x0][0xae8] ;  /* 0x0002ba00000a7ab9 */ /* 0x000fe20000000a00 */
[----:B------:R-:W-:Y:S01]  /*ff10*/  VIADD R6, R6, UR38 ;  /* 0x0000002606067c36 */ /* 0x000fe20008000000 */
[----:B------:R-:W-:Y:S02]  /*ff20*/  UIMAD UR5, UR8, UR10, URZ ;  /* 0x0000000a080572a4 */ /* 0x000fe4000f8e023f */
[----:B------:R-:W-:Y:S01]  /*ff30*/  UIMAD.WIDE.U32 UR6, UR41, UR10, URZ ;  /* 0x0000000a290672a5 */ /* 0x000fe2000f8e003f */
[----:B0-----:R-:W-:Y:S01]  /*ff40*/  @P1 IMAD.HI.U32 R0, R6, R9, RZ ;  /* 0x0000000906001227 */ /* 0x001fe200078e00ff */
[----:B------:R-:W-:-:S03]  /*ff50*/  UIMAD UR5, UR41, UR11, UR5 ;  /* 0x0000000b290572a4 */ /* 0x000fc6000f8e0205 */
[----:B------:R-:W-:Y:S01]  /*ff60*/  ULDC.64 UR10, c[0x0][0xaf0] ;  /* 0x0002bc00000a7ab9 */ /* 0x000fe20000000a00 */
[----:B------:R-:W-:Y:S01]  /*ff70*/  UIADD3 UR7, UR7, UR5, URZ ;  /* 0x0000000507077290 */ /* 0x000fe2000fffe03f */
[----:B--2---:R-:W-:Y:S01]  /*ff80*/  IMAD.MOV.U32 R5, RZ, RZ, R6 ;  /* 0x000000ffff057224 */ /* 0x004fe200078e0006 */
        /* <DEDUP_REMOVED lines=8> */
[----:B------:R-:W-:Y:S02]  /*10010*/  IMAD.U32 R3, RZ, RZ, UR7 ;  /* 0x00000007ff037e24 */ /* 0x000fe4000f8e00ff */
[----:B------:R-:W-:Y:S02]  /*10020*/  IMAD R7, R10, R7, R6 ;  /* 0x000000070a077224 */ /* 0x000fe400078e0206 */
[----:B------:R-:W-:Y:S02]  /*10030*/  IMAD R0, R0, UR8, RZ ;  /* 0x0000000800007c24 */ /* 0x000fe4000f8e02ff */
[----:B------:R-:W-:Y:S01]  /*10040*/  IMAD.U32 R2, RZ, RZ, UR6 ;  /* 0x00000006ff027e24 */ /* 0x000fe2000f8e00ff */
[----:B------:R-:W-:Y:S01]  /*10050*/  ULDC.64 UR6, c[0x0][0xad8] ;  /* 0x0002b60000067ab9 */ /* 0x000fe20000000a00 */
[----:B------:R-:W-:Y:S01]  /*10060*/  IMAD.U32 R3, RZ, RZ, UR5 ;  /* 0x00000005ff037e24 */ /* 0x000fe2000f8e00ff */
[----:B------:R-:W-:Y:S01]  /*10070*/  ULDC UR5, c[0x0][0xac8] ;  /* 0x0002b20000057ab9 */ /* 0x000fe20000000800 */
[C---:B------:R-:W-:Y:S01]  /*10080*/  IMAD R9, R5.reuse, UR9, R0 ;  /* 0x0000000905097c24 */ /* 0x040fe2000f8e0200 */
[----:B------:R-:W-:Y:S01]  /*10090*/  SHF.R.S32.HI R0, RZ, 0x1f, R7 ;  /* 0x0000001fff007819 */ /* 0x000fe20000011407 */
        /* <DEDUP_REMOVED lines=8> */
[----:B------:R-:W-:Y:S01]  /*10120*/  ULDC UR6, c[0x0][0xa88] ;  /* 0x0002a20000067ab9 */ /* 0x000fe20000000800 */
[----:B------:R-:W-:Y:S02]  /*10130*/  VIADD R6, R152, UR38 ;  /* 0x0000002698067c36 */ /* 0x000fe40008000000 */
[----:B------:R-:W-:Y:S01]  /*10140*/  LEA.HI.X R12, R2, UR7, R3, 0x1, P0 ;  /* 0x00000007020c7c11 */ /* 0x000fe200080f0c03 */
[----:B------:R-:W0:Y:S01]  /*10150*/  SHFL.IDX PT, R7, R8, 0x1, 0x181f ;  /* 0x00381f0008077f89 */ /* 0x000e2200000e0000 */
[----:B------:R-:W-:Y:S01]  /*10160*/  IMAD R15, R10, UR6, RZ ;  /* 0x000000060a0f7c24 */ /* 0x000fe2000f8e02ff */
[----:B------:R-:W-:Y:S01]  /*10170*/  ISETP.GE.AND P0, PT, R22, UR5, PT ;  /* 0x0000000516007c0c */ /* 0x000fe2000bf06270 */
[C---:B------:R-:W-:Y:S01]  /*10180*/  VIADD R4, R6.reuse, 0x30 ;  /* 0x0000003006047836 */ /* 0x040fe20000000000 */
[----:B------:R-:W1:Y:S01]  /*10190*/  SHFL.IDX PT, R3, R8, RZ, 0x181f ;  /* 0x00181fff08037589 */ /* 0x000e6200000e0000 */
[C---:B------:R-:W-:Y:S01]  /*101a0*/  VIADD R2, R6.reuse, 0x60 ;  /* 0x0000006006027836 */ /* 0x040fe20000000000 */
[CC--:B------:R-:W-:Y:S01]  /*101b0*/  ISETP.GE.OR P3, PT, R6.reuse, R15.reuse, P0 ;  /* 0x0000000f0600720c */ /* 0x0c0fe20000766670 */
[----:B------:R-:W-:Y:S01]  /*101c0*/  VIADD R6, R6, 0x90 ;  /* 0x0000009006067836 */ /* 0x000fe20000000000 */
[----:B------:R-:W2:Y:S01]  /*101d0*/  SHFL.IDX PT, R11, R8, 0x2, 0x181f ;  /* 0x00581f00080b7f89 */ /* 0x000ea200000e0000 */
[----:B------:R-:W-:-:S02]  /*101e0*/  ISETP.GE.OR P2, PT, R4, R15, P0 ;  /* 0x0000000f0400720c */ /* 0x000fc40000746670 */
[-C--:B------:R-:W-:Y:S01]  /*101f0*/  ISETP.GE.OR P1, PT, R2, R15.reuse, P0 ;  /* 0x0000000f0200720c */ /* 0x080fe20000726670 */
[----:B------:R-:W3:Y:S01]  /*10200*/  SHFL.IDX PT, R0, R12, RZ, 0x181f ;  /* 0x00181fff0c007589 */ /* 0x000ee200000e0000 */
[----:B------:R-:W-:-:S03]  /*10210*/  ISETP.GE.OR P0, PT, R6, R15, P0 ;  /* 0x0000000f0600720c */ /* 0x000fc60000706670 */
[----:B------:R-:W4:Y:S04]  /*10220*/  SHFL.IDX PT, R13, R8, 0x3, 0x181f ;  /* 0x00781f00080d7f89 */ /* 0x000f2800000e0000 */
[----:B------:R-:W5:Y:S04]  /*10230*/  SHFL.IDX PT, R5, R12, 0x1, 0x181f ;  /* 0x00381f000c057f89 */ /* 0x000f6800000e0000 */
[----:B------:R-:W5:Y:S01]  /*10240*/  SHFL.IDX PT, R9, R12, 0x2, 0x181f ;  /* 0x00581f000c097f89 */ /* 0x000f6200000e0000 */
[----:B0-----:R-:W-:-:S03]  /*10250*/  @!P2 LEA R4, P5, R22, R7, 0x1 ;  /* 0x000000071604a211 */ /* 0x001fc600078a08ff */
[----:B------:R-:W0:Y:S01]  /*10260*/  SHFL.IDX PT, R10, R12, 0x3, 0x181f ;  /* 0x00781f000c0a7f89 */ /* 0x000e2200000e0000 */
[C---:B-1----:R-:W-:Y:S02]  /*10270*/  @!P3 LEA R2, P6, R22.reuse, R3, 0x1 ;  /* 0x000000031602b211 */ /* 0x042fe400078c08ff */
[C---:B--2---:R-:W-:Y:S02]  /*10280*/  @!P1 LEA R6, P4, R22.reuse, R11, 0x1 ;  /* 0x0000000b16069211 */ /* 0x044fe400078808ff */
[C---:B---3--:R-:W-:Y:S02]  /*10290*/  @!P3 LEA.HI.X R3, R22.reuse, R0, R157, 0x1, P6 ;  /* 0x000000001603b211 */ /* 0x048fe400030f0c9d */
[----:B----4-:R-:W-:-:S03]  /*102a0*/  @!P0 LEA R8, P6, R22, R13, 0x1 ;  /* 0x0000000d16088211 */ /* 0x010fc600078c08ff */
[----:B------:R1:W-:Y:S01]  /*102b0*/  @!P3 ST.E.128 desc[UR52][R2.64], RZ ;  /* 0x000000ff0200b985 */ /* 0x0003e2000c101d34 */
[C-C-:B-----5:R-:W-:Y:S02]  /*102c0*/  @!P2 LEA.HI.X R5, R22.reuse, R5, R157.reuse, 0x1, P5 ;  /* 0x000000051605a211 */ /* 0x160fe400028f0c9d */
[----:B------:R-:W-:-:S03]  /*102d0*/  @!P1 LEA.HI.X R7, R22, R9, R157, 0x1, P4 ;  /* 0x0000000916079211 */ /* 0x000fc600020f0c9d */
[----:B------:R1:W-:Y:S01]  /*102e0*/  @!P2 ST.E.128 desc[UR52][R4.64], RZ ;  /* 0x000000ff0400a985 */ /* 0x0003e2000c101d34 */
[----:B0-----:R-:W-:-:S03]  /*102f0*/  @!P0 LEA.HI.X R9, R22, R10, R157, 0x1, P6 ;  /* 0x0000000a16098211 */ /* 0x001fc600030f0c9d */
[----:B------:R1:W-:Y:S04]  /*10300*/  @!P1 ST.E.128 desc[UR52][R6.64], RZ ;  /* 0x000000ff06009985 */ /* 0x0003e8000c101d34 */
[----:B------:R1:W-:Y:S02]  /*10310*/  @!P0 ST.E.128 desc[UR52][R8.64], RZ ;  /* 0x000000ff08008985 */ /* 0x0003e4000c101d34 */
.L_x_1018:
[----:B------:R-:W-:Y:S05]  /*10320*/  BSYNC B0 ;  /* 0x0000000000007941 */ /* 0x000fea0003800000 */
.L_x_1016:
[----:B------:R-:W-:Y:S02]  /*10330*/  ULDC UR5, c[0x0][0xc38] ;  /* 0x00030e0000057ab9 */ /* 0x000fe40000000800 */
[----:B------:R-:W-:-:S06]  /*10340*/  UISETP.GE.AND UP0, UPT, UR4, UR5, UPT ;  /* 0x000000050400728c */ /* 0x000fcc000bf06270 */
[----:B------:R-:W-:-:S13]  /*10350*/  PLOP3.LUT P0, PT, PT, PT, UP0, 0x80, 0x0 ;  /* 0x000000000000781c */ /* 0x000fda0003f0f008 */
[----:B------:R-:W-:Y:S05]  /*10360*/  @!P0 BRA `(.L_x_1021) ;  /* 0xffffff0800508947 */ /* 0x000fea000383ffff */
[----:B------:R-:W-:Y:S05]  /*10370*/  EXIT ;  /* 0x000000000000794d */ /* 0x000fea0003800000 */
.L_x_927:
[----:B------:R-:W-:-:S08]  /*10380*/  NOP ;  /* 0x0000000000007918 */ /* 0x000fd00000000000 */
[----:B------:R-:W0:-:S00]  /*10390*/  USETMAXREG.DEALLOC.CTAPOOL 0x20 ;  /* 0x00000020000079c8 */ /* 0x000e0000080e0500 */
[----:B0-----:R-:W-:-:S06]  /*103a0*/  LOP3.LUT R0, R0, 0x3, RZ, 0xc0, !PT ;  /* 0x0000000300007812 */ /* 0x001fcc00078ec0ff */
[----:B------:R-:W0:Y:S01]  /*103b0*/  S2UR UR10, SR_CTAID.X ;  /* 0x00000000000a79c3 */ /* 0x000e220000002500 */
[----:B------:R-:W-:Y:S01]  /*103c0*/  LOP3.LUT R19, R19, 0xffffffdf, RZ, 0xc0, !PT ;  /* 0xffffffdf13137812 */ /* 0x000fe200078ec0ff */
[----:B------:R-:W-:Y:S01]  /*103d0*/  STL [R1+0x10], RZ ;  /* 0x000010ff01007387 */ /* 0x000fe20000100800 */
[----:B------:R-:W-:Y:S02]  /*103e0*/  IMAD.MOV.U32 R23, RZ, RZ, RZ ;  /* 0x000000ffff177224 */ /* 0x000fe400078e00ff */
[----:B------:R-:W-:Y:S01]  /*103f0*/  IMAD.MOV.U32 R26, RZ, RZ, 0x1 ;  /* 0x00000001ff1a7424 */ /* 0x000fe200078e00ff */
[----:B------:R2:W3:Y:S02]  /*10400*/  SHFL.IDX PT, R2, R0, RZ, 0x1f ;  /* 0x00001fff00027589 */ /* 0x0004e400000e0000 */
[----:B--2---:R-:W0:Y:S01]  /*10410*/  LDC R0, c[0x0][0xc38] ;  /* 0x00030e00ff007b82 */ /* 0x004e220000000800 */
[----:B---3--:R-:W-:-:S13]  /*10420*/  ISETP.NE.AND P0, PT, R2, RZ, PT ;  /* 0x000000ff0200720c */ /* 0x008fda0003f05270 */
[----:B------:R-:W-:Y:S01]  /*10430*/  @P0 LOP3.LUT R19, R19, 0x20, RZ, 0xfc, !PT ;  /* 0x0000002013130812 */ /* 0x000fe200078efcff */
[----:B------:R-:W-:Y:S06]  /*10440*/  @P0 BAR.ARV 0x4, 0x200 ;  /* 0x0108000000000b1d */ /* 0x000fec0000002000 */
[----:B0-----:R-:W-:-:S13]  /*10450*/  ISETP.LE.AND P0, PT, R0, UR10, PT ;  /* 0x0000000a00007c0c */ /* 0x001fda000bf03270 */
[----:B------:R-:W-:Y:S05]  /*10460*/  @P0 BRA `(.L_x_1022) ;  /* 0x00000044005c0947 */ /* 0x000fea0003800000 */
[----:B------:R-:W0:Y:S01]  /*10470*/  S2R R7, SR_TID.X ;  /* 0x0000000000077919 */ /* 0x000e220000002100 */
[----:B-1----:R-:W1:Y:S01]  /*10480*/  S2UR UR8, SR_CgaCtaId ;  /* 0x00000000000879c3 */ /* 0x002e620000008800 */
[----:B------:R-:W-:Y:S01]  /*10490*/  ULDC.64 UR4, c[0x0][0x418] ;  /* 0x0001060000047ab9 */ /* 0x000fe20000000a00 */
[----:B------:R-:W-:Y:S01]  /*104a0*/  ULDC.64 UR6, c[0x0][0x2f0] ;  /* 0x0000bc0000067ab9 */ /* 0x000fe20000000a00 */
[----:B------:R-:W-:Y:S01]  /*104b0*/  UISETP.NE.U32.AND UP0, UPT, UR4, URZ, UPT ;  /* 0x0000003f0400728c */ /* 0x000fe2000bf05070 */
[----:B------:R-:W-:Y:S01]  /*104c0*/  LOP3.LUT R19, R19, 0xfffffffe, RZ, 0xc0, !PT ;  /* 0xfffffffe13137812 */ /* 0x000fe200078ec0ff */
[----:B------:R-:W-:Y:S01]  /*104d0*/  ULDC UR9, c[0x0][0x2b8] ;  /* 0x0000ae0000097ab9 */ /* 0x000fe20000000800 */
[----:B------:R-:W-:Y:S01]  /*104e0*/  ULDC UR4, c[0x0][0x424] ;  /* 0x0001090000047ab9 */ /* 0x000fe20000000800 */
[----:B------:R-:W-:Y:S01]  /*104f0*/  UISETP.NE.AND.EX UP0, UPT, UR5, URZ, UPT, UP0 ;  /* 0x0000003f0500728c */ /* 0x000fe2000bf05300 */
[----:B------:R-:W-:Y:S01]  /*10500*/  IMAD.MOV.U32 R26, RZ, RZ, 0x1 ;  /* 0x00000001ff1a7424 */ /* 0x000fe200078e00ff */
[----:B------:R-:W-:Y:S01]  /*10510*/  ULDC UR39, c[0x0][0x288] ;  /* 0x0000a20000277ab9 */ /* 0x000fe20000000800 */
[----:B------:R-:W-:Y:S01]  /*10520*/  UMOV UR5, 0x400 ;  /* 0x0000040000057882 */ /* 0x000fe20000000000 */
[----:B------:R-:W-:Y:S01]  /*10530*/  USEL UR4, UR4, 0x1, UP0 ;  /* 0x0000000104047887 */ /* 0x000fe20008000000 */
[----:B------:R-:W-:Y:S01]  /*10540*/  IMAD.MOV.U32 R23, RZ, RZ, RZ ;  /* 0x000000ffff177224 */ /* 0x000fe200078e00ff */
[----:B------:R-:W-:Y:S01]  /*10550*/  ULDC UR38, c[0x0][0x448] ;  /* 0x0001120000267ab9 */ /* 0x000fe20000000800 */
[----:B------:R-:W-:-:S02]  /*10560*/  ULOP3.LUT UR46, UR37, 0x2, URZ, 0xfc, !UPT ;  /* 0x00000002252e7892 */ /* 0x000fc4000f8efc3f */
[----:B------:R-:W-:Y:S02]  /*10570*/  UIMAD UR36, UR4, UR6, URZ ;  /* 0x00000006042472a4 */ /* 0x000fe4000f8e023f */
[----:B------:R-:W-:Y:S02]  /*10580*/  UIMAD UR38, UR38, UR39, URZ ;  /* 0x00000027262672a4 */ /* 0x000fe4000f8e023f */
[----:B------:R-:W-:Y:S02]  /*10590*/  UIADD3 UR4, UR36, 0x7f, URZ ;  /* 0x0000007f24047890 */ /* 0x000fe4000fffe03f */
[----:B------:R-:W-:Y:S02]  /*105a0*/  UIADD3 UR47, UR36, 0x1, -UR39 ;  /* 0x00000001242f7890 */ /* 0x000fe4000fffe827 */
[----:B-1----:R-:W-:Y:S02]  /*105b0*/  ULEA UR8, UR8, UR5, 0x18 ;  /* 0x0000000508087291 */ /* 0x002fe4000f8ec03f */
[----:B------:R-:W-:-:S02]  /*105c0*/  USHF.R.S32.HI UR5, URZ, 0x1f, UR4 ;  /* 0x0000001f3f057899 */ /* 0x000fc40008011404 */
[----:B------:R-:W-:Y:S02]  /*105d0*/  UIADD3 UR39, UR36, -UR39, URZ ;  /* 0x8000002724277290 */ /* 0x000fe4000fffe03f */
[----:B------:R-:W-:Y:S01]  /*105e0*/  IMAD.U32 R16, RZ, RZ, UR8 ;  /* 0x00000008ff107e24 */ /* 0x000fe2000f8e00ff */
[C---:B0-----:R-:W-:Y:S01]  /*105f0*/  LOP3.LUT R6, R7.reuse, 0x7f, RZ, 0xc0, !PT ;  /* 0x0000007f07067812 */ /* 0x041fe200078ec0ff */
[----:B------:R-:W-:Y:S01]  /*10600*/  IMAD.SHL.U32 R0, R7, 0x8, RZ ;  /* 0x0000000807007824 */ /* 0x000fe200078e00ff */
[----:B------:R-:W-:Y:S01]  /*10610*/  ULEA.HI UR5, UR5, UR4, URZ, 0x7 ;  /* 0x0000000405057291 */ /* 0x000fe2000f8f383f */
[----:B------:R-:W-:-:S03]  /*10620*/  ULDC UR48, c[0x0][0xc] ;  /* 0x0000030000307ab9 */ /* 0x000fc60000000800 */
[C---:B------:R-:W-:Y:S01]  /*10630*/  LOP3.LUT R2, R0.reuse, 0x1f8, RZ, 0xc0, !PT ;  /* 0x000001f800027812 */ /* 0x040fe200078ec0ff */
[----:B------:R-:W-:Y:S01]  /*10640*/  USHF.R.S32.HI UR40, URZ, 0x7, UR5 ;  /* 0x000000073f287899 */ /* 0x000fe20008011405 */
[----:B------:R-:W-:Y:S02]  /*10650*/  LOP3.LUT R5, R0, 0x38, RZ, 0xc0, !PT ;  /* 0x0000003800057812 */ /* 0x000fe400078ec0ff */
[----:B------:R-:W-:Y:S01]  /*10660*/  LOP3.LUT R3, R2, 0x38, R7, 0x78, !PT ;  /* 0x0000003802037812 */ /* 0x000fe200078e7807 */
[----:B------:R-:W-:Y:S01]  /*10670*/  IMAD.U32 R2, RZ, RZ, UR10 ;  /* 0x0000000aff027e24 */ /* 0x000fe2000f8e00ff */
[----:B------:R-:W-:Y:S02]  /*10680*/  ISETP.GE.AND P1, PT, R5, UR7, PT ;  /* 0x0000000705007c0c */ /* 0x000fe4000bf26270 */
[----:B------:R-:W-:Y:S01]  /*10690*/  LOP3.LUT R4, R3, 0x200, R0, 0xf8, !PT ;  /* 0x0000020003047812 */ /* 0x000fe200078ef800 */
[----:B------:R-:W-:Y:S01]  /*106a0*/  IMAD.SHL.U32 R0, R7, 0x10, RZ ;  /* 0x0000001007007824 */ /* 0x000fe200078e00ff */
[----:B------:R0:W-:Y:S01]  /*106b0*/  STL [R1+0xc], R2 ;  /* 0x00000c0201007387 */ /* 0x0001e20000100800 */
[----:B------:R-:W-:-:S03]  /*106c0*/  ISETP.GE.AND P0, PT, R5, UR7, PT ;  /* 0x0000000705007c0c */ /* 0x000fc6000bf06270 */
[----:B------:R-:W-:Y:S01]  /*106d0*/  LOP3.LUT R0, R0, 0x70, RZ, 0xc0, !PT ;  /* 0x0000007000007812 */ /* 0x000fe200078ec0ff */
[----:B------:R1:W-:Y:S04]  /*106e0*/  STL [R1+0x10], RZ ;  /* 0x000010ff01007387 */ /* 0x0003e80000100800 */
[----:B------:R-:W-:Y:S02]  /*106f0*/  @P1 LOP3.LUT R19, R19, 0x1, RZ, 0xfc, !PT ;  /* 0x0000000113131812 */ /* 0x000fe400078efcff */
[----:B0-----:R-:W-:Y:S02]  /*10700*/  SHF.R.U32.HI R2, RZ, 0x3, R6 ;  /* 0x00000003ff027819 */ /* 0x001fe40000011606 */
[----:B------:R-:W-:Y:S02]  /*10710*/  LOP3.LUT R19, R19, 0xfffffffd, RZ, 0xc0, !PT ;  /* 0xfffffffd13137812 */ /* 0x000fe400078ec0ff */
[----:B------:R-:W-:Y:S01]  /*10720*/  LOP3.LUT R2, R2, R0, RZ, 0xfc, !PT ;  /* 0x0000000002027212 */ /* 0x000fe200078efcff */
[----:B------:R-:W-:Y:S01]  /*10730*/  IMAD R0, R4, 0x2, R16 ;  /* 0x0000000204007824 */ /* 0x000fe200078e0210 */
[----:B------:R-:W-:-:S02]  /*10740*/  @P0 LOP3.LUT R19, R19, 0x2, RZ, 0xfc, !PT ;  /* 0x0000000213130812 */ /* 0x000fc400078efcff */
[----:B------:R-:W-:Y:S02]  /*10750*/  ISETP.GE.AND P0, PT, R5, UR9, PT ;  /* 0x0000000905007c0c */ /* 0x000fe4000bf06270 */
[----:B------:R1:W-:Y:S01]  /*10760*/  STL [R1+0x8], R0 ;  /* 0x0000080001007387 */ /* 0x0003e20000100800 */
[----:B------:R-:W-:-:S10]  /*10770*/  LOP3.LUT R19, R19, 0xffffffef, RZ, 0xc0, !PT ;  /* 0xffffffef13137812 */ /* 0x000fd400078ec0ff */
[----:B-1----:R-:W-:-:S07]  /*10780*/  @P0 LOP3.LUT R19, R19, 0x10, RZ, 0xfc, !PT ;  /* 0x0000001013130812 */ /* 0x002fce00078efcff */
.L_x_1077:
[----:B--2---:R-:W2:Y:S01]  /*10790*/  LDL R0, [R1+0xc] ;  /* 0x00000c0001007983 */ /* 0x004ea20000100800 */
[----:B------:R-:W-:Y:S02]  /*107a0*/  ULDC UR7, c[0x0][0xc60] ;  /* 0x0003180000077ab9 */ /* 0x000fe40000000800 */
[----:B------:R-:W-:-:S11]  /*107b0*/  UISETP.NE.AND UP0, UPT, UR7, 0x1, UPT ;  /* 0x000000010700788c */ /* 0x000fd6000bf05270 */
[----:B------:R-:W-:Y:S01]  /*107c0*/  @UP0 ULDC UR4, c[0x0][0xc64] ;  /* 0x0003190000040ab9 */ /* 0x000fe20000000800 */
[----:B------:R-:W-:Y:S01]  /*107d0*/  @UP0 ULDC UR8, c[0x0][0xc68] ;  /* 0x00031a0000080ab9 */ /* 0x000fe20000000800 */
[C---:B--2---:R-:W-:Y:S02]  /*107e0*/  R2UR UR41, R0.reuse ;  /* 0x00000000002972ca */ /* 0x044fe400000e0000 */
[----:B------:R-:W-:-:S11]  /*107f0*/  R2UR UR6, R0 ;  /* 0x00000000000672ca */ /* 0x000fd600000e0000 */
[----:B------:R-:W-:-:S04]  /*10800*/  UIMAD.WIDE.U32 UR4, UR41, UR4, URZ ;  /* 0x00000004290472a5 */ /* 0x000fc8000f8e003f */
[----:B------:R-:W-:-:S03]  /*10810*/  @UP0 USHF.R.U32.HI UR41, URZ, UR8, UR5 ;  /* 0x000000083f290299 */ /* 0x000fc60008011605 */
[----:B------:R-:W-:Y:S02]  /*10820*/  ULDC UR4, c[0x0][0xc78] ;  /* 0x00031e0000047ab9 */ /* 0x000fe40000000800 */
[----:B------:R-:W-:Y:S02]  /*10830*/  UISETP.GE.AND UP0, UPT, UR41, UR4, UPT ;  /* 0x000000042900728c */ /* 0x000fe4000bf06270 */
[----:B------:R-:W-:-:S04]  /*10840*/  UIADD3 UR4, -UR41, URZ, URZ ;  /* 0x0000003f29047290 */ /* 0x000fc8000fffe13f */
[----:B------:R-:W-:Y:S01]  /*10850*/  PLOP3.LUT P0, PT, PT, PT, UP0, 0x80, 0x0 ;  /* 0x000000000000781c */ /* 0x000fe20003f0f008 */
[----:B------:R-:W-:-:S12]  /*10860*/  UIMAD UR7, UR7, UR4, UR6 ;  /* 0x00000004070772a4 */ /* 0x000fd8000f8e0206 */
[----:B0--3--:R-:W-:Y:S05]  /*10870*/  @!P0 BRA `(.L_x_1023) ;  /* 0x0000000000208947 */ /* 0x009fea0003800000 */
        /* <DEDUP_REMOVED lines=8> */
.L_x_1023:
[----:B------:R-:W-:Y:S01]  /*10900*/  ULDC UR8, c[0x0][0xc54] ;  /* 0x0003150000087ab9 */ /* 0x000fe20000000800 */
[----:B------:R-:W-:Y:S01]  /*10910*/  UMOV UR6, UR7 ;  /* 0x0000000700067c82 */ /* 0x000fe20008000000 */
[----:B------:R-:W-:-:S11]  /*10920*/  UISETP.NE.AND UP0, UPT, UR8, 0x1, UPT ;  /* 0x000000010800788c */ /* 0x000fd6000bf05270 */
[----:B------:R-:W-:Y:S02]  /*10930*/  @UP0 ULDC.64 UR10, c[0x0][0xc58] ;  /* 0x00031600000a0ab9 */ /* 0x000fe40000000a00 */
[----:B------:R-:W-:-:S04]  /*10940*/  UIMAD.WIDE.U32 UR4, UR7, UR10, URZ ;  /* 0x0000000a070472a5 */ /* 0x000fc8000f8e003f */
[----:B------:R-:W-:-:S04]  /*10950*/  @UP0 USHF.R.U32.HI UR6, URZ, UR11, UR5 ;  /* 0x0000000b3f060299 */ /* 0x000fc80008011605 */
[----:B------:R-:W-:-:S12]  /*10960*/  UIMAD UR4, UR6, UR8, URZ ;  /* 0x00000008060472a4 */ /* 0x000fd8000f8e023f */
.L_x_1024:
[----:B------:R-:W-:Y:S01]  /*10970*/  ULDC UR5, c[0x0][0xc48] ;  /* 0x0003120000057ab9 */ /* 0x000fe20000000800 */
[----:B------:R-:W-:Y:S01]  /*10980*/  ULDC.64 UR8, c[0x0][0xa28] ;  /* 0x00028a0000087ab9 */ /* 0x000fe20000000a00 */
[----:B------:R-:W-:Y:S01]  /*10990*/  UISETP.NE.AND UP1, UPT, UR5, 0x1, UPT ;  /* 0x000000010500788c */ /* 0x000fe2000bf25270 */
[----:B------:R-:W-:Y:S01]  /*109a0*/  IMAD.MOV.U32 R18, RZ, RZ, RZ ;  /* 0x000000ffff127224 */ /* 0x000fe200078e00ff */
[----:B------:R-:W-:Y:S02]  /*109b0*/  UIADD3 UR4, UR7, -UR4, URZ ;  /* 0x8000000407047290 */ /* 0x000fe4000fffe03f */
[----:B------:R-:W-:Y:S01]  /*109c0*/  UISETP.NE.U32.AND UP0, UPT, UR8, URZ, UPT ;  /* 0x0000003f0800728c */ /* 0x000fe2000bf05070 */
[----:B------:R-:W-:Y:S02]  /*109d0*/  ULDC UR5, c[0x0][0xc54] ;  /* 0x0003150000057ab9 */ /* 0x000fe40000000800 */
[----:B------:R-:W-:Y:S02]  /*109e0*/  UIMAD UR41, UR41, UR5, UR4 ;  /* 0x00000005292972a4 */ /* 0x000fe4000f8e0204 */
[----:B------:R-:W-:-:S02]  /*109f0*/  UISETP.NE.AND.EX UP0, UPT, UR9, URZ, UPT, UP0 ;  /* 0x0000003f0900728c */ /* 0x000fc4000bf05300 */
[----:B------:R-:W-:Y:S01]  /*10a00*/  @UP1 ULDC UR4, c[0x0][0xc4c] ;  /* 0x0003130000041ab9 */ /* 0x000fe20000000800 */
[----:B------:R-:W-:Y:S01]  /*10a10*/  @UP1 ULDC UR7, c[0x0][0xc50] ;  /* 0x0003140000071ab9 */ /* 0x000fe20000000800 */
[----:B------:R-:W-:Y:S02]  /*10a20*/  UIMAD.WIDE.U32 UR4, UR41, UR4, URZ ;  /* 0x00000004290472a5 */ /* 0x000fe4000f8e003f */
[----:B------:R-:W-:Y:S01]  /*10a30*/  UMOV UR42, UR41 ;  /* 0x00000029002a7c82 */ /* 0x000fe20008000000 */
[----:B------:R-:W-:Y:S01]  /*10a40*/  PLOP3.LUT P0, PT, PT, PT, UP0, 0x80, 0x0 ;  /* 0x000000000000781c */ /* 0x000fe20003f0f008 */
[----:B------:R-:W-:-:S03]  /*10a50*/  @UP1 USHF.R.U32.HI UR42, URZ, UR7, UR5 ;  /* 0x000000073f2a1299 */ /* 0x000fc60008011605 */
[----:B------:R-:W-:Y:S02]  /*10a60*/  @UP0 ULDC.64 UR4, c[0x0][0xa28] ;  /* 0x00028a0000040ab9 */ /* 0x000fe40000000a00 */
[----:B------:R-:W-:-:S06]  /*10a70*/  @UP0 UIMAD.WIDE UR4, UR42, 0x4, UR4 ;  /* 0x000000042a0408a5 */ /* 0x000fcc000f8e0204 */
[----:B------:R-:W-:Y:S01]  /*10a80*/  IMAD.U32 R2, RZ, RZ, UR4 ;  /* 0x00000004ff027e24 */ /* 0x000fe2000f8e00ff */
[----:B------:R-:W-:Y:S01]  /*10a90*/  ULOP3.LUT UR6, URZ, UR6, URZ, 0x33, !UPT ;  /* 0x000000063f067292 */ /* 0x000fe2000f8e333f */
[----:B------:R-:W-:Y:S01]  /*10aa0*/  IMAD.U32 R3, RZ, RZ, UR5 ;  /* 0x00000005ff037e24 */ /* 0x000fe2000f8e00ff */
[----:B------:R-:W-:Y:S01]  /*10ab0*/  ULDC UR5, c[0x0][0x448] ;  /* 0x0001120000057ab9 */ /* 0x000fe20000000800 */
[----:B------:R-:W-:-:S03]  /*10ac0*/  ULDC UR4, c[0x0][0xc3c] ;  /* 0x00030f0000047ab9 */ /* 0x000fc60000000800 */
[----:B------:R-:W2:Y:S01]  /*10ad0*/  @P0 LDG.E R18, desc[UR52][R2.64] ;  /* 0x0000003402120981 */ /* 0x000ea2000c1e1900 */
[----:B------:R-:W-:Y:S02]  /*10ae0*/  UISETP.NE.AND UP2, UPT, UR5, 0x1, UPT ;  /* 0x000000010500788c */ /* 0x000fe4000bf45270 */
[----:B------:R-:W-:Y:S02]  /*10af0*/  UIADD3 UR6, UR6, UR4, URZ ;  /* 0x0000000406067290 */ /* 0x000fe4000fffe03f */
[----:B------:R-:W-:Y:S02]  /*10b00*/  UP2UR UR49, UPR, URZ, 0x4 ;  /* 0x000000043f317883 */ /* 0x000fe40008000000 */
[----:B------:R-:W-:Y:S01]  /*10b10*/  UIMAD UR43, UR6, 0xc0, URZ ;  /* 0x000000c0062b78a4 */ /* 0x000fe2000f8e023f */
[----:B------:R-:W-:Y:S02]  /*10b20*/  ULDC.64 UR4, c[0x0][0x9e0] ;  /* 0x0002780000047ab9 */ /* 0x000fe40000000a00 */
[----:B------:R-:W-:-:S02]  /*10b30*/  UISETP.GE.AND UP0, UPT, UR5, 0x1, UPT ;  /* 0x000000010500788c */ /* 0x000fc4000bf06270 */
[----:B------:R-:W-:Y:S01]  /*10b40*/  UIADD3 UR8, UR43, 0xbf, URZ ;  /* 0x000000bf2b087890 */ /* 0x000fe2000fffe03f */
[----:B------:R-:W-:Y:S01]  /*10b50*/  @UP2 ULDC UR6, c[0x0][0x44c] ;  /* 0x0001130000062ab9 */ /* 0x000fe20000000800 */
[----:B------:R-:W-:Y:S02]  /*10b60*/  @UP2 ULDC UR9, c[0x0][0x450] ;  /* 0x0001140000092ab9 */ /* 0x000fe40000000800 */
[----:B------:R-:W-:Y:S01]  /*10b70*/  UIMAD.WIDE.U32 UR6, UR8, UR6, URZ ;  /* 0x00000006080672a5 */ /* 0x000fe2000f8e003f */
[----:B------:R-:W-:-:S03]  /*10b80*/  PLOP3.LUT P1, PT, PT, PT, UP0, 0x80, 0x0 ;  /* 0x000000000000781c */ /* 0x000fc60003f2f008 */
[----:B------:R-:W-:-:S04]  /*10b90*/  @UP2 USHF.R.U32.HI UR8, URZ, UR9, UR7 ;  /* 0x000000093f082299 */ /* 0x000fc80008011607 */
[----:B------:R-:W-:-:S04]  /*10ba0*/  UIADD3 UR6, UR47, UR8, URZ ;  /* 0x000000082f067290 */ /* 0x000fc8000fffe03f */
[----:B------:R-:W-:Y:S01]  /*10bb0*/  UIADD3 UR4, UR6, UR4, URZ ;  /* 0x0000000406047290 */ /* 0x000fe2000fffe03f */
[----:B--2---:R0:W-:Y:S01]  /*10bc0*/  STL [R1+0x4], R18 ;  /* 0x0000041201007387 */ /* 0x0041e20000100800 */
[----:B------:R-:W-:Y:S10]  /*10bd0*/  @!P1 BRA `(.L_x_1025) ;  /* 0x0000000000449947 */ /* 0x000ff40003800000 */
        /* <DEDUP_REMOVED lines=10> */
.L_x_1026:
[----:B------:R-:W-:-:S11]  /*10c80*/  UISETP.NE.AND UP0, UPT, UR5, 0x1, UPT ;  /* 0x000000010500788c */ /* 0x000fd6000bf05270 */
[----:B------:R-:W-:Y:S02]  /*10c90*/  @UP0 ULDC.64 UR10, c[0x0][0x9e8] ;  /* 0x00027a00000a0ab9 */ /* 0x000fe40000000a00 */
[----:B------:R-:W-:-:S04]  /*10ca0*/  UIMAD.WIDE.U32 UR6, UR8, UR10, URZ ;  /* 0x0000000a080672a5 */ /* 0x000fc8000f8e003f */
[----:B------:R-:W-:-:S12]  /*10cb0*/  @UP0 USHF.R.U32.HI UR8, URZ, UR11, UR7 ;  /* 0x0000000b3f080299 */ /* 0x000fd80008011607 */
.L_x_1027:
[----:B------:R-:W-:-:S04]  /*10cc0*/  UIMAD UR8, UR8, UR5, UR5 ;  /* 0x00000005080872a4 */ /* 0x000fc8000f8e0205 */
[----:B------:R-:W-:-:S04]  /*10cd0*/  UISETP.LT.AND UP0, UPT, UR4, UR8, UPT ;  /* 0x000000080400728c */ /* 0x000fc8000bf01270 */
[----:B------:R-:W-:-:S12]  /*10ce0*/  USEL UR4, UR4, UR8, UP0 ;  /* 0x0000000804047287 */ /* 0x000fd80008000000 */
.L_x_1025:
[----:B------:R-:W-:Y:S02]  /*10cf0*/  UISETP.NE.AND UP0, UPT, UR49, URZ, UPT ;  /* 0x0000003f3100728c */ /* 0x000fe4000bf05270 */
[----:B------:R-:W-:-:S04]  /*10d00*/  UIADD3 UR4, UR4, 0x7f, URZ ;  /* 0x0000007f04047890 */ /* 0x000fc8000fffe03f */
[----:B------:R-:W-:-:S04]  /*10d10*/  USHF.R.S32.HI UR8, URZ, 0x1f, UR4 ;  /* 0x0000001f3f087899 */ /* 0x000fc80008011404 */
[----:B------:R-:W-:Y:S01]  /*10d20*/  ULEA.HI UR8, UR8, UR4, URZ, 0x7 ;  /* 0x0000000408087291 */ /* 0x000fe2000f8f383f */
[----:B------:R-:W-:Y:S01]  /*10d30*/  @UP0 ULDC UR6, c[0x0][0x44c] ;  /* 0x0001130000060ab9 */ /* 0x000fe20000000800 */
[----:B------:R-:W-:Y:S01]  /*10d40*/  @UP0 ULDC UR9, c[0x0][0x450] ;  /* 0x0001140000090ab9 */ /* 0x000fe20000000800 */
[----:B------:R-:W-:Y:S02]  /*10d50*/  UIMAD.WIDE.U32 UR6, UR43, UR6, URZ ;  /* 0x000000062b0672a5 */ /* 0x000fe4000f8e003f */
[----:B------:R-:W-:Y:S01]  /*10d60*/  UMOV UR4, UR43 ;  /* 0x0000002b00047c82 */ /* 0x000fe20008000000 */
[----:B------:R-:W-:Y:S02]  /*10d70*/  USHF.R.S32.HI UR8, URZ, 0x7, UR8 ;  /* 0x000000073f087899 */ /* 0x000fe40008011408 */
[----:B------:R-:W-:Y:S02]  /*10d80*/  @UP0 USHF.R.U32.HI UR4, URZ, UR9, UR7 ;  /* 0x000000093f040299 */ /* 0x000fe40008011607 */
[----:B------:R-:W-:-:S02]  /*10d90*/  UISETP.LT.AND UP0, UPT, UR40, UR8, UPT ;  /* 0x000000082800728c */ /* 0x000fc4000bf01270 */
[----:B------:R-:W-:Y:S01]  /*10da0*/  UIADD3 UR4, UR39, UR4, URZ ;  /* 0x0000000427047290 */ /* 0x000fe2000fffe03f */
[----:B------:R-:W-:Y:S01]  /*10db0*/  ULDC UR6, c[0x0][0x9dc] ;  /* 0x0002770000067ab9 */ /* 0x000fe20000000800 */
[----:B------:R-:W-:Y:S02]  /*10dc0*/  USEL UR44, UR40, UR8, UP0 ;  /* 0x00000008282c7287 */ /* 0x000fe40008000000 */
[----:B------:R-:W-:Y:S01]  /*10dd0*/  UIADD3 UR8, UR4, -UR6, URZ ;  /* 0x8000000604087290 */ /* 0x000fe2000fffe03f */
[----:B------:R-:W-:Y:S11]  /*10de0*/  @!P1 BRA `(.L_x_1028) ;  /* 0x0000000000449947 */ /* 0x000ff60003800000 */
        /* <DEDUP_REMOVED lines=10> */
.L_x_1029:
[----:B------:R-:W-:-:S11]  /*10e90*/  UISETP.NE.AND UP0, UPT, UR5, 0x1, UPT ;  /* 0x000000010500788c */ /* 0x000fd6000bf05270 */
[----:B------:R-:W-:Y:S02]  /*10ea0*/  @UP0 ULDC.64 UR10, c[0x0][0x9e8] ;  /* 0x00027a00000a0ab9 */ /* 0x000fe40000000a00 */
[----:B------:R-:W-:-:S04]  /*10eb0*/  UIMAD.WIDE.U32 UR6, UR4, UR10, URZ ;  /* 0x0000000a040672a5 */ /* 0x000fc8000f8e003f */
[----:B------:R-:W-:-:S12]  /*10ec0*/  @UP0 USHF.R.U32.HI UR4, URZ, UR11, UR7 ;  /* 0x0000000b3f040299 */ /* 0x000fd80008011607 */
.L_x_1030:
[----:B------:R-:W-:-:S04]  /*10ed0*/  UIMAD UR4, UR4, UR5, URZ ;  /* 0x00000005040472a4 */ /* 0x000fc8000f8e023f */
[----:B------:R-:W-:-:S04]  /*10ee0*/  UISETP.LT.AND UP0, UPT, UR8, UR4, UPT ;  /* 0x000000040800728c */ /* 0x000fc8000bf01270 */
[----:B------:R-:W-:-:S12]  /*10ef0*/  USEL UR8, UR8, UR4, !UP0 ;  /* 0x0000000408087287 */ /* 0x000fd8000c000000 */
.L_x_1028:
[----:B------:R-:W-:Y:S01]  /*10f00*/  USHF.R.S32.HI UR4, URZ, 0x1f, UR8 ;  /* 0x0000001f3f047899 */ /* 0x000fe20008011408 */
[----:B------:R-:W-:Y:S03]  /*10f10*/  BSSY B7, `(.L_x_1031) ;  /* 0x0000390000077945 */ /* 0x000fe60003800000 */
[----:B------:R-:W-:-:S04]  /*10f20*/  ULEA.HI UR4, UR4, UR8, URZ, 0x7 ;  /* 0x0000000804047291 */ /* 0x000fc8000f8f383f */
[----:B------:R-:W-:-:S04]  /*10f30*/  USHF.R.S32.HI UR4, URZ, 0x7, UR4 ;  /* 0x000000073f047899 */ /* 0x000fc80008011404 */
[----:B------:R-:W-:-:S04]  /*10f40*/  UISETP.LT.AND UP0, UPT, URZ, UR4, UPT ;  /* 0x000000043f00728c */ /* 0x000fc8000bf01270 */
[----:B------:R-:W-:-:S04]  /*10f50*/  USEL UR45, URZ, UR4, !UP0 ;  /* 0x000000043f2d7287 */ /* 0x000fc8000c000000 */
[----:B------:R-:W-:-:S06]  /*10f60*/  UISETP.GT.AND UP0, UPT, UR44, UR45, UPT ;  /* 0x0000002d2c00728c */ /* 0x000fcc000bf04270 */
[----:B------:R-:W-:-:S13]  /*10f70*/  PLOP3.LUT P0, PT, PT, PT, UP0, 0x80, 0x0 ;  /* 0x000000000000781c */ /* 0x000fda0003f0f008 */
[----:B------:R-:W-:Y:S05]  /*10f80*/  @P0 BRA `(.L_x_1032) ;  /* 0x0000000000480947 */ /* 0x000fea0003800000 */
[----:B------:R-:W1:Y:S02]  /*10f90*/  S2R R0, SR_TID.X ;  /* 0x0000000000007919 */ /* 0x000e640000002100 */
[----:B-1----:R-:W-:-:S04]  /*10fa0*/  LOP3.LUT R0, R0, 0x7f, RZ, 0xc0, !PT ;  /* 0x0000007f00007812 */ /* 0x002fc800078ec0ff */
[----:B------:R-:W-:-:S13]  /*10fb0*/  ISETP.NE.AND P1, PT, R0, RZ, PT ;  /* 0x000000ff0000720c */ /* 0x000fda0003f25270 */
[----:B------:R-:W-:Y:S05]  /*10fc0*/  @P1 BRA `(.L_x_1033) ;  /* 0x0000003800101947 */ /* 0x000fea0003800000 */
[----:B------:R-:W1:Y:S01]  /*10fd0*/  S2R R7, SR_LANEID ;  /* 0x0000000000077919 */ /* 0x000e620000000000 */
[----:B------:R-:W-:Y:S01]  /*10fe0*/  VOTEU.ANY UR4, UPT, PT ;  /* 0x0000000000047886 */ /* 0x000fe200038e0100 */
[----:B------:R-:W2:Y:S01]  /*10ff0*/  LDC.64 R2, c[0x0][0xc80] ;  /* 0x00032000ff027b82 */ /* 0x000ea20000000a00 */
[----:B------:R-:W1:Y:S08]  /*11000*/  FLO.U32 R0, UR4 ;  /* 0x0000000400007d00 */ /* 0x000e7000080e0000 */
[----:B------:R-:W2:Y:S01]  /*11010*/  POPC R5, UR4 ;  /* 0x0000000400057d09 */ /* 0x000ea20008000000 */
[----:B-1----:R-:W-:-:S13]  /*11020*/  ISETP.EQ.U32.AND P0, PT, R0, R7, PT ;  /* 0x000000070000720c */ /* 0x002fda0003f02070 */
[----:B--2---:R-:W2:Y:S01]  /*11030*/  @P0 ATOMG.E.ADD.STRONG.GPU PT, R3, desc[UR52][R2.64], R5 ;  /* 0x00000005020309a8 */ /* 0x004ea200081ee1f4 */
[----:B------:R-:W1:Y:S02]  /*11040*/  S2R R4, SR_LTMASK ;  /* 0x0000000000047919 */ /* 0x000e640000003900 */
[----:B-1----:R-:W-:-:S04]  /*11050*/  LOP3.LUT R4, R4, UR4, RZ, 0xc0, !PT ;  /* 0x0000000404047c12 */ /* 0x002fc8000f8ec0ff */
[----:B------:R-:W1:Y:S01]  /*11060*/  POPC R7, R4 ;  /* 0x0000000400077309 */ /* 0x000e620000000000 */
[----:B--2---:R-:W1:Y:S02]  /*11070*/  SHFL.IDX PT, R0, R3, R0, 0x1f ;  /* 0x00001f0003007589 */ /* 0x004e6400000e0000 */
[----:B-1----:R-:W-:-:S05]  /*11080*/  IADD3 R0, R0, UR48, R7 ;  /* 0x0000003000007c10 */ /* 0x002fca000fffe007 */
[----:B------:R1:W-:Y:S01]  /*11090*/  STL [R1+0xc], R0 ;  /* 0x00000c0001007387 */ /* 0x0003e20000100800 */
[----:B------:R-:W-:Y:S05]  /*110a0*/  BRA `(.L_x_1033) ;  /* 0x0000003400d87947 */ /* 0x000fea0003800000 */
.L_x_1032:
        /* <DEDUP_REMOVED lines=8> */
[----:B------:R-:W-:Y:S02]  /*11130*/  IMAD.U32 R4, RZ, RZ, UR6 ;  /* 0x00000006ff047e24 */ /* 0x000fe4000f8e00ff */
[----:B------:R-:W1:Y:S01]  /*11140*/  LDC.64 R2, c[0x4][R2] ;  /* 0x0100000002027b82 */ /* 0x000e620000000a00 */
[----:B------:R-:W-:Y:S02]  /*11150*/  IMAD.U32 R5, RZ, RZ, UR7 ;  /* 0x00000007ff057e24 */ /* 0x000fe4000f8e00ff */
[----:B------:R-:W-:Y:S02]  /*11160*/  IMAD.U32 R6, RZ, RZ, UR8 ;  /* 0x00000008ff067e24 */ /* 0x000fe4000f8e00ff */
[----:B------:R-:W-:-:S02]  /*11170*/  IMAD.U32 R7, RZ, RZ, UR9 ;  /* 0x00000009ff077e24 */ /* 0x000fc4000f8e00ff */
[----:B------:R-:W-:Y:S02]  /*11180*/  IMAD.U32 R10, RZ, RZ, UR4 ;  /* 0x00000004ff0a7e24 */ /* 0x000fe4000f8e00ff */
[----:B------:R-:W-:Y:S02]  /*11190*/  IMAD.U32 R11, RZ, RZ, UR5 ;  /* 0x00000005ff0b7e24 */ /* 0x000fe4000f8e00ff */
[----:B------:R-:W-:Y:S02]  /*111a0*/  IMAD.MOV.U32 R8, RZ, RZ, 0x70 ;  /* 0x00000070ff087424 */ /* 0x000fe400078e00ff */
[----:B------:R-:W-:Y:S02]  /*111b0*/  IMAD.MOV.U32 R12, RZ, RZ, 0x1 ;  /* 0x00000001ff0c7424 */ /* 0x000fe400078e00ff */
[----:B------:R-:W-:-:S07]  /*111c0*/  IMAD.MOV.U32 R13, RZ, RZ, RZ ;  /* 0x000000ffff0d7224 */ /* 0x000fce00078e00ff */
[----:B------:R-:W-:-:S07]  /*111d0*/  LEPC R20, `(.L_x_1035) ;  /* 0x000000001014794e */ /* 0x000fce0000000000 */
[----:B01----:R-:W-:Y:S05]  /*111e0*/  CALL.ABS.NOINC R2 ;  /* 0x0000000002007343 */ /* 0x003fea0003c00000 */
.L_x_1035:
[----:B------:R-:W-:Y:S05]  /*111f0*/  BSYNC B6 ;  /* 0x0000000000067941 */ /* 0x000fea0003800000 */
.L_x_1034:
        /* <DEDUP_REMOVED lines=8> */
[----:B------:R1:W2:Y:S01]  /*11280*/  LDC.64 R2, c[0x4][R17] ;  /* 0x0100000011027b82 */ /* 0x0002a20000000a00 */
[----:B------:R-:W-:Y:S02]  /*11290*/  IMAD.U32 R4, RZ, RZ, UR6 ;  /* 0x00000006ff047e24 */ /* 0x000fe4000f8e00ff */
[----:B------:R-:W-:Y:S02]  /*112a0*/  IMAD.U32 R5, RZ, RZ, UR7 ;  /* 0x00000007ff057e24 */ /* 0x000fe4000f8e00ff */
[----:B------:R-:W-:Y:S02]  /*112b0*/  IMAD.U32 R6, RZ, RZ, UR8 ;  /* 0x00000008ff067e24 */ /* 0x000fe4000f8e00ff */
[----:B------:R-:W-:-:S02]  /*112c0*/  IMAD.U32 R7, RZ, RZ, UR9 ;  /* 0x00000009ff077e24 */ /* 0x000fc4000f8e00ff */
[----:B------:R-:W-:Y:S02]  /*112d0*/  IMAD.U32 R10, RZ, RZ, UR4 ;  /* 0x00000004ff0a7e24 */ /* 0x000fe4000f8e00ff */
[----:B------:R-:W-:Y:S02]  /*112e0*/  IMAD.U32 R11, RZ, RZ, UR5 ;  /* 0x00000005ff0b7e24 */ /* 0x000fe4000f8e00ff */
[----:B------:R-:W-:Y:S02]  /*112f0*/  IMAD.MOV.U32 R8, RZ, RZ, 0x70 ;  /* 0x00000070ff087424 */ /* 0x000fe400078e00ff */
[----:B------:R-:W-:Y:S02]  /*11300*/  IMAD.MOV.U32 R12, RZ, RZ, 0x1 ;  /* 0x00000001ff0c7424 */ /* 0x000fe400078e00ff */
[----:B-1----:R-:W-:-:S07]  /*11310*/  IMAD.MOV.U32 R13, RZ, RZ, RZ ;  /* 0x000000ffff0d7224 */ /* 0x002fce00078e00ff */
[----:B------:R-:W-:-:S07]  /*11320*/  LEPC R20, `(.L_x_1038) ;  /* 0x000000001014794e */ /* 0x000fce0000000000 */
[----:B0-2---:R-:W-:Y:S05]  /*11330*/  CALL.ABS.NOINC R2 ;  /* 0x0000000002007343 */ /* 0x005fea0003c00000 */
.L_x_1038:
[----:B------:R0:W1:Y:S01]  /*11340*/  LDC.64 R2, c[0x4][R17] ;  /* 0x0100000011027b82 */ /* 0x0000620000000a00 */
[----:B------:R-:W-:Y:S01]  /*11350*/  ULDC.64 UR6, c[0x4][0x88] ;  /* 0x0100220000067ab9 */ /* 0x000fe20000000a00 */
[----:B------:R-:W-:Y:S01]  /*11360*/  ULDC.64 UR8, c[0x4][0x90] ;  /* 0x0100240000087ab9 */ /* 0x000fe20000000a00 */
[----:B------:R-:W-:Y:S01]  /*11370*/  ULDC.64 UR4, c[0x4][0x18] ;  /* 0x0100060000047ab9 */ /* 0x000fe20000000a00 */
        /* <DEDUP_REMOVED lines=8> */
[----:B0-----:R-:W-:-:S07]  /*11400*/  IMAD.MOV.U32 R13, RZ, RZ, RZ ;  /* 0x000000ffff0d7224 */ /* 0x001fce00078e00ff */
[----:B------:R-:W-:-:S07]  /*11410*/  LEPC R20, `(.L_x_1037) ;  /* 0x000000001014794e */ /* 0x000fce0000000000 */
[----:B-1----:R-:W-:Y:S05]  /*11420*/  CALL.ABS.NOINC R2 ;  /* 0x0000000002007343 */ /* 0x002fea0003c00000 */
.L_x_1037:
[----:B------:R-:W-:Y:S05]  /*11430*/  BSYNC B6 ;  /* 0x0000000000067941 */ /* 0x000fea0003800000 */
.L_x_1036:
[----:B------:R-:W-:Y:S01]  /*11440*/  ULDC.64 UR4, c[0x0][0x9f8] ;  /* 0x00027e0000047ab9 */ /* 0x000fe20000000a00 */
[----:B------:R-:W-:Y:S01]  /*11450*/  IMAD.U32 R29, RZ, RZ, UR42 ;  /* 0x0000002aff1d7e24 */ /* 0x000fe2000f8e00ff */
[----:B------:R-:W-:Y:S01]  /*11460*/  UISETP.NE.U32.AND UP0, UPT, UR4, URZ, UPT ;  /* 0x0000003f0400728c */ /* 0x000fe2000bf05070 */
[----:B------:R-:W1:Y:S03]  /*11470*/  LDC R10, c[0x0][0x430] ;  /* 0x00010c00ff0a7b82 */ /* 0x000e660000000800 */
[----:B------:R-:W-:-:S06]  /*11480*/  UISETP.NE.AND.EX UP0, UPT, UR5, URZ, UPT, UP0 ;  /* 0x0000003f0500728c */ /* 0x000fcc000bf05300 */
[----:B------:R-:W-:-:S05]  /*11490*/  PLOP3.LUT P0, PT, PT, PT, UP0, 0x80, 0x0 ;  /* 0x000000000000781c */ /* 0x000fca0003f0f008 */
[----:B------:R-:W-:Y:S02]  /*114a0*/  @UP0 ULDC.64 UR4, c[0x0][0x9f8] ;  /* 0x00027e0000040ab9 */ /* 0x000fe40000000a00 */
[----:B------:R-:W-:-:S06]  /*114b0*/  @UP0 UIMAD.WIDE UR4, UR42, 0x4, UR4 ;  /* 0x000000042a0408a5 */ /* 0x000fcc000f8e0204 */
[----:B------:R-:W-:Y:S01]  /*114c0*/  IMAD.U32 R2, RZ, RZ, UR4 ;  /* 0x00000004ff027e24 */ /* 0x000fe2000f8e00ff */
[----:B------:R-:W-:Y:S01]  /*114d0*/  ULDC UR4, c[0x0][0xc48] ;  /* 0x0003120000047ab9 */ /* 0x000fe20000000800 */
[----:B------:R-:W-:-:S05]  /*114e0*/  IMAD.U32 R3, RZ, RZ, UR5 ;  /* 0x00000005ff037e24 */ /* 0x000fca000f8e00ff */
[----:B------:R2:W5:Y:S01]  /*114f0*/  @P0 LDG.E R29, desc[UR52][R2.64] ;  /* 0x00000034021d0981 */ /* 0x000562000c1e1900 */
[----:B------:R-:W-:Y:S01]  /*11500*/  UMOV UR5, 0xffffffff ;  /* 0xffffffff00057882 */ /* 0x000fe20000000000 */
[----:B------:R-:W-:Y:S02]  /*11510*/  IMAD.U32 R22, RZ, RZ, UR4 ;  /* 0x00000004ff167e24 */ /* 0x000fe4000f8e00ff */
[----:B------:R-:W-:Y:S05]  /*11520*/  BRA.DIV UR5, `(.L_x_1039) ;  /* 0x0000003a05e87947 */ /* 0x000fea000b800000 */
.L_x_1093:
[----:B--2---:R-:W2:Y:S01]  /*11530*/  S2R R2, SR_TID.X ;  /* 0x0000000000027919 */ /* 0x004ea20000002100 */
[----:B------:R-:W-:Y:S01]  /*11540*/  UIADD3 UR4, UR44, -0x1, URZ ;  /* 0xffffffff2c047890 */ /* 0x000fe2000fffe03f */
[----:B-1----:R-:W-:Y:S01]  /*11550*/  ISETP.NE.AND P1, PT, R10, 0x1, PT ;  /* 0x000000010a00780c */ /* 0x002fe20003f25270 */
[----:B------:R-:W1:Y:S01]  /*11560*/  S2R R0, SR_TID.X ;  /* 0x0000000000007919 */ /* 0x000e620000002100 */
[----:B-----5:R-:W-:-:S03]  /*11570*/  SHF.R.S32.HI R6, RZ, 0x1f, R29 ;  /* 0x0000001fff067819 */ /* 0x020fc6000001141d */
[----:B------:R-:W-:Y:S01]  /*11580*/  IMAD.U32 R8, RZ, RZ, UR4 ;  /* 0x00000004ff087e24 */ /* 0x000fe2000f8e00ff */
[----:B------:R-:W-:Y:S01]  /*11590*/  LOP3.LUT R19, R19, 0xfffffff7, RZ, 0xc0, !PT ;  /* 0xfffffff713137812 */ /* 0x000fe200078ec0ff */
[----:B------:R3:W-:Y:S02]  /*115a0*/  STL [R1], R6 ;  /* 0x0000000601007387 */ /* 0x0007e40000100800 */
[----:B------:R-:W-:-:S04]  /*115b0*/  IMAD.SHL.U32 R8, R8, 0x80, RZ ;  /* 0x0000008008087824 */ /* 0x000fc800078e00ff */
[----:B------:R-:W4:Y:S01]  /*115c0*/  @P1 LDC R3, c[0x0][0x434] ;  /* 0x00010d00ff031b82 */ /* 0x000f220000000800 */
[----:B------:R-:W-:-:S07]  /*115d0*/  @P1 LOP3.LUT R19, R19, 0x8, RZ, 0xfc, !PT ;  /* 0x0000000813131812 */ /* 0x000fce00078efcff */
[----:B------:R-:W0:Y:S01]  /*115e0*/  @P1 LDC R9, c[0x0][0x438] ;  /* 0x00010e00ff091b82 */ /* 0x000e220000000800 */
[----:B--2---:R-:W-:Y:S01]  /*115f0*/  IMAD.SHL.U32 R2, R2, 0x10, RZ ;  /* 0x0000001002027824 */ /* 0x004fe200078e00ff */
[----:B-1----:R-:W-:-:S04]  /*11600*/  LOP3.LUT R0, R0, 0x7f, RZ, 0xc0, !PT ;  /* 0x0000007f00007812 */ /* 0x002fc800078ec0ff */
[----:B------:R-:W-:Y:S02]  /*11610*/  LOP3.LUT R2, R2, 0x70, RZ, 0xc0, !PT ;  /* 0x0000007002027812 */ /* 0x000fe400078ec0ff */
[----:B------:R-:W-:-:S04]  /*11620*/  SHF.R.U32.HI R0, RZ, 0x3, R0 ;  /* 0x00000003ff007819 */ /* 0x000fc80000011600 */
[----:B------:R-:W-:-:S04]  /*11630*/  LOP3.LUT R0, R8, R0, R2, 0xfe, !PT ;  /* 0x0000000008007212 */ /* 0x000fc800078efe02 */
[C---:B------:R-:W-:Y:S01]  /*11640*/  ISETP.GE.AND P0, PT, R0.reuse, UR36, PT ;  /* 0x0000002400007c0c */ /* 0x040fe2000bf06270 */
[----:B------:R-:W-:-:S04]  /*11650*/  IMAD.IADD R0, R0, 0x1, R18 ;  /* 0x0000000100007824 */ /* 0x000fc800078e0212 */
[----:B----4-:R-:W-:-:S04]  /*11660*/  @P1 IMAD.HI.U32 R2, R0, R3, RZ ;  /* 0x0000000300021227 */ /* 0x010fc800078e00ff */
[----:B------:R-:W-:Y:S01]  /*11670*/  IMAD.MOV.U32 R7, RZ, RZ, R0 ;  /* 0x000000ffff077224 */ /* 0x000fe200078e0000 */
[----:B0-----:R-:W-:Y:S01]  /*11680*/  @P1 SHF.R.U32.HI R7, RZ, R9, R2 ;  /* 0x00000009ff071219 */ /* 0x001fe20000011602 */
[----:B------:R-:W-:Y:S02]  /*11690*/  IMAD R3, RZ, RZ, -UR42 ;  /* 0x8000002aff037e24 */ /* 0x000fe4000f8e02ff */
[----:B------:R-:W3:Y:S02]  /*116a0*/  @!P0 LDC.64 R4, c[0x0][0x428] ;  /* 0x00010a00ff048b82 */ /* 0x000ee40000000a00 */
[----:B------:R-:W-:Y:S01]  /*116b0*/  IMAD R22, R22, R3, UR41 ;  /* 0x0000002916167e24 */ /* 0x000fe2000f8e0203 */
[--C-:B------:R-:W-:Y:S01]  /*116c0*/  @!P0 SHF.R.S32.HI R3, RZ, 0x1f, R7.reuse ;  /* 0x0000001fff038819 */ /* 0x100fe20000011407 */
[----:B------:R-:W-:Y:S02]  /*116d0*/  @!P0 IMAD.MOV.U32 R2, RZ, RZ, R7 ;  /* 0x000000ffff028224 */ /* 0x000fe400078e0007 */
[----:B---3--:R-:W-:-:S02]  /*116e0*/  @!P0 IMAD R6, R6, R4, RZ ;  /* 0x0000000406068224 */ /* 0x008fc400078e02ff */
[----:B------:R-:W-:-:S04]  /*116f0*/  @!P0 IMAD.WIDE.U32 R2, R29, R4, R2 ;  /* 0x000000041d028225 */ /* 0x000fc800078e0002 */
[----:B------:R-:W-:Y:S02]  /*11700*/  @!P0 IMAD R6, R29, R5, R6 ;  /* 0x000000051d068224 */ /* 0x000fe400078e0206 */
[----:B------:R-:W0:Y:S01]  /*11710*/  @!P0 LDC.64 R4, c[0x0][0x418] ;  /* 0x00010600ff048b82 */ /* 0x000e220000000a00 */
[----:B------:R-:W-:Y:S02]  /*11720*/  IMAD.U32 R9, RZ, RZ, UR46 ;  /* 0x0000002eff097e24 */ /* 0x000fe4000f8e00ff */
[----:B------:R-:W-:-:S03]  /*11730*/  @!P0 IMAD.IADD R6, R3, 0x1, R6 ;  /* 0x0000000103068824 */ /* 0x000fc600078e0206 */
[----:B------:R-:W-:Y:S01]  /*11740*/  ISETP.NE.AND P2, PT, R9, 0x3, PT ;  /* 0x000000030900780c */ /* 0x000fe20003f45270 */
[----:B------:R-:W-:Y:S01]  /*11750*/  IMAD.MOV R3, RZ, RZ, -R7 ;  /* 0x000000ffff037224 */ /* 0x000fe200078e0a07 */
[----:B------:R-:W-:Y:S01]  /*11760*/  LOP3.LUT R19, R19, 0xfffffffb, RZ, 0xc0, !PT ;  /* 0xfffffffb13137812 */ /* 0x000fe200078ec0ff */
[----:B------:R-:W-:Y:S01]  /*11770*/  IMAD.U32 R24, RZ, RZ, UR4 ;  /* 0x00000004ff187e24 */ /* 0x000fe2000f8e00ff */
[----:B------:R-:W-:Y:S02]  /*11780*/  SHF.R.S32.HI R28, RZ, 0x1f, R22 ;  /* 0x0000001fff1c7819 */ /* 0x000fe40000011416 */
[----:B0-----:R-:W-:-:S04]  /*11790*/  @!P0 LEA R4, P1, R2, R4, 0x2 ;  /* 0x0000000402048211 */ /* 0x001fc800078210ff */
[----:B------:R-:W-:Y:S01]  /*117a0*/  @!P0 LEA.HI.X R5, R2, R5, R6, 0x2, P1 ;  /* 0x0000000502058211 */ /* 0x000fe200008f1406 */
[----:B------:R-:W-:Y:S02]  /*117b0*/  IMAD.MOV.U32 R6, RZ, RZ, RZ ;  /* 0x000000ffff067224 */ /* 0x000fe400078e00ff */
[----:B------:R-:W-:-:S04]  /*117c0*/  @P2 LOP3.LUT R19, R19, 0x4, RZ, 0xfc, !PT ;  /* 0x0000000413132812 */ /* 0x000fc800078efcff */
[----:B------:R0:W5:Y:S02]  /*117d0*/  @!P0 LDG.E R6, desc[UR52][R4.64] ;  /* 0x0000003404068981 */ /* 0x000164000c1e1900 */
[----:B0-----:R-:W-:Y:S01]  /*117e0*/  IMAD R5, R10, R3, R0 ;  /* 0x000000030a057224 */ /* 0x001fe200078e0200 */
[----:B------:R-:W-:Y:S06]  /*117f0*/  @!P2 BRA `(.L_x_1040) ;  /* 0x000000000004a947 */ /* 0x000fec0003800000 */
[----:B------:R-:W-:Y:S01]  /*11800*/  BPT.TRAP 0x1 ;  /* 0x000000040000795c */ /* 0x000fe20000300000 */
.L_x_1040:
[----:B------:R-:W-:Y:S01]  /*11810*/  SHF.R.S32.HI R4, RZ, 0x1f, R5 ;  /* 0x0000001fff047819 */ /* 0x000fe20000011405 */
[----:B------:R-:W-:Y:S01]  /*11820*/  ULDC.64 UR4, c[0x0][0x328] ;  /* 0x0000ca0000047ab9 */ /* 0x000fe20000000a00 */
[----:B------:R-:W-:Y:S01]  /*11830*/  BSSY B0, `(.L_x_1041) ;  /* 0x0000017000007945 */ /* 0x000fe20003800000 */
[----:B------:R-:W-:-:S04]  /*11840*/  IMAD.WIDE.U32 R2, R5, UR4, RZ ;  /* 0x0000000405027c25 */ /* 0x000fc8000f8e00ff */
[----:B------:R-:W-:-:S04]  /*11850*/  IMAD R0, R4, UR4, RZ ;  /* 0x0000000404007c24 */ /* 0x000fc8000f8e02ff */
[----:B------:R-:W-:Y:S01]  /*11860*/  IMAD R7, R5, UR5, R0 ;  /* 0x0000000505077c24 */ /* 0x000fe2000f8e0200 */
[----:B------:R-:W-:-:S03]  /*11870*/  ULDC.64 UR4, c[0x0][0x338] ;  /* 0x0000ce0000047ab9 */ /* 0x000fc60000000a00 */
[----:B------:R-:W-:Y:S01]  /*11880*/  IMAD.IADD R3, R3, 0x1, R7 ;  /* 0x0000000103037824 */ /* 0x000fe200078e0207 */
[----:B-----5:R-:W-:Y:S01]  /*11890*/  SHF.R.S32.HI R7, RZ, 0x1f, R6 ;  /* 0x0000001fff077819 */ /* 0x020fe20000011406 */
[----:B------:R-:W-:-:S04]  /*118a0*/  IMAD.WIDE.U32 R2, R6, UR4, R2 ;  /* 0x0000000406027c25 */ /* 0x000fc8000f8e0002 */
[----:B------:R-:W-:-:S04]  /*118b0*/  IMAD R0, R7, UR4, RZ ;  /* 0x0000000407007c24 */ /* 0x000fc8000f8e02ff */
        /* <DEDUP_REMOVED lines=14> */
.L_x_1094:
[----:B------:R-:W-:Y:S05]  /*119a0*/  BSYNC B0 ;  /* 0x0000000000007941 */ /* 0x000fea0003800000 */
.L_x_1041:
[----:B------:R-:W1:Y:S01]  /*119b0*/  S2R R9, SR_TID.X ;  /* 0x0000000000097919 */ /* 0x000e620000002100 */
[----:B------:R-:W-:Y:S01]  /*119c0*/  ULDC.64 UR4, c[0x0][0x300] ;  /* 0x0000c00000047ab9 */ /* 0x000fe20000000a00 */
[----:B------:R-:W-:Y:S01]  /*119d0*/  LOP3.LUT P2, RZ, R19, 0x1, RZ, 0xc0, !PT ;  /* 0x0000000113ff7812 */ /* 0x000fe2000784c0ff */
[----:B------:R-:W-:Y:S02]  /*119e0*/  IMAD R4, R4, UR4, RZ ;  /* 0x0000000404047c24 */ /* 0x000fe4000f8e02ff */
        /* <DEDUP_REMOVED lines=8> */
[----:B------:R-:W-:Y:S02]  /*11a70*/  IMAD.IADD R3, R3, 0x1, R7 ;  /* 0x0000000103037824 */ /* 0x000fe400078e0207 */
[----:B------:R-:W-:Y:S02]  /*11a80*/  IMAD R5, R28, UR4, RZ ;  /* 0x000000041c057c24 */ /* 0x000fe4000f8e02ff */
[----:B------:R-:W-:-:S04]  /*11a90*/  IMAD.WIDE.U32 R2, R22, UR4, R2 ;  /* 0x0000000416027c25 */ /* 0x000fc8000f8e0002 */
[----:B------:R-:W-:Y:S01]  /*11aa0*/  IMAD R4, R22, UR5, R5 ;  /* 0x0000000516047c24 */ /* 0x000fe2000f8e0205 */
[----:B------:R-:W-:Y:S01]  /*11ab0*/  ULDC.64 UR4, c[0x0][0x2e8] ;  /* 0x0000ba0000047ab9 */ /* 0x000fe20000000a00 */
[----:B-1----:R-:W-:Y:S02]  /*11ac0*/  LOP3.LUT R9, R9, 0x7f, RZ, 0xc0, !PT ;  /* 0x0000007f09097812 */ /* 0x002fe400078ec0ff */
[----:B------:R-:W-:Y:S01]  /*11ad0*/  IMAD.IADD R5, R3, 0x1, R4 ;  /* 0x0000000103057824 */ /* 0x000fe200078e0204 */
[C---:B------:R-:W-:Y:S01]  /*11ae0*/  LEA R4, P0, R2.reuse, UR4, 0x1 ;  /* 0x0000000402047c11 */ /* 0x040fe2000f8008ff */
[----:B------:R-:W-:Y:S01]  /*11af0*/  UMOV UR4, 0xffffffff ;  /* 0xffffffff00047882 */ /* 0x000fe20000000000 */
[----:B------:R-:W-:Y:S02]  /*11b00*/  SHF.R.U32.HI R10, RZ, 0x3, R9 ;  /* 0x00000003ff0a7819 */ /* 0x000fe40000011609 */
[----:B------:R-:W0:Y:S01]  /*11b10*/  S2R R9, SR_TID.X ;  /* 0x0000000000097919 */ /* 0x000e220000002100 */
[----:B------:R-:W-:-:S02]  /*11b20*/  LEA.HI.X R5, R2, UR5, R5, 0x1, P0 ;  /* 0x0000000502057c11 */ /* 0x000fc400080f0c05 */
[----:B------:R-:W-:-:S04]  /*11b30*/  IADD3 R7, -R10, UR36, -R8 ;  /* 0x000000240a077c10 */ /* 0x000fc8000fffe908 */
[----:B------:R-:W-:Y:S01]  /*11b40*/  ISETP.GE.AND P0, PT, R7, 0x1, PT ;  /* 0x000000010700780c */ /* 0x000fe20003f06270 */
[C---:B0-----:R-:W-:Y:S02]  /*11b50*/  IMAD.SHL.U32 R10, R9.reuse, 0x8, RZ ;  /* 0x00000008090a7824 */ /* 0x041fe400078e00ff */
[----:B------:R-:W-:-:S03]  /*11b60*/  IMAD.SHL.U32 R11, R9, 0x8, RZ ;  /* 0x00000008090b7824 */ /* 0x000fc600078e00ff */
[----:B------:R-:W-:-:S04]  /*11b70*/  LOP3.LUT R10, R10, 0x1f8, RZ, 0xc0, !PT ;  /* 0x000001f80a0a7812 */ /* 0x000fc800078ec0ff */
[----:B------:R-:W-:Y:S01]  /*11b80*/  LOP3.LUT R10, R10, 0x38, R9, 0x78, !PT ;  /* 0x000000380a0a7812 */ /* 0x000fe200078e7809 */
[----:B------:R-:W-:-:S03]  /*11b90*/  IMAD.SHL.U32 R9, R9, 0x8, RZ ;  /* 0x0000000809097824 */ /* 0x000fc600078e00ff */
[----:B------:R-:W-:Y:S02]  /*11ba0*/  LOP3.LUT R10, R10, 0x200, R11, 0xf8, !PT ;  /* 0x000002000a0a7812 */ /* 0x000fe400078ef80b */
[----:B------:R-:W-:-:S03]  /*11bb0*/  LOP3.LUT R9, R9, 0x38, RZ, 0xc0, !PT ;  /* 0x0000003809097812 */ /* 0x000fc600078ec0ff */
[----:B------:R-:W-:Y:S01]  /*11bc0*/  IMAD R6, R23, 0x2000, R10 ;  /* 0x0000200017067824 */ /* 0x000fe200078e020a */
[----:B------:R-:W-:Y:S06]  /*11bd0*/  BRA.DIV UR4, `(.L_x_1043) ;  /* 0x00000036047c7947 */ /* 0x000fec000b800000 */
[----:B------:R-:W0:Y:S01]  /*11be0*/  SHFL.IDX PT, R3, R4, RZ, 0x181f ;  /* 0x00181fff04037589 */ /* 0x000e2200000e0000 */
[----:B------:R-:W-:-:S03]  /*11bf0*/  @P0 IMAD R8, R6, 0x2, R16 ;  /* 0x0000000206080824 */ /* 0x000fc600078e0210 */
[----:B------:R-:W1:Y:S04]  /*11c00*/  SHFL.IDX PT, R2, R5, RZ, 0x181f ;  /* 0x00181fff05027589 */ /* 0x000e6800000e0000 */
[----:B------:R-:W-:Y:S01]  /*11c10*/  SHFL.IDX PT, R14, R4, 0x7, 0x181f ;  /* 0x00f81f00040e7f89 */ /* 0x000fe200000e0000 */
[----:B0-----:R-:W-:-:S05]  /*11c20*/  @P0 LEA R3, P1, R9, R3, 0x1 ;  /* 0x0000000309030211 */ /* 0x001fca00078208ff */
[----:B-1----:R-:W-:Y:S01]  /*11c30*/  @P0 IMAD.X R2, RZ, RZ, R2, P1 ;  /* 0x000000ffff020224 */ /* 0x002fe200008e0602 */
[----:B------:R-:W-:-:S04]  /*11c40*/  ISETP.GE.AND P1, PT, R7, 0x11, PT ;  /* 0x000000110700780c */ /* 0x000fc80003f26270 */
[----:B------:R-:W-:-:S04]  /*11c50*/  @P0 LOP3.LUT R3, R3, R2, RZ, 0x3c, !PT ;  /* 0x0000000203030212 */ /* 0x000fc800078e3cff */
[----:B------:R-:W-:-:S04]  /*11c60*/  @P0 LOP3.LUT R2, R3, R2, RZ, 0x3c, !PT ;  /* 0x0000000203020212 */ /* 0x000fc800078e3cff */
[----:B------:R-:W-:-:S05]  /*11c70*/  @P0 LOP3.LUT R3, R3, R2, RZ, 0x3c, !PT ;  /* 0x0000000203030212 */ /* 0x000fca00078e3cff */
        /* <DEDUP_REMOVED lines=61> */
.L_x_1112:
[----:B------:R-:W-:-:S13]  /*12050*/  ISETP.GE.AND P0, PT, R7, 0x71, PT ;  /* 0x000000710700780c */ /* 0x000fda0003f06270 */
[----:B0-----:R-:W-:-:S05]  /*12060*/  @P0 LEA R2, P1, R9, R14, 0x1 ;  /* 0x0000000e09020211 */ /* 0x001fca00078208ff */
[----:B------:R-:W-:Y:S02]  /*12070*/  @P0 IMAD.X R3, RZ, RZ, R5, P1 ;  /* 0x000000ffff030224 */ /* 0x000fe400008e0605 */
[----:B------:R-:W-:-:S05]  /*12080*/  @P0 IMAD R5, R6, 0x2, R16 ;  /* 0x0000000206050824 */ /* 0x000fca00078e0210 */
[----:B------:R-:W-:Y:S01]  /*12090*/  @!PT LDS RZ, [RZ] ;  /* 0x00000000fffff984 */ /* 0x000fe20000000800 */
[----:B------:R-:W-:Y:S01]  /*120a0*/  @!PT LDS RZ, [RZ] ;  /* 0x00000000fffff984 */ /* 0x000fe20000000800 */
[----:B------:R-:W-:Y:S01]  /*120b0*/  @!PT LDS RZ, [RZ] ;  /* 0x00000000fffff984 */ /* 0x000fe20000000800 */
[----:B------:R0:W-:Y:S01]  /*120c0*/  @P0 LDGSTS.E.BYPASS.LTC128B.128 [R5+0x11c00], desc[UR52][R2.64], !P2 ;  /* 0x11c0000002050fae */ /* 0x0001e2000d101d74 */
[----:B------:R-:W-:Y:S01]  /*120d0*/  PLOP3.LUT P0, PT, PT, PT, PT, 0x80, 0x0 ;  /* 0x000000000000781c */ /* 0x000fe20003f0f070 */
[----:B------:R-:W-:-:S12]  /*120e0*/  NOP ;  /* 0x0000000000007918 */ /* 0x000fd80000000000 */
.L_x_1044:
        /* <DEDUP_REMOVED lines=11> */
.L_x_1045:
[----:B------:R0:W-:Y:S02]  /*121a0*/  SYNCS.ARRIVE.TRANS64.A1T0 RZ, [R0+URZ+0x16830], RZ ;  /* 0x016830ff00ff79a7 */ /* 0x0001e4000810003f */
[----:B------:R-:W-:Y:S05]  /*121b0*/  WARPSYNC.ALL ;  /* 0x0000000000007948 */ /* 0x000fea0003800000 */
[----:B------:R-:W-:Y:S01]  /*121c0*/  BSSY B6, `(.L_x_1046) ;  /* 0x0000015000067945 */ /* 0x000fe20003800000 */
[----:B0-----:R-:W-:Y:S01]  /*121d0*/  VIADD R0, R16, 0x8400 ;  /* 0x0000840010007836 */ /* 0x001fe20000000000 */
[----:B------:R-:W-:Y:S04]  /*121e0*/  BAR.SYNC.DEFER_BLOCKING 0x8, 0x200 ;  /* 0x0208000000007b1d */ /* 0x000fe80000010000 */
[----:B------:R-:W-:-:S13]  /*121f0*/  LOP3.LUT P0, RZ, R0, 0x3ff, RZ, 0xc0, !PT ;  /* 0x000003ff00ff7812 */ /* 0x000fda000780c0ff */
[----:B------:R-:W-:Y:S05]  /*12200*/  @!P0 BRA `(.L_x_1047) ;  /* 0x0000000000408947 */ /* 0x000fea0003800000 */
[----:B------:R-:W-:Y:S01]  /*12210*/  MOV R2, 0x0 ;  /* 0x0000000000027802 */ /* 0x000fe20000000f00 */
[----:B------:R-:W-:Y:S01]  /*12220*/  ULDC.64 UR6, c[0x4][0x88] ;  /* 0x0100220000067ab9 */ /* 0x000fe20000000a00 */
[----:B------:R-:W-:Y:S01]  /*12230*/  ULDC.64 UR8, c[0x4][0x90] ;  /* 0x0100240000087ab9 */ /* 0x000fe20000000a00 */
[----:B------:R-:W-:Y:S01]  /*12240*/  ULDC.64 UR4, c[0x4][0x20] ;  /* 0x0100080000047ab9 */ /* 0x000fe20000000a00 */
[----:B------:R-:W-:Y:S02]  /*12250*/  IMAD.U32 R4, RZ, RZ, UR6 ;  /* 0x00000006ff047e24 */ /* 0x000fe4000f8e00ff */
[----:B------:R-:W0:Y:S01]  /*12260*/  LDC.64 R2, c[0x4][R2] ;  /* 0x0100000002027b82 */ /* 0x000e220000000a00 */
        /* <DEDUP_REMOVED lines=9> */
[----:B0-----:R-:W-:Y:S05]  /*12300*/  CALL.ABS.NOINC R2 ;  /* 0x0000000002007343 */ /* 0x001fea0003c00000 */
.L_x_1047:
[----:B------:R-:W-:Y:S05]  /*12310*/  BSYNC B6 ;  /* 0x0000000000067941 */ /* 0x000fea0003800000 */
.L_x_1046:
[----:B------:R0:W5:Y:S01]  /*12320*/  LDL R9, [R1+0x8] ;  /* 0x0000080001097983 */ /* 0x0001620000100800 */
[----:B------:R-:W-:Y:S01]  /*12330*/  UISETP.NE.AND UP0, UPT, UR49, URZ, UPT ;  /* 0x0000003f3100728c */ /* 0x000fe2000bf05270 */
[----:B------:R-:W-:Y:S01]  /*12340*/  R2UR UR7, R28 ;  /* 0x000000001c0772ca */ /* 0x000fe200000e0000 */
[----:B------:R-:W-:Y:S01]  /*12350*/  ULDC.64 UR8, c[0x0][0x2d8] ;  /* 0x0000b60000087ab9 */ /* 0x000fe20000000a00 */
[----:B------:R-:W1:Y:S01]  /*12360*/  S2R R20, SR_TID.X ;  /* 0x0000000000147919 */ /* 0x000e620000002100 */
[C---:B------:R-:W-:Y:S02]  /*12370*/  R2UR UR10, R22.reuse ;  /* 0x00000000160a72ca */ /* 0x040fe400000e0000 */
[----:B------:R-:W-:Y:S01]  /*12380*/  R2UR UR4, R22 ;  /* 0x00000000160472ca */ /* 0x000fe200000e0000 */
[----:B------:R-:W2:Y:S01]  /*12390*/  S2R R2, SR_TID.X ;  /* 0x0000000000027919 */ /* 0x000ea20000002100 */
[----:B------:R-:W-:Y:S01]  /*123a0*/  PLOP3.LUT P0, PT, PT, PT, UP0, 0x80, 0x0 ;  /* 0x000000000000781c */ /* 0x000fe20003f0f008 */
[----:B------:R-:W-:Y:S01]  /*123b0*/  USHF.R.S32.HI UR6, URZ, 0x1f, UR42 ;  /* 0x0000001f3f067899 */ /* 0x000fe2000801142a */
[----:B------:R-:W-:Y:S01]  /*123c0*/  LOP3.LUT P5, RZ, R19, 0x10, RZ, 0xc0, !PT ;  /* 0x0000001013ff7812 */ /* 0x000fe200078ac0ff */
[----:B------:R-:W-:Y:S01]  /*123d0*/  @UP0 ULDC UR5, c[0x0][0x44c] ;  /* 0x0001130000050ab9 */ /* 0x000fe20000000800 */
[----:B------:R-:W-:Y:S01]  /*123e0*/  ULDC UR12, c[0x0][0x448] ;  /* 0x00011200000c7ab9 */ /* 0x000fe20000000800 */
[----:B------:R-:W-:Y:S01]  /*123f0*/  @UP0 ULDC UR13, c[0x0][0x44c] ;  /* 0x00011300000d0ab9 */ /* 0x000fe20000000800 */
[----:B------:R-:W-:Y:S01]  /*12400*/  UIMAD UR7, UR7, UR8, URZ ;  /* 0x00000008070772a4 */ /* 0x000fe2000f8e023f */
[----:B-1----:R-:W-:Y:S01]  /*12410*/  IMAD.SHL.U32 R20, R20, 0x10, RZ ;  /* 0x0000001014147824 */ /* 0x002fe200078e00ff */
[----:B--2---:R-:W-:-:S04]  /*12420*/  LOP3.LUT R2, R2, 0x7f, RZ, 0xc0, !PT ;  /* 0x0000007f02027812 */ /* 0x004fc800078ec0ff */
[----:B------:R-:W-:Y:S02]  /*12430*/  LOP3.LUT R20, R20, 0x70, RZ, 0xc0, !PT ;  /* 0x0000007014147812 */ /* 0x000fe400078ec0ff */
[----:B------:R-:W-:-:S04]  /*12440*/  SHF.R.U32.HI R2, RZ, 0x3, R2 ;  /* 0x00000003ff027819 */ /* 0x000fc80000011602 */
[----:B------:R-:W-:-:S05]  /*12450*/  LOP3.LUT R2, R2, R20, RZ, 0xfc, !PT ;  /* 0x0000001402027212 */ /* 0x000fca00078efcff */
[----:B------:R-:W-:-:S04]  /*12460*/  VIADD R6, R2, UR43 ;  /* 0x0000002b02067c36 */ /* 0x000fc80008000000 */
[----:B------:R-:W-:Y:S01]  /*12470*/  @P0 IMAD.HI.U32 R0, R6, UR5, RZ ;  /* 0x0000000506000c27 */ /* 0x000fe2000f8e00ff */
[----:B------:R-:W-:Y:S01]  /*12480*/  PLOP3.LUT P0, PT, PT, PT, UP0, 0x80, 0x0 ;  /* 0x000000000000781c */ /* 0x000fe20003f0f008 */
[----:B------:R-:W-:Y:S02]  /*12490*/  UIMAD UR7, UR10, UR9, UR7 ;  /* 0x000000090a0772a4 */ /* 0x000fe4000f8e0207 */
[----:B------:R-:W-:Y:S01]  /*124a0*/  UIMAD.WIDE.U32 UR4, UR4, UR8, URZ ;  /* 0x00000008040472a5 */ /* 0x000fe2000f8e003f */
[----:B------:R-:W-:Y:S01]  /*124b0*/  IMAD.MOV.U32 R2, RZ, RZ, R6 ;  /* 0x000000ffff027224 */ /* 0x000fe200078e0006 */
[----:B------:R-:W-:Y:S01]  /*124c0*/  ULDC.64 UR10, c[0x0][0x280] ;  /* 0x0000a000000a7ab9 */ /* 0x000fe20000000a00 */
[----:B------:R-:W-:Y:S01]  /*124d0*/  ULDC.64 UR8, c[0x0][0x2e0] ;  /* 0x0000b80000087ab9 */ /* 0x000fe20000000a00 */
[----:B------:R-:W-:-:S03]  /*124e0*/  UIADD3 UR5, UR5, UR7, URZ ;  /* 0x0000000705057290 */ /* 0x000fc6000fffe03f */
[----:B------:R-:W-:Y:S01]  /*124f0*/  @UP0 ULDC UR7, c[0x0][0x450] ;  /* 0x0001140000070ab9 */ /* 0x000fe20000000800 */
[----:B------:R-:W-:Y:S02]  /*12500*/  UIMAD UR6, UR6, UR8, URZ ;  /* 0x00000008060672a4 */ /* 0x000fe4000f8e023f */
[----:B------:R-:W-:Y:S01]  /*12510*/  @P0 SHF.R.U32.HI R2, RZ, UR7, R0 ;  /* 0x00000007ff020c19 */ /* 0x000fe20008011600 */
[----:B------:R-:W-:Y:S02]  /*12520*/  UIMAD.WIDE.U32 UR4, UR42, UR8, UR4 ;  /* 0x000000082a0472a5 */ /* 0x000fe4000f8e0004 */
[----:B------:R-:W-:Y:S01]  /*12530*/  UIMAD UR6, UR42, UR9, UR6 ;  /* 0x000000092a0672a4 */ /* 0x000fe2000f8e0206 */
[----:B------:R-:W-:Y:S02]  /*12540*/  SHF.R.S32.HI R0, RZ, 0x1f, R2 ;  /* 0x0000001fff007819 */ /* 0x000fe40000011402 */
[----:B------:R-:W-:Y:S01]  /*12550*/  ULDC.64 UR8, c[0x0][0x2d0] ;  /* 0x0000b40000087ab9 */ /* 0x000fe20000000a00 */
[----:B------:R-:W-:Y:S01]  /*12560*/  UIADD3 UR5, UR5, UR6, URZ ;  /* 0x0000000605057290 */ /* 0x000fe2000fffe03f */
[----:B------:R-:W-:-:S02]  /*12570*/  IMAD.U32 R5, RZ, RZ, UR8 ;  /* 0x00000008ff057e24 */ /* 0x000fc4000f8e00ff */
[----:B------:R-:W-:Y:S01]  /*12580*/  IMAD R3, R0, UR8, RZ ;  /* 0x0000000800037c24 */ /* 0x000fe2000f8e02ff */
[----:B------:R-:W-:Y:S01]  /*12590*/  ULDC.64 UR6, c[0x0][0x2c8] ;  /* 0x0000b20000067ab9 */ /* 0x000fe20000000a00 */
[----:B------:R-:W-:Y:S02]  /*125a0*/  IMAD.MOV R0, RZ, RZ, -R2 ;  /* 0x000000ffff007224 */ /* 0x000fe400078e0a02 */
[C---:B------:R-:W-:Y:S02]  /*125b0*/  IMAD R4, R2.reuse, UR9, R3 ;  /* 0x0000000902047c24 */ /* 0x040fe4000f8e0203 */
[----:B------:R-:W-:-:S04]  /*125c0*/  IMAD.WIDE.U32 R2, R2, R5, UR4 ;  /* 0x0000000402027e25 */ /* 0x000fc8000f8e0005 */
[----:B------:R-:W-:Y:S02]  /*125d0*/  IMAD R0, R0, UR12, R6 ;  /* 0x0000000c00007c24 */ /* 0x000fe4000f8e0206 */
[----:B------:R-:W-:-:S03]  /*125e0*/  IMAD.IADD R3, R3, 0x1, R4 ;  /* 0x0000000103037824 */ /* 0x000fc600078e0204 */
[----:B------:R-:W-:Y:S01]  /*125f0*/  SHF.R.S32.HI R4, RZ, 0x1f, R0 ;  /* 0x0000001fff047819 */ /* 0x000fe20000011400 */
[----:B------:R-:W-:-:S04]  /*12600*/  IMAD.WIDE.U32 R2, R0, UR6, R2 ;  /* 0x0000000600027c25 */ /* 0x000fc8000f8e0002 */
[----:B------:R-:W-:-:S04]  /*12610*/  IMAD R4, R4, UR6, RZ ;  /* 0x0000000604047c24 */ /* 0x000fc8000f8e02ff */
[----:B------:R-:W-:Y:S01]  /*12620*/  IMAD R7, R0, UR7, R4 ;  /* 0x0000000700077c24 */ /* 0x000fe2000f8e0204 */
[----:B------:R-:W-:-:S03]  /*12630*/  LEA R0, P0, R2, UR10, 0x1 ;  /* 0x0000000a02007c11 */ /* 0x000fc6000f8008ff */
[----:B------:R-:W-:-:S05]  /*12640*/  IMAD.IADD R4, R3, 0x1, R7 ;  /* 0x0000000103047824 */ /* 0x000fca00078e0207 */
[----:B------:R-:W-:Y:S02]  /*12650*/  LEA.HI.X R4, R2, UR11, R4, 0x1, P0 ;  /* 0x0000000b02047c11 */ /* 0x000fe400080f0c04 */
[----:B------:R-:W-:Y:S01]  /*12660*/  PLOP3.LUT P0, PT, PT, PT, UP0, 0x80, 0x0 ;  /* 0x000000000000781c */ /* 0x000fe20003f0f008 */
[----:B------:R-:W-:-:S12]  /*12670*/  VIADD R6, R6, 0x80 ;  /* 0x0000008006067836 */ /* 0x000fd80000000000 */
[----:B------:R-:W-:Y:S01]  /*12680*/  @P0 IMAD.HI.U32 R3, R6, UR13, RZ ;  /* 0x0000000d06030c27 */ /* 0x000fe2000f8e00ff */
[----:B------:R-:W-:Y:S01]  /*12690*/  PLOP3.LUT P0, PT, PT, PT, UP0, 0x80, 0x0 ;  /* 0x000000000000781c */ /* 0x000fe20003f0f008 */
[----:B------:R-:W-:Y:S02]  /*126a0*/  @UP0 ULDC UR13, c[0x0][0x450] ;  /* 0x00011400000d0ab9 */ /* 0x000fe40000000800 */
[----:B------:R-:W-:Y:S01]  /*126b0*/  IMAD.MOV.U32 R2, RZ, RZ, R6 ;  /* 0x000000ffff027224 */ /* 0x000fe200078e0006 */
[----:B------:R-:W1:Y:S09]  /*126c0*/  S2R R21, SR_TID.X ;  /* 0x0000000000157919 */ /* 0x000e720000002100 */
[----:B------:R-:W-:-:S05]  /*126d0*/  @P0 SHF.R.U32.HI R2, RZ, UR13, R3 ;  /* 0x0000000dff020c19 */ /* 0x000fca0008011603 */
[----:B------:R-:W-:-:S04]  /*126e0*/  IMAD.MOV R3, RZ, RZ, -R2 ;  /* 0x000000ffff037224 */ /* 0x000fc800078e0a02 */
[----:B------:R-:W-:Y:S01]  /*126f0*/  IMAD R6, R3, UR12, R6 ;  /* 0x0000000c03067c24 */ /* 0x000fe2000f8e0206 */
[----:B------:R-:W-:-:S05]  /*12700*/  SHF.R.S32.HI R3, RZ, 0x1f, R2 ;  /* 0x0000001fff037819 */ /* 0x000fca0000011402 */
[----:B------:R-:W-:-:S04]  /*12710*/  IMAD R3, R3, UR8, RZ ;  /* 0x0000000803037c24 */ /* 0x000fc8000f8e02ff */
[C---:B------:R-:W-:Y:S02]  /*12720*/  IMAD R7, R2.reuse, UR9, R3 ;  /* 0x0000000902077c24 */ /* 0x040fe4000f8e0203 */
[----:B------:R-:W-:Y:S01]  /*12730*/  IMAD.WIDE.U32 R2, R2, R5, UR4 ;  /* 0x0000000402027e25 */ /* 0x000fe2000f8e0005 */
[----:B------:R-:W-:-:S03]  /*12740*/  SHF.R.S32.HI R5, RZ, 0x1f, R6 ;  /* 0x0000001fff057819 */ /* 0x000fc60000011406 */
[----:B------:R-:W-:Y:S02]  /*12750*/  IMAD.IADD R3, R3, 0x1, R7 ;  /* 0x0000000103037824 */ /* 0x000fe400078e0207 */
[----:B------:R-:W-:Y:S02]  /*12760*/  IMAD R5, R5, UR6, RZ ;  /* 0x0000000605057c24 */ /* 0x000fe4000f8e02ff */
[----:B------:R-:W-:-:S04]  /*12770*/  IMAD.WIDE.U32 R2, R6, UR6, R2 ;  /* 0x0000000606027c25 */ /* 0x000fc8000f8e0002 */
[----:B------:R-:W-:Y:S01]  /*12780*/  IMAD R5, R6, UR7, R5 ;  /* 0x0000000706057c24 */ /* 0x000fe2000f8e0205 */
[----:B------:R-:W-:-:S03]  /*12790*/  UMOV UR4, 0xffffffff ;  /* 0xffffffff00047882 */ /* 0x000fc60000000000 */
[----:B------:R-:W-:Y:S01]  /*127a0*/  IMAD.IADD R7, R3, 0x1, R5 ;  /* 0x0000000103077824 */ /* 0x000fe200078e0205 */
[C---:B------:R-:W-:Y:S01]  /*127b0*/  LEA R5, P0, R2.reuse, UR10, 0x1 ;  /* 0x0000000a02057c11 */ /* 0x040fe2000f8008ff */
[C---:B-1----:R-:W-:Y:S01]  /*127c0*/  IMAD.SHL.U32 R10, R21.reuse, 0x8, RZ ;  /* 0x00000008150a7824 */ /* 0x042fe200078e00ff */
[----:B------:R-:W-:Y:S02]  /*127d0*/  LOP3.LUT R20, R21, 0x7f, RZ, 0xc0, !PT ;  /* 0x0000007f15147812 */ /* 0x000fe400078ec0ff */
[----:B------:R-:W-:Y:S02]  /*127e0*/  LEA.HI.X R7, R2, UR11, R7, 0x1, P0 ;  /* 0x0000000b02077c11 */ /* 0x000fe400080f0c07 */
[----:B------:R-:W-:Y:S02]  /*127f0*/  LOP3.LUT R10, R10, 0x38, RZ, 0xc0, !PT ;  /* 0x000000380a0a7812 */ /* 0x000fe400078ec0ff */
[----:B------:R-:W-:Y:S01]  /*12800*/  SHF.R.U32.HI R20, RZ, 0x3, R20 ;  /* 0x00000003ff147819 */ /* 0x000fe20000011614 */
[----:B0-----:R-:W-:Y:S06]  /*12810*/  BRA.DIV UR4, `(.L_x_1048) ;  /* 0x0000003604187947 */ /* 0x001fec000b800000 */
[----:B------:R-:W0:Y:S01]  /*12820*/  SHFL.IDX PT, R3, R0, RZ, 0x181f ;  /* 0x00181fff00037589 */ /* 0x000e2200000e0000 */
[----:B------:R-:W-:-:S03]  /*12830*/  VIADD R6, R20, UR43 ;  /* 0x0000002b14067c36 */ /* 0x000fc60008000000 */
[----:B------:R-:W1:Y:S01]  /*12840*/  SHFL.IDX PT, R2, R4, RZ, 0x181f ;  /* 0x00181fff04027589 */ /* 0x000e6200000e0000 */
[C---:B------:R-:W-:Y:S01]  /*12850*/  VIADD R8, R6.reuse, 0x80 ;  /* 0x0000008006087836 */ /* 0x040fe20000000000 */
[----:B------:R-:W-:Y:S02]  /*12860*/  ISETP.GE.AND P1, PT, R6, UR38, PT ;  /* 0x0000002606007c0c */ /* 0x000fe4000bf26270 */
[----:B------:R-:W-:Y:S11]  /*12870*/  SHFL.IDX PT, R14, R5, RZ, 0x181f ;  /* 0x00181fff050e7589 */ /* 0x000ff600000e0000 */
[----:B0-----:R-:W-:-:S05]  /*12880*/  @!P1 LEA R3, P0, R10, R3, 0x1 ;  /* 0x000000030a039211 */ /* 0x001fca00078008ff */
[----:B-1----:R-:W-:-:S05]  /*12890*/  @!P1 IMAD.X R2, RZ, RZ, R2, P0 ;  /* 0x000000ffff029224 */ /* 0x002fca00000e0602 */
[----:B------:R-:W-:-:S04]  /*128a0*/  @!P1 LOP3.LUT R3, R3, R2, RZ, 0x3c, !PT ;  /* 0x0000000203039212 */ /* 0x000fc800078e3cff */
[----:B------:R-:W-:-:S04]  /*128b0*/  @!P1 LOP3.LUT R2, R3, R2, RZ, 0x3c, !PT ;  /* 0x0000000203029212 */ /* 0x000fc800078e3cff */
[----:B------:R-:W-:-:S05]  /*128c0*/  @!P1 LOP3.LUT R3, R3, R2, RZ, 0x3c, !PT ;  /* 0x0000000203039212 */ /* 0x000fca00078e3cff */
[----:B-----5:R0:W-:Y:S02]  /*128d0*/  @!P1 LDGSTS.E.BYPASS.LTC128B.128 [R9+0x8400], desc[UR52][R2.64], !P5 ;  /* 0x0840000002099fae */ /* 0x0201e4000e901d74 */
[----:B0-----:R-:W-:Y:S02]  /*128e0*/  VIADD R2, R6, 0x10 ;  /* 0x0000001006027836 */ /* 0x001fe40000000000 */
[----:B------:R-:W0:Y:S03]  /*128f0*/  SHFL.IDX PT, R3, R0, 0x1, 0x181f ;  /* 0x00381f0000037f89 */ /* 0x000e2600000e0000 */
[----:B------:R-:W-:Y:S02]  /*12900*/  ISETP.GE.AND P1, PT, R2, UR38, PT ;  /* 0x0000002602007c0c */ /* 0x000fe4000bf26270 */
        /* <DEDUP_REMOVED lines=49> */
[----:B------:R-:W-:Y:S01]  /*12c20*/  ISETP.GE.AND P1, PT, R2, UR38, PT ;  /* 0x0000002602007c0c */ /* 0x000fe2000bf26270 */
[----:B------:R-:W-:Y:S04]  /*12c30*/  SHFL.IDX PT, R0, R0, 0x7, 0x181f ;  /* 0x00f81f0000007f89 */ /* 0x000fe800000e0000 */
[----:B------:R-:W1:Y:S04]  /*12c40*/  SHFL.IDX PT, R2, R4, 0x6, 0x181f ;  /* 0x00d81f0004027f89 */ /* 0x000e6800000e0000 */
[----:B------:R-:W2:Y:S04]  /*12c50*/  SHFL.IDX PT, R4, R4, 0x7, 0x181f ;  /* 0x00f81f0004047f89 */ /* 0x000ea800000e0000 */
[----:B0-----:R-:W-:-:S05]  /*12c60*/  @!P1 LEA R3, P0, R10, R3, 0x1 ;  /* 0x000000030a039211 */ /* 0x001fca00078008ff */
[----:B-1----:R-:W-:-:S05]  /*12c70*/  @!P1 IMAD.X R2, RZ, RZ, R2, P0 ;  /* 0x000000ffff029224 */ /* 0x002fca00000e0602 */
[----:B------:R-:W-:-:S04]  /*12c80*/  @!P1 LOP3.LUT R3, R3, R2, RZ, 0x3c, !PT ;  /* 0x0000000203039212 */ /* 0x000fc800078e3cff */
[----:B------:R-:W-:-:S04]  /*12c90*/  @!P1 LOP3.LUT R2, R3, R2, RZ, 0x3c, !PT ;  /* 0x0000000203029212 */ /* 0x000fc800078e3cff */
[----:B------:R-:W-:-:S05]  /*12ca0*/  @!P1 LOP3.LUT R3, R3, R2, RZ, 0x3c, !PT ;  /* 0x0000000203039212 */ /* 0x000fca00078e3cff */
[----:B------:R0:W-:Y:S02]  /*12cb0*/  @!P1 LDGSTS.E.BYPASS.LTC128B.128 [R9+0xb400], desc[UR52][R2.64], !P5 ;  /* 0x0b40000002099fae */ /* 0x0001e4000e901d74 */
[----:B0-----:R-:W-:-:S05]  /*12cc0*/  VIADD R2, R6, 0x70 ;  /* 0x0000007006027836 */ /* 0x001fca0000000000 */
[----:B------:R-:W-:-:S13]  /*12cd0*/  ISETP.GE.AND P1, PT, R2, UR38, PT ;  /* 0x0000002602007c0c */ /* 0x000fda000bf26270 */
[----:B------:R-:W-:Y:S02]  /*12ce0*/  @!P1 LEA R2, P0, R10, R0, 0x1 ;  /* 0x000000000a029211 */ /* 0x000fe400078008ff */
[----:B------:R-:W0:Y:S03]  /*12cf0*/  SHFL.IDX PT, R0, R7, RZ, 0x181f ;  /* 0x00181fff07007589 */ /* 0x000e2600000e0000 */
[----:B--2---:R-:W-:-:S05]  /*12d00*/  @!P1 IMAD.X R3, RZ, RZ, R4, P0 ;  /* 0x000000ffff039224 */ /* 0x004fca00000e0604 */
[----:B------:R1:W-:Y:S01]  /*12d10*/  @!P1 LDGSTS.E.BYPASS.LTC128B.128 [R9+0xbc00], desc[UR52][R2.64], !P5 ;  /* 0x0bc0000002099fae */ /* 0x0003e2000e901d74 */
[----:B------:R-:W-:-:S13]  /*12d20*/  ISETP.GE.AND P1, PT, R8, UR38, PT ;  /* 0x0000002608007c0c */ /* 0x000fda000bf26270 */
[----:B-1----:R-:W-:Y:S02]  /*12d30*/  @!P1 LEA R2, P0, R10, R14, 0x1 ;  /* 0x0000000e0a029211 */ /* 0x002fe400078008ff */
[----:B------:R-:W-:Y:S03]  /*12d40*/  SHFL.IDX PT, R14, R5, 0x3, 0x181f ;  /* 0x00781f00050e7f89 */ /* 0x000fe600000e0000 */
[----:B0-----:R-:W-:Y:S02]  /*12d50*/  @!P1 IMAD.X R3, RZ, RZ, R0, P0 ;  /* 0x000000ffff039224 */ /* 0x001fe400000e0600 */
[----:B------:R-:W-:Y:S04]  /*12d60*/  SHFL.IDX PT, R0, R7, 0x1, 0x181f ;  /* 0x00381f0007007f89 */ /* 0x000fe800000e0000 */
[----:B------:R0:W-:Y:S04]  /*12d70*/  @!P1 LDGSTS.E.BYPASS.LTC128B.128 [R9+0xc400], desc[UR52][R2.64], !P5 ;  /* 0x0c40000002099fae */ /* 0x0001e8000e901d74 */
[----:B0-----:R-:W0:Y:S01]  /*12d80*/  SHFL.IDX PT, R2, R5, 0x1, 0x181f ;  /* 0x00381f0005027f89 */ /* 0x001e2200000e0000 */
[----:B------:R-:W-:-:S05]  /*12d90*/  VIADD R3, R6, 0x90 ;  /* 0x0000009006037836 */ /* 0x000fca0000000000 */
[----:B------:R-:W-:-:S13]  /*12da0*/  ISETP.GE.AND P1, PT, R3, UR38, PT ;  /* 0x0000002603007c0c */ /* 0x000fda000bf26270 */
[----:B0-----:R-:W-:-:S05]  /*12db0*/  @!P1 LEA R2, P0, R10, R2, 0x1 ;  /* 0x000000020a029211 */ /* 0x001fca00078008ff */
[----:B------:R-:W-:Y:S02]  /*12dc0*/  @!P1 IMAD.X R3, RZ, RZ, R0, P0 ;  /* 0x000000ffff039224 */ /* 0x000fe400000e0600 */
[----:B------:R-:W-:Y:S04]  /*12dd0*/  SHFL.IDX PT, R0, R7, 0x2, 0x181f ;  /* 0x00581f0007007f89 */ /* 0x000fe800000e0000 */
[----:B------:R0:W-:Y:S04]  /*12de0*/  @!P1 LDGSTS.E.BYPASS.LTC128B.128 [R9+0xcc00], desc[UR52][R2.64], !P5 ;  /* 0x0cc0000002099fae */ /* 0x0001e8000e901d74 */
[----:B------:R-:W-:Y:S04]  /*12df0*/  SHFL.IDX PT, R7, R7, 0x3, 0x181f ;  /* 0x00781f0007077f89 */ /* 0x000fe800000e0000 */
[----:B0-----:R-:W0:Y:S01]  /*12e00*/  SHFL.IDX PT, R2, R5, 0x2, 0x181f ;  /* 0x00581f0005027f89 */ /* 0x001e2200000e0000 */
[----:B------:R-:W-:-:S05]  /*12e10*/  VIADD R3, R6, 0xa0 ;  /* 0x000000a006037836 */ /* 0x000fca0000000000 */
[----:B------:R-:W-:-:S13]  /*12e20*/  ISETP.GE.AND P1, PT, R3, UR38, PT ;  /* 0x0000002603007c0c */ /* 0x000fda000bf26270 */
[----:B0-----:R-:W-:-:S05]  /*12e30*/  @!P1 LEA R2, P0, R10, R2, 0x1 ;  /* 0x000000020a029211 */ /* 0x001fca00078008ff */
[----:B------:R-:W-:-:S05]  /*12e40*/  @!P1 IMAD.X R3, RZ, RZ, R0, P0 ;  /* 0x000000ffff039224 */ /* 0x000fca00000e0600 */
[----:B------:R0:W-:Y:S03]  /*12e50*/  @!P1 LDGSTS.E.BYPASS.LTC128B.128 [R9+0xd400], desc[UR52][R2.64], !P5 ;  /* 0x0d40000002099fae */ /* 0x0001e6000e901d74 */
.L_x_1137:
[----:B------:R-:W-:-:S05]  /*12e60*/  VIADD R6, R6, 0xb0 ;  /* 0x000000b006067836 */ /* 0x000fca0000000000 */
[----:B------:R-:W-:-:S13]  /*12e70*/  ISETP.GE.AND P0, PT, R6, UR38, PT ;  /* 0x0000002606007c0c */ /* 0x000fda000bf06270 */
[----:B0-----:R-:W-:-:S05]  /*12e80*/  @!P0 LEA R2, P1, R10, R14, 0x1 ;  /* 0x0000000e0a028211 */ /* 0x001fca00078208ff */
[----:B------:R-:W-:-:S05]  /*12e90*/  @!P0 IMAD.X R3, RZ, RZ, R7, P1 ;  /* 0x000000ffff038224 */ /* 0x000fca00008e0607 */
[----:B------:R-:W-:Y:S01]  /*12ea0*/  @!PT LDS RZ, [RZ] ;  /* 0x00000000fffff984 */ /* 0x000fe20000000800 */
[----:B------:R-:W-:Y:S01]  /*12eb0*/  @!PT LDS RZ, [RZ] ;  /* 0x00000000fffff984 */ /* 0x000fe20000000800 */
[----:B------:R-:W-:Y:S01]  /*12ec0*/  @!PT LDS RZ, [RZ] ;  /* 0x00000000fffff984 */ /* 0x000fe20000000800 */
[----:B------:R0:W-:Y:S01]  /*12ed0*/  @!P0 LDGSTS.E.BYPASS.LTC128B.128 [R9+0xdc00], desc[UR52][R2.64], !P5 ;  /* 0x0dc0000002098fae */ /* 0x0001e2000e901d74 */
[----:B------:R-:W-:Y:S01]  /*12ee0*/  PLOP3.LUT P0, PT, PT, PT, PT, 0x80, 0x0 ;  /* 0x000000000000781c */ /* 0x000fe20003f0f070 */
[----:B------:R-:W-:-:S12]  /*12ef0*/  NOP ;  /* 0x0000000000007918 */ /* 0x000fd80000000000 */
.L_x_1049:
        /* <DEDUP_REMOVED lines=10> */
[----:B------:R-:W-:-:S05]  /*12fa0*/  LOP3.LUT R0, R0, 0xfffffffe, RZ, 0xc0, !PT ;  /* 0xfffffffe00007812 */ /* 0x000fca00078ec0ff */
[----:B------:R-:W-:-:S05]  /*12fb0*/  IMAD.IADD R0, R2, 0x1, -R0 ;  /* 0x0000000102007824 */ /* 0x000fca00078e0a00 */
[----:B------:R-:W-:Y:S01]  /*12fc0*/  SHF.L.U32 R3, R0, 0x1f, RZ ;  /* 0x0000001f00037819 */ /* 0x000fe200000006ff */
[----:B------:R-:W-:Y:S01]  /*12fd0*/  NOP ;  /* 0x0000000000007918 */ /* 0x000fe20000000000 */
[----:B------:R0:W-:Y:S01]  /*12fe0*/  SYNCS.ARRIVE.TRANS64.A1T0 RZ, [R16+URZ+0x16800], RZ ;  /* 0x016800ff10ff79a7 */ /* 0x0001e2000810003f */
[----:B------:R-:W-:Y:S01]  /*12ff0*/  BSSY B0, `(.L_x_1050) ;  /* 0x0000003000007945 */ /* 0x000fe20003800000 */
[----:B------:R-:W1:Y:S03]  /*13000*/  SYNCS.PHASECHK.TRANS64.TRYWAIT P0, [R16+URZ+0x16820], R3 ;  /* 0x01682003100075a7 */ /* 0x000e66000800017f */
[----:B01----:R-:W-:Y:S05]  /*13010*/  @!P0 BRA `(.L_x_1051) ;  /* 0x0000003800e08947 */ /* 0x003fea0003800000 */
.L_x_1138:
[----:B------:R-:W-:Y:S05]  /*13020*/  BSYNC B0 ;  /* 0x0000000000007941 */ /* 0x000fea0003800000 */
.L_x_1050:
[----:B------:R-:W-:-:S04]  /*13030*/  UIADD3 UR4, UR44, -0x2, URZ ;  /* 0xfffffffe2c047890 */ /* 0x000fc8000fffe03f */
[----:B------:R-:W-:-:S06]  /*13040*/  UISETP.GE.AND UP0, UPT, UR4, UR45, UPT ;  /* 0x0000002d0400728c */ /* 0x000fcc000bf06270 */
[----:B------:R-:W-:-:S13]  /*13050*/  PLOP3.LUT P0, PT, PT, PT, UP0, 0x80, 0x0 ;  /* 0x000000000000781c */ /* 0x000fda0003f0f008 */
[----:B------:R-:W-:Y:S05]  /*13060*/  @!P0 BRA `(.L_x_1052) ;  /* 0x00000010000c8947 */ /* 0x000fea0003800000 */
[----:B------:R-:W-:Y:S01]  /*13070*/  BSSY B0, `(.L_x_1052) ;  /* 0x0000102000007945 */ /* 0x000fe20003800000 */
[----:B------:R-:W-:Y:S02]  /*13080*/  IMAD.MOV.U32 R6, RZ, RZ, R23 ;  /* 0x000000ffff067224 */ /* 0x000fe400078e0017 */
[----:B------:R-:W-:Y:S02]  /*13090*/  IMAD.MOV.U32 R20, RZ, RZ, R26 ;  /* 0x000000ffff147224 */ /* 0x000fe400078e001a */
[----:B------:R-:W-:Y:S02]  /*130a0*/  IMAD.MOV.U32 R27, RZ, RZ, R24 ;  /* 0x000000ffff1b7224 */ /* 0x000fe400078e0018 */
[----:B------:R-:W-:-:S07]  /*130b0*/  IMAD.U32 R7, RZ, RZ, UR4 ;  /* 0x00000004ff077e24 */ /* 0x000fce000f8e00ff */
.L_x_1065:
[----:B------:R-:W2:Y:S01]  /*130c0*/  LDL R8, [R1+0x4] ;  /* 0x0000040001087983 */ /* 0x000ea20000100800 */
[----:B0-----:R-:W0:Y:S03]  /*130d0*/  LDC R3, c[0x0][0x430] ;  /* 0x00010c00ff037b82 */ /* 0x001e260000000800 */
[----:B------:R-:W3:Y:S01]  /*130e0*/  LDL R4, [R1] ;  /* 0x0000000001047983 */ /* 0x000ee20000100800 */
[----:B------:R-:W1:Y:S01]  /*130f0*/  S2R R2, SR_TID.X ;  /* 0x0000000000027919 */ /* 0x000e620000002100 */
[----:B0-----:R-:W-:Y:S02]  /*13100*/  ISETP.NE.AND P0, PT, R3, 0x1, PT ;  /* 0x000000010300780c */ /* 0x001fe40003f05270 */
[C---:B-1----:R-:W-:Y:S01]  /*13110*/  LOP3.LUT R0, R2.reuse, 0x7f, RZ, 0xc0, !PT ;  /* 0x0000007f02007812 */ /* 0x042fe200078ec0ff */
[----:B------:R-:W-:-:S10]  /*13120*/  IMAD.SHL.U32 R5, R2, 0x10, RZ ;  /* 0x0000001002057824 */ /* 0x000fd400078e00ff */
[----:B------:R-:W0:Y:S01]  /*13130*/  @P0 LDC R2, c[0x0][0x434] ;  /* 0x00010d00ff020b82 */ /* 0x000e220000000800 */
[----:B------:R-:W-:-:S07]  /*13140*/  SHF.R.U32.HI R3, RZ, 0x3, R0 ;  /* 0x00000003ff037819 */ /* 0x000fce0000011600 */
[----:B------:R-:W1:Y:S01]  /*13150*/  @P0 LDC R0, c[0x0][0x438] ;  /* 0x00010e00ff000b82 */ /* 0x000e620000000800 */
[----:B------:R-:W-:Y:S01]  /*13160*/  IMAD R3, R7, 0x80, R3 ;  /* 0x0000008007037824 */ /* 0x000fe200078e0203 */
        /* <DEDUP_REMOVED lines=12> */
[C---:B------:R-:W-:Y:S02]  /*13230*/  IMAD R4, R29.reuse, UR5, R4 ;  /* 0x000000051d047c24 */ /* 0x040fe4000f8e0204 */
[----:B------:R-:W-:Y:S01]  /*13240*/  IMAD.WIDE.U32 R2, R29, UR4, R2 ;  /* 0x000000041d027c25 */ /* 0x000fe2000f8e0002 */
[----:B------:R-:W-:-:S03]  /*13250*/  ULDC.64 UR4, c[0x0][0x418] ;  /* 0x0001060000047ab9 */ /* 0x000fc60000000a00 */
[----:B------:R-:W-:Y:S01]  /*13260*/  IMAD.IADD R3, R4, 0x1, R3 ;  /* 0x0000000104037824 */ /* 0x000fe200078e0203 */
        /* <DEDUP_REMOVED lines=14> */
.L_x_1053:
[----:B------:R-:W-:Y:S01]  /*13350*/  IMAD R5, R23, 0x8, R16 ;  /* 0x0000000817057824 */ /* 0x000fe200078e0210 */
[----:B------:R-:W-:Y:S01]  /*13360*/  SHF.L.U32 R2, R26, 0x1f, RZ ;  /* 0x0000001f1a027819 */ /* 0x000fe200000006ff */
[----:B------:R-:W-:Y:S03]  /*13370*/  BSSY B1, `(.L_x_1054) ;  /* 0x0000003000017945 */ /* 0x000fe60003800000 */
[----:B------:R-:W0:Y:S02]  /*13380*/  SYNCS.PHASECHK.TRANS64.TRYWAIT P0, [R5+URZ+0x16840], R2 ;  /* 0x01684002050075a7 */ /* 0x000e24000800017f */
[----:B0-----:R-:W-:Y:S05]  /*13390*/  @!P0 BRA `(.L_x_1055) ;  /* 0x0000003800148947 */ /* 0x001fea0003800000 */
.L_x_1139:
[----:B------:R-:W-:Y:S05]  /*133a0*/  BSYNC B1 ;  /* 0x0000000000017941 */ /* 0x000fea0003800000 */
.L_x_1054:
[----:B------:R-:W1:Y:S01]  /*133b0*/  S2R R12, SR_TID.X ;  /* 0x00000000000c7919 */ /* 0x000e620000002100 */
[----:B------:R-:W-:Y:S01]  /*133c0*/  SHF.R.S32.HI R21, RZ, 0x1f, R0 ;  /* 0x0000001fff157819 */ /* 0x000fe20000011400 */
[----:B------:R-:W-:Y:S01]  /*133d0*/  ULDC.64 UR4, c[0x0][0x300] ;  /* 0x0000c00000047ab9 */ /* 0x000fe20000000a00 */
[----:B------:R-:W-:Y:S01]  /*133e0*/  LOP3.LUT P1, RZ, R19, 0x1, RZ, 0xc0, !PT ;  /* 0x0000000113ff7812 */ /* 0x000fe2000782c0ff */
[----:B0-----:R-:W-:-:S04]  /*133f0*/  IMAD.WIDE.U32 R2, R0, UR4, RZ ;  /* 0x0000000400027c25 */ /* 0x001fc8000f8e00ff */
        /* <DEDUP_REMOVED lines=10> */
[----:B-1----:R-:W-:Y:S02]  /*134a0*/  IMAD.SHL.U32 R9, R12, 0x8, RZ ;  /* 0x000000080c097824 */ /* 0x002fe400078e00ff */
[C---:B------:R-:W-:Y:S02]  /*134b0*/  IMAD R7, R22.reuse, UR5, R7 ;  /* 0x0000000516077c24 */ /* 0x040fe4000f8e0207 */
[----:B------:R-:W-:Y:S01]  /*134c0*/  IMAD.WIDE.U32 R2, R22, UR4, R2 ;  /* 0x0000000416027c25 */ /* 0x000fe2000f8e0002 */
[----:B------:R-:W-:Y:S01]  /*134d0*/  LOP3.LUT R9, R9, 0x1f8, RZ, 0xc0, !PT ;  /* 0x000001f809097812 */ /* 0x000fe200078ec0ff */
[----:B------:R-:W-:-:S02]  /*134e0*/  ULDC.64 UR4, c[0x0][0x2e8] ;  /* 0x0000ba0000047ab9 */ /* 0x000fc40000000a00 */
[----:B------:R-:W-:Y:S01]  /*134f0*/  IMAD.SHL.U32 R11, R12, 0x8, RZ ;  /* 0x000000080c0b7824 */ /* 0x000fe200078e00ff */
[----:B------:R-:W-:Y:S01]  /*13500*/  LOP3.LUT R9, R9, 0x38, R12, 0x78, !PT ;  /* 0x0000003809097812 */ /* 0x000fe200078e780c */
[----:B------:R-:W-:Y:S01]  /*13510*/  IMAD.IADD R7, R7, 0x1, R3 ;  /* 0x0000000107077824 */ /* 0x000fe200078e0203 */
[C---:B------:R-:W-:Y:S01]  /*13520*/  LEA R8, P0, R2.reuse, UR4, 0x1 ;  /* 0x0000000402087c11 */ /* 0x040fe2000f8008ff */
[----:B------:R-:W-:Y:S01]  /*13530*/  UMOV UR4, 0xffffffff ;  /* 0xffffffff00047882 */ /* 0x000fe20000000000 */
[----:B------:R-:W-:Y:S02]  /*13540*/  LOP3.LUT R9, R9, 0x200, R11, 0xf8, !PT ;  /* 0x0000020009097812 */ /* 0x000fe400078ef80b */
[----:B------:R-:W-:-:S03]  /*13550*/  LEA.HI.X R10, R2, UR5, R7, 0x1, P0 ;  /* 0x00000005020a7c11 */ /* 0x000fc600080f0c07 */
[----:B------:R-:W-:Y:S01]  /*13560*/  IMAD R9, R23, 0x2000, R9 ;  /* 0x0000200017097824 */ /* 0x000fe200078e0209 */
        /* <DEDUP_REMOVED lines=44> */
.L_x_1157:
        /* <DEDUP_REMOVED lines=8> */
.L_x_1057:
        /* <DEDUP_REMOVED lines=11> */
.L_x_1058:
[----:B------:R1:W-:Y:S01]  /*13960*/  SYNCS.ARRIVE.TRANS64.A1T0 RZ, [R5+URZ+0x16830], RZ ;  /* 0x016830ff05ff79a7 */ /* 0x0003e2000810003f */
[----:B------:R-:W-:Y:S05]  /*13970*/  @!P2 BRA `(.L_x_1059) ;  /* 0x000000000004a947 */ /* 0x000fea0003800000 */
[----:B------:R-:W-:Y:S01]  /*13980*/  BPT.TRAP 0x1 ;  /* 0x000000040000795c */ /* 0x000fe20000300000 */
.L_x_1059:
[----:B------:R-:W-:Y:S01]  /*13990*/  SHF.L.U32 R2, R20, 0x1f, RZ ;  /* 0x0000001f14027819 */ /* 0x000fe200000006ff */
[----:B-1----:R-:W-:Y:S01]  /*139a0*/  IMAD R5, R6, 0x8, R16 ;  /* 0x0000000806057824 */ /* 0x002fe200078e0210 */
[----:B------:R-:W-:Y:S03]  /*139b0*/  BSSY B1, `(.L_x_1060) ;  /* 0x0000003000017945 */ /* 0x000fe60003800000 */
[----:B------:R-:W1:Y:S02]  /*139c0*/  SYNCS.PHASECHK.TRANS64.TRYWAIT P0, [R5+URZ+0x16860], R2 ;  /* 0x01686002050075a7 */ /* 0x000e64000800017f */
[----:B-1----:R-:W-:Y:S05]  /*139d0*/  @!P0 BRA `(.L_x_1061) ;  /* 0x0000003800d48947 */ /* 0x002fea0003800000 */
.L_x_1158:
[----:B------:R-:W-:Y:S05]  /*139e0*/  BSYNC B1 ;  /* 0x0000000000017941 */ /* 0x000fea0003800000 */
.L_x_1060:
[----:B------:R-:W0:Y:S01]  /*139f0*/  S2R R3, SR_TID.X ;  /* 0x0000000000037919 */ /* 0x000e220000002100 */
[----:B-1----:R-:W-:Y:S01]  /*13a00*/  IMAD.MOV.U32 R2, RZ, RZ, -0x80 ;  /* 0xffffff80ff027424 */ /* 0x002fe200078e00ff */
[----:B------:R-:W-:Y:S01]  /*13a10*/  UMOV UR4, 0xffffffff ;  /* 0xffffffff00047882 */ /* 0x000fe20000000000 */
[----:B------:R-:W-:Y:S02]  /*13a20*/  LOP3.LUT P1, RZ, R19, 0x2, RZ, 0xc0, !PT ;  /* 0x0000000213ff7812 */ /* 0x000fe4000782c0ff */
[----:B------:R-:W-:Y:S02]  /*13a30*/  IMAD R2, R27, R2, UR36 ;  /* 0x000000241b027e24 */ /* 0x000fe4000f8e0202 */
[C---:B0-----:R-:W-:Y:S02]  /*13a40*/  IMAD.SHL.U32 R8, R3.reuse, 0x8, RZ ;  /* 0x0000000803087824 */ /* 0x041fe400078e00ff */
[----:B------:R-:W-:-:S03]  /*13a50*/  IMAD.SHL.U32 R9, R3, 0x8, RZ ;  /* 0x0000000803097824 */ /* 0x000fc600078e00ff */
[----:B------:R-:W-:-:S04]  /*13a60*/  LOP3.LUT R8, R8, 0x1f8, RZ, 0xc0, !PT ;  /* 0x000001f808087812 */ /* 0x000fc800078ec0ff */
[----:B------:R-:W-:Y:S02]  /*13a70*/  LOP3.LUT R8, R8, 0x38, R3, 0x78, !PT ;  /* 0x0000003808087812 */ /* 0x000fe400078e7803 */
[----:B------:R-:W-:Y:S02]  /*13a80*/  LOP3.LUT R3, R3, 0x7f, RZ, 0xc0, !PT ;  /* 0x0000007f03037812 */ /* 0x000fe400078ec0ff */
[----:B------:R-:W-:Y:S02]  /*13a90*/  LOP3.LUT R8, R8, 0x200, R9, 0xf8, !PT ;  /* 0x0000020008087812 */ /* 0x000fe400078ef809 */
[----:B------:R-:W-:-:S03]  /*13aa0*/  SHF.R.U32.HI R3, RZ, 0x3, R3 ;  /* 0x00000003ff037819 */ /* 0x000fc60000011603 */
[----:B------:R-:W-:Y:S02]  /*13ab0*/  IMAD R6, R6, 0x2000, R8 ;  /* 0x0000200006067824 */ /* 0x000fe400078e0208 */
[----:B------:R-:W-:Y:S01]  /*13ac0*/  IMAD.IADD R8, R2, 0x1, -R3 ;  /* 0x0000000102087824 */ /* 0x000fe200078e0a03 */
[----:B------:R-:W-:Y:S06]  /*13ad0*/  BRA.DIV UR4, `(.L_x_1062) ;  /* 0x0000003a04a87947 */ /* 0x000fec000b800000 */
[----:B------:R-:W0:Y:S01]  /*13ae0*/  SHFL.IDX PT, R2, R17, RZ, 0x181f ;  /* 0x00181fff11027589 */ /* 0x000e2200000e0000 */
[----:B------:R-:W-:-:S03]  /*13af0*/  IMAD R6, R6, 0x2, R16 ;  /* 0x0000000206067824 */ /* 0x000fc600078e0210 */
[----:B------:R-:W1:Y:S01]  /*13b00*/  SHFL.IDX PT, R3, R18, RZ, 0x181f ;  /* 0x00181fff12037589 */ /* 0x000e6200000e0000 */
[----:B0-----:R-:W-:-:S05]  /*13b10*/  IADD3 R2, P0, R2, R7, RZ ;  /* 0x0000000702027210 */ /* 0x001fca0007f1e0ff */
[----:B-1----:R-:W-:Y:S01]  /*13b20*/  IMAD.X R3, RZ, RZ, R3, P0 ;  /* 0x000000ffff037224 */ /* 0x002fe200000e0603 */
[----:B------:R-:W-:-:S13]  /*13b30*/  ISETP.LT.OR P0, PT, R8, 0x1, P1 ;  /* 0x000000010800780c */ /* 0x000fda0000f01670 */
[----:B------:R-:W-:Y:S01]  /*13b40*/  @!PT LDS RZ, [RZ] ;  /* 0x00000000fffff984 */ /* 0x000fe20000000800 */
[----:B------:R0:W-:Y:S04]  /*13b50*/  LDGSTS.E.BYPASS.LTC128B.128 [R6+0x400], desc[UR52][R2.64], !P0 ;  /* 0x0040000002067fae */ /* 0x0001e8000c101d74 */
[----:B0-----:R-:W0:Y:S04]  /*13b60*/  SHFL.IDX PT, R2, R17, 0x1, 0x181f ;  /* 0x00381f0011027f89 */ /* 0x001e2800000e0000 */
[----:B------:R-:W1:Y:S01]  /*13b70*/  SHFL.IDX PT, R3, R18, 0x1, 0x181f ;  /* 0x00381f0012037f89 */ /* 0x000e6200000e0000 */
[----:B0-----:R-:W-:-:S05]  /*13b80*/  IADD3 R2, P0, R2, R7, RZ ;  /* 0x0000000702027210 */ /* 0x001fca0007f1e0ff */
[----:B-1----:R-:W-:Y:S01]  /*13b90*/  IMAD.X R3, RZ, RZ, R3, P0 ;  /* 0x000000ffff037224 */ /* 0x002fe200000e0603 */
[----:B------:R-:W-:-:S13]  /*13ba0*/  ISETP.LT.OR P0, PT, R8, 0x11, P1 ;  /* 0x000000110800780c */ /* 0x000fda0000f01670 */
        /* <DEDUP_REMOVED lines=26> */
[----:B------:R-:W1:Y:S04]  /*13d50*/  SHFL.IDX PT, R3, R18, 0x6, 0x181f ;  /* 0x00d81f0012037f89 */ /* 0x000e6800000e0000 */
[----:B------:R-:W2:Y:S01]  /*13d60*/  SHFL.IDX PT, R18, R18, 0x7, 0x181f ;  /* 0x00f81f0012127f89 */ /* 0x000ea200000e0000 */
[----:B0-----:R-:W-:-:S05]  /*13d70*/  IADD3 R2, P0, R2, R7, RZ ;  /* 0x0000000702027210 */ /* 0x001fca0007f1e0ff */
[----:B-1----:R-:W-:Y:S01]  /*13d80*/  IMAD.X R3, RZ, RZ, R3, P0 ;  /* 0x000000ffff037224 */ /* 0x002fe200000e0603 */
[----:B------:R-:W-:-:S13]  /*13d90*/  ISETP.LT.OR P0, PT, R8, 0x61, P1 ;  /* 0x000000610800780c */ /* 0x000fda0000f01670 */
[----:B------:R0:W-:Y:S04]  /*13da0*/  LDGSTS.E.BYPASS.LTC128B.128 [R6+0x3400], desc[UR52][R2.64], !P0 ;  /* 0x0340000002067fae */ /* 0x0001e8000c101d74 */
[----:B0-2---:R0:W1:Y:S02]  /*13db0*/  SHFL.IDX PT, R2, R17, 0x7, 0x181f ;  /* 0x00f81f0011027f89 */ /* 0x00506400000e0000 */
.L_x_1176:
[----:B-1----:R-:W-:Y:S01]  /*13dc0*/  IADD3 R2, P0, R2, R7, RZ ;  /* 0x0000000702027210 */ /* 0x002fe20007f1e0ff */
[----:B------:R-:W-:Y:S02]  /*13dd0*/  ULDC.64 UR4, c[0x0][0x328] ;  /* 0x0000ca0000047ab9 */ /* 0x000fe40000000a00 */
[----:B------:R-:W-:Y:S02]  /*13de0*/  IMAD R21, R21, UR4, RZ ;  /* 0x0000000415157c24 */ /* 0x000fe4000f8e02ff */
[----:B------:R-:W-:Y:S01]  /*13df0*/  IMAD.X R3, RZ, RZ, R18, P0 ;  /* 0x000000ffff037224 */ /* 0x000fe200000e0612 */
[----:B------:R-:W-:Y:S01]  /*13e00*/  ISETP.LT.OR P0, PT, R8, 0x71, P1 ;  /* 0x000000710800780c */ /* 0x000fe20000f01670 */
[----:B------:R-:W-:-:S12]  /*13e10*/  IMAD R21, R0, UR5, R21 ;  /* 0x0000000500157c24 */ /* 0x000fd8000f8e0215 */
[----:B------:R-:W-:Y:S01]  /*13e20*/  @!PT LDS RZ, [RZ] ;  /* 0x00000000fffff984 */ /* 0x000fe20000000800 */
[----:B------:R-:W-:Y:S01]  /*13e30*/  @!PT LDS RZ, [RZ] ;  /* 0x00000000fffff984 */ /* 0x000fe20000000800 */
[----:B------:R-:W-:Y:S01]  /*13e40*/  @!PT LDS RZ, [RZ] ;  /* 0x00000000fffff984 */ /* 0x000fe20000000800 */
[----:B------:R1:W-:Y:S02]  /*13e50*/  LDGSTS.E.BYPASS.LTC128B.128 [R6+0x3c00], desc[UR52][R2.64], !P0 ;  /* 0x03c0000002067fae */ /* 0x0003e4000c101d74 */
[----:B-1----:R-:W-:Y:S01]  /*13e60*/  IMAD.WIDE.U32 R2, R0, UR4, RZ ;  /* 0x0000000400027c25 */ /* 0x002fe2000f8e00ff */
[----:B------:R-:W-:Y:S01]  /*13e70*/  ULDC.64 UR4, c[0x0][0x338] ;  /* 0x0000ce0000047ab9 */ /* 0x000fe20000000a00 */
[----:B------:R-:W-:Y:S02]  /*13e80*/  NOP ;  /* 0x0000000000007918 */ /* 0x000fe40000000000 */
        /* <DEDUP_REMOVED lines=10> */
[----:B0-----:R-:W-:Y:S01]  /*13f30*/  LEA R17, P0, R2, UR4, 0x1 ;  /* 0x0000000402117c11 */ /* 0x001fe2000f8008ff */
[----:B------:R-:W-:-:S05]  /*13f40*/  IMAD.IADD R3, R7, 0x1, R3 ;  /* 0x0000000107037824 */ /* 0x000fca00078e0203 */
[----:B------:R-:W-:Y:S02]  /*13f50*/  LEA.HI.X R18, R2, UR5, R3, 0x1, P0 ;  /* 0x0000000502127c11 */ /* 0x000fe400080f0c03 */
[----:B------:R-:W-:-:S13]  /*13f60*/  PLOP3.LUT P0, PT, PT, PT, PT, 0x80, 0x0 ;  /* 0x000000000000781c */ /* 0x000fda0003f0f070 */
.L_x_1063:
        /* <DEDUP_REMOVED lines=11> */
.L_x_1064:
[C---:B------:R-:W-:Y:S01]  /*14020*/  ISETP.GT.AND P0, PT, R24.reuse, UR45, PT ;  /* 0x0000002d18007c0c */ /* 0x040fe2000bf04270 */
[----:B------:R1:W-:Y:S01]  /*14030*/  SYNCS.ARRIVE.TRANS64.A1T0 RZ, [R5+URZ+0x16850], RZ ;  /* 0x016850ff05ff79a7 */ /* 0x0003e2000810003f */
[----:B------:R-:W-:Y:S02]  /*14040*/  VIADD R7, R24, 0xffffffff ;  /* 0xffffffff18077836 */ /* 0x000fe40000000000 */
[----:B------:R-:W-:Y:S02]  /*14050*/  IMAD.MOV.U32 R6, RZ, RZ, R23 ;  /* 0x000000ffff067224 */ /* 0x000fe400078e0017 */
[----:B------:R-:W-:Y:S02]  /*14060*/  IMAD.MOV.U32 R20, RZ, RZ, R26 ;  /* 0x000000ffff147224 */ /* 0x000fe400078e001a */
[----:B------:R-:W-:-:S05]  /*14070*/  IMAD.MOV.U32 R27, RZ, RZ, R24 ;  /* 0x000000ffff1b7224 */ /* 0x000fca00078e0018 */
[----:B-1----:R-:W-:Y:S05]  /*14080*/  @P0 BRA `(.L_x_1065) ;  /* 0xfffffff0000c0947 */ /* 0x002fea000383ffff */
[----:B------:R-:W-:Y:S05]  /*14090*/  BSYNC B0 ;  /* 0x0000000000007941 */ /* 0x000fea0003800000 */
.L_x_1052:
        /* <DEDUP_REMOVED lines=16> */
[----:B0-----:R-:W-:-:S05]  /*141a0*/  IADD3 R0, R0, UR48, R7 ;  /* 0x0000003000007c10 */ /* 0x001fca000fffe007 */
[----:B------:R1:W-:Y:S02]  /*141b0*/  STL [R1+0xc], R0 ;  /* 0x00000c0001007387 */ /* 0x0003e40000100800 */
.L_x_1067:
[----:B------:R-:W-:Y:S05]  /*141c0*/  BSYNC B0 ;  /* 0x0000000000007941 */ /* 0x000fea0003800000 */
.L_x_1066:
[----:B-1----:R-:W-:-:S05]  /*141d0*/  IMAD.U32 R0, RZ, RZ, UR46 ;  /* 0x0000002eff007e24 */ /* 0x002fca000f8e00ff */
[----:B------:R-:W-:-:S13]  /*141e0*/  ISETP.NE.AND P0, PT, R0, 0x3, PT ;  /* 0x000000030000780c */ /* 0x000fda0003f05270 */
[----:B------:R-:W-:Y:S05]  /*141f0*/  @!P0 BRA `(.L_x_1068) ;  /* 0x0000000000048947 */ /* 0x000fea0003800000 */
[----:B------:R-:W-:Y:S01]  /*14200*/  BPT.TRAP 0x1 ;  /* 0x000000040000795c */ /* 0x000fe20000300000 */
.L_x_1068:
[----:B------:R-:W-:Y:S01]  /*14210*/  IMAD R4, R23, 0x8, R16 ;  /* 0x0000000817047824 */ /* 0x000fe200078e0210 */
[----:B0-----:R-:W-:Y:S01]  /*14220*/  SHF.L.U32 R3, R26, 0x1f, RZ ;  /* 0x0000001f1a037819 */ /* 0x001fe200000006ff */
[----:B------:R-:W-:Y:S03]  /*14230*/  BSSY B0, `(.L_x_1069) ;  /* 0x0000003000007945 */ /* 0x000fe60003800000 */
[----:B------:R-:W0:Y:S02]  /*14240*/  SYNCS.PHASECHK.TRANS64.TRYWAIT P0, [R4+URZ+0x16860], R3 ;  /* 0x01686003040075a7 */ /* 0x000e24000800017f */
[----:B0-----:R-:W-:Y:S05]  /*14250*/  @!P0 BRA `(.L_x_1070) ;  /* 0x0000003c00108947 */ /* 0x001fea0003800000 */
.L_x_1177:
[----:B------:R-:W-:Y:S05]  /*14260*/  BSYNC B0 ;  /* 0x0000000000007941 */ /* 0x000fea0003800000 */
.L_x_1069:
[----:B------:R-:W1:Y:S01]  /*14270*/  S2R R7, SR_TID.X ;  /* 0x0000000000077919 */ /* 0x000e620000002100 */
[----:B------:R-:W-:Y:S01]  /*14280*/  IMAD.MOV.U32 R5, RZ, RZ, -0x80 ;  /* 0xffffff80ff057424 */ /* 0x000fe200078e00ff */
[----:B------:R-:W-:Y:S01]  /*14290*/  UMOV UR4, 0xffffffff ;  /* 0xffffffff00047882 */ /* 0x000fe20000000000 */
[----:B------:R-:W-:Y:S02]  /*142a0*/  LOP3.LUT P2, RZ, R19, 0x2, RZ, 0xc0, !PT ;  /* 0x0000000213ff7812 */ /* 0x000fe4000784c0ff */
[----:B------:R-:W-:Y:S02]  /*142b0*/  IMAD R5, R24, R5, UR36 ;  /* 0x0000002418057e24 */ /* 0x000fe4000f8e0205 */
[C---:B-1----:R-:W-:Y:S01]  /*142c0*/  IMAD.SHL.U32 R0, R7.reuse, 0x8, RZ ;  /* 0x0000000807007824 */ /* 0x042fe200078e00ff */
[C---:B------:R-:W-:Y:S01]  /*142d0*/  LOP3.LUT R6, R7.reuse, 0x7f, RZ, 0xc0, !PT ;  /* 0x0000007f07067812 */ /* 0x040fe200078ec0ff */
[----:B------:R-:W-:-:S03]  /*142e0*/  IMAD.SHL.U32 R2, R7, 0x8, RZ ;  /* 0x0000000807027824 */ /* 0x000fc600078e00ff */
[----:B------:R-:W-:Y:S02]  /*142f0*/  LOP3.LUT R0, R0, 0x1f8, RZ, 0xc0, !PT ;  /* 0x000001f800007812 */ /* 0x000fe400078ec0ff */
[----:B------:R-:W-:Y:S02]  /*14300*/  SHF.R.U32.HI R6, RZ, 0x3, R6 ;  /* 0x00000003ff067819 */ /* 0x000fe40000011606 */
[----:B------:R-:W-:-:S03]  /*14310*/  LOP3.LUT R0, R0, 0x38, R7, 0x78, !PT ;  /* 0x0000003800007812 */ /* 0x000fc600078e7807 */
[----:B------:R-:W-:Y:S01]  /*14320*/  IMAD.IADD R5, R5, 0x1, -R6 ;  /* 0x0000000105057824 */ /* 0x000fe200078e0a06 */
[----:B------:R-:W-:-:S05]  /*14330*/  LOP3.LUT R0, R0, 0x200, R2, 0xf8, !PT ;  /* 0x0000020000007812 */ /* 0x000fca00078ef802 */
[----:B------:R-:W-:Y:S01]  /*14340*/  IMAD R0, R23, 0x2000, R0 ;  /* 0x0000200017007824 */ /* 0x000fe200078e0200 */
[----:B------:R-:W-:Y:S06]  /*14350*/  BRA.DIV UR4, `(.L_x_1071) ;  /* 0x0000003a04e47947 */ /* 0x000fec000b800000 */
[----:B------:R-:W1:Y:S01]  /*14360*/  S2R R2, SR_TID.X ;  /* 0x0000000000027919 */ /* 0x000e620000002100 */
[----:B------:R-:W-:Y:S01]  /*14370*/  IMAD R0, R0, 0x2, R16 ;  /* 0x0000000200007824 */ /* 0x000fe200078e0210 */
[----:B------:R-:W2:Y:S04]  /*14380*/  SHFL.IDX PT, R14, R17, RZ, 0x181f ;  /* 0x00181fff110e7589 */ /* 0x000ea800000e0000 */
[----:B0-----:R-:W0:Y:S04]  /*14390*/  SHFL.IDX PT, R3, R18, RZ, 0x181f ;  /* 0x00181fff12037589 */ /* 0x001e2800000e0000 */
[----:B------:R-:W-:Y:S04]  /*143a0*/  SHFL.IDX PT, R7, R18, 0x1, 0x181f ;  /* 0x00381f0012077f89 */ /* 0x000fe800000e0000 */
[----:B------:R-:W-:Y:S04]  /*143b0*/  SHFL.IDX PT, R9, R17, 0x2, 0x181f ;  /* 0x00581f0011097f89 */ /* 0x000fe800000e0000 */
[----:B------:R-:W-:Y:S01]  /*143c0*/  SHFL.IDX PT, R8, R18, 0x2, 0x181f ;  /* 0x00581f0012087f89 */ /* 0x000fe200000e0000 */
[----:B-1----:R-:W-:-:S05]  /*143d0*/  IMAD.SHL.U32 R2, R2, 0x8, RZ ;  /* 0x0000000802027824 */ /* 0x002fca00078e00ff */
[----:B------:R-:W-:-:S05]  /*143e0*/  LOP3.LUT R2, R2, 0x38, RZ, 0xc0, !PT ;  /* 0x0000003802027812 */ /* 0x000fca00078ec0ff */
[----:B------:R-:W-:-:S05]  /*143f0*/  IMAD.SHL.U32 R6, R2, 0x2, RZ ;  /* 0x0000000202067824 */ /* 0x000fca00078e00ff */
[----:B--2---:R-:W-:Y:S02]  /*14400*/  IADD3 R2, P0, R14, R6, RZ ;  /* 0x000000060e027210 */ /* 0x004fe40007f1e0ff */
[----:B------:R-:W1:Y:S03]  /*14410*/  SHFL.IDX PT, R14, R17, 0x1, 0x181f ;  /* 0x00381f00110e7f89 */ /* 0x000e6600000e0000 */
[----:B0-----:R-:W-:Y:S01]  /*14420*/  IMAD.X R3, RZ, RZ, R3, P0 ;  /* 0x000000ffff037224 */ /* 0x001fe200000e0603 */
[----:B------:R-:W-:-:S13]  /*14430*/  ISETP.LT.OR P0, PT, R5, 0x1, P2 ;  /* 0x000000010500780c */ /* 0x000fda0001701670 */
[----:B------:R1:W-:Y:S02]  /*14440*/  LDGSTS.E.BYPASS.LTC128B.128 [R0+0x400], desc[UR52][R2.64], !P0 ;  /* 0x0040000002007fae */ /* 0x0003e4000c101d74 */
[----:B-1----:R-:W-:Y:S02]  /*14450*/  IADD3 R2, P0, R14, R6, RZ ;  /* 0x000000060e027210 */ /* 0x002fe40007f1e0ff */
[----:B------:R-:W0:Y:S03]  /*14460*/  SHFL.IDX PT, R14, R17, 0x3, 0x181f ;  /* 0x00781f00110e7f89 */ /* 0x000e2600000e0000 */
[----:B------:R-:W-:Y:S01]  /*14470*/  IMAD.X R3, RZ, RZ, R7, P0 ;  /* 0x000000ffff037224 */ /* 0x000fe200000e0607 */
[----:B------:R-:W-:Y:S01]  /*14480*/  ISETP.LT.OR P0, PT, R5, 0x11, P2 ;  /* 0x000000110500780c */ /* 0x000fe20001701670 */
[----:B------:R-:W1:-:S12]  /*14490*/  SHFL.IDX PT, R7, R18, 0x3, 0x181f ;  /* 0x00781f0012077f89 */ /* 0x000e5800000e0000 */
[----:B------:R2:W-:Y:S02]  /*144a0*/  LDGSTS.E.BYPASS.LTC128B.128 [R0+0xc00], desc[UR52][R2.64], !P0 ;  /* 0x00c0000002007fae */ /* 0x0005e4000c101d74 */
[----:B--2---:R-:W-:Y:S02]  /*144b0*/  IADD3 R2, P0, R9, R6, RZ ;  /* 0x0000000609027210 */ /* 0x004fe40007f1e0ff */
[----:B------:R-:W2:Y:S03]  /*144c0*/  SHFL.IDX PT, R9, R17, 0x4, 0x181f ;  /* 0x00981f0011097f89 */ /* 0x000ea600000e0000 */
[----:B------:R-:W-:Y:S01]  /*144d0*/  IMAD.X R3, RZ, RZ, R8, P0 ;  /* 0x000000ffff037224 */ /* 0x000fe200000e0608 */
[----:B------:R-:W-:Y:S01]  /*144e0*/  ISETP.LT.OR P0, PT, R5, 0x21, P2 ;  /* 0x000000210500780c */ /* 0x000fe20001701670 */
[----:B------:R-:W3:-:S12]  /*144f0*/  SHFL.IDX PT, R8, R18, 0x4, 0x181f ;  /* 0x00981f0012087f89 */ /* 0x000ed800000e0000 */
[----:B------:R0:W-:Y:S02]  /*14500*/  LDGSTS.E.BYPASS.LTC128B.128 [R0+0x1400], desc[UR52][R2.64], !P0 ;  /* 0x0140000002007fae */ /* 0x0001e4000c101d74 */
[----:B0-----:R-:W-:Y:S02]  /*14510*/  IADD3 R2, P0, R14, R6, RZ ;  /* 0x000000060e027210 */ /* 0x001fe40007f1e0ff */
[----:B------:R-:W0:Y:S03]  /*14520*/  SHFL.IDX PT, R14, R17, 0x5, 0x181f ;  /* 0x00b81f00110e7f89 */ /* 0x000e2600000e0000 */
[----:B-1----:R-:W-:Y:S01]  /*14530*/  IMAD.X R3, RZ, RZ, R7, P0 ;  /* 0x000000ffff037224 */ /* 0x002fe200000e0607 */
[----:B------:R-:W-:Y:S01]  /*14540*/  ISETP.LT.OR P0, PT, R5, 0x31, P2 ;  /* 0x000000310500780c */ /* 0x000fe20001701670 */
[----:B------:R-:W1:-:S12]  /*14550*/  SHFL.IDX PT, R7, R18, 0x5, 0x181f ;  /* 0x00b81f0012077f89 */ /* 0x000e5800000e0000 */
[----:B------:R2:W-:Y:S02]  /*14560*/  LDGSTS.E.BYPASS.LTC128B.128 [R0+0x1c00], desc[UR52][R2.64], !P0 ;  /* 0x01c0000002007fae */ /* 0x0005e4000c101d74 */
[----:B--2---:R-:W-:Y:S02]  /*14570*/  IADD3 R2, P0, R9, R6, RZ ;  /* 0x0000000609027210 */ /* 0x004fe40007f1e0ff */
[----:B------:R-:W2:Y:S03]  /*14580*/  SHFL.IDX PT, R9, R17, 0x6, 0x181f ;  /* 0x00d81f0011097f89 */ /* 0x000ea600000e0000 */
[----:B---3--:R-:W-:Y:S01]  /*14590*/  IMAD.X R3, RZ, RZ, R8, P0 ;  /* 0x000000ffff037224 */ /* 0x008fe200000e0608 */
[----:B------:R-:W-:Y:S01]  /*145a0*/  ISETP.LT.OR P0, PT, R5, 0x41, P2 ;  /* 0x000000410500780c */ /* 0x000fe20001701670 */
[----:B------:R-:W3:-:S12]  /*145b0*/  SHFL.IDX PT, R8, R18, 0x6, 0x181f ;  /* 0x00d81f0012087f89 */ /* 0x000ed800000e0000 */
[----:B------:R0:W-:Y:S02]  /*145c0*/  LDGSTS.E.BYPASS.LTC128B.128 [R0+0x2400], desc[UR52][R2.64], !P0 ;  /* 0x0240000002007fae */ /* 0x0001e4000c101d74 */
[----:B0-----:R-:W-:Y:S02]  /*145d0*/  IADD3 R2, P0, R14, R6, RZ ;  /* 0x000000060e027210 */ /* 0x001fe40007f1e0ff */
[----:B------:R0:W4:Y:S03]  /*145e0*/  SHFL.IDX PT, R14, R17, 0x7, 0x181f ;  /* 0x00f81f00110e7f89 */ /* 0x00012600000e0000 */
[----:B-1----:R-:W-:Y:S01]  /*145f0*/  IMAD.X R3, RZ, RZ, R7, P0 ;  /* 0x000000ffff037224 */ /* 0x002fe200000e0607 */
[----:B------:R-:W-:Y:S01]  /*14600*/  ISETP.LT.OR P0, PT, R5, 0x51, P2 ;  /* 0x000000510500780c */ /* 0x000fe20001701670 */
[----:B------:R0:W1:-:S12]  /*14610*/  SHFL.IDX PT, R7, R18, 0x7, 0x181f ;  /* 0x00f81f0012077f89 */ /* 0x00005800000e0000 */
[----:B------:R2:W-:Y:S02]  /*14620*/  LDGSTS.E.BYPASS.LTC128B.128 [R0+0x2c00], desc[UR52][R2.64], !P0 ;  /* 0x02c0000002007fae */ /* 0x0005e4000c101d74 */
[----:B--2---:R-:W-:-:S05]  /*14630*/  IADD3 R2, P0, R9, R6, RZ ;  /* 0x0000000609027210 */ /* 0x004fca0007f1e0ff */
[----:B---3--:R-:W-:Y:S01]  /*14640*/  IMAD.X R3, RZ, RZ, R8, P0 ;  /* 0x000000ffff037224 */ /* 0x008fe200000e0608 */
[----:B------:R-:W-:-:S13]  /*14650*/  ISETP.LT.OR P0, PT, R5, 0x61, P2 ;  /* 0x000000610500780c */ /* 0x000fda0001701670 */
[----:B-1--4-:R0:W-:Y:S02]  /*14660*/  LDGSTS.E.BYPASS.LTC128B.128 [R0+0x3400], desc[UR52][R2.64], !P0 ;  /* 0x0340000002007fae */ /* 0x0121e4000c101d74 */
.L_x_1195:
[----:B0-----:R-:W-:-:S05]  /*14670*/  IADD3 R2, P0, R14, R6, RZ ;  /* 0x000000060e027210 */ /* 0x001fca0007f1e0ff */
[----:B------:R-:W-:Y:S01]  /*14680*/  IMAD.X R3, RZ, RZ, R7, P0 ;  /* 0x000000ffff037224 */ /* 0x000fe200000e0607 */
[----:B------:R-:W-:-:S13]  /*14690*/  ISETP.LT.OR P0, PT, R5, 0x71, P2 ;  /* 0x000000710500780c */ /* 0x000fda0001701670 */
[----:B------:R-:W-:Y:S01]  /*146a0*/  @!PT LDS RZ, [RZ] ;  /* 0x00000000fffff984 */ /* 0x000fe20000000800 */
[----:B------:R-:W-:Y:S01]  /*146b0*/  @!PT LDS RZ, [RZ] ;  /* 0x00000000fffff984 */ /* 0x000fe20000000800 */
[----:B------:R-:W-:Y:S01]  /*146c0*/  @!PT LDS RZ, [RZ] ;  /* 0x00000000fffff984 */ /* 0x000fe20000000800 */
[----:B------:R0:W-:Y:S01]  /*146d0*/  LDGSTS.E.BYPASS.LTC128B.128 [R0+0x3c00], desc[UR52][R2.64], !P0 ;  /* 0x03c0000002007fae */ /* 0x0001e2000c101d74 */
[----:B------:R-:W-:Y:S01]  /*146e0*/  PLOP3.LUT P0, PT, PT, PT, PT, 0x80, 0x0 ;  /* 0x000000000000781c */ /* 0x000fe20003f0f070 */
[----:B------:R-:W-:-:S12]  /*146f0*/  NOP ;  /* 0x0000000000007918 */ /* 0x000fd80000000000 */
.L_x_1072:
        /* <DEDUP_REMOVED lines=11> */
.L_x_1073:
[----:B------:R2:W-:Y:S01]  /*147b0*/  SYNCS.ARRIVE.TRANS64.A1T0 RZ, [R4+URZ+0x16850], RZ ;  /* 0x016850ff04ff79a7 */ /* 0x0005e2000810003f */
[----:B------:R-:W-:-:S05]  /*147c0*/  VIADD R23, R23, 0x1 ;  /* 0x0000000117177836 */ /* 0x000fca0000000000 */
[----:B------:R-:W-:-:S04]  /*147d0*/  ISETP.NE.AND P0, PT, R23, 0x2, PT ;  /* 0x000000021700780c */ /* 0x000fc80003f05270 */
[----:B------:R-:W-:Y:S02]  /*147e0*/  SEL R3, RZ, 0x1, P0 ;  /* 0x00000001ff037807 */ /* 0x000fe40000000000 */
[----:B------:R-:W-:Y:S02]  /*147f0*/  SEL R23, R23, RZ, P0 ;  /* 0x000000ff17177207 */ /* 0x000fe40000000000 */
[----:B--2---:R-:W-:-:S07]  /*14800*/  LOP3.LUT R26, R26, R3, RZ, 0x3c, !PT ;  /* 0x000000031a1a7212 */ /* 0x004fce00078e3cff */
.L_x_1033:
[----:B------:R-:W-:Y:S05]  /*14810*/  BSYNC B7 ;  /* 0x0000000000077941 */ /* 0x000fea0003800000 */
.L_x_1031:
[----:B------:R2:W5:Y:S01]  /*14820*/  LDL R2, [R1+0xc] ;  /* 0x00000c0001027983 */ /* 0x0005620000100800 */
[----:B------:R-:W-:-:S13]  /*14830*/  LOP3.LUT P0, RZ, R19, 0x20, RZ, 0xc0, !PT ;  /* 0x0000002013ff7812 */ /* 0x000fda000780c0ff */
[----:B--2---:R-:W-:Y:S05]  /*14840*/  @!P0 BRA `(.L_x_1074) ;  /* 0x0000000000288947 */ /* 0x004fea0003800000 */
[----:B------:R-:W-:Y:S05]  /*14850*/  WARPSYNC.ALL ;  /* 0x0000000000007948 */ /* 0x000fea0003800000 */
[----:B------:R-:W2:Y:S08]  /*14860*/  S2UR UR5, SR_CgaCtaId ;  /* 0x00000000000579c3 */ /* 0x000eb00000008800 */
[----:B------:R-:W-:Y:S06]  /*14870*/  BAR.SYNC.DEFER_BLOCKING 0x5, 0x200 ;  /* 0x0148000000007b1d */ /* 0x000fec0000010000 */
[----:B------:R-:W-:-:S02]  /*14880*/  UMOV UR4, 0x400 ;  /* 0x0000040000047882 */ /* 0x000fc40000000000 */
[----:B--2---:R-:W-:-:S06]  /*14890*/  ULEA UR4, UR5, UR4, 0x18 ;  /* 0x0000000405047291 */ /* 0x004fcc000f8ec03f */
[----:B------:R-:W-:-:S05]  /*148a0*/  IMAD.U32 R16, RZ, RZ, UR4 ;  /* 0x00000004ff107e24 */ /* 0x000fca000f8e00ff */
[----:B-----5:R-:W2:Y:S04]  /*148b0*/  LDS R2, [R16+0x168d0] ;  /* 0x0168d00010027984 */ /* 0x020ea80000000800 */
[----:B--2---:R3:W-:Y:S01]  /*148c0*/  STL [R1+0xc], R2 ;  /* 0x00000c0201007387 */ /* 0x0047e20000100800 */
[----:B------:R-:W-:Y:S06]  /*148d0*/  BAR.ARV 0x4, 0x200 ;  /* 0x0108000000007b1d */ /* 0x000fec0000002000 */
[----:B------:R-:W-:Y:S05]  /*148e0*/  BRA `(.L_x_1075) ;  /* 0x00000000002c7947 */ /* 0x000fea0003800000 */
.L_x_1074:
[----:B------:R-:W-:-:S03]  /*148f0*/  UMOV UR4, 0xffffffff ;  /* 0xffffffff00047882 */ /* 0x000fc60000000000 */
[----:B------:R-:W-:Y:S05]  /*14900*/  BRA.DIV UR4, `(.L_x_1076) ;  /* 0x0000003e04bc7947 */ /* 0x000fea000b800000 */
[----:B-----5:R2:W3:Y:S02]  /*14910*/  SHFL.IDX PT, R14, R2, RZ, 0x1f ;  /* 0x00001fff020e7589 */ /* 0x0204e400000e0000 */
.L_x_1198:
[----:B------:R-:W4:Y:S01]  /*14920*/  @!P1 S2R R3, SR_CgaCtaId ;  /* 0x0000000000039919 */ /* 0x000f220000008800 */
[----:B------:R-:W-:Y:S05]  /*14930*/  WARPSYNC.ALL ;  /* 0x0000000000007948 */ /* 0x000fea0003800000 */
[----:B------:R-:W-:Y:S01]  /*14940*/  BAR.SYNC.DEFER_BLOCKING 0x4, 0x200 ;  /* 0x0108000000007b1d */ /* 0x000fe20000010000 */
[----:B-1----:R-:W-:-:S05]  /*14950*/  @!P1 MOV R0, 0x400 ;  /* 0x0000040000009802 */ /* 0x002fca0000000f00 */
[----:B---3--:R1:W-:Y:S01]  /*14960*/  STL [R1+0xc], R14 ;  /* 0x00000c0e01007387 */ /* 0x0083e20000100800 */
[----:B----4-:R-:W-:-:S05]  /*14970*/  @!P1 LEA R16, R3, R0, 0x18 ;  /* 0x0000000003109211 */ /* 0x010fca00078ec0ff */
[----:B------:R1:W-:Y:S01]  /*14980*/  @!P1 STS [R16+0x168d0], R2 ;  /* 0x0168d00210009388 */ /* 0x0003e20000000800 */
[----:B------:R-:W-:Y:S06]  /*14990*/  BAR.ARV 0x5, 0x200 ;  /* 0x0148000000007b1d */ /* 0x000fec0000002000 */
.L_x_1075:
[----:B-1----:R-:W4:Y:S01]  /*149a0*/  LDL R0, [R1+0xc] ;  /* 0x00000c0001007983 */ /* 0x002f220000100800 */
[----:B------:R-:W-:Y:S02]  /*149b0*/  ULDC UR4, c[0x0][0xc38] ;  /* 0x00030e0000047ab9 */ /* 0x000fe40000000800 */
[----:B----4-:R-:W-:-:S13]  /*149c0*/  ISETP.GE.AND P0, PT, R0, UR4, PT ;  /* 0x0000000400007c0c */ /* 0x010fda000bf06270 */
[----:B------:R-:W-:Y:S05]  /*149d0*/  @!P0 BRA `(.L_x_1077) ;  /* 0xffffffbc006c8947 */ /* 0x000fea000383ffff */
.L_x_1022:
[----:B------:R-:W4:Y:S01]  /*149e0*/  LDL.LU R0, [R1+0x10] ;  /* 0x0000100001007983 */ /* 0x000f220000300800 */
[----:B------:R-:W-:Y:S01]  /*149f0*/  BSSY B0, `(.L_x_1078) ;  /* 0x000000b000007945 */ /* 0x000fe20003800000 */
[----:B------:R-:W5:Y:S01]  /*14a00*/  S2R R5, SR_CgaCtaId ;  /* 0x0000000000057919 */ /* 0x000f620000008800 */
[----:B----4-:R-:W-:-:S05]  /*14a10*/  VIADD R0, R0, 0x1 ;  /* 0x0000000100007836 */ /* 0x010fca0000000000 */
[----:B--23--:R-:W-:-:S04]  /*14a20*/  LEA.HI R2, R0, R0, RZ, 0x1 ;  /* 0x0000000000027211 */ /* 0x00cfc800078f08ff */
[----:B------:R-:W-:Y:S02]  /*14a30*/  LOP3.LUT R3, R2, 0xfffffffe, RZ, 0xc0, !PT ;  /* 0xfffffffe02037812 */ /* 0x000fe400078ec0ff */
[----:B------:R-:W-:-:S03]  /*14a40*/  MOV R2, 0x400 ;  /* 0x0000040000027802 */ /* 0x000fc60000000f00 */
[----:B------:R-:W-:Y:S01]  /*14a50*/  IMAD.IADD R0, R0, 0x1, -R3 ;  /* 0x0000000100007824 */ /* 0x000fe200078e0a03 */
[----:B-----5:R-:W-:-:S04]  /*14a60*/  LEA R4, R5, R2, 0x18 ;  /* 0x0000000205047211 */ /* 0x020fc800078ec0ff */
[----:B------:R-:W-:-:S04]  /*14a70*/  SHF.L.U32 R0, R0, 0x1f, RZ ;  /* 0x0000001f00007819 */ /* 0x000fc800000006ff */
[----:B------:R-:W2:Y:S02]  /*14a80*/  SYNCS.PHASECHK.TRANS64.TRYWAIT P0, [R4+URZ+0x16820], R0 ;  /* 0x01682000040075a7 */ /* 0x000ea4000800017f */
[----:B--2---:R-:W-:Y:S05]  /*14a90*/  @!P0 BRA `(.L_x_1079) ;  /* 0x0000003c00808947 */ /* 0x004fea0003800000 */
.L_x_1199:
[----:B-1----:R-:W-:Y:S05]  /*14aa0*/  BSYNC B0 ;  /* 0x0000000000007941 */ /* 0x002fea0003800000 */
.L_x_1078:
[----:B------:R-:W-:-:S03]  /*14ab0*/  UMOV UR4, 0xffffffff ;  /* 0xffffffff00047882 */ /* 0x000fc60000000000 */
[----:B------:R-:W-:Y:S05]  /*14ac0*/  BRA.DIV UR4, `(.L_x_1080) ;  /* 0x0000003e04887947 */ /* 0x000fea000b800000 */
[----:B--2---:R-:W1:Y:S02]  /*14ad0*/  S2R R0, SR_TID.X ;  /* 0x0000000000007919 */ /* 0x004e640000002100 */
[----:B-1----:R-:W-:-:S04]  /*14ae0*/  SHF.R.U32.HI R0, RZ, 0x5, R0 ;  /* 0x00000005ff007819 */ /* 0x002fc80000011600 */
[----:B------:R-:W-:-:S05]  /*14af0*/  LOP3.LUT R0, R0, 0x3, RZ, 0xc0, !PT ;  /* 0x0000000300007812 */ /* 0x000fca00078ec0ff */
[----:B------:R1:W2:Y:S02]  /*14b00*/  SHFL.IDX PT, R14, R0, RZ, 0x1f ;  /* 0x00001fff000e7589 */ /* 0x0002a400000e0000 */
.L_x_1202:
[----:B--2---:R-:W-:Y:S01]  /*14b10*/  ISETP.NE.AND P0, PT, R14, RZ, PT ;  /* 0x000000ff0e00720c */ /* 0x004fe20003f05270 */
[----:B------:R-:W-:-:S12]  /*14b20*/  BSSY B0, `(.L_x_1081) ;  /* 0x0000024000007945 */ /* 0x000fd80003800000 */
[----:B------:R-:W-:Y:S05]  /*14b30*/  @P0 BRA `(.L_x_1082) ;  /* 0x0000000000880947 */ /* 0x000fea0003800000 */
[----:B------:R-:W-:-:S03]  /*14b40*/  UMOV UR4, 0xffffffff ;  /* 0xffffffff00047882 */ /* 0x000fc60000000000 */
[----:B------:R-:W-:Y:S05]  /*14b50*/  BRA.DIV UR4, `(.L_x_1083) ;  /* 0x0000003e04987947 */ /* 0x000fea000b800000 */
[----:B------:R-:W-:-:S13]  /*14b60*/  ELECT P6, URZ, PT ;  /* 0x00000000003f782f */ /* 0x000fda00038c0000 */
.L_x_1205:
[----:B------:R-:W-:Y:S05]  /*14b70*/  @!P6 BRA `(.L_x_1082) ;  /* 0x000000000078e947 */ /* 0x000fea0003800000 */
[----:B------:R-:W-:-:S06]  /*14b80*/  ULOP3.LUT UR4, UR37, 0x2, URZ, 0xfc, !UPT ;  /* 0x0000000225047892 */ /* 0x000fcc000f8efc3f */
[----:B-1----:R-:W-:-:S05]  /*14b90*/  IMAD.U32 R0, RZ, RZ, UR4 ;  /* 0x00000004ff007e24 */ /* 0x002fca000f8e00ff */
[----:B------:R-:W-:-:S13]  /*14ba0*/  ISETP.NE.AND P0, PT, R0, 0x3, PT ;  /* 0x000000030000780c */ /* 0x000fda0003f05270 */
[----:B------:R-:W-:Y:S05]  /*14bb0*/  @!P0 BRA `(.L_x_1084) ;  /* 0x0000000000048947 */ /* 0x000fea0003800000 */
[----:B------:R-:W-:Y:S01]  /*14bc0*/  BPT.TRAP 0x1 ;  /* 0x000000040000795c */ /* 0x000fe20000300000 */
.L_x_1084:
[C---:B------:R-:W-:Y:S01]  /*14bd0*/  IMAD R5, R23.reuse, 0x8, R4 ;  /* 0x0000000817057824 */ /* 0x040fe200078e0204 */
[----:B------:R-:W-:Y:S01]  /*14be0*/  SHF.L.U32 R0, R26, 0x1f, RZ ;  /* 0x0000001f1a007819 */ /* 0x000fe200000006ff */
[----:B------:R-:W-:-:S03]  /*14bf0*/  VIADD R23, R23, 0x1 ;  /* 0x0000000117177836 */ /* 0x000fc60000000000 */
[----:B------:R-:W1:Y:S02]  /*14c00*/  SYNCS.PHASECHK.TRANS64.TRYWAIT P1, [R5+URZ+0x16840], R0 ;  /* 0x01684000050075a7 */ /* 0x000e64000802017f */
[----:B------:R-:W-:-:S04]  /*14c10*/  ISETP.NE.AND P2, PT, R23, 0x2, PT ;  /* 0x000000021700780c */ /* 0x000fc80003f45270 */
[----:B------:R-:W-:Y:S01]  /*14c20*/  SEL R3, RZ, 0x1, P2 ;  /* 0x00000001ff037807 */ /* 0x000fe20001000000 */
[----:B-1----:R-:W-:Y:S08]  /*14c30*/  @!P1 BRA `(.L_x_1085) ;  /* 0x0000003c00809947 */ /* 0x002ff00003800000 */
.L_x_1206:
[----:B------:R-:W-:Y:S02]  /*14c40*/  SEL R23, R23, RZ, P2 ;  /* 0x000000ff17177207 */ /* 0x000fe40001000000 */
[----:B------:R-:W-:Y:S01]  /*14c50*/  LOP3.LUT R2, R26, R3, RZ, 0x3c, !PT ;  /* 0x000000031a027212 */ /* 0x000fe200078e3cff */
[----:B------:R-:W-:Y:S06]  /*14c60*/  @!P0 BRA `(.L_x_1086) ;  /* 0x0000000000048947 */ /* 0x000fec0003800000 */
[----:B------:R-:W-:Y:S01]  /*14c70*/  BPT.TRAP 0x1 ;  /* 0x000000040000795c */ /* 0x000fe20000300000 */
.L_x_1086:
[----:B------:R-:W-:Y:S01]  /*14c80*/  IMAD R23, R23, 0x8, R4 ;  /* 0x0000000817177824 */ /* 0x000fe200078e0204 */
[----:B------:R-:W-:-:S04]  /*14c90*/  SHF.L.U32 R2, R2, 0x1f, RZ ;  /* 0x0000001f02027819 */ /* 0x000fc800000006ff */
[----:B------:R-:W2:Y:S02]  /*14ca0*/  SYNCS.PHASECHK.TRANS64.TRYWAIT P1, [R23+URZ+0x16840], R2 ;  /* 0x01684002170075a7 */ /* 0x000ea4000802017f */
[----:B--2---:R-:W-:Y:S05]  /*14cb0*/  @!P1 BRA `(.L_x_1087) ;  /* 0x0000003c00749947 */ /* 0x004fea0003800000 */
.L_x_1207:
[----:B------:R-:W-:Y:S05]  /*14cc0*/  @!P0 BRA `(.L_x_1088) ;  /* 0x0000000000048947 */ /* 0x000fea0003800000 */
[----:B------:R-:W-:Y:S01]  /*14cd0*/  BPT.TRAP 0x1 ;  /* 0x000000040000795c */ /* 0x000fe20000300000 */
.L_x_1088:
[----:B------:R-:W3:Y:S02]  /*14ce0*/  SYNCS.PHASECHK.TRANS64.TRYWAIT P1, [R5+URZ+0x16860], R0 ;  /* 0x01686000050075a7 */ /* 0x000ee4000802017f */
[----:B---3--:R-:W-:Y:S05]  /*14cf0*/  @!P1 BRA `(.L_x_1089) ;  /* 0x0000003c00789947 */ /* 0x008fea0003800000 */
.L_x_1208:
[----:B------:R-:W-:Y:S05]  /*14d00*/  @!P0 BRA `(.L_x_1090) ;  /* 0x0000000000048947 */ /* 0x000fea0003800000 */
[----:B------:R-:W-:Y:S01]  /*14d10*/  BPT.TRAP 0x1 ;  /* 0x000000040000795c */ /* 0x000fe20000300000 */
.L_x_1090:
[----:B----4-:R4:W0:Y:S02]  /*14d20*/  SYNCS.PHASECHK.TRANS64.TRYWAIT P0, [R23+URZ+0x16860], R2 ;  /* 0x01686002170075a7 */ /* 0x010824000800017f */
[----:B0-----:R-:W-:Y:S05]  /*14d30*/  @!P0 NANOSLEEP.SYNCS 0x989680 ;  /* 0x009896800000895d */ /* 0x001fea0003900000 */
[----:B------:R-:W0:Y:S02]  /*14d40*/  @!P0 SYNCS.PHASECHK.TRANS64 P0, [R23+URZ+0x16860], R2 ;  /* 0x01686002170085a7 */ /* 0x000e24000800007f */
[----:B0-----:R-:W-:Y:S05]  /*14d50*/  @!P0 BRA `(.L_x_1090) ;  /* 0xfffffffc00f08947 */ /* 0x001fea000383ffff */
.L_x_1082:
[----:B------:R-:W-:Y:S05]  /*14d60*/  BSYNC B0 ;  /* 0x0000000000007941 */ /* 0x000fea0003800000 */
.L_x_1081:
[----:B------:R-:W-:Y:S05]  /*14d70*/  EXIT ;  /* 0x000000000000794d */ /* 0x000fea0003800000 */
.L_x_939:
[----:B0-----:R-:W-:-:S04]  /*14d80*/  IMAD.U32 R3, RZ, RZ, UR45 ;  /* 0x0000002dff037e24 */ /* 0x001fc8000f8e00ff */
[----:B------:R0:W1:Y:S03]  /*14d90*/  SYNCS.PHASECHK.TRANS64.TRYWAIT P1, [R3+URZ+0x16800], R0 ;  /* 0x01680000030075a7 */ /* 0x000066000802017f */
[----:B-1----:R-:W-:Y:S05]  /*14da0*/  @!P1 NANOSLEEP.SYNCS 0x989680 ;  /* 0x009896800000995d */ /* 0x002fea0003900000 */
[----:B------:R-:W1:Y:S02]  /*14db0*/  @!P1 SYNCS.PHASECHK.TRANS64 P1, [R3+URZ+0x16800], R0 ;  /* 0x01680000030095a7 */ /* 0x000e64000802007f */
[----:B-1----:R-:W-:Y:S05]  /*14dc0*/  @!P1 BRA `(.L_x_939) ;  /* 0xfffffffc00ec9947 */ /* 0x002fea000383ffff */
[----:B------:R-:W-:Y:S05]  /*14dd0*/  BRA `(.L_x_1091) ;  /* 0xfffffec800bc7947 */ /* 0x000fea000383ffff */
.L_x_943:
[----:B-1----:R1:W2:Y:S02]  /*14de0*/  SYNCS.PHASECHK.TRANS64.TRYWAIT P1, [R89+URZ+0x16830], R0 ;  /* 0x01683000590075a7 */ /* 0x0022a4000802017f */
[----:B--2---:R-:W-:Y:S05]  /*14df0*/  @!P1 NANOSLEEP.SYNCS 0x989680 ;  /* 0x009896800000995d */ /* 0x004fea0003900000 */
[----:B------:R-:W2:Y:S02]  /*14e00*/  @!P1 SYNCS.PHASECHK.TRANS64 P1, [R89+URZ+0x16830], R0 ;  /* 0x01683000590095a7 */ /* 0x000ea4000802007f */
[----:B--2---:R-:W-:Y:S05]  /*14e10*/  @!P1 BRA `(.L_x_943) ;  /* 0xfffffffc00f09947 */ /* 0x004fea000383ffff */
[----:B------:R-:W-:Y:S05]  /*14e20*/  BRA `(.L_x_942) ;  /* 0xfffffec800d87947 */ /* 0x000fea000383ffff */
.L_x_960:
[----:B-1----:R-:W-:-:S04]  /*14e30*/  IMAD.U32 R7, RZ, RZ, UR6 ;  /* 0x00000006ff077e24 */ /* 0x002fc8000f8e00ff */
[----:B------:R1:W2:Y:S03]  /*14e40*/  SYNCS.PHASECHK.TRANS64.TRYWAIT P1, [R7+URZ+0x16830], R6 ;  /* 0x01683006070075a7 */ /* 0x0002a6000802017f */
[----:B--2---:R-:W-:Y:S05]  /*14e50*/  @!P1 NANOSLEEP.SYNCS 0x989680 ;  /* 0x009896800000995d */ /* 0x004fea0003900000 */
[----:B------:R-:W2:Y:S02]  /*14e60*/  @!P1 SYNCS.PHASECHK.TRANS64 P1, [R7+URZ+0x16830], R6 ;  /* 0x01683006070095a7 */ /* 0x000ea4000802007f */
[----:B--2---:R-:W-:Y:S05]  /*14e70*/  @!P1 BRA `(.L_x_960) ;  /* 0xfffffffc00ec9947 */ /* 0x004fea000383ffff */
[----:B------:R-:W-:Y:S05]  /*14e80*/  BRA `(.L_x_957) ;  /* 0xffffff0400747947 */ /* 0x000fea000383ffff */
.L_x_964:
[----:B-1----:R-:W-:-:S04]  /*14e90*/  IMAD.U32 R7, RZ, RZ, UR6 ;  /* 0x00000006ff077e24 */ /* 0x002fc8000f8e00ff */
[----:B------:R1:W2:Y:S03]  /*14ea0*/  SYNCS.PHASECHK.TRANS64.TRYWAIT P1, [R7+URZ+0x16850], R6 ;  /* 0x01685006070075a7 */ /* 0x0002a6000802017f */
[----:B--2---:R-:W-:Y:S05]  /*14eb0*/  @!P1 NANOSLEEP.SYNCS 0x989680 ;  /* 0x009896800000995d */ /* 0x004fea0003900000 */
[----:B------:R-:W2:Y:S02]  /*14ec0*/  @!P1 SYNCS.PHASECHK.TRANS64 P1, [R7+URZ+0x16850], R6 ;  /* 0x01685006070095a7 */ /* 0x000ea4000802007f */
[----:B--2---:R-:W-:Y:S05]  /*14ed0*/  @!P1 BRA `(.L_x_964) ;  /* 0xfffffffc00ec9947 */ /* 0x004fea000383ffff */
[----:B------:R-:W-:Y:S05]  /*14ee0*/  BRA `(.L_x_961) ;  /* 0xffffff0400f07947 */ /* 0x000fea000383ffff */
.L_x_983:
[----:B-1----:R-:W-:-:S04]  /*14ef0*/  IMAD.U32 R8, RZ, RZ, UR6 ;  /* 0x00000006ff087e24 */ /* 0x002fc8000f8e00ff */
[----:B------:R1:W2:Y:S03]  /*14f00*/  SYNCS.PHASECHK.TRANS64.TRYWAIT P1, [R8+URZ+0x16830], R7 ;  /* 0x01683007080075a7 */ /* 0x0002a6000802017f */
[----:B--2---:R-:W-:Y:S05]  /*14f10*/  @!P1 NANOSLEEP.SYNCS 0x989680 ;  /* 0x009896800000995d */ /* 0x004fea0003900000 */
[----:B------:R-:W2:Y:S02]  /*14f20*/  @!P1 SYNCS.PHASECHK.TRANS64 P1, [R8+URZ+0x16830], R7 ;  /* 0x01683007080095a7 */ /* 0x000ea4000802007f */
[----:B--2---:R-:W-:Y:S05]  /*14f30*/  @!P1 BRA `(.L_x_983) ;  /* 0xfffffffc00ec9947 */ /* 0x004fea000383ffff */
[----:B------:R-:W-:Y:S05]  /*14f40*/  BRA `(.L_x_980) ;  /* 0xffffff3c006c7947 */ /* 0x000fea000383ffff */
.L_x_987:
[----:B-1----:R-:W-:-:S04]  /*14f50*/  IMAD.U32 R8, RZ, RZ, UR6 ;  /* 0x00000006ff087e24 */ /* 0x002fc8000f8e00ff */
[----:B------:R1:W2:Y:S03]  /*14f60*/  SYNCS.PHASECHK.TRANS64.TRYWAIT P1, [R8+URZ+0x16850], R7 ;  /* 0x01685007080075a7 */ /* 0x0002a6000802017f */
[----:B--2---:R-:W-:Y:S05]  /*14f70*/  @!P1 NANOSLEEP.SYNCS 0x989680 ;  /* 0x009896800000995d */ /* 0x004fea0003900000 */
[----:B------:R-:W2:Y:S02]  /*14f80*/  @!P1 SYNCS.PHASECHK.TRANS64 P1, [R8+URZ+0x16850], R7 ;  /* 0x01685007080095a7 */ /* 0x000ea4000802007f */
[----:B--2---:R-:W-:Y:S05]  /*14f90*/  @!P1 BRA `(.L_x_987) ;  /* 0xfffffffc00ec9947 */ /* 0x004fea000383ffff */
[----:B------:R-:W-:Y:S05]  /*14fa0*/  BRA `(.L_x_984) ;  /* 0xffffff3c00e87947 */ /* 0x000fea000383ffff */
.L_x_995:
[----:B-1----:R-:W-:-:S04]  /*14fb0*/  IMAD.U32 R7, RZ, RZ, UR6 ;  /* 0x00000006ff077e24 */ /* 0x002fc8000f8e00ff */
[----:B------:R1:W2:Y:S03]  /*14fc0*/  SYNCS.PHASECHK.TRANS64.TRYWAIT P1, [R7+URZ+0x16830], R6 ;  /* 0x01683006070075a7 */ /* 0x0002a6000802017f */
[----:B--2---:R-:W-:Y:S05]  /*14fd0*/  @!P1 NANOSLEEP.SYNCS 0x989680 ;  /* 0x009896800000995d */ /* 0x004fea0003900000 */
[----:B------:R-:W2:Y:S02]  /*14fe0*/  @!P1 SYNCS.PHASECHK.TRANS64 P1, [R7+URZ+0x16830], R6 ;  /* 0x01683006070095a7 */ /* 0x000ea4000802007f */
[----:B--2---:R-:W-:Y:S05]  /*14ff0*/  @!P1 BRA `(.L_x_995) ;  /* 0xfffffffc00ec9947 */ /* 0x004fea000383ffff */
[----:B------:R-:W-:Y:S05]  /*15000*/  BRA `(.L_x_992) ;  /* 0xffffff6000987947 */ /* 0x000fea000383ffff */
.L_x_999:
[----:B-1----:R-:W-:-:S04]  /*15010*/  IMAD.U32 R7, RZ, RZ, UR6 ;  /* 0x00000006ff077e24 */ /* 0x002fc8000f8e00ff */
[----:B------:R1:W2:Y:S03]  /*15020*/  SYNCS.PHASECHK.TRANS64.TRYWAIT P1, [R7+URZ+0x16850], R6 ;  /* 0x01685006070075a7 */ /* 0x0002a6000802017f */
[----:B--2---:R-:W-:Y:S05]  /*15030*/  @!P1 NANOSLEEP.SYNCS 0x989680 ;  /* 0x009896800000995d */ /* 0x004fea0003900000 */
[----:B------:R-:W2:Y:S02]  /*15040*/  @!P1 SYNCS.PHASECHK.TRANS64 P1, [R7+URZ+0x16850], R6 ;  /* 0x01685006070095a7 */ /* 0x000ea4000802007f */
[----:B--2---:R-:W-:Y:S05]  /*15050*/  @!P1 BRA `(.L_x_999) ;  /* 0xfffffffc00ec9947 */ /* 0x004fea000383ffff */
[----:B------:R-:W-:Y:S05]  /*15060*/  BRA `(.L_x_996) ;  /* 0xffffff6400087947 */ /* 0x000fea000383ffff */
.L_x_1014:
[----:B-1----:R-:W-:-:S04]  /*15070*/  IMAD.U32 R4, RZ, RZ, UR5 ;  /* 0x00000005ff047e24 */ /* 0x002fc8000f8e00ff */
[----:B------:R1:W2:Y:S03]  /*15080*/  SYNCS.PHASECHK.TRANS64.TRYWAIT P1, [R4+URZ+0x16850], R3 ;  /* 0x01685003040075a7 */ /* 0x0002a6000802017f */
[----:B--2---:R-:W-:Y:S05]  /*15090*/  @!P1 NANOSLEEP.SYNCS 0x989680 ;  /* 0x009896800000995d */ /* 0x004fea0003900000 */
[----:B------:R-:W2:Y:S02]  /*150a0*/  @!P1 SYNCS.PHASECHK.TRANS64 P1, [R4+URZ+0x16850], R3 ;  /* 0x01685003040095a7 */ /* 0x000ea4000802007f */
[----:B--2---:R-:W-:Y:S05]  /*150b0*/  @!P1 BRA `(.L_x_1014) ;  /* 0xfffffffc00ec9947 */ /* 0x004fea000383ffff */
[----:B------:R-:W-:Y:S05]  /*150c0*/  BRA `(.L_x_1013) ;  /* 0xffffff9400bc7947 */ /* 0x000fea000383ffff */
.L_x_1039:
[----:B------:R-:W3:Y:S01]  /*150d0*/  S2R R17, SR_TID.X ;  /* 0x0000000000117919 */ /* 0x000ee20000002100 */
[----:B------:R-:W-:Y:S02]  /*150e0*/  IMAD.MOV.U32 R12, RZ, RZ, RZ ;  /* 0x000000ffff0c7224 */ /* 0x000fe400078e00ff */
[----:B------:R-:W-:Y:S02]  /*150f0*/  IMAD.MOV.U32 R11, RZ, RZ, 0x1f ;  /* 0x0000001fff0b7424 */ /* 0x000fe400078e00ff */
[----:B------:R-:W-:Y:S01]  /*15100*/  IMAD.MOV.U32 R15, RZ, RZ, -0x1 ;  /* 0xffffffffff0f7424 */ /* 0x000fe200078e00ff */
[----:B---3--:R-:W-:-:S04]  /*15110*/  SHF.R.U32.HI R17, RZ, 0x5, R17 ;  /* 0x00000005ff117819 */ /* 0x008fc80000011611 */
[----:B------:R-:W-:-:S05]  /*15120*/  LOP3.LUT R17, R17, 0x3, RZ, 0xc0, !PT ;  /* 0x0000000311117812 */ /* 0x000fca00078ec0ff */
[----:B------:R-:W-:-:S07]  /*15130*/  IMAD.MOV.U32 R13, RZ, RZ, R17 ;  /* 0x000000ffff0d7224 */ /* 0x000fce00078e0011 */
[----:B012--5:R-:W-:Y:S05]  /*15140*/  WARPSYNC.COLLECTIVE R15, `(.L_x_1092) ;  /* 0x000000000f087348 */ /* 0x027fea0003c00000 */
[----:B------:R3:W4:Y:S02]  /*15150*/  SHFL.IDX P6, R14, R13, R12, R11 ;  /* 0x0000000c0d0e7389 */ /* 0x00072400000c000b */
[----:B012345:R-:W-:Y:S01]  /*15160*/  ENDCOLLECTIVE ;  /* 0x000000000000791b */ /* 0x03ffe20003800000 */
.L_x_1092:
[----:B------:R-:W-:Y:S05]  /*15170*/  BRA `(.L_x_1093) ;  /* 0xffffffc000ec7947 */ /* 0x000fea000383ffff */
.L_x_1042:
[----:B0-----:R0:W1:Y:S02]  /*15180*/  SYNCS.PHASECHK.TRANS64.TRYWAIT P0, [R0+URZ+0x16840], R2 ;  /* 0x01684002000075a7 */ /* 0x001064000800017f */
[----:B-1----:R-:W-:Y:S05]  /*15190*/  @!P0 NANOSLEEP.SYNCS 0x989680 ;  /* 0x009896800000895d */ /* 0x002fea0003900000 */
[----:B------:R-:W1:Y:S02]  /*151a0*/  @!P0 SYNCS.PHASECHK.TRANS64 P0, [R0+URZ+0x16840], R2 ;  /* 0x01684002000085a7 */ /* 0x000e64000800007f */
[----:B-1----:R-:W-:Y:S05]  /*151b0*/  @!P0 BRA `(.L_x_1042) ;  /* 0xfffffffc00f08947 */ /* 0x002fea000383ffff */
[----:B------:R-:W-:Y:S05]  /*151c0*/  BRA `(.L_x_1094) ;  /* 0xffffffc400f47947 */ /* 0x000fea000383ffff */
.L_x_1043:
[----:B------:R-:W-:Y:S01]  /*151d0*/  BSSY B0, `(.L_x_1095) ;  /* 0x0000008000007945 */ /* 0x000fe20003800000 */
[----:B------:R-:W-:Y:S02]  /*151e0*/  IMAD.MOV.U32 R13, RZ, RZ, R5 ;  /* 0x000000ffff0d7224 */ /* 0x000fe400078e0005 */
[----:B------:R-:W-:Y:S02]  /*151f0*/  IMAD.MOV.U32 R12, RZ, RZ, RZ ;  /* 0x000000ffff0c7224 */ /* 0x000fe400078e00ff */
[----:B------:R-:W-:Y:S02]  /*15200*/  IMAD.MOV.U32 R11, RZ, RZ, 0x181f ;  /* 0x0000181fff0b7424 */ /* 0x000fe400078e00ff */
[----:B------:R-:W-:-:S07]  /*15210*/  IMAD.MOV.U32 R15, RZ, RZ, -0x1 ;  /* 0xffffffffff0f7424 */ /* 0x000fce00078e00ff */
[----:B------:R-:W-:Y:S05]  /*15220*/  WARPSYNC.COLLECTIVE R15, `(.L_x_1096) ;  /* 0x000000000f087348 */ /* 0x000fea0003c00000 */
[----:B------:R0:W1:Y:S02]  /*15230*/  SHFL.IDX P6, R14, R13, R12, R11 ;  /* 0x0000000c0d0e7389 */ /* 0x00006400000c000b */
[----:B01----:R-:W-:Y:S01]  /*15240*/  ENDCOLLECTIVE ;  /* 0x000000000000791b */ /* 0x003fe20003800000 */
.L_x_1096:
[----:B------:R-:W-:Y:S05]  /*15250*/  BSYNC B0 ;  /* 0x0000000000007941 */ /* 0x000fea0003800000 */
.L_x_1095:
[----:B------:R-:W-:Y:S02]  /*15260*/  IMAD.MOV.U32 R13, RZ, RZ, R4 ;  /* 0x000000ffff0d7224 */ /* 0x000fe400078e0004 */
[----:B------:R-:W-:Y:S02]  /*15270*/  IMAD.MOV.U32 R12, RZ, RZ, RZ ;  /* 0x000000ffff0c7224 */ /* 0x000fe400078e00ff */
[----:B------:R-:W-:Y:S02]  /*15280*/  IMAD.MOV.U32 R11, RZ, RZ, 0x181f ;  /* 0x0000181fff0b7424 */ /* 0x000fe400078e00ff */
[----:B------:R-:W-:Y:S02]  /*15290*/  IMAD.MOV.U32 R15, RZ, RZ, -0x1 ;  /* 0xffffffffff0f7424 */ /* 0x000fe400078e00ff */
[----:B------:R-:W-:Y:S02]  /*152a0*/  IMAD.MOV.U32 R2, RZ, RZ, R14 ;  /* 0x000000ffff027224 */ /* 0x000fe400078e000e */
[----:B------:R-:W-:-:S07]  /*152b0*/  @P0 IMAD R8, R6, 0x2, R16 ;  /* 0x0000000206080824 */ /* 0x000fce00078e0210 */
[----:B------:R-:W-:Y:S05]  /*152c0*/  WARPSYNC.COLLECTIVE R15, `(.L_x_1097) ;  /* 0x000000000f087348 */ /* 0x000fea0003c00000 */
[----:B------:R0:W1:Y:S02]  /*152d0*/  SHFL.IDX P6, R14, R13, R12, R11 ;  /* 0x0000000c0d0e7389 */ /* 0x00006400000c000b */
[----:B01----:R-:W-:Y:S01]  /*152e0*/  ENDCOLLECTIVE ;  /* 0x000000000000791b */ /* 0x003fe20003800000 */
.L_x_1097:
[----:B------:R-:W-:Y:S02]  /*152f0*/  IMAD.MOV.U32 R13, RZ, RZ, R5 ;  /* 0x000000ffff0d7224 */ /* 0x000fe400078e0005 */
[----:B------:R-:W-:Y:S02]  /*15300*/  IMAD.MOV.U32 R12, RZ, RZ, 0x1 ;  /* 0x00000001ff0c7424 */ /* 0x000fe400078e00ff */
[----:B------:R-:W-:-:S07]  /*15310*/  IMAD.MOV.U32 R3, RZ, RZ, R14 ;  /* 0x000000ffff037224 */ /* 0x000fce00078e000e */
[----:B------:R-:W-:Y:S05]  /*15320*/  WARPSYNC.COLLECTIVE R15, `(.L_x_1098) ;  /* 0x000000000f087348 */ /* 0x000fea0003c00000 */
[----:B------:R0:W1:Y:S02]  /*15330*/  SHFL.IDX P6, R14, R13, R12, R11 ;  /* 0x0000000c0d0e7389 */ /* 0x00006400000c000b */
[----:B01----:R-:W-:Y:S01]  /*15340*/  ENDCOLLECTIVE ;  /* 0x000000000000791b */ /* 0x003fe20003800000 */
.L_x_1098:
        /* <DEDUP_REMOVED lines=15> */
.L_x_1099:
[----:B------:R-:W-:Y:S02]  /*15440*/  @P1 IMAD R8, R6, 0x2, R16 ;  /* 0x0000000206081824 */ /* 0x000fe400078e0210 */
[----:B------:R-:W-:Y:S02]  /*15450*/  IMAD.MOV.U32 R13, RZ, RZ, R5 ;  /* 0x000000ffff0d7224 */ /* 0x000fe400078e0005 */
[----:B------:R-:W-:Y:S02]  /*15460*/  IMAD.MOV.U32 R12, RZ, RZ, 0x2 ;  /* 0x00000002ff0c7424 */ /* 0x000fe400078e00ff */
[----:B------:R-:W-:-:S07]  /*15470*/  IMAD.MOV.U32 R3, RZ, RZ, R14 ;  /* 0x000000ffff037224 */ /* 0x000fce00078e000e */
[----:B------:R-:W-:Y:S05]  /*15480*/  WARPSYNC.COLLECTIVE R15, `(.L_x_1100) ;  /* 0x000000000f087348 */ /* 0x000fea0003c00000 */
[----:B------:R0:W1:Y:S02]  /*15490*/  SHFL.IDX P6, R14, R13, R12, R11 ;  /* 0x0000000c0d0e7389 */ /* 0x00006400000c000b */
[----:B01----:R-:W-:Y:S01]  /*154a0*/  ENDCOLLECTIVE ;  /* 0x000000000000791b */ /* 0x003fe20003800000 */
.L_x_1100:
        /* <DEDUP_REMOVED lines=15> */
.L_x_1101:
[----:B------:R-:W-:Y:S02]  /*155a0*/  @P1 IMAD R8, R6, 0x2, R16 ;  /* 0x0000000206081824 */ /* 0x000fe400078e0210 */
[----:B------:R-:W-:Y:S02]  /*155b0*/  IMAD.MOV.U32 R13, RZ, RZ, R5 ;  /* 0x000000ffff0d7224 */ /* 0x000fe400078e0005 */
[----:B------:R-:W-:Y:S02]  /*155c0*/  IMAD.MOV.U32 R12, RZ, RZ, 0x3 ;  /* 0x00000003ff0c7424 */ /* 0x000fe400078e00ff */
[----:B------:R-:W-:-:S07]  /*155d0*/  IMAD.MOV.U32 R3, RZ, RZ, R14 ;  /* 0x000000ffff037224 */ /* 0x000fce00078e000e */
[----:B------:R-:W-:Y:S05]  /*155e0*/  WARPSYNC.COLLECTIVE R15, `(.L_x_1102) ;  /* 0x000000000f087348 */ /* 0x000fea0003c00000 */
[----:B------:R0:W1:Y:S02]  /*155f0*/  SHFL.IDX P6, R14, R13, R12, R11 ;  /* 0x0000000c0d0e7389 */ /* 0x00006400000c000b */
[----:B01----:R-:W-:Y:S01]  /*15600*/  ENDCOLLECTIVE ;  /* 0x000000000000791b */ /* 0x003fe20003800000 */
.L_x_1102:
        /* <DEDUP_REMOVED lines=15> */
.L_x_1103:
[----:B------:R-:W-:Y:S02]  /*15700*/  @P1 IMAD R8, R6, 0x2, R16 ;  /* 0x0000000206081824 */ /* 0x000fe400078e0210 */
[----:B------:R-:W-:Y:S02]  /*15710*/  IMAD.MOV.U32 R13, RZ, RZ, R5 ;  /* 0x000000ffff0d7224 */ /* 0x000fe400078e0005 */
[----:B------:R-:W-:Y:S02]  /*15720*/  IMAD.MOV.U32 R12, RZ, RZ, 0x4 ;  /* 0x00000004ff0c7424 */ /* 0x000fe400078e00ff */
[----:B------:R-:W-:-:S07]  /*15730*/  IMAD.MOV.U32 R3, RZ, RZ, R14 ;  /* 0x000000ffff037224 */ /* 0x000fce00078e000e */
[----:B------:R-:W-:Y:S05]  /*15740*/  WARPSYNC.COLLECTIVE R15, `(.L_x_1104) ;  /* 0x000000000f087348 */ /* 0x000fea0003c00000 */
[----:B------:R0:W1:Y:S02]  /*15750*/  SHFL.IDX P6, R14, R13, R12, R11 ;  /* 0x0000000c0d0e7389 */ /* 0x00006400000c000b */
[----:B01----:R-:W-:Y:S01]  /*15760*/  ENDCOLLECTIVE ;  /* 0x000000000000791b */ /* 0x003fe20003800000 */
.L_x_1104:
        /* <DEDUP_REMOVED lines=15> */
.L_x_1105:
[----:B------:R-:W-:Y:S02]  /*15860*/  @P1 IMAD R8, R6, 0x2, R16 ;  /* 0x0000000206081824 */ /* 0x000fe400078e0210 */
[----:B------:R-:W-:Y:S02]  /*15870*/  IMAD.MOV.U32 R13, RZ, RZ, R5 ;  /* 0x000000ffff0d7224 */ /* 0x000fe400078e0005 */
[----:B------:R-:W-:Y:S02]  /*15880*/  IMAD.MOV.U32 R12, RZ, RZ, 0x5 ;  /* 0x00000005ff0c7424 */ /* 0x000fe400078e00ff */
[----:B------:R-:W-:-:S07]  /*15890*/  IMAD.MOV.U32 R3, RZ, RZ, R14 ;  /* 0x000000ffff037224 */ /* 0x000fce00078e000e */
[----:B------:R-:W-:Y:S05]  /*158a0*/  WARPSYNC.COLLECTIVE R15, `(.L_x_1106) ;  /* 0x000000000f087348 */ /* 0x000fea0003c00000 */
[----:B------:R0:W1:Y:S02]  /*158b0*/  SHFL.IDX P6, R14, R13, R12, R11 ;  /* 0x0000000c0d0e7389 */ /* 0x00006400000c000b */
[----:B01----:R-:W-:Y:S01]  /*158c0*/  ENDCOLLECTIVE ;  /* 0x000000000000791b */ /* 0x003fe20003800000 */
.L_x_1106:
        /* <DEDUP_REMOVED lines=15> */
.L_x_1107:
[----:B------:R-:W-:Y:S02]  /*159c0*/  @P1 IMAD R8, R6, 0x2, R16 ;  /* 0x0000000206081824 */ /* 0x000fe400078e0210 */
[----:B------:R-:W-:Y:S02]  /*159d0*/  IMAD.MOV.U32 R13, RZ, RZ, R5 ;  /* 0x000000ffff0d7224 */ /* 0x000fe400078e0005 */
[----:B------:R-:W-:Y:S02]  /*159e0*/  IMAD.MOV.U32 R12, RZ, RZ, 0x6 ;  /* 0x00000006ff0c7424 */ /* 0x000fe400078e00ff */
[----:B------:R-:W-:-:S07]  /*159f0*/  IMAD.MOV.U32 R3, RZ, RZ, R14 ;  /* 0x000000ffff037224 */ /* 0x000fce00078e000e */
[----:B------:R-:W-:Y:S05]  /*15a00*/  WARPSYNC.COLLECTIVE R15, `(.L_x_1108) ;  /* 0x000000000f087348 */ /* 0x000fea0003c00000 */
[----:B------:R0:W1:Y:S02]  /*15a10*/  SHFL.IDX P6, R14, R13, R12, R11 ;  /* 0x0000000c0d0e7389 */ /* 0x00006400000c000b */
[----:B01----:R-:W-:Y:S01]  /*15a20*/  ENDCOLLECTIVE ;  /* 0x000000000000791b */ /* 0x003fe20003800000 */
.L_x_1108:
        /* <DEDUP_REMOVED lines=15> */
.L_x_1109:
[----:B------:R-:W-:Y:S02]  /*15b20*/  @P1 IMAD R8, R6, 0x2, R16 ;  /* 0x0000000206081824 */ /* 0x000fe400078e0210 */
[----:B------:R-:W-:Y:S02]  /*15b30*/  IMAD.MOV.U32 R13, RZ, RZ, R5 ;  /* 0x000000ffff0d7224 */ /* 0x000fe400078e0005 */
[----:B------:R-:W-:Y:S02]  /*15b40*/  IMAD.MOV.U32 R12, RZ, RZ, 0x7 ;  /* 0x00000007ff0c7424 */ /* 0x000fe400078e00ff */
[----:B------:R-:W-:-:S07]  /*15b50*/  IMAD.MOV.U32 R3, RZ, RZ, R14 ;  /* 0x000000ffff037224 */ /* 0x000fce00078e000e */
[----:B------:R-:W-:Y:S05]  /*15b60*/  WARPSYNC.COLLECTIVE R15, `(.L_x_1110) ;  /* 0x000000000f087348 */ /* 0x000fea0003c00000 */
[----:B------:R0:W1:Y:S02]  /*15b70*/  SHFL.IDX P6, R14, R13, R12, R11 ;  /* 0x0000000c0d0e7389 */ /* 0x00006400000c000b */
[----:B01----:R-:W-:Y:S01]  /*15b80*/  ENDCOLLECTIVE ;  /* 0x000000000000791b */ /* 0x003fe20003800000 */
.L_x_1110:
        /* <DEDUP_REMOVED lines=14> */
.L_x_1111:
[----:B------:R-:W-:Y:S05]  /*15c70*/  BRA `(.L_x_1112) ;  /* 0xffffffc000f47947 */ /* 0x000fea000383ffff */
.L_x_1048:
[----:B------:R-:W-:Y:S02]  /*15c80*/  IMAD.MOV.U32 R13, RZ, RZ, R4 ;  /* 0x000000ffff0d7224 */ /* 0x000fe400078e0004 */
[----:B------:R-:W-:Y:S02]  /*15c90*/  IMAD.MOV.U32 R12, RZ, RZ, RZ ;  /* 0x000000ffff0c7224 */ /* 0x000fe400078e00ff */
[----:B------:R-:W-:Y:S02]  /*15ca0*/  IMAD.MOV.U32 R11, RZ, RZ, 0x181f ;  /* 0x0000181fff0b7424 */ /* 0x000fe400078e00ff */
[----:B------:R-:W-:Y:S02]  /*15cb0*/  IMAD.MOV.U32 R15, RZ, RZ, -0x1 ;  /* 0xffffffffff0f7424 */ /* 0x000fe400078e00ff */
[----:B------:R-:W-:-:S07]  /*15cc0*/  VIADD R6, R20, UR43 ;  /* 0x0000002b14067c36 */ /* 0x000fce0008000000 */
[----:B-----5:R-:W-:Y:S05]  /*15cd0*/  WARPSYNC.COLLECTIVE R15, `(.L_x_1113) ;  /* 0x000000000f087348 */ /* 0x020fea0003c00000 */
[----:B------:R0:W1:Y:S02]  /*15ce0*/  SHFL.IDX P6, R14, R13, R12, R11 ;  /* 0x0000000c0d0e7389 */ /* 0x00006400000c000b */
[----:B01---5:R-:W-:Y:S01]  /*15cf0*/  ENDCOLLECTIVE ;  /* 0x000000000000791b */ /* 0x023fe20003800000 */
.L_x_1113:
[C---:B------:R-:W-:Y:S01]  /*15d00*/  VIADD R8, R6.reuse, 0x10 ;  /* 0x0000001006087836 */ /* 0x040fe20000000000 */
[----:B------:R-:W-:Y:S01]  /*15d10*/  ISETP.GE.AND P1, PT, R6, UR38, PT ;  /* 0x0000002606007c0c */ /* 0x000fe2000bf26270 */
[----:B------:R-:W-:Y:S02]  /*15d20*/  IMAD.MOV.U32 R13, RZ, RZ, R0 ;  /* 0x000000ffff0d7224 */ /* 0x000fe400078e0000 */
[----:B------:R-:W-:-:S10]  /*15d30*/  IMAD.MOV.U32 R2, RZ, RZ, R14 ;  /* 0x000000ffff027224 */ /* 0x000fd400078e000e */
[----:B------:R-:W-:Y:S05]  /*15d40*/  WARPSYNC.COLLECTIVE R15, `(.L_x_1114) ;  /* 0x000000000f087348 */ /* 0x000fea0003c00000 */
[----:B------:R0:W1:Y:S02]  /*15d50*/  SHFL.IDX P6, R14, R13, R12, R11 ;  /* 0x0000000c0d0e7389 */ /* 0x00006400000c000b */
[----:B01----:R-:W-:Y:S01]  /*15d60*/  ENDCOLLECTIVE ;  /* 0x000000000000791b */ /* 0x003fe20003800000 */
.L_x_1114:
[----:B------:R-:W-:Y:S02]  /*15d70*/  IMAD.MOV.U32 R13, RZ, RZ, R4 ;  /* 0x000000ffff0d7224 */ /* 0x000fe400078e0004 */
[----:B------:R-:W-:Y:S02]  /*15d80*/  IMAD.MOV.U32 R12, RZ, RZ, 0x1 ;  /* 0x00000001ff0c7424 */ /* 0x000fe400078e00ff */
[----:B------:R-:W-:-:S07]  /*15d90*/  IMAD.MOV.U32 R3, RZ, RZ, R14 ;  /* 0x000000ffff037224 */ /* 0x000fce00078e000e */
[----:B------:R-:W-:Y:S05]  /*15da0*/  WARPSYNC.COLLECTIVE R15, `(.L_x_1115) ;  /* 0x000000000f087348 */ /* 0x000fea0003c00000 */
[----:B------:R0:W1:Y:S02]  /*15db0*/  SHFL.IDX P6, R14, R13, R12, R11 ;  /* 0x0000000c0d0e7389 */ /* 0x00006400000c000b */
[----:B01----:R-:W-:Y:S01]  /*15dc0*/  ENDCOLLECTIVE ;  /* 0x000000000000791b */ /* 0x003fe20003800000 */
.L_x_1115:
        /* <DEDUP_REMOVED lines=15> */
.L_x_1116:
[----:B------:R-:W-:Y:S02]  /*15ec0*/  IMAD.MOV.U32 R13, RZ, RZ, R4 ;  /* 0x000000ffff0d7224 */ /* 0x000fe400078e0004 */
[----:B------:R-:W-:Y:S02]  /*15ed0*/  IMAD.MOV.U32 R12, RZ, RZ, 0x2 ;  /* 0x00000002ff0c7424 */ /* 0x000fe400078e00ff */
[----:B------:R-:W-:-:S07]  /*15ee0*/  IMAD.MOV.U32 R3, RZ, RZ, R14 ;  /* 0x000000ffff037224 */ /* 0x000fce00078e000e */
[----:B------:R-:W-:Y:S05]  /*15ef0*/  WARPSYNC.COLLECTIVE R15, `(.L_x_1117) ;  /* 0x000000000f087348 */ /* 0x000fea0003c00000 */
[----:B------:R0:W1:Y:S02]  /*15f00*/  SHFL.IDX P6, R14, R13, R12, R11 ;  /* 0x0000000c0d0e7389 */ /* 0x00006400000c000b */
[----:B01----:R-:W-:Y:S01]  /*15f10*/  ENDCOLLECTIVE ;  /* 0x000000000000791b */ /* 0x003fe20003800000 */
.L_x_1117:
        /* <DEDUP_REMOVED lines=11> */
[----:B------:R-:W-:Y:S01]  /*15fd0*/  ISETP.GE.AND P1, PT, R2, UR38, PT ;  /* 0x0000002602007c0c */ /* 0x000fe2000bf26270 */
[----:B------:R-:W-:-:S12]  /*15fe0*/  IMAD.MOV.U32 R2, RZ, RZ, R14 ;  /* 0x000000ffff027224 */ /* 0x000fd800078e000e */
[----:B------:R-:W-:Y:S05]  /*15ff0*/  WARPSYNC.COLLECTIVE R15, `(.L_x_1118) ;  /* 0x000000000f087348 */ /* 0x000fea0003c00000 */
[----:B------:R0:W1:Y:S02]  /*16000*/  SHFL.IDX P6, R14, R13, R12, R11 ;  /* 0x0000000c0d0e7389 */ /* 0x00006400000c000b */
[----:B01----:R-:W-:Y:S01]  /*16010*/  ENDCOLLECTIVE ;  /* 0x000000000000791b */ /* 0x003fe20003800000 */
.L_x_1118:
[----:B------:R-:W-:Y:S02]  /*16020*/  IMAD.MOV.U32 R13, RZ, RZ, R4 ;  /* 0x000000ffff0d7224 */ /* 0x000fe400078e0004 */
[----:B------:R-:W-:Y:S02]  /*16030*/  IMAD.MOV.U32 R12, RZ, RZ, 0x3 ;  /* 0x00000003ff0c7424 */ /* 0x000fe400078e00ff */
[----:B------:R-:W-:-:S07]  /*16040*/  IMAD.MOV.U32 R3, RZ, RZ, R14 ;  /* 0x000000ffff037224 */ /* 0x000fce00078e000e */
[----:B------:R-:W-:Y:S05]  /*16050*/  WARPSYNC.COLLECTIVE R15, `(.L_x_1119) ;  /* 0x000000000f087348 */ /* 0x000fea0003c00000 */
[----:B------:R0:W1:Y:S02]  /*16060*/  SHFL.IDX P6, R14, R13, R12, R11 ;  /* 0x0000000c0d0e7389 */ /* 0x00006400000c000b */
[----:B01----:R-:W-:Y:S01]  /*16070*/  ENDCOLLECTIVE ;  /* 0x000000000000791b */ /* 0x003fe20003800000 */
.L_x_1119:
        /* <DEDUP_REMOVED lines=16> */
.L_x_1120:
[----:B------:R-:W-:Y:S02]  /*16180*/  IMAD.MOV.U32 R13, RZ, RZ, R4 ;  /* 0x000000ffff0d7224 */ /* 0x000fe400078e0004 */
[----:B------:R-:W-:Y:S02]  /*16190*/  IMAD.MOV.U32 R12, RZ, RZ, 0x4 ;  /* 0x00000004ff0c7424 */ /* 0x000fe400078e00ff */
[----:B------:R-:W-:-:S07]  /*161a0*/  IMAD.MOV.U32 R3, RZ, RZ, R14 ;  /* 0x000000ffff037224 */ /* 0x000fce00078e000e */
[----:B------:R-:W-:Y:S05]  /*161b0*/  WARPSYNC.COLLECTIVE R15, `(.L_x_1121) ;  /* 0x000000000f087348 */ /* 0x000fea0003c00000 */
[----:B------:R0:W1:Y:S02]  /*161c0*/  SHFL.IDX P6, R14, R13, R12, R11 ;  /* 0x0000000c0d0e7389 */ /* 0x00006400000c000b */
[----:B01----:R-:W-:Y:S01]  /*161d0*/  ENDCOLLECTIVE ;  /* 0x000000000000791b */ /* 0x003fe20003800000 */
.L_x_1121:
        /* <DEDUP_REMOVED lines=16> */
.L_x_1122:
[----:B------:R-:W-:Y:S02]  /*162e0*/  IMAD.MOV.U32 R13, RZ, RZ, R4 ;  /* 0x000000ffff0d7224 */ /* 0x000fe400078e0004 */
[----:B------:R-:W-:Y:S02]  /*162f0*/  IMAD.MOV.U32 R12, RZ, RZ, 0x5 ;  /* 0x00000005ff0c7424 */ /* 0x000fe400078e00ff */
[----:B------:R-:W-:-:S07]  /*16300*/  IMAD.MOV.U32 R3, RZ, RZ, R14 ;  /* 0x000000ffff037224 */ /* 0x000fce00078e000e */
[----:B------:R-:W-:Y:S05]  /*16310*/  WARPSYNC.COLLECTIVE R15, `(.L_x_1123) ;  /* 0x000000000f087348 */ /* 0x000fea0003c00000 */
[----:B------:R0:W1:Y:S02]  /*16320*/  SHFL.IDX P6, R14, R13, R12, R11 ;  /* 0x0000000c0d0e7389 */ /* 0x00006400000c000b */
[----:B01----:R-:W-:Y:S01]  /*16330*/  ENDCOLLECTIVE ;  /* 0x000000000000791b */ /* 0x003fe20003800000 */
.L_x_1123:
        /* <DEDUP_REMOVED lines=16> */
.L_x_1124:
[----:B------:R-:W-:Y:S02]  /*16440*/  IMAD.MOV.U32 R13, RZ, RZ, R4 ;  /* 0x000000ffff0d7224 */ /* 0x000fe400078e0004 */
[----:B------:R-:W-:Y:S02]  /*16450*/  IMAD.MOV.U32 R12, RZ, RZ, 0x6 ;  /* 0x00000006ff0c7424 */ /* 0x000fe400078e00ff */
[----:B------:R-:W-:-:S07]  /*16460*/  IMAD.MOV.U32 R3, RZ, RZ, R14 ;  /* 0x000000ffff037224 */ /* 0x000fce00078e000e */
[----:B------:R-:W-:Y:S05]  /*16470*/  WARPSYNC.COLLECTIVE R15, `(.L_x_1125) ;  /* 0x000000000f087348 */ /* 0x000fea0003c00000 */
[----:B------:R0:W1:Y:S02]  /*16480*/  SHFL.IDX P6, R14, R13, R12, R11 ;  /* 0x0000000c0d0e7389 */ /* 0x00006400000c000b */
[----:B01----:R-:W-:Y:S01]  /*16490*/  ENDCOLLECTIVE ;  /* 0x000000000000791b */ /* 0x003fe20003800000 */
.L_x_1125:
        /* <DEDUP_REMOVED lines=16> */
.L_x_1126:
[----:B------:R-:W-:Y:S02]  /*165a0*/  IMAD.MOV.U32 R13, RZ, RZ, R4 ;  /* 0x000000ffff0d7224 */ /* 0x000fe400078e0004 */
[----:B------:R-:W-:Y:S02]  /*165b0*/  IMAD.MOV.U32 R12, RZ, RZ, 0x7 ;  /* 0x00000007ff0c7424 */ /* 0x000fe400078e00ff */
[----:B------:R-:W-:-:S07]  /*165c0*/  IMAD.MOV.U32 R3, RZ, RZ, R14 ;  /* 0x000000ffff037224 */ /* 0x000fce00078e000e */
[----:B------:R-:W-:Y:S05]  /*165d0*/  WARPSYNC.COLLECTIVE R15, `(.L_x_1127) ;  /* 0x000000000f087348 */ /* 0x000fea0003c00000 */
[----:B------:R0:W1:Y:S02]  /*165e0*/  SHFL.IDX P6, R14, R13, R12, R11 ;  /* 0x0000000c0d0e7389 */ /* 0x00006400000c000b */
[----:B01----:R-:W-:Y:S01]  /*165f0*/  ENDCOLLECTIVE ;  /* 0x000000000000791b */ /* 0x003fe20003800000 */
.L_x_1127:
[----:B------:R-:W-:-:S05]  /*16600*/  @!P1 LEA R3, P0, R10, R3, 0x1 ;  /* 0x000000030a039211 */ /* 0x000fca00078008ff */
[----:B------:R-:W-:-:S05]  /*16610*/  @!P1 IMAD.X R2, RZ, RZ, R2, P0 ;  /* 0x000000ffff029224 */ /* 0x000fca00000e0602 */
[----:B------:R-:W-:Y:S01]  /*16620*/  @!P1 LOP3.LUT R3, R3, R2, RZ, 0x3c, !PT ;  /* 0x0000000203039212 */ /* 0x000fe200078e3cff */
[----:B------:R-:W-:-:S03]  /*16630*/  IMAD.MOV.U32 R13, RZ, RZ, R0 ;  /* 0x000000ffff0d7224 */ /* 0x000fc600078e0000 */
[----:B------:R-:W-:-:S04]  /*16640*/  @!P1 LOP3.LUT R2, R3, R2, RZ, 0x3c, !PT ;  /* 0x0000000203029212 */ /* 0x000fc800078e3cff */
[----:B------:R-:W-:Y:S01]  /*16650*/  @!P1 LOP3.LUT R3, R3, R2, RZ, 0x3c, !PT ;  /* 0x0000000203039212 */ /* 0x000fe200078e3cff */
[----:B------:R-:W-:-:S07]  /*16660*/  IMAD.MOV.U32 R4, RZ, RZ, R14 ;  /* 0x000000ffff047224 */ /* 0x000fce00078e000e */
[----:B------:R-:W-:Y:S05]  /*16670*/  WARPSYNC.COLLECTIVE R15, `(.L_x_1128) ;  /* 0x000000000f087348 */ /* 0x000fea0003c00000 */
[----:B------:R0:W1:Y:S02]  /*16680*/  SHFL.IDX P6, R14, R13, R12, R11 ;  /* 0x0000000c0d0e7389 */ /* 0x00006400000c000b */
[----:B01----:R-:W-:Y:S01]  /*16690*/  ENDCOLLECTIVE ;  /* 0x000000000000791b */ /* 0x003fe20003800000 */
.L_x_1128:
[----:B------:R-:W-:Y:S01]  /*166a0*/  @!PT LDS RZ, [RZ] ;  /* 0x00000000fffff984 */ /* 0x000fe20000000800 */
[----:B------:R-:W-:Y:S01]  /*166b0*/  @!PT LDS RZ, [RZ] ;  /* 0x00000000fffff984 */ /* 0x000fe20000000800 */
[----:B------:R-:W-:Y:S01]  /*166c0*/  @!PT LDS RZ, [RZ] ;  /* 0x00000000fffff984 */ /* 0x000fe20000000800 */
[----:B------:R0:W-:Y:S01]  /*166d0*/  @!P1 LDGSTS.E.BYPASS.LTC128B.128 [R9+0xb400], desc[UR52][R2.64], !P5 ;  /* 0x0b40000002099fae */ /* 0x0001e2000e901d74 */
[----:B------:R-:W-:Y:S02]  /*166e0*/  IMAD.MOV.U32 R13, RZ, RZ, R7 ;  /* 0x000000ffff0d7224 */ /* 0x000fe400078e0007 */
[----:B0-----:R-:W-:Y:S02]  /*166f0*/  VIADD R2, R6, 0x70 ;  /* 0x0000007006027836 */ /* 0x001fe40000000000 */
[----:B------:R-:W-:-:S03]  /*16700*/  IMAD.MOV.U32 R12, RZ, RZ, RZ ;  /* 0x000000ffff0c7224 */ /* 0x000fc600078e00ff */
[----:B------:R-:W-:Y:S01]  /*16710*/  ISETP.GE.AND P1, PT, R2, UR38, PT ;  /* 0x0000002602007c0c */ /* 0x000fe2000bf26270 */
[----:B------:R-:W-:-:S12]  /*16720*/  IMAD.MOV.U32 R0, RZ, RZ, R14 ;  /* 0x000000ffff007224 */ /* 0x000fd800078e000e */
[----:B------:R-:W-:Y:S05]  /*16730*/  WARPSYNC.COLLECTIVE R15, `(.L_x_1129) ;  /* 0x000000000f087348 */ /* 0x000fea0003c00000 */
[----:B------:R0:W1:Y:S02]  /*16740*/  SHFL.IDX P6, R14, R13, R12, R11 ;  /* 0x0000000c0d0e7389 */ /* 0x00006400000c000b */
[----:B01----:R-:W-:Y:S01]  /*16750*/  ENDCOLLECTIVE ;  /* 0x000000000000791b */ /* 0x003fe20003800000 */
.L_x_1129:
[----:B------:R-:W-:Y:S01]  /*16760*/  @!P1 LEA R2, P0, R10, R0, 0x1 ;  /* 0x000000000a029211 */ /* 0x000fe200078008ff */
[----:B------:R-:W-:-:S04]  /*16770*/  VIADD R0, R6, 0x80 ;  /* 0x0000008006007836 */ /* 0x000fc80000000000 */
[----:B------:R-:W-:Y:S02]  /*16780*/  @!P1 IMAD.X R3, RZ, RZ, R4, P0 ;  /* 0x000000ffff039224 */ /* 0x000fe400000e0604 */
[----:B------:R-:W-:-:S03]  /*16790*/  IMAD.MOV.U32 R13, RZ, RZ, R5 ;  /* 0x000000ffff0d7224 */ /* 0x000fc600078e0005 */
[----:B------:R-:W-:Y:S01]  /*167a0*/  @!PT LDS RZ, [RZ] ;  /* 0x00000000fffff984 */ /* 0x000fe20000000800 */
[----:B------:R-:W-:Y:S01]  /*167b0*/  @!PT LDS RZ, [RZ] ;  /* 0x00000000fffff984 */ /* 0x000fe20000000800 */
[----:B------:R-:W-:Y:S01]  /*167c0*/  @!PT LDS RZ, [RZ] ;  /* 0x00000000fffff984 */ /* 0x000fe20000000800 */
[----:B------:R0:W-:Y:S01]  /*167d0*/  @!P1 LDGSTS.E.BYPASS.LTC128B.128 [R9+0xbc00], desc[UR52][R2.64], !P5 ;  /* 0x0bc0000002099fae */ /* 0x0001e2000e901d74 */
[----:B------:R-:W-:Y:S01]  /*167e0*/  ISETP.GE.AND P1, PT, R0, UR38, PT ;  /* 0x0000002600007c0c */ /* 0x000fe2000bf26270 */
[----:B------:R-:W-:-:S12]  /*167f0*/  IMAD.MOV.U32 R0, RZ, RZ, R14 ;  /* 0x000000ffff007224 */ /* 0x000fd800078e000e */
[----:B0-----:R-:W-:Y:S05]  /*16800*/  WARPSYNC.COLLECTIVE R15, `(.L_x_1130) ;  /* 0x000000000f087348 */ /* 0x001fea0003c00000 */
[----:B------:R1:W2:Y:S02]  /*16810*/  SHFL.IDX P6, R14, R13, R12, R11 ;  /* 0x0000000c0d0e7389 */ /* 0x0002a400000c000b */
[----:B012---:R-:W-:Y:S01]  /*16820*/  ENDCOLLECTIVE ;  /* 0x000000000000791b */ /* 0x007fe20003800000 */
.L_x_1130:
[----:B------:R-:W-:Y:S02]  /*16830*/  IMAD.MOV.U32 R13, RZ, RZ, R7 ;  /* 0x000000ffff0d7224 */ /* 0x000fe400078e0007 */
[----:B------:R-:W-:Y:S01]  /*16840*/  IMAD.MOV.U32 R12, RZ, RZ, 0x1 ;  /* 0x00000001ff0c7424 */ /* 0x000fe200078e00ff */
[----:B------:R-:W-:-:S13]  /*16850*/  @!P1 LEA R2, P0, R10, R14, 0x1 ;  /* 0x0000000e0a029211 */ /* 0x000fda00078008ff */
[----:B------:R-:W-:Y:S05]  /*16860*/  WARPSYNC.COLLECTIVE R15, `(.L_x_1131) ;  /* 0x000000000f087348 */ /* 0x000fea0003c00000 */
[----:B------:R0:W1:Y:S02]  /*16870*/  SHFL.IDX P6, R14, R13, R12, R11 ;  /* 0x0000000c0d0e7389 */ /* 0x00006400000c000b */
[----:B01----:R-:W-:Y:S01]  /*16880*/  ENDCOLLECTIVE ;  /* 0x000000000000791b */ /* 0x003fe20003800000 */
.L_x_1131:
[----:B------:R-:W-:Y:S02]  /*16890*/  @!P1 IMAD.X R3, RZ, RZ, R0, P0 ;  /* 0x000000ffff039224 */ /* 0x000fe400000e0600 */
[----:B------:R-:W-:-:S03]  /*168a0*/  VIADD R0, R6, 0x90 ;  /* 0x0000009006007836 */ /* 0x000fc60000000000 */
[----:B------:R-:W-:Y:S01]  /*168b0*/  @!PT LDS RZ, [RZ] ;  /* 0x00000000fffff984 */ /* 0x000fe20000000800 */
[----:B------:R-:W-:Y:S01]  /*168c0*/  @!PT LDS RZ, [RZ] ;  /* 0x00000000fffff984 */ /* 0x000fe20000000800 */
[----:B------:R-:W-:Y:S01]  /*168d0*/  @!PT LDS RZ, [RZ] ;  /* 0x00000000fffff984 */ /* 0x000fe20000000800 */
[----:B------:R0:W-:Y:S02]  /*168e0*/  @!P1 LDGSTS.E.BYPASS.LTC128B.128 [R9+0xc400], desc[UR52][R2.64], !P5 ;  /* 0x0c40000002099fae */ /* 0x0001e4000e901d74 */
[----:B------:R-:W-:Y:S01]  /*168f0*/  ISETP.GE.AND P1, PT, R0, UR38, PT ;  /* 0x0000002600007c0c */ /* 0x000fe2000bf26270 */
[----:B------:R-:W-:Y:S02]  /*16900*/  IMAD.MOV.U32 R13, RZ, RZ, R5 ;  /* 0x000000ffff0d7224 */ /* 0x000fe400078e0005 */
[----:B------:R-:W-:-:S10]  /*16910*/  IMAD.MOV.U32 R0, RZ, RZ, R14 ;  /* 0x000000ffff007224 */ /* 0x000fd400078e000e */
[----:B0-----:R-:W-:Y:S05]  /*16920*/  WARPSYNC.COLLECTIVE R15, `(.L_x_1132) ;  /* 0x000000000f087348 */ /* 0x001fea0003c00000 */
[----:B------:R1:W2:Y:S02]  /*16930*/  SHFL.IDX P6, R14, R13, R12, R11 ;  /* 0x0000000c0d0e7389 */ /* 0x0002a400000c000b */
[----:B012---:R-:W-:Y:S01]  /*16940*/  ENDCOLLECTIVE ;  /* 0x000000000000791b */ /* 0x007fe20003800000 */
.L_x_1132:
[----:B------:R-:W-:Y:S02]  /*16950*/  IMAD.MOV.U32 R13, RZ, RZ, R7 ;  /* 0x000000ffff0d7224 */ /* 0x000fe400078e0007 */
[----:B------:R-:W-:Y:S02]  /*16960*/  IMAD.MOV.U32 R12, RZ, RZ, 0x2 ;  /* 0x00000002ff0c7424 */ /* 0x000fe400078e00ff */
[----:B------:R-:W-:-:S07]  /*16970*/  IMAD.MOV.U32 R2, RZ, RZ, R14 ;  /* 0x000000ffff027224 */ /* 0x000fce00078e000e */
[----:B------:R-:W-:Y:S05]  /*16980*/  WARPSYNC.COLLECTIVE R15, `(.L_x_1133) ;  /* 0x000000000f087348 */ /* 0x000fea0003c00000 */
[----:B------:R0:W1:Y:S02]  /*16990*/  SHFL.IDX P6, R14, R13, R12, R11 ;  /* 0x0000000c0d0e7389 */ /* 0x00006400000c000b */
[----:B01----:R-:W-:Y:S01]  /*169a0*/  ENDCOLLECTIVE ;  /* 0x000000000000791b */ /* 0x003fe20003800000 */
.L_x_1133:
[----:B------:R-:W-:-:S05]  /*169b0*/  @!P1 LEA R2, P0, R10, R2, 0x1 ;  /* 0x000000020a029211 */ /* 0x000fca00078008ff */
[----:B------:R-:W-:-:S05]  /*169c0*/  @!P1 IMAD.X R3, RZ, RZ, R0, P0 ;  /* 0x000000ffff039224 */ /* 0x000fca00000e0600 */
[----:B------:R-:W-:Y:S01]  /*169d0*/  @!PT LDS RZ, [RZ] ;  /* 0x00000000fffff984 */ /* 0x000fe20000000800 */
[----:B------:R-:W-:Y:S01]  /*169e0*/  @!PT LDS RZ, [RZ] ;  /* 0x00000000fffff984 */ /* 0x000fe20000000800 */
[----:B------:R-:W-:Y:S01]  /*169f0*/  @!PT LDS RZ, [RZ] ;  /* 0x00000000fffff984 */ /* 0x000fe20000000800 */
[----:B------:R0:W-:Y:S01]  /*16a00*/  @!P1 LDGSTS.E.BYPASS.LTC128B.128 [R9+0xcc00], desc[UR52][R2.64], !P5 ;  /* 0x0cc0000002099fae */ /* 0x0001e2000e901d74 */
[----:B------:R-:W-:Y:S02]  /*16a10*/  IMAD.MOV.U32 R13, RZ, RZ, R5 ;  /* 0x000000ffff0d7224 */ /* 0x000fe400078e0005 */
[----:B------:R-:W-:-:S07]  /*16a20*/  IMAD.MOV.U32 R0, RZ, RZ, R14 ;  /* 0x000000ffff007224 */ /* 0x000fce00078e000e */
[----:B0-----:R-:W-:Y:S05]  /*16a30*/  WARPSYNC.COLLECTIVE R15, `(.L_x_1134) ;  /* 0x000000000f087348 */ /* 0x001fea0003c00000 */
[----:B------:R1:W2:Y:S02]  /*16a40*/  SHFL.IDX P6, R14, R13, R12, R11 ;  /* 0x0000000c0d0e7389 */ /* 0x0002a400000c000b */
[----:B012---:R-:W-:Y:S01]  /*16a50*/  ENDCOLLECTIVE ;  /* 0x000000000000791b */ /* 0x007fe20003800000 */
.L_x_1134:
[----:B------:R-:W-:-:S05]  /*16a60*/  VIADD R3, R6, 0xa0 ;  /* 0x000000a006037836 */ /* 0x000fca0000000000 */
[----:B------:R-:W-:Y:S01]  /*16a70*/  ISETP.GE.AND P1, PT, R3, UR38, PT ;  /* 0x0000002603007c0c */ /* 0x000fe2000bf26270 */
[----:B------:R-:W-:Y:S02]  /*16a80*/  IMAD.MOV.U32 R13, RZ, RZ, R7 ;  /* 0x000000ffff0d7224 */ /* 0x000fe400078e0007 */
[----:B------:R-:W-:Y:S02]  /*16a90*/  IMAD.MOV.U32 R12, RZ, RZ, 0x3 ;  /* 0x00000003ff0c7424 */ /* 0x000fe400078e00ff */
[----:B------:R-:W-:-:S08]  /*16aa0*/  IMAD.MOV.U32 R2, RZ, RZ, R14 ;  /* 0x000000ffff027224 */ /* 0x000fd000078e000e */
[----:B------:R-:W-:Y:S05]  /*16ab0*/  WARPSYNC.COLLECTIVE R15, `(.L_x_1135) ;  /* 0x000000000f087348 */ /* 0x000fea0003c00000 */
[----:B------:R0:W1:Y:S02]  /*16ac0*/  SHFL.IDX P6, R14, R13, R12, R11 ;  /* 0x0000000c0d0e7389 */ /* 0x00006400000c000b */
[----:B01----:R-:W-:Y:S01]  /*16ad0*/  ENDCOLLECTIVE ;  /* 0x000000000000791b */ /* 0x003fe20003800000 */
.L_x_1135:
        /* <DEDUP_REMOVED lines=11> */
.L_x_1136:
[----:B------:R-:W-:Y:S05]  /*16b90*/  BRA `(.L_x_1137) ;  /* 0xffffffc000b07947 */ /* 0x000fea000383ffff */
.L_x_1051:
[----:B0-----:R0:W1:Y:S02]  /*16ba0*/  SYNCS.PHASECHK.TRANS64.TRYWAIT P0, [R16+URZ+0x16820], R3 ;  /* 0x01682003100075a7 */ /* 0x001064000800017f */
[----:B-1----:R-:W-:Y:S05]  /*16bb0*/  @!P0 NANOSLEEP.SYNCS 0x989680 ;  /* 0x009896800000895d */ /* 0x002fea0003900000 */
[----:B------:R-:W1:Y:S02]  /*16bc0*/  @!P0 SYNCS.PHASECHK.TRANS64 P0, [R16+URZ+0x16820], R3 ;  /* 0x01682003100085a7 */ /* 0x000e64000800007f */
[----:B-1----:R-:W-:Y:S05]  /*16bd0*/  @!P0 BRA `(.L_x_1051) ;  /* 0xfffffffc00f08947 */ /* 0x002fea000383ffff */
[----:B------:R-:W-:Y:S05]  /*16be0*/  BRA `(.L_x_1138) ;  /* 0xffffffc4000c7947 */ /* 0x000fea000383ffff */
.L_x_1055:
[----:B0-----:R0:W1:Y:S02]  /*16bf0*/  SYNCS.PHASECHK.TRANS64.TRYWAIT P0, [R5+URZ+0x16840], R2 ;  /* 0x01684002050075a7 */ /* 0x001064000800017f */
[----:B-1----:R-:W-:Y:S05]  /*16c00*/  @!P0 NANOSLEEP.SYNCS 0x989680 ;  /* 0x009896800000895d */ /* 0x002fea0003900000 */
[----:B------:R-:W1:Y:S02]  /*16c10*/  @!P0 SYNCS.PHASECHK.TRANS64 P0, [R5+URZ+0x16840], R2 ;  /* 0x01684002050085a7 */ /* 0x000e64000800007f */
[----:B-1----:R-:W-:Y:S05]  /*16c20*/  @!P0 BRA `(.L_x_1055) ;  /* 0xfffffffc00f08947 */ /* 0x002fea000383ffff */
[----:B------:R-:W-:Y:S05]  /*16c30*/  BRA `(.L_x_1139) ;  /* 0xffffffc400d87947 */ /* 0x000fea000383ffff */
.L_x_1056:
        /* <DEDUP_REMOVED lines=8> */
.L_x_1141:
[----:B------:R-:W-:Y:S05]  /*16cc0*/  BSYNC B1 ;  /* 0x0000000000017941 */ /* 0x000fea0003800000 */
.L_x_1140:
[----:B------:R-:W0:Y:S01]  /*16cd0*/  S2R R7, SR_TID.X ;  /* 0x0000000000077919 */ /* 0x000e220000002100 */
[----:B------:R-:W-:Y:S02]  /*16ce0*/  IMAD.MOV.U32 R13, RZ, RZ, R8 ;  /* 0x000000ffff0d7224 */ /* 0x000fe400078e0008 */
[----:B------:R-:W-:Y:S02]  /*16cf0*/  IMAD.MOV.U32 R12, RZ, RZ, RZ ;  /* 0x000000ffff0c7224 */ /* 0x000fe400078e00ff */
[----:B------:R-:W-:Y:S02]  /*16d00*/  IMAD.MOV.U32 R11, RZ, RZ, 0x181f ;  /* 0x0000181fff0b7424 */ /* 0x000fe400078e00ff */
[----:B------:R-:W-:Y:S02]  /*16d10*/  IMAD.MOV.U32 R15, RZ, RZ, -0x1 ;  /* 0xffffffffff0f7424 */ /* 0x000fe400078e00ff */
[----:B------:R-:W-:Y:S02]  /*16d20*/  IMAD.MOV.U32 R3, RZ, RZ, R14 ;  /* 0x000000ffff037224 */ /* 0x000fe400078e000e */
[----:B------:R-:W-:-:S07]  /*16d30*/  IMAD R9, R9, 0x2, R16 ;  /* 0x0000000209097824 */ /* 0x000fce00078e0210 */
[----:B0-----:R-:W-:Y:S05]  /*16d40*/  WARPSYNC.COLLECTIVE R15, `(.L_x_1142) ;  /* 0x000000000f087348 */ /* 0x001fea0003c00000 */
[----:B------:R1:W2:Y:S02]  /*16d50*/  SHFL.IDX P6, R14, R13, R12, R11 ;  /* 0x0000000c0d0e7389 */ /* 0x0002a400000c000b */
[----:B012---:R-:W-:Y:S01]  /*16d60*/  ENDCOLLECTIVE ;  /* 0x000000000000791b */ /* 0x007fe20003800000 */
.L_x_1142:
[----:B------:R-:W-:Y:S02]  /*16d70*/  IMAD.MOV.U32 R13, RZ, RZ, R10 ;  /* 0x000000ffff0d7224 */ /* 0x000fe400078e000a */
[----:B------:R-:W-:Y:S02]  /*16d80*/  IMAD.MOV.U32 R12, RZ, RZ, 0x1 ;  /* 0x00000001ff0c7424 */ /* 0x000fe400078e00ff */
[----:B------:R-:W-:Y:S02]  /*16d90*/  IMAD.SHL.U32 R7, R7, 0x8, RZ ;  /* 0x0000000807077824 */ /* 0x000fe400078e00ff */
[----:B------:R-:W-:-:S03]  /*16da0*/  IMAD.MOV.U32 R2, RZ, RZ, R14 ;  /* 0x000000ffff027224 */ /* 0x000fc600078e000e */
[----:B------:R-:W-:-:S07]  /*16db0*/  LOP3.LUT R7, R7, 0x38, RZ, 0xc0, !PT ;  /* 0x0000003807077812 */ /* 0x000fce00078ec0ff */
[----:B------:R-:W-:Y:S05]  /*16dc0*/  WARPSYNC.COLLECTIVE R15, `(.L_x_1143) ;  /* 0x000000000f087348 */ /* 0x000fea0003c00000 */
[----:B------:R0:W1:Y:S02]  /*16dd0*/  SHFL.IDX P6, R14, R13, R12, R11 ;  /* 0x0000000c0d0e7389 */ /* 0x00006400000c000b */
[----:B01----:R-:W-:Y:S01]  /*16de0*/  ENDCOLLECTIVE ;  /* 0x000000000000791b */ /* 0x003fe20003800000 */
.L_x_1143:
[----:B------:R-:W-:-:S05]  /*16df0*/  IMAD.SHL.U32 R7, R7, 0x2, RZ ;  /* 0x0000000207077824 */ /* 0x000fca00078e00ff */
[----:B------:R-:W-:-:S05]  /*16e00*/  IADD3 R2, P0, R2, R7, RZ ;  /* 0x0000000702027210 */ /* 0x000fca0007f1e0ff */
[----:B------:R-:W-:Y:S02]  /*16e10*/  IMAD.X R3, RZ, RZ, R3, P0 ;  /* 0x000000ffff037224 */ /* 0x000fe400000e0603 */
[----:B------:R-:W-:-:S03]  /*16e20*/  IMAD.MOV.U32 R13, RZ, RZ, R8 ;  /* 0x000000ffff0d7224 */ /* 0x000fc600078e0008 */
        /* <DEDUP_REMOVED lines=8> */
.L_x_1144:
[----:B------:R-:W-:Y:S02]  /*16eb0*/  IMAD.MOV.U32 R13, RZ, RZ, R10 ;  /* 0x000000ffff0d7224 */ /* 0x000fe400078e000a */
[----:B------:R-:W-:Y:S02]  /*16ec0*/  IMAD.MOV.U32 R12, RZ, RZ, 0x2 ;  /* 0x00000002ff0c7424 */ /* 0x000fe400078e00ff */
[----:B------:R-:W-:-:S07]  /*16ed0*/  IMAD.MOV.U32 R2, RZ, RZ, R14 ;  /* 0x000000ffff027224 */ /* 0x000fce00078e000e */
[----:B------:R-:W-:Y:S05]  /*16ee0*/  WARPSYNC.COLLECTIVE R15, `(.L_x_1145) ;  /* 0x000000000f087348 */ /* 0x000fea0003c00000 */
[----:B------:R0:W1:Y:S02]  /*16ef0*/  SHFL.IDX P6, R14, R13, R12, R11 ;  /* 0x0000000c0d0e7389 */ /* 0x00006400000c000b */
[----:B01----:R-:W-:Y:S01]  /*16f00*/  ENDCOLLECTIVE ;  /* 0x000000000000791b */ /* 0x003fe20003800000 */
.L_x_1145:
        /* <DEDUP_REMOVED lines=11> */
.L_x_1146:
[----:B------:R-:W-:Y:S02]  /*16fc0*/  IMAD.MOV.U32 R13, RZ, RZ, R10 ;  /* 0x000000ffff0d7224 */ /* 0x000fe400078e000a */
[----:B------:R-:W-:Y:S02]  /*16fd0*/  IMAD.MOV.U32 R12, RZ, RZ, 0x3 ;  /* 0x00000003ff0c7424 */ /* 0x000fe400078e00ff */
[----:B------:R-:W-:-:S07]  /*16fe0*/  IMAD.MOV.U32 R2, RZ, RZ, R14 ;  /* 0x000000ffff027224 */ /* 0x000fce00078e000e */
[----:B------:R-:W-:Y:S05]  /*16ff0*/  WARPSYNC.COLLECTIVE R15, `(.L_x_1147) ;  /* 0x000000000f087348 */ /* 0x000fea0003c00000 */
[----:B------:R0:W1:Y:S02]  /*17000*/  SHFL.IDX P6, R14, R13, R12, R11 ;  /* 0x0000000c0d0e7389 */ /* 0x00006400000c000b */
[----:B01----:R-:W-:Y:S01]  /*17010*/  ENDCOLLECTIVE ;  /* 0x000000000000791b */ /* 0x003fe20003800000 */
.L_x_1147:
        /* <DEDUP_REMOVED lines=11> */
.L_x_1148:
[----:B------:R-:W-:Y:S02]  /*170d0*/  IMAD.MOV.U32 R13, RZ, RZ, R10 ;  /* 0x000000ffff0d7224 */ /* 0x000fe400078e000a */
[----:B------:R-:W-:Y:S02]  /*170e0*/  IMAD.MOV.U32 R12, RZ, RZ, 0x4 ;  /* 0x00000004ff0c7424 */ /* 0x000fe400078e00ff */
[----:B------:R-:W-:-:S07]  /*170f0*/  IMAD.MOV.U32 R2, RZ, RZ, R14 ;  /* 0x000000ffff027224 */ /* 0x000fce00078e000e */
[----:B------:R-:W-:Y:S05]  /*17100*/  WARPSYNC.COLLECTIVE R15, `(.L_x_1149) ;  /* 0x000000000f087348 */ /* 0x000fea0003c00000 */
[----:B------:R0:W1:Y:S02]  /*17110*/  SHFL.IDX P6, R14, R13, R12, R11 ;  /* 0x0000000c0d0e7389 */ /* 0x00006400000c000b */
[----:B01----:R-:W-:Y:S01]  /*17120*/  ENDCOLLECTIVE ;  /* 0x000000000000791b */ /* 0x003fe20003800000 */
.L_x_1149:
        /* <DEDUP_REMOVED lines=11> */
.L_x_1150:
[----:B------:R-:W-:Y:S02]  /*171e0*/  IMAD.MOV.U32 R13, RZ, RZ, R10 ;  /* 0x000000ffff0d7224 */ /* 0x000fe400078e000a */
[----:B------:R-:W-:Y:S02]  /*171f0*/  IMAD.MOV.U32 R12, RZ, RZ, 0x5 ;  /* 0x00000005ff0c7424 */ /* 0x000fe400078e00ff */
[----:B------:R-:W-:-:S07]  /*17200*/  IMAD.MOV.U32 R2, RZ, RZ, R14 ;  /* 0x000000ffff027224 */ /* 0x000fce00078e000e */
[----:B------:R-:W-:Y:S05]  /*17210*/  WARPSYNC.COLLECTIVE R15, `(.L_x_1151) ;  /* 0x000000000f087348 */ /* 0x000fea0003c00000 */
[----:B------:R0:W1:Y:S02]  /*17220*/  SHFL.IDX P6, R14, R13, R12, R11 ;  /* 0x0000000c0d0e7389 */ /* 0x00006400000c000b */
[----:B01----:R-:W-:Y:S01]  /*17230*/  ENDCOLLECTIVE ;  /* 0x000000000000791b */ /* 0x003fe20003800000 */
.L_x_1151:
        /* <DEDUP_REMOVED lines=11> */
.L_x_1152:
[----:B------:R-:W-:Y:S02]  /*172f0*/  IMAD.MOV.U32 R13, RZ, RZ, R10 ;  /* 0x000000ffff0d7224 */ /* 0x000fe400078e000a */
[----:B------:R-:W-:Y:S02]  /*17300*/  IMAD.MOV.U32 R12, RZ, RZ, 0x6 ;  /* 0x00000006ff0c7424 */ /* 0x000fe400078e00ff */
[----:B------:R-:W-:-:S07]  /*17310*/  IMAD.MOV.U32 R2, RZ, RZ, R14 ;  /* 0x000000ffff027224 */ /* 0x000fce00078e000e */
[----:B------:R-:W-:Y:S05]  /*17320*/  WARPSYNC.COLLECTIVE R15, `(.L_x_1153) ;  /* 0x000000000f087348 */ /* 0x000fea0003c00000 */
[----:B------:R0:W1:Y:S02]  /*17330*/  SHFL.IDX P6, R14, R13, R12, R11 ;  /* 0x0000000c0d0e7389 */ /* 0x00006400000c000b */
[----:B01----:R-:W-:Y:S01]  /*17340*/  ENDCOLLECTIVE ;  /* 0x000000000000791b */ /* 0x003fe20003800000 */
.L_x_1153:
        /* <DEDUP_REMOVED lines=11> */
.L_x_1154:
[----:B------:R-:W-:Y:S02]  /*17400*/  IMAD.MOV.U32 R13, RZ, RZ, R10 ;  /* 0x000000ffff0d7224 */ /* 0x000fe400078e000a */
[----:B------:R-:W-:Y:S02]  /*17410*/  IMAD.MOV.U32 R12, RZ, RZ, 0x7 ;  /* 0x00000007ff0c7424 */ /* 0x000fe400078e00ff */
[----:B------:R-:W-:-:S07]  /*17420*/  IMAD.MOV.U32 R2, RZ, RZ, R14 ;  /* 0x000000ffff027224 */ /* 0x000fce00078e000e */
[----:B------:R-:W-:Y:S05]  /*17430*/  WARPSYNC.COLLECTIVE R15, `(.L_x_1155) ;  /* 0x000000000f087348 */ /* 0x000fea0003c00000 */
[----:B------:R0:W1:Y:S02]  /*17440*/  SHFL.IDX P6, R14, R13, R12, R11 ;  /* 0x0000000c0d0e7389 */ /* 0x00006400000c000b */
[----:B01----:R-:W-:Y:S01]  /*17450*/  ENDCOLLECTIVE ;  /* 0x000000000000791b */ /* 0x003fe20003800000 */
.L_x_1155:
        /* <DEDUP_REMOVED lines=11> */
.L_x_1156:
[----:B------:R-:W-:Y:S01]  /*17510*/  IMAD.MOV.U32 R2, RZ, RZ, R14 ;  /* 0x000000ffff027224 */ /* 0x000fe200078e000e */
[----:B------:R-:W-:Y:S06]  /*17520*/  BRA `(.L_x_1157) ;  /* 0xffffffc000c07947 */ /* 0x000fec000383ffff */
.L_x_1061:
[----:B-1----:R1:W2:Y:S02]  /*17530*/  SYNCS.PHASECHK.TRANS64.TRYWAIT P0, [R5+URZ+0x16860], R2 ;  /* 0x01686002050075a7 */ /* 0x0022a4000800017f */
[----:B--2---:R-:W-:Y:S05]  /*17540*/  @!P0 NANOSLEEP.SYNCS 0x989680 ;  /* 0x009896800000895d */ /* 0x004fea0003900000 */
[----:B------:R-:W2:Y:S02]  /*17550*/  @!P0 SYNCS.PHASECHK.TRANS64 P0, [R5+URZ+0x16860], R2 ;  /* 0x01686002050085a7 */ /* 0x000ea4000800007f */
[----:B--2---:R-:W-:Y:S05]  /*17560*/  @!P0 BRA `(.L_x_1061) ;  /* 0xfffffffc00f08947 */ /* 0x004fea000383ffff */
[----:B------:R-:W-:Y:S05]  /*17570*/  BRA `(.L_x_1158) ;  /* 0xffffffc400187947 */ /* 0x000fea000383ffff */
.L_x_1062:
        /* <DEDUP_REMOVED lines=8> */
.L_x_1160:
[----:B------:R-:W-:Y:S05]  /*17600*/  BSYNC B1 ;  /* 0x0000000000017941 */ /* 0x000fea0003800000 */
.L_x_1159:
[----:B------:R-:W-:Y:S02]  /*17610*/  IMAD.MOV.U32 R13, RZ, RZ, R17 ;  /* 0x000000ffff0d7224 */ /* 0x000fe400078e0011 */
[----:B------:R-:W-:Y:S02]  /*17620*/  IMAD.MOV.U32 R12, RZ, RZ, RZ ;  /* 0x000000ffff0c7224 */ /* 0x000fe400078e00ff */
[----:B------:R-:W-:Y:S02]  /*17630*/  IMAD.MOV.U32 R11, RZ, RZ, 0x181f ;  /* 0x0000181fff0b7424 */ /* 0x000fe400078e00ff */
[----:B------:R-:W-:Y:S02]  /*17640*/  IMAD.MOV.U32 R15, RZ, RZ, -0x1 ;  /* 0xffffffffff0f7424 */ /* 0x000fe400078e00ff */
[----:B------:R-:W-:Y:S02]  /*17650*/  IMAD.MOV.U32 R3, RZ, RZ, R14 ;  /* 0x000000ffff037224 */ /* 0x000fe400078e000e */
[----:B------:R-:W-:-:S07]  /*17660*/  IMAD R6, R6, 0x2, R16 ;  /* 0x0000000206067824 */ /* 0x000fce00078e0210 */
[----:B------:R-:W-:Y:S05]  /*17670*/  WARPSYNC.COLLECTIVE R15, `(.L_x_1161) ;  /* 0x000000000f087348 */ /* 0x000fea0003c00000 */
[----:B------:R0:W1:Y:S02]  /*17680*/  SHFL.IDX P6, R14, R13, R12, R11 ;  /* 0x0000000c0d0e7389 */ /* 0x00006400000c000b */
[----:B01----:R-:W-:Y:S01]  /*17690*/  ENDCOLLECTIVE ;  /* 0x000000000000791b */ /* 0x003fe20003800000 */
.L_x_1161:
[----:B------:R-:W-:Y:S02]  /*176a0*/  IMAD.MOV.U32 R13, RZ, RZ, R18 ;  /* 0x000000ffff0d7224 */ /* 0x000fe400078e0012 */
[----:B------:R-:W-:Y:S02]  /*176b0*/  IMAD.MOV.U32 R12, RZ, RZ, 0x1 ;  /* 0x00000001ff0c7424 */ /* 0x000fe400078e00ff */
[----:B------:R-:W-:-:S07]  /*176c0*/  IMAD.MOV.U32 R2, RZ, RZ, R14 ;  /* 0x000000ffff027224 */ /* 0x000fce00078e000e */
[----:B------:R-:W-:Y:S05]  /*176d0*/  WARPSYNC.COLLECTIVE R15, `(.L_x_1162) ;  /* 0x000000000f087348 */ /* 0x000fea0003c00000 */
[----:B------:R0:W1:Y:S02]  /*176e0*/  SHFL.IDX P6, R14, R13, R12, R11 ;  /* 0x0000000c0d0e7389 */ /* 0x00006400000c000b */
[----:B01----:R-:W-:Y:S01]  /*176f0*/  ENDCOLLECTIVE ;  /* 0x000000000000791b */ /* 0x003fe20003800000 */
.L_x_1162:
[----:B------:R-:W-:-:S05]  /*17700*/  IADD3 R2, P0, R2, R7, RZ ;  /* 0x0000000702027210 */ /* 0x000fca0007f1e0ff */
[----:B------:R-:W-:Y:S01]  /*17710*/  IMAD.X R3, RZ, RZ, R3, P0 ;  /* 0x000000ffff037224 */ /* 0x000fe200000e0603 */
[----:B------:R-:W-:Y:S01]  /*17720*/  ISETP.LT.OR P0, PT, R8, 0x1, P1 ;  /* 0x000000010800780c */ /* 0x000fe20000f01670 */
[----:B------:R-:W-:-:S12]  /*17730*/  IMAD.MOV.U32 R13, RZ, RZ, R17 ;  /* 0x000000ffff0d7224 */ /* 0x000fd800078e0011 */
        /* <DEDUP_REMOVED lines=8> */
.L_x_1163:
[----:B------:R-:W-:Y:S02]  /*177c0*/  IMAD.MOV.U32 R13, RZ, RZ, R18 ;  /* 0x000000ffff0d7224 */ /* 0x000fe400078e0012 */
[----:B------:R-:W-:Y:S02]  /*177d0*/  IMAD.MOV.U32 R12, RZ, RZ, 0x2 ;  /* 0x00000002ff0c7424 */ /* 0x000fe400078e00ff */
[----:B------:R-:W-:-:S07]  /*177e0*/  IMAD.MOV.U32 R2, RZ, RZ, R14 ;  /* 0x000000ffff027224 */ /* 0x000fce00078e000e */
[----:B------:R-:W-:Y:S05]  /*177f0*/  WARPSYNC.COLLECTIVE R15, `(.L_x_1164) ;  /* 0x000000000f087348 */ /* 0x000fea0003c00000 */
[----:B------:R0:W1:Y:S02]  /*17800*/  SHFL.IDX P6, R14, R13, R12, R11 ;  /* 0x0000000c0d0e7389 */ /* 0x00006400000c000b */
[----:B01----:R-:W-:Y:S01]  /*17810*/  ENDCOLLECTIVE ;  /* 0x000000000000791b */ /* 0x003fe20003800000 */
.L_x_1164:
        /* <DEDUP_REMOVED lines=12> */
.L_x_1165:
[----:B------:R-:W-:Y:S02]  /*178e0*/  IMAD.MOV.U32 R13, RZ, RZ, R18 ;  /* 0x000000ffff0d7224 */ /* 0x000fe400078e0012 */
[----:B------:R-:W-:Y:S02]  /*178f0*/  IMAD.MOV.U32 R12, RZ, RZ, 0x3 ;  /* 0x00000003ff0c7424 */ /* 0x000fe400078e00ff */
[----:B------:R-:W-:-:S07]  /*17900*/  IMAD.MOV.U32 R2, RZ, RZ, R14 ;  /* 0x000000ffff027224 */ /* 0x000fce00078e000e */
[----:B------:R-:W-:Y:S05]  /*17910*/  WARPSYNC.COLLECTIVE R15, `(.L_x_1166) ;  /* 0x000000000f087348 */ /* 0x000fea0003c00000 */
[----:B------:R0:W1:Y:S02]  /*17920*/  SHFL.IDX P6, R14, R13, R12, R11 ;  /* 0x0000000c0d0e7389 */ /* 0x00006400000c000b */
[----:B01----:R-:W-:Y:S01]  /*17930*/  ENDCOLLECTIVE ;  /* 0x000000000000791b */ /* 0x003fe20003800000 */
.L_x_1166:
        /* <DEDUP_REMOVED lines=12> */
.L_x_1167:
[----:B------:R-:W-:Y:S02]  /*17a00*/  IMAD.MOV.U32 R13, RZ, RZ, R18 ;  /* 0x000000ffff0d7224 */ /* 0x000fe400078e0012 */
[----:B------:R-:W-:Y:S02]  /*17a10*/  IMAD.MOV.U32 R12, RZ, RZ, 0x4 ;  /* 0x00000004ff0c7424 */ /* 0x000fe400078e00ff */
[----:B------:R-:W-:-:S07]  /*17a20*/  IMAD.MOV.U32 R2, RZ, RZ, R14 ;  /* 0x000000ffff027224 */ /* 0x000fce00078e000e */
[----:B------:R-:W-:Y:S05]  /*17a30*/  WARPSYNC.COLLECTIVE R15, `(.L_x_1168) ;  /* 0x000000000f087348 */ /* 0x000fea0003c00000 */
[----:B------:R0:W1:Y:S02]  /*17a40*/  SHFL.IDX P6, R14, R13, R12, R11 ;  /* 0x0000000c0d0e7389 */ /* 0x00006400000c000b */
[----:B01----:R-:W-:Y:S01]  /*17a50*/  ENDCOLLECTIVE ;  /* 0x000000000000791b */ /* 0x003fe20003800000 */
.L_x_1168:
        /* <DEDUP_REMOVED lines=12> */
.L_x_1169:
[----:B------:R-:W-:Y:S02]  /*17b20*/  IMAD.MOV.U32 R13, RZ, RZ, R18 ;  /* 0x000000ffff0d7224 */ /* 0x000fe400078e0012 */
[----:B------:R-:W-:Y:S02]  /*17b30*/  IMAD.MOV.U32 R12, RZ, RZ, 0x5 ;  /* 0x00000005ff0c7424 */ /* 0x000fe400078e00ff */
[----:B------:R-:W-:-:S07]  /*17b40*/  IMAD.MOV.U32 R2, RZ, RZ, R14 ;  /* 0x000000ffff027224 */ /* 0x000fce00078e000e */
[----:B------:R-:W-:Y:S05]  /*17b50*/  WARPSYNC.COLLECTIVE R15, `(.L_x_1170) ;  /* 0x000000000f087348 */ /* 0x000fea0003c00000 */
[----:B------:R0:W1:Y:S02]  /*17b60*/  SHFL.IDX P6, R14, R13, R12, R11 ;  /* 0x0000000c0d0e7389 */ /* 0x00006400000c000b */
[----:B01----:R-:W-:Y:S01]  /*17b70*/  ENDCOLLECTIVE ;  /* 0x000000000000791b */ /* 0x003fe20003800000 */
.L_x_1170:
        /* <DEDUP_REMOVED lines=12> */
.L_x_1171:
[----:B------:R-:W-:Y:S02]  /*17c40*/  IMAD.MOV.U32 R13, RZ, RZ, R18 ;  /* 0x000000ffff0d7224 */ /* 0x000fe400078e0012 */
[----:B------:R-:W-:Y:S02]  /*17c50*/  IMAD.MOV.U32 R12, RZ, RZ, 0x6 ;  /* 0x00000006ff0c7424 */ /* 0x000fe400078e00ff */
[----:B------:R-:W-:-:S07]  /*17c60*/  IMAD.MOV.U32 R2, RZ, RZ, R14 ;  /* 0x000000ffff027224 */ /* 0x000fce00078e000e */
[----:B------:R-:W-:Y:S05]  /*17c70*/  WARPSYNC.COLLECTIVE R15, `(.L_x_1172) ;  /* 0x000000000f087348 */ /* 0x000fea0003c00000 */
[----:B------:R0:W1:Y:S02]  /*17c80*/  SHFL.IDX P6, R14, R13, R12, R11 ;  /* 0x0000000c0d0e7389 */ /* 0x00006400000c000b */
[----:B01----:R-:W-:Y:S01]  /*17c90*/  ENDCOLLECTIVE ;  /* 0x000000000000791b */ /* 0x003fe20003800000 */
.L_x_1172:
        /* <DEDUP_REMOVED lines=12> */
.L_x_1173:
[----:B------:R-:W-:Y:S02]  /*17d60*/  IMAD.MOV.U32 R13, RZ, RZ, R18 ;  /* 0x000000ffff0d7224 */ /* 0x000fe400078e0012 */
[----:B------:R-:W-:Y:S02]  /*17d70*/  IMAD.MOV.U32 R12, RZ, RZ, 0x7 ;  /* 0x00000007ff0c7424 */ /* 0x000fe400078e00ff */
[----:B------:R-:W-:-:S07]  /*17d80*/  IMAD.MOV.U32 R2, RZ, RZ, R14 ;  /* 0x000000ffff027224 */ /* 0x000fce00078e000e */
[----:B------:R-:W-:Y:S05]  /*17d90*/  WARPSYNC.COLLECTIVE R15, `(.L_x_1174) ;  /* 0x000000000f087348 */ /* 0x000fea0003c00000 */
[----:B------:R0:W1:Y:S02]  /*17da0*/  SHFL.IDX P6, R14, R13, R12, R11 ;  /* 0x0000000c0d0e7389 */ /* 0x00006400000c000b */
[----:B01----:R-:W-:Y:S01]  /*17db0*/  ENDCOLLECTIVE ;  /* 0x000000000000791b */ /* 0x003fe20003800000 */
.L_x_1174:
[----:B------:R-:W-:-:S05]  /*17dc0*/  IADD3 R2, P0, R2, R7, RZ ;  /* 0x0000000702027210 */ /* 0x000fca0007f1e0ff */
[----:B------:R-:W-:Y:S01]  /*17dd0*/  IMAD.X R3, RZ, RZ, R3, P0 ;  /* 0x000000ffff037224 */ /* 0x000fe200000e0603 */
[----:B------:R-:W-:Y:S01]  /*17de0*/  ISETP.LT.OR P0, PT, R8, 0x61, P1 ;  /* 0x000000610800780c */ /* 0x000fe20000f01670 */
[----:B------:R-:W-:-:S12]  /*17df0*/  IMAD.MOV.U32 R13, RZ, RZ, R17 ;  /* 0x000000ffff0d7224 */ /* 0x000fd800078e0011 */
[----:B------:R-:W-:Y:S01]  /*17e00*/  @!PT LDS RZ, [RZ] ;  /* 0x00000000fffff984 */ /* 0x000fe20000000800 */
[----:B------:R-:W-:Y:S01]  /*17e10*/  @!PT LDS RZ, [RZ] ;  /* 0x00000000fffff984 */ /* 0x000fe20000000800 */
[----:B------:R-:W-:Y:S01]  /*17e20*/  @!PT LDS RZ, [RZ] ;  /* 0x00000000fffff984 */ /* 0x000fe20000000800 */
[----:B------:R0:W-:Y:S01]  /*17e30*/  LDGSTS.E.BYPASS.LTC128B.128 [R6+0x3400], desc[UR52][R2.64], !P0 ;  /* 0x0340000002067fae */ /* 0x0001e2000c101d74 */
[----:B------:R-:W-:-:S07]  /*17e40*/  IMAD.MOV.U32 R18, RZ, RZ, R14 ;  /* 0x000000ffff127224 */ /* 0x000fce00078e000e */
[----:B0-----:R-:W-:Y:S05]  /*17e50*/  WARPSYNC.COLLECTIVE R15, `(.L_x_1175) ;  /* 0x000000000f087348 */ /* 0x001fea0003c00000 */
[----:B------:R1:W2:Y:S02]  /*17e60*/  SHFL.IDX P6, R14, R13, R12, R11 ;  /* 0x0000000c0d0e7389 */ /* 0x0002a400000c000b */
[----:B012---:R-:W-:Y:S01]  /*17e70*/  ENDCOLLECTIVE ;  /* 0x000000000000791b */ /* 0x007fe20003800000 */
.L_x_1175:
[----:B------:R-:W-:Y:S01]  /*17e80*/  IMAD.MOV.U32 R2, RZ, RZ, R14 ;  /* 0x000000ffff027224 */ /* 0x000fe200078e000e */
[----:B------:R-:W-:Y:S06]  /*17e90*/  BRA `(.L_x_1176) ;  /* 0xffffffbc00c87947 */ /* 0x000fec000383ffff */
.L_x_1070:
[----:B0-----:R0:W1:Y:S02]  /*17ea0*/  SYNCS.PHASECHK.TRANS64.TRYWAIT P0, [R4+URZ+0x16860], R3 ;  /* 0x01686003040075a7 */ /* 0x001064000800017f */
[----:B-1----:R-:W-:Y:S05]  /*17eb0*/  @!P0 NANOSLEEP.SYNCS 0x989680 ;  /* 0x009896800000895d */ /* 0x002fea0003900000 */
[----:B------:R-:W1:Y:S02]  /*17ec0*/  @!P0 SYNCS.PHASECHK.TRANS64 P0, [R4+URZ+0x16860], R3 ;  /* 0x01686003040085a7 */ /* 0x000e64000800007f */
[----:B-1----:R-:W-:Y:S05]  /*17ed0*/  @!P0 BRA `(.L_x_1070) ;  /* 0xfffffffc00f08947 */ /* 0x002fea000383ffff */
[----:B------:R-:W-:Y:S05]  /*17ee0*/  BRA `(.L_x_1177) ;  /* 0xffffffc000dc7947 */ /* 0x000fea000383ffff */
.L_x_1071:
[----:B------:R-:W-:Y:S01]  /*17ef0*/  BSSY B0, `(.L_x_1178) ;  /* 0x0000008000007945 */ /* 0x000fe20003800000 */
[----:B------:R-:W-:Y:S02]  /*17f00*/  IMAD.MOV.U32 R13, RZ, RZ, R18 ;  /* 0x000000ffff0d7224 */ /* 0x000fe400078e0012 */
[----:B------:R-:W-:Y:S02]  /*17f10*/  IMAD.MOV.U32 R12, RZ, RZ, RZ ;  /* 0x000000ffff0c7224 */ /* 0x000fe400078e00ff */
[----:B------:R-:W-:Y:S02]  /*17f20*/  IMAD.MOV.U32 R11, RZ, RZ, 0x181f ;  /* 0x0000181fff0b7424 */ /* 0x000fe400078e00ff */
[----:B------:R-:W-:-:S07]  /*17f30*/  IMAD.MOV.U32 R15, RZ, RZ, -0x1 ;  /* 0xffffffffff0f7424 */ /* 0x000fce00078e00ff */
[----:B0-----:R-:W-:Y:S05]  /*17f40*/  WARPSYNC.COLLECTIVE R15, `(.L_x_1179) ;  /* 0x000000000f087348 */ /* 0x001fea0003c00000 */
[----:B------:R1:W2:Y:S02]  /*17f50*/  SHFL.IDX P6, R14, R13, R12, R11 ;  /* 0x0000000c0d0e7389 */ /* 0x0002a400000c000b */
[----:B012---:R-:W-:Y:S01]  /*17f60*/  ENDCOLLECTIVE ;  /* 0x000000000000791b */ /* 0x007fe20003800000 */
.L_x_1179:
[----:B------:R-:W-:Y:S05]  /*17f70*/  BSYNC B0 ;  /* 0x0000000000007941 */ /* 0x000fea0003800000 */
.L_x_1178:
        /* <DEDUP_REMOVED lines=10> */
.L_x_1180:
[----:B------:R-:W-:Y:S02]  /*18020*/  IMAD.MOV.U32 R13, RZ, RZ, R18 ;  /* 0x000000ffff0d7224 */ /* 0x000fe400078e0012 */
[----:B------:R-:W-:Y:S02]  /*18030*/  IMAD.MOV.U32 R12, RZ, RZ, 0x1 ;  /* 0x00000001ff0c7424 */ /* 0x000fe400078e00ff */
[----:B------:R-:W-:-:S05]  /*18040*/  IMAD.SHL.U32 R2, R2, 0x8, RZ ;  /* 0x0000000802027824 */ /* 0x000fca00078e00ff */
[----:B------:R-:W-:-:S05]  /*18050*/  LOP3.LUT R2, R2, 0x38, RZ, 0xc0, !PT ;  /* 0x0000003802027812 */ /* 0x000fca00078ec0ff */
[----:B------:R-:W-:-:S05]  /*18060*/  IMAD.SHL.U32 R6, R2, 0x2, RZ ;  /* 0x0000000202067824 */ /* 0x000fca00078e00ff */
[----:B------:R-:W-:-:S13]  /*18070*/  IADD3 R2, P0, R14, R6, RZ ;  /* 0x000000060e027210 */ /* 0x000fda0007f1e0ff */
[----:B------:R-:W-:Y:S05]  /*18080*/  WARPSYNC.COLLECTIVE R15, `(.L_x_1181) ;  /* 0x000000000f087348 */ /* 0x000fea0003c00000 */
[----:B------:R0:W1:Y:S02]  /*18090*/  SHFL.IDX P6, R14, R13, R12, R11 ;  /* 0x0000000c0d0e7389 */ /* 0x00006400000c000b */
[----:B01----:R-:W-:Y:S01]  /*180a0*/  ENDCOLLECTIVE ;  /* 0x000000000000791b */ /* 0x003fe20003800000 */
.L_x_1181:
        /* <DEDUP_REMOVED lines=11> */
.L_x_1182:
[----:B------:R-:W-:Y:S02]  /*18160*/  IMAD.MOV.U32 R13, RZ, RZ, R18 ;  /* 0x000000ffff0d7224 */ /* 0x000fe400078e0012 */
[----:B------:R-:W-:Y:S01]  /*18170*/  IMAD.MOV.U32 R12, RZ, RZ, 0x2 ;  /* 0x00000002ff0c7424 */ /* 0x000fe200078e00ff */
[----:B------:R-:W-:-:S13]  /*18180*/  IADD3 R2, P0, R14, R6, RZ ;  /* 0x000000060e027210 */ /* 0x000fda0007f1e0ff */
[----:B------:R-:W-:Y:S05]  /*18190*/  WARPSYNC.COLLECTIVE R15, `(.L_x_1183) ;  /* 0x000000000f087348 */ /* 0x000fea0003c00000 */
[----:B------:R0:W1:Y:S02]  /*181a0*/  SHFL.IDX P6, R14, R13, R12, R11 ;  /* 0x0000000c0d0e7389 */ /* 0x00006400000c000b */
[----:B01----:R-:W-:Y:S01]  /*181b0*/  ENDCOLLECTIVE ;  /* 0x000000000000791b */ /* 0x003fe20003800000 */
.L_x_1183:
        /* <DEDUP_REMOVED lines=11> */
.L_x_1184:
[----:B------:R-:W-:Y:S02]  /*18270*/  IMAD.MOV.U32 R13, RZ, RZ, R18 ;  /* 0x000000ffff0d7224 */ /* 0x000fe400078e0012 */
[----:B------:R-:W-:Y:S02]  /*18280*/  IMAD.MOV.U32 R12, RZ, RZ, 0x3 ;  /* 0x00000003ff0c7424 */ /* 0x000fe400078e00ff */
[----:B------:R-:W-:-:S07]  /*18290*/  IMAD.MOV.U32 R9, RZ, RZ, R14 ;  /* 0x000000ffff097224 */ /* 0x000fce00078e000e */
[----:B------:R-:W-:Y:S05]  /*182a0*/  WARPSYNC.COLLECTIVE R15, `(.L_x_1185) ;  /* 0x000000000f087348 */ /* 0x000fea0003c00000 */
[----:B------:R0:W1:Y:S02]  /*182b0*/  SHFL.IDX P6, R14, R13, R12, R11 ;  /* 0x0000000c0d0e7389 */ /* 0x00006400000c000b */
[----:B01----:R-:W-:Y:S01]  /*182c0*/  ENDCOLLECTIVE ;  /* 0x000000000000791b */ /* 0x003fe20003800000 */
.L_x_1185:
        /* <DEDUP_REMOVED lines=12> */
.L_x_1186:
[----:B------:R-:W-:Y:S02]  /*18390*/  IMAD.MOV.U32 R13, RZ, RZ, R18 ;  /* 0x000000ffff0d7224 */ /* 0x000fe400078e0012 */
[----:B------:R-:W-:Y:S01]  /*183a0*/  IMAD.MOV.U32 R12, RZ, RZ, 0x4 ;  /* 0x00000004ff0c7424 */ /* 0x000fe200078e00ff */
[----:B------:R-:W-:-:S13]  /*183b0*/  IADD3 R2, P0, R14, R6, RZ ;  /* 0x000000060e027210 */ /* 0x000fda0007f1e0ff */
[----:B------:R-:W-:Y:S05]  /*183c0*/  WARPSYNC.COLLECTIVE R15, `(.L_x_1187) ;  /* 0x000000000f087348 */ /* 0x000fea0003c00000 */
[----:B------:R0:W1:Y:S02]  /*183d0*/  SHFL.IDX P6, R14, R13, R12, R11 ;  /* 0x0000000c0d0e7389 */ /* 0x00006400000c000b */
[----:B01----:R-:W-:Y:S01]  /*183e0*/  ENDCOLLECTIVE ;  /* 0x000000000000791b */ /* 0x003fe20003800000 */
.L_x_1187:
        /* <DEDUP_REMOVED lines=11> */
.L_x_1188:
[----:B------:R-:W-:Y:S02]  /*184a0*/  IMAD.MOV.U32 R13, RZ, RZ, R18 ;  /* 0x000000ffff0d7224 */ /* 0x000fe400078e0012 */
[----:B------:R-:W-:Y:S02]  /*184b0*/  IMAD.MOV.U32 R12, RZ, RZ, 0x5 ;  /* 0x00000005ff0c7424 */ /* 0x000fe400078e00ff */
[----:B------:R-:W-:-:S07]  /*184c0*/  IMAD.MOV.U32 R9, RZ, RZ, R14 ;  /* 0x000000ffff097224 */ /* 0x000fce00078e000e */
[----:B------:R-:W-:Y:S05]  /*184d0*/  WARPSYNC.COLLECTIVE R15, `(.L_x_1189) ;  /* 0x000000000f087348 */ /* 0x000fea0003c00000 */
[----:B------:R0:W1:Y:S02]  /*184e0*/  SHFL.IDX P6, R14, R13, R12, R11 ;  /* 0x0000000c0d0e7389 */ /* 0x00006400000c000b */
[----:B01----:R-:W-:Y:S01]  /*184f0*/  ENDCOLLECTIVE ;  /* 0x000000000000791b */ /* 0x003fe20003800000 */
.L_x_1189:
        /* <DEDUP_REMOVED lines=12> */
.L_x_1190:
[----:B------:R-:W-:Y:S02]  /*185c0*/  IMAD.MOV.U32 R13, RZ, RZ, R18 ;  /* 0x000000ffff0d7224 */ /* 0x000fe400078e0012 */
[----:B------:R-:W-:Y:S01]  /*185d0*/  IMAD.MOV.U32 R12, RZ, RZ, 0x6 ;  /* 0x00000006ff0c7424 */ /* 0x000fe200078e00ff */
[----:B------:R-:W-:-:S13]  /*185e0*/  IADD3 R2, P0, R14, R6, RZ ;  /* 0x000000060e027210 */ /* 0x000fda0007f1e0ff */
[----:B------:R-:W-:Y:S05]  /*185f0*/  WARPSYNC.COLLECTIVE R15, `(.L_x_1191) ;  /* 0x000000000f087348 */ /* 0x000fea0003c00000 */
[----:B------:R0:W1:Y:S02]  /*18600*/  SHFL.IDX P6, R14, R13, R12, R11 ;  /* 0x0000000c0d0e7389 */ /* 0x00006400000c000b */
[----:B01----:R-:W-:Y:S01]  /*18610*/  ENDCOLLECTIVE ;  /* 0x000000000000791b */ /* 0x003fe20003800000 */
.L_x_1191:
        /* <DEDUP_REMOVED lines=11> */
.L_x_1192:
[----:B------:R-:W-:Y:S02]  /*186d0*/  IMAD.MOV.U32 R13, RZ, RZ, R18 ;  /* 0x000000ffff0d7224 */ /* 0x000fe400078e0012 */
[----:B------:R-:W-:Y:S02]  /*186e0*/  IMAD.MOV.U32 R12, RZ, RZ, 0x7 ;  /* 0x00000007ff0c7424 */ /* 0x000fe400078e00ff */
[----:B------:R-:W-:-:S07]  /*186f0*/  IMAD.MOV.U32 R9, RZ, RZ, R14 ;  /* 0x000000ffff097224 */ /* 0x000fce00078e000e */
[----:B------:R-:W-:Y:S05]  /*18700*/  WARPSYNC.COLLECTIVE R15, `(.L_x_1193) ;  /* 0x000000000f087348 */ /* 0x000fea0003c00000 */
[----:B------:R0:W1:Y:S02]  /*18710*/  SHFL.IDX P6, R14, R13, R12, R11 ;  /* 0x0000000c0d0e7389 */ /* 0x00006400000c000b */
[----:B01----:R-:W-:Y:S01]  /*18720*/  ENDCOLLECTIVE ;  /* 0x000000000000791b */ /* 0x003fe20003800000 */
.L_x_1193:
        /* <DEDUP_REMOVED lines=12> */
.L_x_1194:
[----:B------:R-:W-:Y:S05]  /*187f0*/  BRA `(.L_x_1195) ;  /* 0xffffffbc009c7947 */ /* 0x000fea000383ffff */
.L_x_1076:
[----:B------:R-:W-:Y:S01]  /*18800*/  BSSY B0, `(.L_x_1196) ;  /* 0x0000008000007945 */ /* 0x000fe20003800000 */
[----:B-----5:R-:W-:Y:S02]  /*18810*/  IMAD.MOV.U32 R13, RZ, RZ, R2 ;  /* 0x000000ffff0d7224 */ /* 0x020fe400078e0002 */
[----:B------:R-:W-:Y:S02]  /*18820*/  IMAD.MOV.U32 R12, RZ, RZ, RZ ;  /* 0x000000ffff0c7224 */ /* 0x000fe400078e00ff */
[----:B------:R-:W-:Y:S02]  /*18830*/  IMAD.MOV.U32 R11, RZ, RZ, 0x1f ;  /* 0x0000001fff0b7424 */ /* 0x000fe400078e00ff */
[----:B------:R-:W-:-:S07]  /*18840*/  IMAD.MOV.U32 R15, RZ, RZ, -0x1 ;  /* 0xffffffffff0f7424 */ /* 0x000fce00078e00ff */
[----:B01----:R-:W-:Y:S05]  /*18850*/  WARPSYNC.COLLECTIVE R15, `(.L_x_1197) ;  /* 0x000000000f087348 */ /* 0x003fea0003c00000 */
[----:B------:R2:W3:Y:S02]  /*18860*/  SHFL.IDX P6, R14, R13, R12, R11 ;  /* 0x0000000c0d0e7389 */ /* 0x0004e400000c000b */
[----:B0123--:R-:W-:Y:S01]  /*18870*/  ENDCOLLECTIVE ;  /* 0x000000000000791b */ /* 0x00ffe20003800000 */
.L_x_1197:
[----:B------:R-:W-:Y:S05]  /*18880*/  BSYNC B0 ;  /* 0x0000000000007941 */ /* 0x000fea0003800000 */
.L_x_1196:
[----:B------:R-:W-:Y:S05]  /*18890*/  BRA `(.L_x_1198) ;  /* 0xffffffc000207947 */ /* 0x000fea000383ffff */
.L_x_1079:
[----:B--2---:R2:W3:Y:S02]  /*188a0*/  SYNCS.PHASECHK.TRANS64.TRYWAIT P0, [R4+URZ+0x16820], R0 ;  /* 0x01682000040075a7 */ /* 0x0044e4000800017f */
[----:B---3--:R-:W-:Y:S05]  /*188b0*/  @!P0 NANOSLEEP.SYNCS 0x989680 ;  /* 0x009896800000895d */ /* 0x008fea0003900000 */
[----:B------:R-:W3:Y:S02]  /*188c0*/  @!P0 SYNCS.PHASECHK.TRANS64 P0, [R4+URZ+0x16820], R0 ;  /* 0x01682000040085a7 */ /* 0x000ee4000800007f */
[----:B---3--:R-:W-:Y:S05]  /*188d0*/  @!P0 BRA `(.L_x_1079) ;  /* 0xfffffffc00f08947 */ /* 0x008fea000383ffff */
[----:B------:R-:W-:Y:S05]  /*188e0*/  BRA `(.L_x_1199) ;  /* 0xffffffc0006c7947 */ /* 0x000fea000383ffff */
.L_x_1080:
[----:B------:R-:W1:Y:S01]  /*188f0*/  S2R R2, SR_TID.X ;  /* 0x0000000000027919 */ /* 0x000e620000002100 */
[----:B------:R-:W-:Y:S01]  /*18900*/  BSSY B0, `(.L_x_1200) ;  /* 0x000000a000007945 */ /* 0x000fe20003800000 */
[----:B------:R-:W-:Y:S02]  /*18910*/  IMAD.MOV.U32 R12, RZ, RZ, RZ ;  /* 0x000000ffff0c7224 */ /* 0x000fe400078e00ff */
[----:B------:R-:W-:Y:S02]  /*18920*/  IMAD.MOV.U32 R11, RZ, RZ, 0x1f ;  /* 0x0000001fff0b7424 */ /* 0x000fe400078e00ff */
[----:B------:R-:W-:Y:S01]  /*18930*/  IMAD.MOV.U32 R15, RZ, RZ, -0x1 ;  /* 0xffffffffff0f7424 */ /* 0x000fe200078e00ff */
[----:B-1----:R-:W-:-:S04]  /*18940*/  SHF.R.U32.HI R2, RZ, 0x5, R2 ;  /* 0x00000005ff027819 */ /* 0x002fc80000011602 */
[----:B------:R-:W-:-:S05]  /*18950*/  LOP3.LUT R2, R2, 0x3, RZ, 0xc0, !PT ;  /* 0x0000000302027812 */ /* 0x000fca00078ec0ff */
[----:B------:R-:W-:-:S07]  /*18960*/  IMAD.MOV.U32 R13, RZ, RZ, R2 ;  /* 0x000000ffff0d7224 */ /* 0x000fce00078e0002 */
[----:B0-2---:R-:W-:Y:S05]  /*18970*/  WARPSYNC.COLLECTIVE R15, `(.L_x_1201) ;  /* 0x000000000f087348 */ /* 0x005fea0003c00000 */
[----:B------:R1:W3:Y:S02]  /*18980*/  SHFL.IDX P6, R14, R13, R12, R11 ;  /* 0x0000000c0d0e7389 */ /* 0x0002e400000c000b */
[----:B0123--:R-:W-:Y:S01]  /*18990*/  ENDCOLLECTIVE ;  /* 0x000000000000791b */ /* 0x00ffe20003800000 */
.L_x_1201:
[----:B------:R-:W-:Y:S05]  /*189a0*/  BSYNC B0 ;  /* 0x0000000000007941 */ /* 0x000fea0003800000 */
.L_x_1200:
[----:B------:R-:W-:Y:S05]  /*189b0*/  BRA `(.L_x_1202) ;  /* 0xffffffc000547947 */ /* 0x000fea000383ffff */
.L_x_1083:
[----:B------:R-:W-:Y:S01]  /*189c0*/  BSSY B1, `(.L_x_1203) ;  /* 0x0000006000017945 */ /* 0x000fe20003800000 */
[----:B------:R-:W-:-:S07]  /*189d0*/  IMAD.MOV.U32 R15, RZ, RZ, -0x1 ;  /* 0xffffffffff0f7424 */ /* 0x000fce00078e00ff */
[----:B01----:R-:W-:Y:S05]  /*189e0*/  WARPSYNC.COLLECTIVE R15, `(.L_x_1204) ;  /* 0x000000000f0c7348 */ /* 0x003fea0003c00000 */
[----:B------:R-:W-:Y:S02]  /*189f0*/  ELECT P6, UR62, PT ;  /* 0x00000000003e782f */ /* 0x000fe400038c0000 */
[----:B------:R-:W-:Y:S01]  /*18a00*/  MOV R14, UR62 ;  /* 0x0000003e000e7c02 */ /* 0x000fe20008000f00 */
[----:B01----:R-:W-:Y:S10]  /*18a10*/  ENDCOLLECTIVE ;  /* 0x000000000000791b */ /* 0x003ff40003800000 */
.L_x_1204:
[----:B------:R-:W-:Y:S05]  /*18a20*/  BSYNC B1 ;  /* 0x0000000000017941 */ /* 0x000fea0003800000 */
.L_x_1203:
[----:B------:R-:W-:Y:S05]  /*18a30*/  BRA `(.L_x_1205) ;  /* 0xffffffc0004c7947 */ /* 0x000fea000383ffff */
.L_x_1085:
[----:B-1----:R1:W2:Y:S02]  /*18a40*/  SYNCS.PHASECHK.TRANS64.TRYWAIT P1, [R5+URZ+0x16840], R0 ;  /* 0x01684000050075a7 */ /* 0x0022a4000802017f */
[----:B--2---:R-:W-:Y:S05]  /*18a50*/  @!P1 NANOSLEEP.SYNCS 0x989680 ;  /* 0x009896800000995d */ /* 0x004fea0003900000 */
[----:B------:R-:W2:Y:S02]  /*18a60*/  @!P1 SYNCS.PHASECHK.TRANS64 P1, [R5+URZ+0x16840], R0 ;  /* 0x01684000050095a7 */ /* 0x000ea4000802007f */
[----:B--2---:R-:W-:Y:S05]  /*18a70*/  @!P1 BRA `(.L_x_1085) ;  /* 0xfffffffc00f09947 */ /* 0x004fea000383ffff */
[----:B------:R-:W-:Y:S05]  /*18a80*/  BRA `(.L_x_1206) ;  /* 0xffffffc0006c7947 */ /* 0x000fea000383ffff */
.L_x_1087:
[----:B--2---:R2:W3:Y:S02]  /*18a90*/  SYNCS.PHASECHK.TRANS64.TRYWAIT P1, [R23+URZ+0x16840], R2 ;  /* 0x01684002170075a7 */ /* 0x0044e4000802017f */
[----:B---3--:R-:W-:Y:S05]  /*18aa0*/  @!P1 NANOSLEEP.SYNCS 0x989680 ;  /* 0x009896800000995d */ /* 0x008fea0003900000 */
[----:B------:R-:W3:Y:S02]  /*18ab0*/  @!P1 SYNCS.PHASECHK.TRANS64 P1, [R23+URZ+0x16840], R2 ;  /* 0x01684002170095a7 */ /* 0x000ee4000802007f */
[----:B---3--:R-:W-:Y:S05]  /*18ac0*/  @!P1 BRA `(.L_x_1087) ;  /* 0xfffffffc00f09947 */ /* 0x008fea000383ffff */
[----:B------:R-:W-:Y:S05]  /*18ad0*/  BRA `(.L_x_1207) ;  /* 0xffffffc000787947 */ /* 0x000fea000383ffff */
.L_x_1089:
[----:B---3--:R3:W4:Y:S02]  /*18ae0*/  SYNCS.PHASECHK.TRANS64.TRYWAIT P1, [R5+URZ+0x16860], R0 ;  /* 0x01686000050075a7 */ /* 0x008724000802017f */
[----:B----4-:R-:W-:Y:S05]  /*18af0*/  @!P1 NANOSLEEP.SYNCS 0x989680 ;  /* 0x009896800000995d */ /* 0x010fea0003900000 */
[----:B------:R-:W4:Y:S02]  /*18b00*/  @!P1 SYNCS.PHASECHK.TRANS64 P1, [R5+URZ+0x16860], R0 ;  /* 0x01686000050095a7 */ /* 0x000f24000802007f */
[----:B----4-:R-:W-:Y:S05]  /*18b10*/  @!P1 BRA `(.L_x_1089) ;  /* 0xfffffffc00f09947 */ /* 0x010fea000383ffff */
[----:B------:R-:W-:Y:S05]  /*18b20*/  BRA `(.L_x_1208) ;  /* 0xffffffc000747947 */ /* 0x000fea000383ffff */
.L_x_1209:
        /* <DEDUP_REMOVED lines=13> */
.L_x_3108:


//--------------------- .text._ZN7cutlass13device_kernelIN5flash11enable_sm90INS1_16FlashAttnFwdSm90INS1_25CollectiveMainloopFwdSm90ILi2EN4cute5tupleIJNS5_1CILi1EEES8_S8_EEENS6_IJNS7_ILi192EEENS7_ILi128EEENS7_ILi64EEEEEELi64ENS_6half_tEfNS_4arch4Sm90ELb0ELb1ELb1ELb1ELb1ELb0ELb0ELb1ELb1ELb1ELb0ELb0EEENS1_21CollectiveEpilogueFwdINS6_IJSA_SC_SB_EEES9_SE_SG_Li384ELb1ELb1ELb0ELb0EEENS1_36VarlenDynamicPersistentTileSchedulerILi192ELi128ELi384ELi128ELb0ELb1ELb1ELb1ELb0ELb1EEEEEEEEEvNT_6ParamsE --------------------------
	.section	.text._ZN7cutlass13device_kernelIN5flash11enable_sm90INS1_16FlashAttnFwdSm90INS1_25CollectiveMainloopFwdSm90ILi2EN4cute5tupleIJNS5_1CILi1EEES8_S8_EEENS6_IJNS7_ILi192EEENS7_ILi128EEENS7_ILi64EEEEEELi64ENS_6half_tEfNS_4arch4Sm90ELb0ELb1ELb1ELb1ELb1ELb0ELb0ELb1ELb1ELb1ELb0ELb0EEENS1_21CollectiveEpilogueFwdINS6_IJSA_SC_SB_EEES9_SE_SG_Li384ELb1ELb1ELb0ELb0EEENS1_36VarlenDynamicPersistentTileSchedulerILi192ELi128ELi384ELi128ELb0ELb1ELb1ELb1ELb0ELb1EEEEEEEEEvNT_6ParamsE,"ax",@progbits
	.align	128
.text._ZN7cutlass13device_kernelIN5flash11enable_sm90INS1_16FlashAttnFwdSm90INS1_25CollectiveMainloopFwdSm90ILi2EN4cute5tupleIJNS5_1CILi1EEES8_S8_EEENS6_IJNS7_ILi192EEENS7_ILi128EEENS7_ILi64EEEEEELi64ENS_6half_tEfNS_4arch4Sm90ELb0ELb1ELb1ELb1ELb1ELb0ELb0ELb1ELb1ELb1ELb0ELb0EEENS1_21CollectiveEpilogueFwdINS6_IJSA_SC_SB_EEES9_SE_SG_Li384ELb1ELb1ELb0ELb0EEENS1_36VarlenDynamicPersistentTileSchedulerILi192ELi128ELi384ELi128ELb0ELb1ELb1ELb1ELb0ELb1EEEEEEEEEvNT_6ParamsE:
        .type           _ZN7cutlass13device_kernelIN5flash11enable_sm90INS1_16FlashAttnFwdSm90INS1_25CollectiveMainloopFwdSm90ILi2EN4cute5tupleIJNS5_1CILi1EEES8_S8_EEENS6_IJNS7_ILi192EEENS7_ILi128EEENS7_ILi64EEEEEELi64ENS_6half_tEfNS_4arch4Sm90ELb0ELb1ELb1ELb1ELb1ELb0ELb0ELb1ELb1ELb1ELb0ELb0EEENS1_21CollectiveEpilogueFwdINS6_IJSA_SC_SB_EEES9_SE_SG_Li384ELb1ELb1ELb0ELb0EEENS1_36VarlenDynamicPersistentTileSchedulerILi192ELi128ELi384ELi128ELb0ELb1ELb1ELb1ELb0ELb1EEEEEEEEEvNT_6ParamsE,@function
        .size           _ZN7cutlass13device_kernelIN5flash11enable_sm90INS1_16FlashAttnFwdSm90INS1_25CollectiveMainloopFwdSm90ILi2EN4cute5tupleIJNS5_1CILi1EEES8_S8_EEENS6_IJNS7_ILi192EEENS7_ILi128EEENS7_ILi64EEEEEELi64ENS_6half_tEfNS_4arch4Sm90ELb0ELb1ELb1ELb1ELb1ELb0ELb0ELb1ELb1ELb1ELb0ELb0EEENS1_21CollectiveEpilogueFwdINS6_IJSA_SC_SB_EEES9_SE_SG_Li384ELb1ELb1ELb0ELb0EEENS1_36VarlenDynamicPersistentTileSchedulerILi192ELi128ELi384ELi128ELb0ELb1ELb1ELb1ELb0ELb1EEEEEEEEEvNT_6ParamsE,(.L_x_3109 - _ZN7cutlass13device_kernelIN5flash11enable_sm90INS1_16FlashAttnFwdSm90INS1_25CollectiveMainloopFwdSm90ILi2EN4cute5tupleIJNS5_1CILi1EEES8_S8_EEENS6_IJNS7_ILi192EEENS7_ILi128EEENS7_ILi64EEEEEELi64ENS_6half_tEfNS_4arch4Sm90ELb0ELb1ELb1ELb1ELb1ELb0ELb0ELb1ELb1ELb1ELb0ELb0EEENS1_21CollectiveEpilogueFwdINS6_IJSA_SC_SB_EEES9_SE_SG_Li384ELb1ELb1ELb0ELb0EEENS1_36VarlenDynamicPersistentTileSchedulerILi192ELi128ELi384ELi128ELb0ELb1ELb1ELb1ELb0ELb1EEEEEEEEEvNT_6ParamsE)
        .other          _ZN7cutlass13device_kernelIN5flash11enable_sm90INS1_16FlashAttnFwdSm90INS1_25CollectiveMainloopFwdSm90ILi2EN4cute5tupleIJNS5_1CILi1EEES8_S8_EEENS6_IJNS7_ILi192EEENS7_ILi128EEENS7_ILi64EEEEEELi64ENS_6half_tEfNS_4arch4Sm90ELb0ELb1ELb1ELb1ELb1ELb0ELb0ELb1ELb1ELb1ELb0ELb0EEENS1_21CollectiveEpilogueFwdINS6_IJSA_SC_SB_EEES9_SE_SG_Li384ELb1ELb1ELb0ELb0EEENS1_36VarlenDynamicPersistentTileSchedulerILi192ELi128ELi384ELi128ELb0ELb1ELb1ELb1ELb0ELb1EEEEEEEEEvNT_6ParamsE,@"STO_CUDA_ENTRY STV_DEFAULT"
_ZN7cutlass13device_kernelIN5flash11enable_sm90INS1_16FlashAttnFwdSm90INS1_25CollectiveMainloopFwdSm90ILi2EN4cute5tupleIJNS5_1CILi1EEES8_S8_EEENS6_IJNS7_ILi192EEENS7_ILi128EEENS7_ILi64EEEEEELi64ENS_6half_tEfNS_4arch4Sm90ELb0ELb1ELb1ELb1ELb1ELb0ELb0ELb1ELb1ELb1ELb0ELb0EEENS1_21CollectiveEpilogueFwdINS6_IJSA_SC_SB_EEES9_SE_SG_Li384ELb1ELb1ELb0ELb0EEENS1_36VarlenDynamicPersistentTileSchedulerILi192ELi128ELi384ELi128ELb0ELb1ELb1ELb1ELb0ELb1EEEEEEEEEvNT_6ParamsE:
        /* <DEDUP_REMOVED lines=45> */
.L_x_1210:
        /* <DEDUP_REMOVED lines=22> */
.L_x_1211:
        /* <DEDUP_REMOVED lines=18> */
.L_x_1212:
        /* <DEDUP_REMOVED lines=22> */
.L_x_1213:
        /* <DEDUP_REMOVED lines=23> */
.L_x_1214:
        /* <DEDUP_REMOVED lines=8> */
.L_x_1216:
        /* <DEDUP_REMOVED lines=25> */
[----:B------:R-:W-:Y:S01]  /*0a30*/  R2UR UR5, R5 ;  /* 0x00000000050572ca */ /* 0x000fe200000e0000 */
[----:B------:R-:W-:Y:S01]  /*0a40*/  UMOV UR46, URZ ;  /* 0x0000003f002e7c82 */ /* 0x000fe20008000000 */
[CC--:B------:R-:W-:Y:S02]  /*0a50*/  LEA.HI R153, R0.reuse, R157.reuse, RZ, 0x7 ;  /* 0x0000009d00997211 */ /* 0x0c0fe400078f38ff */
[----:B------:R-:W-:-:S02]  /*0a60*/  LEA.HI R3, R0, R157, RZ, 0x5 ;  /* 0x0000009d00037211 */ /* 0x000fc400078f28ff */
[----:B------:R-:W-:Y:S02]  /*0a70*/  LOP3.LUT R152, R153, 0xffffff80, RZ, 0xc0, !PT ;  /* 0xffffff8099987812 */ /* 0x000fe400078ec0ff */
[CC--:B------:R-:W-:Y:S01]  /*0a80*/  LEA.HI R2, R0.reuse, R157.reuse, RZ, 0x4 ;  /* 0x0000009d00027211 */ /* 0x0c0fe200078f20ff */
[----:B------:R-:W-:Y:S01]  /*0a90*/  IMAD.SHL.U32 R3, R3, 0x20, RZ ;  /* 0x0000002003037824 */ /* 0x000fe200078e00ff */
[----:B------:R-:W-:Y:S01]  /*0aa0*/  LEA.HI R10, R0, R157, RZ, 0x2 ;  /* 0x0000009d000a7211 */ /* 0x000fe200078f10ff */
[C---:B------:R-:W-:Y:S01]  /*0ab0*/  IMAD.IADD R152, R157.reuse, 0x1, -R152 ;  /* 0x000000019d987824 */ /* 0x040fe200078e0a98 */
[----:B------:R-:W-:Y:S02]  /*0ac0*/  LOP3.LUT R4, R2, 0x3fffff0, RZ, 0xc0, !PT ;  /* 0x03fffff002047812 */ /* 0x000fe400078ec0ff */
[----:B------:R-:W-:Y:S02]  /*0ad0*/  SHF.R.S32.HI R5, RZ, 0x4, R2 ;  /* 0x00000004ff057819 */ /* 0x000fe40000011402 */
[----:B------:R-:W-:Y:S01]  /*0ae0*/  SHF.R.S32.HI R7, RZ, 0x1f, R152 ;  /* 0x0000001fff077819 */ /* 0x000fe20000011498 */
[----:B------:R-:W-:Y:S01]  /*0af0*/  IMAD.IADD R4, R157, 0x1, -R4 ;  /* 0x000000019d047824 */ /* 0x000fe200078e0a04 */
[----:B------:R-:W-:-:S02]  /*0b00*/  LOP3.LUT R3, R3, 0xfffffc00, RZ, 0xc0, !PT ;  /* 0xfffffc0003037812 */ /* 0x000fc400078ec0ff */
[----:B------:R-:W-:Y:S02]  /*0b10*/  LEA.HI R6, R7, R152, RZ, 0x2 ;  /* 0x0000009807067211 */ /* 0x000fe400078f10ff */
[----:B------:R-:W-:Y:S01]  /*0b20*/  LEA.HI R2, R2, R5, RZ, 0x1 ;  /* 0x0000000502027211 */ /* 0x000fe200078f08ff */
[----:B------:R-:W-:Y:S01]  /*0b30*/  IMAD R3, R4, 0x40, R3 ;  /* 0x0000004004037824 */ /* 0x000fe200078e0203 */
[--C-:B------:R-:W-:Y:S02]  /*0b40*/  SHF.R.S32.HI R8, RZ, 0x2, R6.reuse ;  /* 0x00000002ff087819 */ /* 0x100fe40000011406 */
[----:B------:R-:W-:Y:S02]  /*0b50*/  SHF.R.S32.HI R9, RZ, 0x1f, R6 ;  /* 0x0000001fff097819 */ /* 0x000fe40000011406 */
[----:B------:R-:W-:Y:S02]  /*0b60*/  SHF.R.S32.HI R153, RZ, 0x7, R153 ;  /* 0x00000007ff997819 */ /* 0x000fe40000011499 */
[----:B------:R-:W-:-:S02]  /*0b70*/  LOP3.LUT R10, R10, 0xfffffffc, RZ, 0xc0, !PT ;  /* 0xfffffffc0a0a7812 */ /* 0x000fc400078ec0ff */
[----:B------:R-:W-:Y:S01]  /*0b80*/  LEA.HI R9, R9, R8, RZ, 0x3 ;  /* 0x0000000809097211 */ /* 0x000fe200078f18ff */
[----:B------:R-:W-:Y:S01]  /*0b90*/  IMAD.HI R4, R153, 0x55555556, RZ ;  /* 0x5555555699047827 */ /* 0x000fe200078e02ff */
[----:B------:R-:W-:Y:S02]  /*0ba0*/  LOP3.LUT R2, R2, 0x1ffffffe, RZ, 0xc0, !PT ;  /* 0x1ffffffe02027812 */ /* 0x000fe400078ec0ff */
[----:B------:R-:W-:Y:S01]  /*0bb0*/  LEA.HI R0, R0, R157, RZ, 0x3 ;  /* 0x0000009d00007211 */ /* 0x000fe200078f18ff */
[----:B------:R-:W-:Y:S01]  /*0bc0*/  IMAD.IADD R10, R157, 0x1, -R10 ;  /* 0x000000019d0a7824 */ /* 0x000fe200078e0a0a */
[----:B------:R-:W-:Y:S01]  /*0bd0*/  LOP3.LUT R9, R9, 0xfffffff8, RZ, 0xc0, !PT ;  /* 0xfffffff809097812 */ /* 0x000fe200078ec0ff */
[----:B------:R-:W-:Y:S01]  /*0be0*/  IMAD.IADD R2, R5, 0x1, -R2 ;  /* 0x0000000105027824 */ /* 0x000fe200078e0a02 */
[----:B------:R-:W-:Y:S02]  /*0bf0*/  LEA.HI R7, R7, R152, RZ, 0x5 ;  /* 0x0000009807077211 */ /* 0x000fe400078f28ff */
[----:B------:R-:W-:Y:S01]  /*0c00*/  LOP3.LUT R18, R0, 0xfffffff8, RZ, 0xc0, !PT ;  /* 0xfffffff800127812 */ /* 0x000fe200078ec0ff */
[----:B------:R-:W-:Y:S01]  /*0c10*/  IMAD.IADD R8, R8, 0x1, -R9 ;  /* 0x0000000108087824 */ /* 0x000fe200078e0a09 */
[----:B------:R-:W-:Y:S01]  /*0c20*/  LEA.HI R4, R4, R4, RZ, 0x1 ;  /* 0x0000000404047211 */ /* 0x000fe200078f08ff */
[----:B------:R-:W-:Y:S01]  /*0c30*/  IMAD R155, R2, 0x8, R3 ;  /* 0x00000008029b7824 */ /* 0x000fe200078e0203 */
[----:B------:R-:W-:Y:S01]  /*0c40*/  LEA.HI R5, R10, R10, RZ, 0x1 ;  /* 0x0000000a0a057211 */ /* 0x000fe200078f08ff */
[----:B------:R-:W-:Y:S01]  /*0c50*/  IMAD.IADD R18, R157, 0x1, -R18 ;  /* 0x000000019d127824 */ /* 0x000fe200078e0a12 */
[----:B------:R-:W-:Y:S01]  /*0c60*/  SHF.R.S32.HI R7, RZ, 0x5, R7 ;  /* 0x00000005ff077819 */ /* 0x000fe20000011407 */
[----:B------:R-:W-:Y:S01]  /*0c70*/  IMAD R4, R4, -0x3, R153 ;  /* 0xfffffffd04047824 */ /* 0x000fe200078e0299 */
[----:B------:R-:W-:Y:S01]  /*0c80*/  LOP3.LUT R5, R5, 0x1ffffffe, RZ, 0xc0, !PT ;  /* 0x1ffffffe05057812 */ /* 0x000fe200078ec0ff */
[----:B------:R-:W-:Y:S01]  /*0c90*/  IMAD.SHL.U32 R19, R18, 0x8, RZ ;  /* 0x0000000812137824 */ /* 0x000fe200078e00ff */
[----:B------:R-:W-:Y:S01]  /*0ca0*/  LOP3.LUT R3, R6, 0x7ffffffc, RZ, 0xc0, !PT ;  /* 0x7ffffffc06037812 */ /* 0x000fe200078ec0ff */
[----:B------:R-:W-:Y:S01]  /*0cb0*/  IMAD R7, R7, 0x10, R8 ;  /* 0x0000001007077824 */ /* 0x000fe200078e0208 */
[----:B------:R-:W-:Y:S01]  /*0cc0*/  SHF.R.S32.HI R23, RZ, 0x3, R0 ;  /* 0x00000003ff177819 */ /* 0x000fe20000011400 */
[----:B------:R-:W-:Y:S01]  /*0cd0*/  IMAD.IADD R5, R10, 0x1, -R5 ;  /* 0x000000010a057824 */ /* 0x000fe200078e0a05 */
[----:B------:R-:W-:Y:S01]  /*0ce0*/  SHF.R.S32.HI R156, RZ, 0x1f, R19 ;  /* 0x0000001fff9c7819 */ /* 0x000fe20000011413 */
[----:B------:R-:W-:-:S02]  /*0cf0*/  IMAD R154, R4, 0x40, R7 ;  /* 0x00000040049a7824 */ /* 0x000fc400078e0207 */
[----:B------:R-:W-:Y:S02]  /*0d00*/  IMAD.IADD R16, R152, 0x1, -R3 ;  /* 0x0000000198107824 */ /* 0x000fe400078e0a03 */
[----:B------:R-:W-:-:S07]  /*0d10*/  IMAD R17, R5, 0x8, R154 ;  /* 0x0000000805117824 */ /* 0x000fce00078e029a */
.L_x_1312:
[----:B------:R-:W-:Y:S01]  /*0d20*/  ULDC.64 UR8, c[0x0][0xa28] ;  /* 0x00028a0000087ab9 */ /* 0x000fe20000000a00 */
[----:B------:R-:W-:Y:S01]  /*0d30*/  ULDC UR4, c[0x0][0x424] ;  /* 0x0001090000047ab9 */ /* 0x000fe20000000800 */
[----:B------:R-:W-:-:S04]  /*0d40*/  UISETP.NE.U32.AND UP0, UPT, UR8, URZ, UPT ;  /* 0x0000003f0800728c */ /* 0x000fc8000bf05070 */
[----:B------:R-:W-:-:S03]  /*0d50*/  UISETP.NE.AND.EX UP0, UPT, UR9, URZ, UPT, UP0 ;  /* 0x0000003f0900728c */ /* 0x000fc6000bf05300 */
[----:B------:R-:W-:Y:S02]  /*0d60*/  ULDC.64 UR8, c[0x0][0xa18] ;  /* 0x0002860000087ab9 */ /* 0x000fe40000000a00 */
[----:B------:R-:W-:Y:S01]  /*0d70*/  UISETP.NE.U32.AND UP1, UPT, UR8, URZ, UPT ;  /* 0x0000003f0800728c */ /* 0x000fe2000bf25070 */
[----:B------:R-:W-:-:S03]  /*0d80*/  PLOP3.LUT P0, PT, PT, PT, UP0, 0x80, 0x0 ;  /* 0x000000000000781c */ /* 0x000fc60003f0f008 */
[----:B------:R-:W-:-:S03]  /*0d90*/  UISETP.NE.AND.EX UP1, UPT, UR9, URZ, UPT, UP1 ;  /* 0x0000003f0900728c */ /* 0x000fc6000bf25310 */
[----:B------:R-:W-:Y:S02]  /*0da0*/  @UP0 ULDC.64 UR8, c[0x0][0xa28] ;  /* 0x00028a0000080ab9 */ /* 0x000fe40000000a00 */
[----:B------:R-:W-:Y:S01]  /*0db0*/  @UP0 UIMAD.WIDE UR8, UR6, 0x4, UR8 ;  /* 0x00000004060808a5 */ /* 0x000fe2000f8e0208 */
[----:B------:R-:W-:-:S05]  /*0dc0*/  PLOP3.LUT P2, PT, PT, PT, UP1, 0x80, 0x0 ;  /* 0x000000000000781c */ /* 0x000fca0003f4f018 */
[----:B------:R-:W-:Y:S01]  /*0dd0*/  @UP1 ULDC.64 UR10, c[0x0][0xa18] ;  /* 0x00028600000a1ab9 */ /* 0x000fe20000000a00 */
[----:B012---:R-:W-:Y:S02]  /*0de0*/  IMAD.U32 R2, RZ, RZ, UR8 ;  /* 0x00000008ff027e24 */ /* 0x007fe4000f8e00ff */
[----:B------:R-:W-:Y:S01]  /*0df0*/  IMAD.U32 R3, RZ, RZ, UR9 ;  /* 0x00000009ff037e24 */ /* 0x000fe2000f8e00ff */
[----:B------:R-:W-:-:S04]  /*0e00*/  @UP1 UIMAD.WIDE UR8, UR6, 0x4, UR10 ;  /* 0x00000004060818a5 */ /* 0x000fc8000f8e020a */
[----:B------:R-:W2:Y:S02]  /*0e10*/  @P0 LDG.E R2, desc[UR52][R2.64] ;  /* 0x0000003402020981 */ /* 0x000ea4000c1e1900 */
[----:B------:R-:W-:Y:S02]  /*0e20*/  IMAD.U32 R4, RZ, RZ, UR8 ;  /* 0x00000008ff047e24 */ /* 0x000fe4000f8e00ff */
[----:B------:R-:W-:Y:S01]  /*0e30*/  IMAD.U32 R5, RZ, RZ, UR9 ;  /* 0x00000009ff057e24 */ /* 0x000fe2000f8e00ff */
[----:B------:R-:W-:-:S04]  /*0e40*/  ULDC.64 UR8, c[0x0][0x418] ;  /* 0x0001060000087ab9 */ /* 0x000fc80000000a00 */
[----:B------:R-:W3:Y:S01]  /*0e50*/  @P2 LDG.E R4, desc[UR52][R4.64] ;  /* 0x0000003404042981 */ /* 0x000ee2000c1e1900 */
[----:B------:R-:W-:Y:S01]  /*0e60*/  UISETP.NE.U32.AND UP0, UPT, UR8, URZ, UPT ;  /* 0x0000003f0800728c */ /* 0x000fe2000bf05070 */
[----:B------:R-:W-:Y:S01]  /*0e70*/  UMOV UR41, URZ ;  /* 0x0000003f00297c82 */ /* 0x000fe20008000000 */
[----:B------:R-:W-:Y:S02]  /*0e80*/  UMOV UR38, UR7 ;  /* 0x0000000700267c82 */ /* 0x000fe40008000000 */
[----:B------:R-:W-:-:S03]  /*0e90*/  UISETP.NE.AND.EX UP0, UPT, UR9, URZ, UPT, UP0 ;  /* 0x0000003f0900728c */ /* 0x000fc6000bf05300 */
[----:B------:R-:W-:Y:S01]  /*0ea0*/  ULDC.64 UR8, c[0x0][0xa20] ;  /* 0x0002880000087ab9 */ /* 0x000fe20000000a00 */
[----:B------:R-:W-:Y:S01]  /*0eb0*/  USEL UR4, UR4, 0x1, UP0 ;  /* 0x0000000104047887 */ /* 0x000fe20008000000 */
[----:B------:R-:W-:Y:S01]  /*0ec0*/  ISETP.NE.U32.AND P1, PT, RZ, UR8, PT ;  /* 0x00000008ff007c0c */ /* 0x000fe2000bf25070 */
[----:B------:R-:W-:Y:S02]  /*0ed0*/  ULDC UR8, c[0x0][0x2f0] ;  /* 0x0000bc0000087ab9 */ /* 0x000fe40000000800 */
[----:B------:R-:W-:Y:S01]  /*0ee0*/  UIMAD UR4, UR4, UR8, URZ ;  /* 0x00000008040472a4 */ /* 0x000fe2000f8e023f */
[----:B------:R-:W-:Y:S02]  /*0ef0*/  ISETP.NE.AND.EX P1, PT, RZ, UR9, PT, P1 ;  /* 0x00000009ff007c0c */ /* 0x000fe4000bf25310 */
[----:B--2---:R-:W-:Y:S02]  /*0f00*/  @P0 R2UR UR41, R2 ;  /* 0x00000000022902ca */ /* 0x004fe400000e0000 */
[----:B---3--:R-:W-:Y:S01]  /*0f10*/  @P2 R2UR UR37, R4 ;  /* 0x00000000042522ca */ /* 0x008fe200000e0000 */
[----:B-----5:R-:W-:-:S14]  /*0f20*/  @P2 BRA `(.L_x_1217) ;  /* 0x0000000000382947 */ /* 0x020fdc0003800000 */
[----:B------:R-:W-:Y:S01]  /*0f30*/  ULDC.64 UR8, c[0x0][0xa00] ;  /* 0x0002800000087ab9 */ /* 0x000fe20000000a00 */
[----:B------:R-:W-:Y:S01]  /*0f40*/  ULDC UR37, c[0x0][0x288] ;  /* 0x0000a20000257ab9 */ /* 0x000fe20000000800 */
        /* <DEDUP_REMOVED lines=12> */
.L_x_1217:
[----:B------:R-:W-:Y:S01]  /*1010*/  UMOV UR39, UR6 ;  /* 0x0000000600277c82 */ /* 0x000fe20008000000 */
[----:B------:R-:W-:Y:S05]  /*1020*/  @!P1 BRA `(.L_x_1218) ;  /* 0x00000000001c9947 */ /* 0x000fea0003800000 */
[----:B------:R-:W-:Y:S02]  /*1030*/  ULDC.64 UR8, c[0x0][0xa20] ;  /* 0x0002880000087ab9 */ /* 0x000fe40000000a00 */
[----:B------:R-:W-:-:S06]  /*1040*/  UIMAD.WIDE UR6, UR6, 0x4, UR8 ;  /* 0x00000004060678a5 */ /* 0x000fcc000f8e0208 */
[----:B------:R-:W-:Y:S02]  /*1050*/  IMAD.U32 R2, RZ, RZ, UR6 ;  /* 0x00000006ff027e24 */ /* 0x000fe4000f8e00ff */
[----:B------:R-:W-:-:S05]  /*1060*/  IMAD.U32 R3, RZ, RZ, UR7 ;  /* 0x00000007ff037e24 */ /* 0x000fca000f8e00ff */
[----:B------:R-:W2:Y:S02]  /*1070*/  LDG.E R2, desc[UR52][R2.64] ;  /* 0x0000003402027981 */ /* 0x000ea4000c1e1900 */
[----:B--2---:R-:W-:Y:S01]  /*1080*/  R2UR UR4, R2 ;  /* 0x00000000020472ca */ /* 0x004fe200000e0000 */
[----:B------:R-:W-:-:S14]  /*1090*/  BRA `(.L_x_1219) ;  /* 0x0000000000347947 */ /* 0x000fdc0003800000 */
.L_x_1218:
        /* <DEDUP_REMOVED lines=13> */
.L_x_1219:
[----:B------:R-:W-:Y:S01]  /*1170*/  ULDC UR6, c[0x0][0x448] ;  /* 0x0001120000067ab9 */ /* 0x000fe20000000800 */
[----:B------:R-:W-:Y:S02]  /*1180*/  UIMAD UR40, UR5, 0xc0, URZ ;  /* 0x000000c0052878a4 */ /* 0x000fe4000f8e023f */
[----:B------:R-:W-:Y:S02]  /*1190*/  UISETP.NE.AND UP0, UPT, UR6, 0x1, UPT ;  /* 0x000000010600788c */ /* 0x000fe4000bf05270 */
[----:B------:R-:W-:Y:S02]  /*11a0*/  UIADD3 UR8, UR40, 0xbf, URZ ;  /* 0x000000bf28087890 */ /* 0x000fe4000fffe03f */
[----:B------:R-:W-:Y:S02]  /*11b0*/  UIADD3 UR41, -UR41, UR4, URZ ;  /* 0x0000000429297290 */ /* 0x000fe4000fffe13f */
[----:B------:R-:W-:Y:S01]  /*11c0*/  UP2UR UR51, UPR, URZ, 0x1 ;  /* 0x000000013f337883 */ /* 0x000fe20008000000 */
[----:B------:R-:W-:Y:S01]  /*11d0*/  ULDC.64 UR4, c[0x0][0x9e0] ;  /* 0x0002780000047ab9 */ /* 0x000fe20000000a00 */
[----:B------:R-:W-:-:S03]  /*11e0*/  UIADD3 UR9, UR41, 0x1, -UR37 ;  /* 0x0000000129097890 */ /* 0x000fc6000fffe825 */
[----:B------:R-:W-:Y:S01]  /*11f0*/  @UP0 ULDC UR6, c[0x0][0x44c] ;  /* 0x0001130000060ab9 */ /* 0x000fe20000000800 */
[----:B------:R-:W-:Y:S01]  /*1200*/  @UP0 ULDC UR10, c[0x0][0x450] ;  /* 0x00011400000a0ab9 */ /* 0x000fe20000000800 */
[----:B------:R-:W-:-:S04]  /*1210*/  UIMAD.WIDE.U32 UR6, UR8, UR6, URZ ;  /* 0x00000006080672a5 */ /* 0x000fc8000f8e003f */
[----:B------:R-:W-:Y:S02]  /*1220*/  @UP0 USHF.R.U32.HI UR8, URZ, UR10, UR7 ;  /* 0x0000000a3f080299 */ /* 0x000fe40008011607 */
[----:B------:R-:W-:Y:S02]  /*1230*/  UISETP.GE.AND UP0, UPT, UR5, 0x1, UPT ;  /* 0x000000010500788c */ /* 0x000fe4000bf06270 */
[----:B------:R-:W-:Y:S02]  /*1240*/  UIADD3 UR8, UR9, UR8, URZ ;  /* 0x0000000809087290 */ /* 0x000fe4000fffe03f */
[----:B------:R-:W-:Y:S02]  /*1250*/  UP2UR UR50, UPR, URZ, 0x1 ;  /* 0x000000013f327883 */ /* 0x000fe40008000000 */
[----:B------:R-:W-:Y:S01]  /*1260*/  PLOP3.LUT P0, PT, PT, PT, UP0, 0x40, 0x0 ;  /* 0x000000000000781c */ /* 0x000fe20003f0e808 */
[----:B------:R-:W-:-:S06]  /*1270*/  UIADD3 UR4, UR8, UR4, URZ ;  /* 0x0000000408047290 */ /* 0x000fcc000fffe03f */
[----:B------:R-:W-:-:S06]  /*1280*/  IMAD.U32 R0, RZ, RZ, UR4 ;  /* 0x00000004ff007e24 */ /* 0x000fcc000f8e00ff */
[----:B------:R-:W-:Y:S05]  /*1290*/  @P0 BRA `(.L_x_1220) ;  /* 0x0000000000400947 */ /* 0x000fea0003800000 */
        /* <DEDUP_REMOVED lines=10> */
.L_x_1221:
[----:B------:R-:W-:-:S11]  /*1340*/  UISETP.NE.AND UP0, UPT, UR5, 0x1, UPT ;  /* 0x000000010500788c */ /* 0x000fd6000bf05270 */
[----:B------:R-:W-:Y:S02]  /*1350*/  @UP0 ULDC.64 UR8, c[0x0][0x9e8] ;  /* 0x00027a0000080ab9 */ /* 0x000fe40000000a00 */
[----:B------:R-:W-:-:S04]  /*1360*/  UIMAD.WIDE.U32 UR6, UR4, UR8, URZ ;  /* 0x00000008040672a5 */ /* 0x000fc8000f8e003f */
[----:B------:R-:W-:-:S12]  /*1370*/  @UP0 USHF.R.U32.HI UR4, URZ, UR9, UR7 ;  /* 0x000000093f040299 */ /* 0x000fd80008011607 */
.L_x_1222:
[----:B------:R-:W-:-:S06]  /*1380*/  UIMAD UR4, UR4, UR5, UR5 ;  /* 0x00000005040472a4 */ /* 0x000fcc000f8e0205 */
[----:B------:R-:W-:-:S07]  /*1390*/  VIMNMX R0, R0, UR4, PT ;  /* 0x0000000400007c48 */ /* 0x000fce000bfe0100 */
.L_x_1220:
[----:B------:R-:W-:Y:S01]  /*13a0*/  UISETP.NE.AND UP0, UPT, UR51, URZ, UPT ;  /* 0x0000003f3300728c */ /* 0x000fe2000bf05270 */
[----:B------:R-:W-:Y:S01]  /*13b0*/  VIADD R0, R0, 0x7f ;  /* 0x0000007f00007836 */ /* 0x000fe20000000000 */
[----:B------:R-:W-:Y:S01]  /*13c0*/  UMOV UR9, UR40 ;  /* 0x0000002800097c82 */ /* 0x000fe20008000000 */
[----:B------:R-:W-:Y:S02]  /*13d0*/  UIADD3 UR4, UR41, 0x7f, URZ ;  /* 0x0000007f29047890 */ /* 0x000fe4000fffe03f */
[----:B------:R-:W-:Y:S01]  /*13e0*/  UIADD3 UR54, UR41, -UR37, URZ ;  /* 0x8000002529367290 */ /* 0x000fe2000fffe03f */
        /* <DEDUP_REMOVED lines=27> */
.L_x_1224:
[----:B------:R-:W-:-:S11]  /*15a0*/  UISETP.NE.AND UP0, UPT, UR5, 0x1, UPT ;  /* 0x000000010500788c */ /* 0x000fd6000bf05270 */
[----:B------:R-:W-:Y:S02]  /*15b0*/  @UP0 ULDC.64 UR10, c[0x0][0x9e8] ;  /* 0x00027a00000a0ab9 */ /* 0x000fe40000000a00 */
[----:B------:R-:W-:-:S04]  /*15c0*/  UIMAD.WIDE.U32 UR6, UR4, UR10, URZ ;  /* 0x0000000a040672a5 */ /* 0x000fc8000f8e003f */
[----:B------:R-:W-:-:S12]  /*15d0*/  @UP0 USHF.R.U32.HI UR4, URZ, UR11, UR7 ;  /* 0x0000000b3f040299 */ /* 0x000fd80008011607 */
.L_x_1225:
[----:B------:R-:W-:-:S04]  /*15e0*/  UIMAD UR4, UR4, UR5, URZ ;  /* 0x00000005040472a4 */ /* 0x000fc8000f8e023f */
[----:B------:R-:W-:-:S04]  /*15f0*/  UISETP.LT.AND UP0, UPT, UR9, UR4, UPT ;  /* 0x000000040900728c */ /* 0x000fc8000bf01270 */
[----:B------:R-:W-:-:S12]  /*1600*/  USEL UR9, UR9, UR4, !UP0 ;  /* 0x0000000409097287 */ /* 0x000fd8000c000000 */
.L_x_1223:
[----:B------:R-:W-:Y:S01]  /*1610*/  USHF.R.S32.HI UR4, URZ, 0x1f, UR9 ;  /* 0x0000001f3f047899 */ /* 0x000fe20008011409 */
[----:B------:R-:W-:Y:S01]  /*1620*/  PLOP3.LUT P0, PT, PT, PT, PT, 0x80, 0x0 ;  /* 0x000000000000781c */ /* 0x000fe20003f0f070 */
[----:B------:R-:W-:Y:S01]  /*1630*/  IMAD.MOV.U32 R0, RZ, RZ, RZ ;  /* 0x000000ffff007224 */ /* 0x000fe200078e00ff */
[----:B------:R-:W-:Y:S01]  /*1640*/  CS2R R118, SRZ ;  /* 0x0000000000767805 */ /* 0x000fe2000001ff00 */
[----:B------:R-:W-:Y:S01]  /*1650*/  ULEA.HI UR4, UR4, UR9, URZ, 0x7 ;  /* 0x0000000904047291 */ /* 0x000fe2000f8f383f */
[----:B------:R-:W-:Y:S01]  /*1660*/  IMAD.MOV.U32 R20, RZ, RZ, RZ ;  /* 0x000000ffff147224 */ /* 0x000fe200078e00ff */
[----:B------:R-:W-:Y:S02]  /*1670*/  CS2R R116, SRZ ;  /* 0x0000000000747805 */ /* 0x000fe4000001ff00 */
[----:B------:R-:W-:Y:S01]  /*1680*/  CS2R R114, SRZ ;  /* 0x0000000000727805 */ /* 0x000fe2000001ff00 */
[----:B------:R-:W-:Y:S01]  /*1690*/  USHF.R.S32.HI UR4, URZ, 0x7, UR4 ;  /* 0x000000073f047899 */ /* 0x000fe20008011404 */
[----:B------:R-:W-:-:S02]  /*16a0*/  CS2R R112, SRZ ;  /* 0x0000000000707805 */ /* 0x000fc4000001ff00 */
[----:B------:R-:W-:Y:S01]  /*16b0*/  CS2R R14, SRZ ;  /* 0x00000000000e7805 */ /* 0x000fe2000001ff00 */
[----:B------:R-:W-:Y:S01]  /*16c0*/  IMAD.MOV.U32 R110, RZ, RZ, RZ ;  /* 0x000000ffff6e7224 */ /* 0x000fe200078e00ff */
[----:B------:R-:W-:Y:S01]  /*16d0*/  UISETP.LT.AND UP0, UPT, URZ, UR4, UPT ;  /* 0x000000043f00728c */ /* 0x000fe2000bf01270 */
[----:B------:R-:W-:Y:S02]  /*16e0*/  CS2R R24, SRZ ;  /* 0x0000000000187805 */ /* 0x000fe4000001ff00 */
[----:B------:R-:W-:Y:S01]  /*16f0*/  CS2R R12, SRZ ;  /* 0x00000000000c7805 */ /* 0x000fe2000001ff00 */
[----:B------:R-:W-:Y:S01]  /*1700*/  IMAD.MOV.U32 R106, RZ, RZ, RZ ;  /* 0x000000ffff6a7224 */ /* 0x000fe200078e00ff */
[----:B------:R-:W-:Y:S01]  /*1710*/  USEL UR42, URZ, UR4, !UP0 ;  /* 0x000000043f2a7287 */ /* 0x000fe2000c000000 */
[----:B------:R-:W-:Y:S01]  /*1720*/  IMAD.MOV.U32 R27, RZ, RZ, RZ ;  /* 0x000000ffff1b7224 */ /* 0x000fe200078e00ff */
[----:B------:R-:W-:Y:S02]  /*1730*/  CS2R R102, SRZ ;  /* 0x0000000000667805 */ /* 0x000fe4000001ff00 */
[----:B------:R-:W-:-:S02]  /*1740*/  CS2R R100, SRZ ;  /* 0x0000000000647805 */ /* 0x000fc4000001ff00 */
[----:B------:R-:W-:Y:S02]  /*1750*/  CS2R R98, SRZ ;  /* 0x0000000000627805 */ /* 0x000fe4000001ff00 */
[----:B------:R-:W-:Y:S02]  /*1760*/  CS2R R96, SRZ ;  /* 0x0000000000607805 */ /* 0x000fe4000001ff00 */
[----:B------:R-:W-:Y:S02]  /*1770*/  ISETP.GT.AND P1, PT, R88, UR42, PT ;  /* 0x0000002a58007c0c */ /* 0x000fe4000bf24270 */
[----:B------:R-:W-:Y:S02]  /*1780*/  CS2R R94, SRZ ;  /* 0x00000000005e7805 */ /* 0x000fe4000001ff00 */
[----:B------:R-:W-:Y:S02]  /*1790*/  CS2R R92, SRZ ;  /* 0x00000000005c7805 */ /* 0x000fe4000001ff00 */
[----:B------:R-:W-:Y:S01]  /*17a0*/  CS2R R90, SRZ ;  /* 0x00000000005a7805 */ /* 0x000fe2000001ff00 */
[----:B------:R-:W-:-:S06]  /*17b0*/  IMAD.MOV.U32 R89, RZ, RZ, RZ ;  /* 0x000000ffff597224 */ /* 0x000fcc00078e00ff */
        /* <DEDUP_REMOVED lines=32> */
.L_x_1227:
        /* <DEDUP_REMOVED lines=9> */
.L_x_1405:
[----:B------:R-:W-:Y:S05]  /*1a50*/  @!P0 BRA `(.L_x_1229) ;  /* 0x0000000000048947 */ /* 0x000fea0003800000 */
[----:B------:R-:W-:Y:S01]  /*1a60*/  BPT.TRAP 0x1 ;  /* 0x000000040000795c */ /* 0x000fe20000300000 */
.L_x_1229:
[----:B------:R-:W-:Y:S02]  /*1a70*/  IMAD.U32 R13, RZ, RZ, UR46 ;  /* 0x0000002eff0d7e24 */ /* 0x000fe4000f8e00ff */
[----:B0-----:R-:W-:-:S03]  /*1a80*/  IMAD.U32 R0, RZ, RZ, UR47 ;  /* 0x0000002fff007e24 */ /* 0x001fc6000f8e00ff */
[----:B------:R-:W-:Y:S02]  /*1a90*/  LEA R13, R13, UR45, 0x3 ;  /* 0x0000002d0d0d7c11 */ /* 0x000fe4000f8e18ff */
[----:B------:R-:W-:-:S04]  /*1aa0*/  SHF.L.U32 R0, R0, 0x1f, RZ ;  /* 0x0000001f00007819 */ /* 0x000fc800000006ff */
[----:B------:R0:W1:Y:S01]  /*1ab0*/  SYNCS.PHASECHK.TRANS64.TRYWAIT P1, [R13+URZ+0x16830], R0 ;  /* 0x016830000d0075a7 */ /* 0x000062000802017f */
[----:B------:R-:W-:Y:S05]  /*1ac0*/  @!P0 BRA `(.L_x_1230) ;  /* 0x0000000000048947 */ /* 0x000fea0003800000 */
[----:B------:R-:W-:Y:S01]  /*1ad0*/  BPT.TRAP 0x1 ;  /* 0x000000040000795c */ /* 0x000fe20000300000 */
.L_x_1230:
[----:B-1----:R-:W-:Y:S05]  /*1ae0*/  @P1 BRA `(.L_x_1231) ;  /* 0x0000000000081947 */ /* 0x002fea0003800000 */
[----:B------:R-:W1:Y:S02]  /*1af0*/  SYNCS.PHASECHK.TRANS64.TRYWAIT P1, [R13+URZ+0x16830], R0 ;  /* 0x016830000d0075a7 */ /* 0x000e64000802017f */
[----:B-1----:R-:W-:Y:S05]  /*1b00*/  @!P1 BRA `(.L_x_1232) ;  /* 0x0000014c00849947 */ /* 0x002fea0003800000 */
.L_x_1231:
        /* <DEDUP_REMOVED lines=35> */
.L_x_1233:
[----:B------:R-:W-:Y:S01]  /*1d40*/  UISETP.NE.AND UP1, UPT, UR51, URZ, UPT ;  /* 0x0000003f3300728c */ /* 0x000fe2000bf25270 */
[----:B------:R-:W-:Y:S01]  /*1d50*/  R2UR UR6, R13 ;  /* 0x000000000d0672ca */ /* 0x000fe200000e0000 */
[----:B------:R-:W-:Y:S01]  /*1d60*/  ULDC UR7, c[0x0][0x9d8] ;  /* 0x0002760000077ab9 */ /* 0x000fe20000000800 */
[----:B------:R-:W-:Y:S01]  /*1d70*/  UISETP.NE.AND UP0, UPT, UR50, URZ, UPT ;  /* 0x0000003f3200728c */ /* 0x000fe2000bf05270 */
[----:B------:R-:W-:Y:S01]  /*1d80*/  FMUL.FTZ R7, R34, UR7 ;  /* 0x0000000722077c20 */ /* 0x000fe20008410000 */
[----:B------:R-:W-:Y:S01]  /*1d90*/  FMUL.FTZ R34, R63, UR7 ;  /* 0x000000073f227c20 */ /* 0x000fe20008410000 */
[----:B------:R-:W-:Y:S01]  /*1da0*/  PLOP3.LUT P1, PT, PT, PT, UP1, 0x80, 0x0 ;  /* 0x000000000000781c */ /* 0x000fe20003f2f018 */
[----:B------:R-:W-:Y:S01]  /*1db0*/  VIADD R63, R17, UR40 ;  /* 0x00000028113f7c36 */ /* 0x000fe20008000000 */
[----:B------:R-:W-:Y:S01]  /*1dc0*/  PLOP3.LUT P2, PT, PT, PT, UP1, 0x80, 0x0 ;  /* 0x000000000000781c */ /* 0x000fe20003f4f018 */
[----:B------:R-:W-:Y:S01]  /*1dd0*/  FMUL.FTZ R9, R38, UR7 ;  /* 0x0000000726097c20 */ /* 0x000fe20008410000 */
[----:B------:R-:W-:Y:S01]  /*1de0*/  FMUL.FTZ R6, R35, UR7 ;  /* 0x0000000723067c20 */ /* 0x000fe20008410000 */
[----:B------:R-:W-:Y:S01]  /*1df0*/  @UP1 ULDC UR10, c[0x0][0x44c] ;  /* 0x00011300000a1ab9 */ /* 0x000fe20000000800 */
[----:B------:R-:W-:Y:S01]  /*1e00*/  FMUL.FTZ R38, R40, UR7 ;  /* 0x0000000728267c20 */ /* 0x000fe20008410000 */
[----:B------:R-:W-:Y:S01]  /*1e10*/  FMUL.FTZ R35, R62, UR7 ;  /* 0x000000073e237c20 */ /* 0x000fe20008410000 */
[----:B------:R-:W-:Y:S01]  /*1e20*/  FMUL.FTZ R40, R66, UR7 ;  /* 0x0000000742287c20 */ /* 0x000fe20008410000 */
[----:B------:R-:W-:Y:S01]  /*1e30*/  FMUL.FTZ R66, R69, UR7 ;  /* 0x0000000745427c20 */ /* 0x000fe20008410000 */
[----:B------:R-:W-:Y:S01]  /*1e40*/  UIADD3 UR6, UR6, 0x16840, URZ ;  /* 0x0001684006067890 */ /* 0x000fe2000fffe03f */
[----:B------:R-:W-:Y:S01]  /*1e50*/  FMUL.FTZ R5, R24, UR7 ;  /* 0x0000000718057c20 */ /* 0x000fe20008410000 */
[----:B------:R-:W-:Y:S01]  /*1e60*/  FMUL.FTZ R12, R25, UR7 ;  /* 0x00000007190c7c20 */ /* 0x000fe20008410000 */
[----:B01----:R-:W-:Y:S01]  /*1e70*/  @P1 IMAD.HI.U32 R13, R63, UR10, RZ ;  /* 0x0000000a3f0d1c27 */ /* 0x003fe2000f8e00ff */
[----:B------:R-:W-:-:S03]  /*1e80*/  @UP1 ULDC UR10, c[0x0][0x450] ;  /* 0x00011400000a1ab9 */ /* 0x000fc60000000800 */
[----:B------:R-:W-:Y:S01]  /*1e90*/  FMUL.FTZ R4, R30, UR7 ;  /* 0x000000071e047c20 */ /* 0x000fe20008410000 */
[----:B------:R-:W-:Y:S01]  /*1ea0*/  FMUL.FTZ R3, R31, UR7 ;  /* 0x000000071f037c20 */ /* 0x000fe20008410000 */
[----:B------:R-:W-:Y:S01]  /*1eb0*/  FMUL.FTZ R92, R33, UR7 ;  /* 0x00000007215c7c20 */ /* 0x000fe20008410000 */
[----:B------:R-:W-:Y:S01]  /*1ec0*/  @P2 SHF.R.U32.HI R63, RZ, UR10, R13 ;  /* 0x0000000aff3f2c19 */ /* 0x000fe2000801160d */
[----:B------:R-:W-:Y:S02]  /*1ed0*/  IMAD.MOV.U32 R13, RZ, RZ, -0x80 ;  /* 0xffffff80ff0d7424 */ /* 0x000fe400078e00ff */
[----:B------:R-:W-:Y:S01]  /*1ee0*/  FMUL.FTZ R91, R32, UR7 ;  /* 0x00000007205b7c20 */ /* 0x000fe20008410000 */
[----:B------:R-:W-:Y:S01]  /*1ef0*/  FMUL.FTZ R8, R39, UR7 ;  /* 0x0000000727087c20 */ /* 0x000fe20008410000 */
[----:B------:R-:W-:Y:S01]  /*1f00*/  FMUL.FTZ R11, R42, UR7 ;  /* 0x000000072a0b7c20 */ /* 0x000fe20008410000 */
[----:B------:R-:W0:Y:S01]  /*1f10*/  SHFL.IDX PT, R62, R63, RZ, 0x1c1f ;  /* 0x001c1fff3f3e7589 */ /* 0x000e2200000e0000 */
[----:B------:R-:W-:-:S02]  /*1f20*/  IMAD R69, R88, R13, 0x80 ;  /* 0x0000008058457424 */ /* 0x000fc400078e020d */
        /* <DEDUP_REMOVED lines=24> */
[----:B------:R-:W-:-:S02]  /*20b0*/  VIADD R13, R69, 0x1 ;  /* 0x00000001450d7836 */ /* 0x000fc40000000000 */
        /* <DEDUP_REMOVED lines=27> */
[----:B------:R-:W-:Y:S01]  /*2270*/  IMAD.U32 R57, RZ, RZ, UR37 ;  /* 0x00000025ff397e24 */ /* 0x000fe2000f8e00ff */
[----:B------:R-:W1:Y:S01]  /*2280*/  MUFU.TANH R5, R5 ;  /* 0x0000000500057308 */ /* 0x000e620000002400 */
[----:B------:R-:W-:Y:S01]  /*2290*/  ULDC UR22, c[0x0][0x9dc] ;  /* 0x0002770000167ab9 */ /* 0x000fe20000000800 */
[----:B------:R-:W-:Y:S01]  /*22a0*/  SYNCS.ARRIVE.TRANS64.RED.A1T0 RZ, [UR6], RZ ;  /* 0x000000ffffff79a7 */ /* 0x000fe20008100406 */
[----:B------:R-:W-:Y:S01]  /*22b0*/  ULOP3.LUT UR6, URZ, UR22, URZ, 0x33, !UPT ;  /* 0x000000163f067292 */ /* 0x000fe2000f8e333f */
[----:B------:R-:W-:Y:S01]  /*22c0*/  IADD3 R56, -R57, UR41, R56 ;  /* 0x0000002939387c10 */ /* 0x000fe2000fffe138 */
[----:B------:R-:W-:Y:S01]  /*22d0*/  VIADD R13, R69, UR41 ;  /* 0x00000029450d7c36 */ /* 0x000fe20008000000 */
[----:B------:R-:W-:Y:S01]  /*22e0*/  ULDC UR11, c[0x0][0x9e0] ;  /* 0x00027800000b7ab9 */ /* 0x000fe20000000800 */
[----:B------:R-:W-:Y:S01]  /*22f0*/  LEA R74, R88, 0xffffff80, 0x7 ;  /* 0xffffff80584a7811 */ /* 0x000fe200078e38ff */
[----:B------:R-:W2:Y:S01]  /*2300*/  MUFU.TANH R12, R12 ;  /* 0x0000000c000c7308 */ /* 0x000ea20000002400 */
[----:B------:R-:W-:-:S02]  /*2310*/  IMAD R71, R16, -0x2, R13 ;  /* 0xfffffffe10477824 */ /* 0x000fc400078e020d */
[C---:B------:R-:W-:Y:S02]  /*2320*/  VIADD R78, R56.reuse, UR11 ;  /* 0x0000000b384e7c36 */ /* 0x040fe40008000000 */
[----:B------:R-:W-:-:S03]  /*2330*/  VIADD R73, R56, UR6 ;  /* 0x0000000638497c36 */ /* 0x000fc60008000000 */
[----:B------:R-:W3:Y:S01]  /*2340*/  MUFU.TANH R0, R0 ;  /* 0x0000000000007308 */ /* 0x000ee20000002400 */
[----:B0-----:R-:W-:Y:S01]  /*2350*/  VIADDMNMX R13, R62, R78, R71, PT ;  /* 0x0000004e3e0d7246 */ /* 0x001fe20003800147 */
[----:B------:R-:W-:-:S06]  /*2360*/  IMAD.IADD R65, R73, 0x1, R62 ;  /* 0x0000000149417824 */ /* 0x000fcc00078e023e */
[----:B------:R-:W0:Y:S08]  /*2370*/  MUFU.TANH R2, R2 ;  /* 0x0000000200027308 */ /* 0x000e300000002400 */
        /* <DEDUP_REMOVED lines=61> */
[----:B------:R-:W-:Y:S01]  /*2750*/  IMAD.U32 R67, RZ, RZ, UR37 ;  /* 0x00000025ff437e24 */ /* 0x000fe2000f8e00ff */
[----:B------:R-:W-:Y:S04]  /*2760*/  BSSY B0, `(.L_x_1235) ;  /* 0x0000013000007945 */ /* 0x000fe80003800000 */
[----:B------:R-:W-:-:S04]  /*2770*/  IADD3 R67, -R67, UR41, R62 ;  /* 0x0000002943437c10 */ /* 0x000fc8000fffe13e */
        /* <DEDUP_REMOVED lines=11> */
.L_x_1236:
[----:B------:R-:W-:Y:S02]  /*2830*/  ULDC UR6, c[0x0][0x9e4] ;  /* 0x0002790000067ab9 */ /* 0x000fe40000000800 */
[----:B------:R-:W-:-:S05]  /*2840*/  IMAD.U32 R62, RZ, RZ, UR6 ;  /* 0x00000006ff3e7e24 */ /* 0x000fca000f8e00ff */
[----:B------:R-:W-:-:S13]  /*2850*/  ISETP.NE.AND P1, PT, R62, 0x1, PT ;  /* 0x000000013e00780c */ /* 0x000fda0003f25270 */
[----:B------:R-:W1:Y:S02]  /*2860*/  @P1 LDC.64 R56, c[0x0][0x9e8] ;  /* 0x00027a00ff381b82 */ /* 0x000e640000000a00 */
[----:B-1----:R-:W-:-:S05]  /*2870*/  @P1 IMAD.HI.U32 R56, R67, R56, RZ ;  /* 0x0000003843381227 */ /* 0x002fca00078e00ff */
[----:B------:R-:W-:-:S07]  /*2880*/  @P1 SHF.R.U32.HI R67, RZ, R57, R56 ;  /* 0x00000039ff431219 */ /* 0x000fce0000011638 */
.L_x_1237:
[----:B------:R-:W-:Y:S05]  /*2890*/  BSYNC B0 ;  /* 0x0000000000007941 */ /* 0x000fea0003800000 */
.L_x_1235:
[----:B------:R-:W-:-:S04]  /*28a0*/  IMAD R67, R67, R62, -R74 ;  /* 0x0000003e43437224 */ /* 0x000fc800078e0a4a */
[----:B------:R-:W-:-:S05]  /*28b0*/  IMAD R56, R16, -0x2, R67 ;  /* 0xfffffffe10387824 */ /* 0x000fca00078e0243 */
[----:B------:R-:W-:Y:S02]  /*28c0*/  VIADDMNMX R13, R56, R62, R13, PT ;  /* 0x0000003e380d7246 */ /* 0x000fe4000380010d */
[----:B------:R-:W-:-:S07]  /*28d0*/  VIMNMX R65, R65, R56, !PT ;  /* 0x0000003841417248 */ /* 0x000fce0007fe0100 */
.L_x_1234:
[----:B------:R-:W2:Y:S01]  /*28e0*/  LDL.LU R57, [R1] ;  /* 0x0000000001397983 */ /* 0x000ea20000300800 */
[C---:B------:R-:W-:Y:S01]  /*28f0*/  ISETP.GE.AND P6, PT, R69.reuse, 0xa, PT ;  /* 0x0000000a4500780c */ /* 0x040fe20003fc6270 */
[----:B------:R-:W-:Y:S01]  /*2900*/  UISETP.NE.AND UP0, UPT, UR50, URZ, UPT ;  /* 0x0000003f3200728c */ /* 0x000fe2000bf05270 */
[C---:B------:R-:W-:Y:S02]  /*2910*/  ISETP.GE.AND P1, PT, R69.reuse, 0x2, PT ;  /* 0x000000024500780c */ /* 0x040fe40003f26270 */
[C---:B------:R-:W-:Y:S02]  /*2920*/  ISETP.GE.AND P2, PT, R69.reuse, 0x9, PT ;  /* 0x000000094500780c */ /* 0x040fe40003f46270 */
[----:B------:R-:W-:Y:S02]  /*2930*/  ISETP.GE.AND P5, PT, R69, 0x11, PT ;  /* 0x000000114500780c */ /* 0x000fe40003fa6270 */
[C---:B------:R-:W-:Y:S02]  /*2940*/  ISETP.GT.AND P4, PT, R65.reuse, 0x1, !P1 ;  /* 0x000000014100780c */ /* 0x040fe40004f84270 */
[----:B------:R-:W-:-:S02]  /*2950*/  ISETP.GT.AND P3, PT, R65, 0x8, !P2 ;  /* 0x000000084100780c */ /* 0x000fc40005764270 */
[C---:B------:R-:W-:Y:S02]  /*2960*/  ISETP.LT.OR P4, PT, R13.reuse, 0x2, P4 ;  /* 0x000000020d00780c */ /* 0x040fe40002781670 */
[----:B------:R-:W-:Y:S02]  /*2970*/  ISETP.LT.OR P3, PT, R13, 0x9, P3 ;  /* 0x000000090d00780c */ /* 0x000fe40001f61670 */
[----:B------:R-:W-:Y:S02]  /*2980*/  FSEL R130, R12, -INF , !P4 ;  /* 0xff8000000c827808 */ /* 0x000fe40006000000 */
[----:B------:R-:W-:Y:S01]  /*2990*/  FSEL R128, R89, -INF , !P3 ;  /* 0xff80000059807808 */ /* 0x000fe20005800000 */
[----:B------:R-:W1:Y:S01]  /*29a0*/  SHFL.IDX PT, R12, R63, 0x1, 0x1c1f ;  /* 0x003c1f003f0c7f89 */ /* 0x000e6200000e0000 */
[C---:B------:R-:W-:Y:S02]  /*29b0*/  ISETP.GT.AND P4, PT, R65.reuse, 0x9, !P6 ;  /* 0x000000094100780c */ /* 0x040fe40007784270 */
[----:B------:R-:W-:-:S02]  /*29c0*/  ISETP.GT.AND P3, PT, R65, 0x10, !P5 ;  /* 0x000000104100780c */ /* 0x000fc40006f64270 */
[C---:B------:R-:W-:Y:S02]  /*29d0*/  ISETP.LT.OR P4, PT, R13.reuse, 0xa, P4 ;  /* 0x0000000a0d00780c */ /* 0x040fe40002781670 */
[----:B------:R-:W-:Y:S02]  /*29e0*/  ISETP.LT.OR P3, PT, R13, 0x11, P3 ;  /* 0x000000110d00780c */ /* 0x000fe40001f61670 */
[----:B0-----:R-:W-:Y:S02]  /*29f0*/  FSEL R126, R90, -INF , !P4 ;  /* 0xff8000005a7e7808 */ /* 0x001fe40006000000 */
[----:B------:R-:W-:Y:S02]  /*2a00*/  ISETP.GE.AND P4, PT, R69, 0x19, PT ;  /* 0x000000194500780c */ /* 0x000fe40003f86270 */
[----:B------:R-:W-:Y:S02]  /*2a10*/  FSEL R124, R91, -INF , !P3 ;  /* 0xff8000005b7c7808 */ /* 0x000fe40005800000 */
[----:B--2---:R-:W-:-:S04]  /*2a20*/  LOP3.LUT R57, R57, 0xfffffffb, RZ, 0xc0, !PT ;  /* 0xfffffffb39397812 */ /* 0x004fc800078ec0ff */
[----:B------:R-:W-:-:S04]  /*2a30*/  @P6 LOP3.LUT R57, R57, 0x4, RZ, 0xfc, !PT ;  /* 0x0000000439396812 */ /* 0x000fc800078efcff */
[----:B------:R-:W-:-:S04]  /*2a40*/  LOP3.LUT R57, R57, 0xfffffff7, RZ, 0xc0, !PT ;  /* 0xfffffff739397812 */ /* 0x000fc800078ec0ff */
[----:B------:R-:W-:Y:S02]  /*2a50*/  @P5 LOP3.LUT R57, R57, 0x8, RZ, 0xfc, !PT ;  /* 0x0000000839395812 */ /* 0x000fe400078efcff */
[----:B------:R-:W-:Y:S02]  /*2a60*/  ISETP.GE.AND P5, PT, R69, 0x12, PT ;  /* 0x000000124500780c */ /* 0x000fe40003fa6270 */
[----:B------:R-:W-:Y:S02]  /*2a70*/  LOP3.LUT R57, R57, 0xffffffef, RZ, 0xc0, !PT ;  /* 0xffffffef39397812 */ /* 0x000fe400078ec0ff */
[----:B------:R-:W-:-:S04]  /*2a80*/  ISETP.GT.AND P3, PT, R65, 0x11, !P5 ;  /* 0x000000114100780c */ /* 0x000fc80006f64270 */
[----:B------:R-:W-:-:S04]  /*2a90*/  ISETP.LT.OR P3, PT, R13, 0x12, P3 ;  /* 0x000000120d00780c */ /* 0x000fc80001f61670 */
[----:B------:R-:W-:Y:S02]  /*2aa0*/  FSEL R120, R92, -INF , !P3 ;  /* 0xff8000005c787808 */ /* 0x000fe40005800000 */
[----:B------:R-:W-:Y:S02]  /*2ab0*/  @P5 LOP3.LUT R57, R57, 0x10, RZ, 0xfc, !PT ;  /* 0x0000001039395812 */ /* 0x000fe400078efcff */
[----:B------:R-:W-:Y:S02]  /*2ac0*/  ISETP.GT.AND P3, PT, R65, 0x18, !P4 ;  /* 0x000000184100780c */ /* 0x000fe40006764270 */
[----:B------:R-:W-:Y:S02]  /*2ad0*/  LOP3.LUT R57, R57, 0xfdffffff, RZ, 0xc0, !PT ;  /* 0xfdffffff39397812 */ /* 0x000fe400078ec0ff */
[----:B------:R-:W-:Y:S02]  /*2ae0*/  ISETP.LT.OR P3, PT, R13, 0x19, P3 ;  /* 0x000000190d00780c */ /* 0x000fe40001f61670 */
[----:B------:R-:W-:-:S02]  /*2af0*/  @P4 LOP3.LUT R57, R57, 0x2000000, RZ, 0xfc, !PT ;  /* 0x0200000039394812 */ /* 0x000fc400078efcff */
        /* <DEDUP_REMOVED lines=150> */
[----:B------:R-:W-:-:S03]  /*3460*/  ISETP.GT.AND P6, PT, R65, 0x79, !P6 ;  /* 0x000000794100780c */ /* 0x000fc600077c4270 */
[----:B------:R0:W-:Y:S01]  /*3470*/  STL [R1], R57 ;  /* 0x0000003901007387 */ /* 0x0001e20000100800 */
[----:B------:R-:W-:-:S04]  /*3480*/  ISETP.LT.OR P6, PT, R13, 0x7a, P6 ;  /* 0x0000007a0d00780c */ /* 0x000fc800037c1670 */
[----:B------:R-:W-:Y:S02]  /*3490*/  FSEL R42, R85, -INF , !P6 ;  /* 0xff800000552a7808 */ /* 0x000fe40007000000 */
[----:B------:R-:W-:-:S13]  /*34a0*/  PLOP3.LUT P6, PT, PT, PT, UP0, 0x40, 0x0 ;  /* 0x000000000000781c */ /* 0x000fda0003fce808 */
[----:B0-----:R-:W-:Y:S05]  /*34b0*/  @P6 BRA `(.L_x_1238) ;  /* 0x0000000000646947 */ /* 0x001fea0003800000 */
        /* <DEDUP_REMOVED lines=14> */
.L_x_1240:
[----:B------:R-:W-:Y:S02]  /*35a0*/  ULDC UR6, c[0x0][0x9e4] ;  /* 0x0002790000067ab9 */ /* 0x000fe40000000800 */
[----:B------:R-:W-:-:S05]  /*35b0*/  IMAD.U32 R47, RZ, RZ, UR6 ;  /* 0x00000006ff2f7e24 */ /* 0x000fca000f8e00ff */
[----:B------:R-:W-:-:S13]  /*35c0*/  ISETP.NE.AND P6, PT, R47, 0x1, PT ;  /* 0x000000012f00780c */ /* 0x000fda0003fc5270 */
[----:B------:R-:W0:Y:S02]  /*35d0*/  @P6 LDC.64 R12, c[0x0][0x9e8] ;  /* 0x00027a00ff0c6b82 */ /* 0x000e240000000a00 */
[----:B0-----:R-:W-:-:S05]  /*35e0*/  @P6 IMAD.HI.U32 R12, R43, R12, RZ ;  /* 0x0000000c2b0c6227 */ /* 0x001fca00078e00ff */
[----:B------:R-:W-:-:S07]  /*35f0*/  @P6 SHF.R.U32.HI R43, RZ, R13, R12 ;  /* 0x0000000dff2b6219 */ /* 0x000fce000001160c */
.L_x_1241:
[----:B------:R-:W-:Y:S05]  /*3600*/  BSYNC B0 ;  /* 0x0000000000007941 */ /* 0x000fea0003800000 */
.L_x_1239:
[----:B------:R-:W-:-:S04]  /*3610*/  IMAD R43, R43, R47, -R74 ;  /* 0x0000002f2b2b7224 */ /* 0x000fc800078e0a4a */
[----:B------:R-:W-:-:S05]  /*3620*/  IMAD R12, R16, -0x2, R43 ;  /* 0xfffffffe100c7824 */ /* 0x000fca00078e022b */
[----:B------:R-:W-:Y:S02]  /*3630*/  VIADDMNMX R5, R12, R47, R5, PT ;  /* 0x0000002f0c057246 */ /* 0x000fe40003800105 */
[----:B------:R-:W-:-:S07]  /*3640*/  VIMNMX R37, R37, R12, !PT ;  /* 0x0000000c25257248 */ /* 0x000fce0007fe0100 */
.L_x_1238:
        /* <DEDUP_REMOVED lines=110> */
[C---:B------:R-:W-:Y:S02]  /*3d30*/  ISETP.GT.AND P5, PT, R37.reuse, 0x78, !P5 ;  /* 0x000000782500780c */ /* 0x040fe40006fa4270 */
[----:B------:R-:W-:Y:S02]  /*3d40*/  ISETP.GT.AND P1, PT, R37, 0x41, !P1 ;  /* 0x000000412500780c */ /* 0x000fe40004f24270 */
[C---:B------:R-:W-:Y:S02]  /*3d50*/  ISETP.LT.OR P3, PT, R5.reuse, 0x71, P3 ;  /* 0x000000710500780c */ /* 0x040fe40001f61670 */
        /* <DEDUP_REMOVED lines=51> */
[----:B------:R-:W-:Y:S01]  /*4090*/  ISETP.GT.AND P6, PT, R37, 0x79, !P6 ;  /* 0x000000792500780c */ /* 0x000fe200077c4270 */
[-CC-:B------:R-:W-:Y:S01]  /*40a0*/  FFMA.FTZ R148, R39, R9.reuse, -R31.reuse ;  /* 0x0000000927947223 */ /* 0x180fe2000001081f */
[----:B------:R-:W-:Y:S01]  /*40b0*/  FSEL R0, R0, -INF , !P1 ;  /* 0xff80000000007808 */ /* 0x000fe20004800000 */
[-CC-:B------:R-:W-:Y:S01]  /*40c0*/  FFMA.FTZ R3, R130, R9.reuse, -R31.reuse ;  /* 0x0000000982037223 */ /* 0x180fe2000001081f */
[----:B------:R-:W-:Y:S01]  /*40d0*/  LOP3.LUT P1, RZ, R57, 0x4000000, RZ, 0xc0, !PT ;  /* 0x0400000039ff7812 */ /* 0x000fe2000782c0ff */
[-CC-:B------:R-:W-:Y:S01]  /*40e0*/  FFMA.FTZ R150, R128, R9.reuse, -R31.reuse ;  /* 0x0000000980967223 */ /* 0x180fe2000001081f */
[----:B------:R-:W-:Y:S01]  /*40f0*/  FMNMX.FTZ R11, R0, R94, !PT ;  /* 0x0000005e000b7209 */ /* 0x000fe20007810000 */
[----:B------:R-:W-:Y:S01]  /*4100*/  MUFU.EX2 R148, R148 ;  /* 0x0000009400947308 */ /* 0x000fe20000000800 */
[----:B------:R-:W-:Y:S01]  /*4110*/  ISETP.GT.AND P1, PT, R37, 0x68, !P1 ;  /* 0x000000682500780c */ /* 0x000fe20004f24270 */
[--C-:B------:R-:W-:Y:S01]  /*4120*/  FFMA.FTZ R7, R126, R9, -R31.reuse ;  /* 0x000000097e077223 */ /* 0x100fe2000001081f */
[----:B------:R-:W-:Y:S01]  /*4130*/  FMNMX.FTZ R11, R76, R11, !PT ;  /* 0x0000000b4c0b7209 */ /* 0x000fe20007810000 */
[-CC-:B------:R-:W-:Y:S01]  /*4140*/  FFMA.FTZ R144, R124, R9.reuse, -R31.reuse ;  /* 0x000000097c907223 */ /* 0x180fe2000001081f */
[----:B------:R-:W-:Y:S01]  /*4150*/  ISETP.LT.OR P1, PT, R5, 0x69, P1 ;  /* 0x000000690500780c */ /* 0x000fe20000f21670 */
[--C-:B------:R-:W-:Y:S01]  /*4160*/  FFMA.FTZ R120, R120, R9, -R31.reuse ;  /* 0x0000000978787223 */ /* 0x100fe2000001081f */
[----:B------:R-:W-:Y:S01]  /*4170*/  FMNMX.FTZ R11, R92, R11, !PT ;  /* 0x0000000b5c0b7209 */ /* 0x000fe20007810000 */
[----:B------:R-:W0:Y:S01]  /*4180*/  MUFU.EX2 R3, R3 ;  /* 0x0000000300037308 */ /* 0x000e220000000800 */
        /* <DEDUP_REMOVED lines=21> */
[--C-:B------:R-:W-:Y:S01]  /*42e0*/  FFMA.FTZ R138, R108, R9, -R31.reuse ;  /* 0x000000096c8a7223 */ /* 0x100fe2000001081f */
[----:B------:R-:W-:Y:S01]  /*42f0*/  FMNMX.FTZ R15, R84, R15, !PT ;  /* 0x0000000f540f7209 */ /* 0x000fe20007810000 */
[----:B------:R0:W-:Y:S01]  /*4300*/  MUFU.EX2 R13, R96 ;  /* 0x00000060000d7308 */ /* 0x0001e20000000800 */
[-CC-:B------:R-:W-:Y:S01]  /*4310*/  FFMA.FTZ R104, R104, R9.reuse, -R31.reuse ;  /* 0x0000000968687223 */ /* 0x180fe2000001081f */
[--C-:B------:R-:W-:Y:S01]  /*4320*/  FFMA.FTZ R134, R62, R9, -R31.reuse ;  /* 0x000000093e867223 */ /* 0x100fe2000001081f */
[----:B------:R-:W-:Y:S01]  /*4330*/  FMNMX.FTZ R15, R10, R15, !PT ;  /* 0x0000000f0a0f7209 */ /* 0x000fe20007810000 */
[-CC-:B------:R-:W-:Y:S01]  /*4340*/  FFMA.FTZ R128, R58, R9.reuse, -R31.reuse ;  /* 0x000000093a807223 */ /* 0x180fe2000001081f */
[-CC-:B------:R-:W-:Y:S01]  /*4350*/  FFMA.FTZ R130, R60, R9.reuse, -R31.reuse ;  /* 0x000000093c827223 */ /* 0x180fe2000001081f */
[--C-:B------:R-:W-:Y:S01]  /*4360*/  FFMA.FTZ R29, R66, R9, -R31.reuse ;  /* 0x00000009421d7223 */ /* 0x100fe2000001081f */
[----:B------:R-:W-:Y:S01]  /*4370*/  FMNMX.FTZ R15, R82, R15, !PT ;  /* 0x0000000f520f7209 */ /* 0x000fe20007810000 */
[----:B------:R-:W3:Y:S01]  /*4380*/  MUFU.EX2 R144, R144 ;  /* 0x0000009000907308 */ /* 0x000ee20000000800 */
[----:B0-----:R-:W-:Y:S01]  /*4390*/  FSEL R96, R21, -INF , !P2 ;  /* 0xff80000015607808 */ /* 0x001fe20005000000 */
[--C-:B------:R-:W-:Y:S01]  /*43a0*/  FFMA.FTZ R21, R54, R9, -R31.reuse ;  /* 0x0000000936157223 */ /* 0x100fe2000001081f */
[----:B------:R-:W-:Y:S01]  /*43b0*/  FMNMX.FTZ R25, R14, R15, !PT ;  /* 0x0000000f0e197209 */ /* 0x000fe20007810000 */
[-CC-:B------:R-:W-:Y:S01]  /*43c0*/  FFMA.FTZ R124, R56, R9.reuse, -R31.reuse ;  /* 0x00000009387c7223 */ /* 0x180fe2000001081f */
[-CC-:B------:R-:W-:Y:S01]  /*43d0*/  FFMA.FTZ R126, R52, R9.reuse, -R31.reuse ;  /* 0x00000009347e7223 */ /* 0x180fe2000001081f */
[--C-:B------:R-:W-:Y:S01]  /*43e0*/  FFMA.FTZ R39, R50, R9, -R31.reuse ;  /* 0x0000000932277223 */ /* 0x100fe2000001081f */
[----:B------:R-:W-:Y:S01]  /*43f0*/  FMNMX.FTZ R25, R80, R25, !PT ;  /* 0x0000001950197209 */ /* 0x000fe20007810000 */
[----:B------:R0:W4:Y:S01]  /*4400*/  MUFU.EX2 R11, R120 ;  /* 0x00000078000b7308 */ /* 0x0001220000000800 */
[----:B------:R-:W-:Y:S01]  /*4410*/  FFMA.FTZ R36, R36, R9, -R31 ;  /* 0x0000000924247223 */ /* 0x000fe2000001081f */
[----:B------:R-:W-:-:S02]  /*4420*/  F2FP.F16.F32.PACK_AB R148, R3, R148 ;  /* 0x000000940394723e */ /* 0x000fc400000000ff */
[----:B------:R-:W-:-:S04]  /*4430*/  FMNMX.FTZ R25, R78, R25, !PT ;  /* 0x000000194e197209 */ /* 0x000fc80007810000 */
[----:B------:R-:W-:Y:S01]  /*4440*/  FMNMX.FTZ R25, R30, R25, !PT ;  /* 0x000000191e197209 */ /* 0x000fe20007810000 */
[----:B------:R-:W5:Y:S01]  /*4450*/  MUFU.EX2 R146, R146 ;  /* 0x0000009200927308 */ /* 0x000f620000000800 */
[----:B0-----:R-:W-:Y:S01]  /*4460*/  FFMA.FTZ R120, R46, R9, -R31 ;  /* 0x000000092e787223 */ /* 0x001fe2000001081f */
[----:B-1----:R-:W-:Y:S01]  /*4470*/  FADD.FTZ R46, R150, R45 ;  /* 0x0000002d962e7221 */ /* 0x002fe20000010000 */
[----:B------:R-:W-:Y:S02]  /*4480*/  FMNMX.FTZ R33, R24, R25, !PT ;  /* 0x0000001918217209 */ /* 0x000fe40007810000 */
[C---:B--2---:R-:W-:Y:S01]  /*4490*/  F2FP.F16.F32.PACK_AB R150, R7.reuse, R150 ;  /* 0x000000960796723e */ /* 0x044fe200000000ff */
[----:B------:R-:W-:Y:S01]  /*44a0*/  FADD.FTZ R45, R7, R46 ;  /* 0x0000002e072d7221 */ /* 0x000fe20000010000 */
[----:B------:R-:W-:Y:S01]  /*44b0*/  FMNMX.FTZ R33, R32, R33, !PT ;  /* 0x0000002120217209 */ /* 0x000fe20007810000 */
[----:B------:R-:W0:Y:S02]  /*44c0*/  MUFU.EX2 R140, R140 ;  /* 0x0000008c008c7308 */ /* 0x000e240000000800 */
[----:B---3--:R-:W-:Y:S01]  /*44d0*/  FADD.FTZ R46, R144, R45 ;  /* 0x0000002d902e7221 */ /* 0x008fe20000010000 */
[----:B------:R-:W-:-:S02]  /*44e0*/  FMNMX.FTZ R33, R2, R33, !PT ;  /* 0x0000002102217209 */ /* 0x000fc40007810000 */
[C---:B----4-:R-:W-:Y:S01]  /*44f0*/  F2FP.F16.F32.PACK_AB R144, R11.reuse, R144 ;  /* 0x000000900b90723e */ /* 0x050fe200000000ff */
[----:B------:R-:W-:Y:S01]  /*4500*/  FADD.FTZ R45, R11, R46 ;  /* 0x0000002e0b2d7221 */ /* 0x000fe20000010000 */
[----:B------:R-:W-:Y:S01]  /*4510*/  FMNMX.FTZ R33, R34, R33, !PT ;  /* 0x0000002122217209 */ /* 0x000fe20007810000 */
[----:B------:R-:W1:Y:S03]  /*4520*/  MUFU.EX2 R15, R102 ;  /* 0x00000066000f7308 */ /* 0x000e660000000800 */
[----:B------:R-:W-:-:S04]  /*4530*/  FMNMX.FTZ R35, R40, R33, !PT ;  /* 0x0000002128237209 */ /* 0x000fc80007810000 */
[----:B------:R-:W-:Y:S01]  /*4540*/  FMNMX.FTZ R35, R106, R35, !PT ;  /* 0x000000236a237209 */ /* 0x000fe20007810000 */
[----:B------:R-:W2:Y:S03]  /*4550*/  MUFU.EX2 R142, R142 ;  /* 0x0000008e008e7308 */ /* 0x000ea60000000800 */
[----:B------:R-:W-:-:S04]  /*4560*/  FMNMX.FTZ R35, R44, R35, !PT ;  /* 0x000000232c237209 */ /* 0x000fc80007810000 */
[----:B------:R-:W-:Y:S01]  /*4570*/  FMNMX.FTZ R35, R118, R35, !PT ;  /* 0x0000002376237209 */ /* 0x000fe20007810000 */
[----:B------:R-:W3:Y:S03]  /*4580*/  MUFU.EX2 R25, R98 ;  /* 0x0000006200197308 */ /* 0x000ee60000000800 */
[----:B------:R-:W-:-:S04]  /*4590*/  FMNMX.FTZ R37, R122, R35, !PT ;  /* 0x000000237a257209 */ /* 0x000fc80007810000 */
[----:B------:R-:W-:Y:S01]  /*45a0*/  FMNMX.FTZ R37, R48, R37, !PT ;  /* 0x0000002530257209 */ /* 0x000fe20007810000 */
[----:B------:R-:W4:Y:S03]  /*45b0*/  MUFU.EX2 R136, R136 ;  /* 0x0000008800887308 */ /* 0x000f260000000800 */
        /* <DEDUP_REMOVED lines=9> */
[----:B-----5:R-:W-:-:S03]  /*4650*/  FFMA.FTZ R27, R68, R9, -R31 ;  /* 0x00000009441b7223 */ /* 0x020fc6000001081f */
[----:B------:R-:W5:Y:S04]  /*4660*/  SHFL.BFLY PT, R6, R37, 0x2, 0x1f ;  /* 0x0c401f0025067f89 */ /* 0x000f6800000e0000 */
[----:B------:R-:W-:Y:S08]  /*4670*/  MUFU.EX2 R35, R104 ;  /* 0x0000006800237308 */ /* 0x000ff00000000800 */
[----:B------:R-:W-:Y:S08]  /*4680*/  MUFU.EX2 R132, R132 ;  /* 0x0000008400847308 */ /* 0x000ff00000000800 */
[----:B------:R-:W-:Y:S01]  /*4690*/  MUFU.EX2 R134, R134 ;  /* 0x0000008600867308 */ /* 0x000fe20000000800 */
[----:B-----5:R-:W-:Y:S01]  /*46a0*/  FMNMX.FTZ R43, R37, R6, !PT ;  /* 0x00000006252b7209 */ /* 0x020fe20007810000 */
[-CC-:B------:R-:W-:Y:S01]  /*46b0*/  FFMA.FTZ R37, R64, R9.reuse, -R31.reuse ;  /* 0x0000000940257223 */ /* 0x180fe2000001081f */
[----:B------:R-:W-:-:S05]  /*46c0*/  FFMA.FTZ R31, R42, R9, -R31 ;  /* 0x000000092a1f7223 */ /* 0x000fca000001081f */
[----:B------:R-:W-:Y:S01]  /*46d0*/  MUFU.EX2 R21, R21 ;  /* 0x0000001500157308 */ /* 0x000fe20000000800 */
[----:B------:R-:W5:Y:S07]  /*46e0*/  SHFL.BFLY PT, R6, R43, 0x1, 0x1f ;  /* 0x0c201f002b067f89 */ /* 0x000f6e00000e0000 */
[----:B------:R-:W-:Y:S08]  /*46f0*/  MUFU.EX2 R128, R128 ;  /* 0x0000008000807308 */ /* 0x000ff00000000800 */
[----:B------:R-:W-:Y:S08]  /*4700*/  MUFU.EX2 R27, R27 ;  /* 0x0000001b001b7308 */ /* 0x000ff00000000800 */
        /* <DEDUP_REMOVED lines=16> */
[----:B------:R-:W-:Y:S01]  /*4810*/  FADD.FTZ R45, R13, R24 ;  /* 0x000000180d2d7221 */ /* 0x000fe20000010000 */
[-CC-:B------:R-:W-:Y:S01]  /*4820*/  FFMA.FTZ R24, R32, R9.reuse, -R43.reuse ;  /* 0x0000000920187223 */ /* 0x180fe2000001082b */
[-CC-:B------:R-:W-:Y:S01]  /*4830*/  FFMA.FTZ R147, R74, R9.reuse, -R43.reuse ;  /* 0x000000094a937223 */ /* 0x180fe2000001082b */
[-C--:B------:R-:W-:Y:S01]  /*4840*/  FFMA.FTZ R135, R2, R9.reuse, -R43 ;  /* 0x0000000902877223 */ /* 0x080fe2000001082b */
[----:B0-----:R-:W-:Y:S01]  /*4850*/  FADD.FTZ R32, R140, R45 ;  /* 0x0000002d8c207221 */ /* 0x001fe20000010000 */
[----:B------:R-:W0:Y:S01]  /*4860*/  MUFU.EX2 R0, R0 ;  /* 0x0000000000007308 */ /* 0x000e220000000800 */
[-CC-:B------:R-:W-:Y:S01]  /*4870*/  FFMA.FTZ R42, R86, R9.reuse, -R43.reuse ;  /* 0x00000009562a7223 */ /* 0x180fe2000001082b */
[-CC-:B------:R-:W-:Y:S01]  /*4880*/  FFMA.FTZ R141, R8, R9.reuse, -R43.reuse ;  /* 0x00000009088d7223 */ /* 0x180fe2000001082b */
[----:B-1----:R-:W-:Y:S01]  /*4890*/  FADD.FTZ R45, R15, R32 ;  /* 0x000000200f2d7221 */ /* 0x002fe20000010000 */
[-CC-:B------:R-:W-:Y:S01]  /*48a0*/  FFMA.FTZ R8, R84, R9.reuse, -R43.reuse ;  /* 0x0000000954087223 */ /* 0x180fe2000001082b */
[-CC-:B------:R-:W-:Y:S01]  /*48b0*/  FFMA.FTZ R143, R10, R9.reuse, -R43.reuse ;  /* 0x000000090a8f7223 */ /* 0x180fe2000001082b */
[-C--:B------:R-:W-:Y:S01]  /*48c0*/  FFMA.FTZ R10, R82, R9.reuse, -R43 ;  /* 0x00000009520a7223 */ /* 0x080fe2000001082b */
[----:B--2---:R-:W-:Y:S01]  /*48d0*/  FADD.FTZ R32, R142, R45 ;  /* 0x0000002d8e207221 */ /* 0x004fe20000010000 */
[----:B------:R-:W1:Y:S01]  /*48e0*/  MUFU.EX2 R151, R151 ;  /* 0x0000009700977308 */ /* 0x000e620000000800 */
[-CC-:B------:R-:W-:Y:S01]  /*48f0*/  FFMA.FTZ R129, R40, R9.reuse, -R43.reuse ;  /* 0x0000000928817223 */ /* 0x180fe2000001082b */
[-CC-:B------:R-:W-:Y:S01]  /*4900*/  FFMA.FTZ R137, R14, R9.reuse, -R43.reuse ;  /* 0x000000090e897223 */ /* 0x180fe2000001082b */
[----:B---3--:R-:W-:Y:S01]  /*4910*/  FADD.FTZ R47, R25, R32 ;  /* 0x00000020192f7221 */ /* 0x008fe20000010000 */
[-CC-:B------:R-:W-:Y:S01]  /*4920*/  FFMA.FTZ R32, R34, R9.reuse, -R43.reuse ;  /* 0x0000000922207223 */ /* 0x180fe2000001082b */
[-CC-:B------:R-:W-:Y:S01]  /*4930*/  FFMA.FTZ R14, R80, R9.reuse, -R43.reuse ;  /* 0x00000009500e7223 */ /* 0x180fe2000001082b */
[-C--:B------:R-:W-:Y:S01]  /*4940*/  FFMA.FTZ R139, R78, R9.reuse, -R43 ;  /* 0x000000094e8b7223 */ /* 0x080fe2000001082b */
[----:B----4-:R-:W-:Y:S01]  /*4950*/  FADD.FTZ R34, R136, R47 ;  /* 0x0000002f88227221 */ /* 0x010fe20000010000 */
        /* <DEDUP_REMOVED lines=13> */
[-CC-:B------:R-:W-:Y:S01]  /*4a30*/  FFMA.FTZ R20, R20, R9.reuse, -R43.reuse ;  /* 0x0000000914147223 */ /* 0x180fe2000001082b */
[-C--:B------:R-:W-:Y:S01]  /*4a40*/  FFMA.FTZ R96, R96, R9.reuse, -R43 ;  /* 0x0000000960607223 */ /* 0x080fe2000001082b */
[----:B------:R-:W-:Y:S01]  /*4a50*/  FADD.FTZ R40, R132, R47 ;  /* 0x0000002f84287221 */ /* 0x000fe20000010000 */
[----:B------:R-:W1:Y:S01]  /*4a60*/  MUFU.EX2 R4, R4 ;  /* 0x0000000400047308 */ /* 0x000e620000000800 */
[----:B--2---:R-:W-:Y:S01]  /*4a70*/  FADD.FTZ R2, R38, R45 ;  /* 0x0000002d26027221 */ /* 0x004fe20000010000 */
[C---:B------:R-:W-:Y:S01]  /*4a80*/  F2FP.F16.F32.PACK_AB R132, R5.reuse, R132 ;  /* 0x000000840584723e */ /* 0x040fe200000000ff */
[----:B------:R-:W-:Y:S01]  /*4a90*/  FADD.FTZ R47, R5, R40 ;  /* 0x00000028052f7221 */ /* 0x000fe20000010000 */
[--C-:B------:R-:W-:Y:S01]  /*4aa0*/  FFMA.FTZ R26, R26, R9, -R43.reuse ;  /* 0x000000091a1a7223 */ /* 0x100fe2000001082b */
[----:B------:R-:W-:Y:S01]  /*4ab0*/  F2FP.F16.F32.PACK_AB R149, R0, R149 ;  /* 0x000000950095723e */ /* 0x000fe200000000ff */
[-C--:B------:R-:W-:Y:S01]  /*4ac0*/  FFMA.FTZ R72, R72, R9.reuse, -R43 ;  /* 0x0000000948487223 */ /* 0x080fe2000001082b */
[----:B------:R-:W-:Y:S01]  /*4ad0*/  FADD.FTZ R40, R134, R47 ;  /* 0x0000002f86287221 */ /* 0x000fe20000010000 */
[----:B------:R-:W2:Y:S01]  /*4ae0*/  MUFU.EX2 R147, R147 ;  /* 0x0000009300937308 */ /* 0x000ea20000000800 */
[----:B0-----:R-:W-:Y:S01]  /*4af0*/  FADD.FTZ R45, R145, R2 ;  /* 0x00000002912d7221 */ /* 0x001fe20000010000 */
[-CC-:B------:R-:W-:Y:S01]  /*4b00*/  FFMA.FTZ R28, R28, R9.reuse, -R43.reuse ;  /* 0x000000091c1c7223 */ /* 0x180fe2000001082b */
[----:B------:R-:W-:Y:S01]  /*4b10*/  FADD.FTZ R47, R21, R40 ;  /* 0x00000028152f7221 */ /* 0x000fe20000010000 */
[----:B------:R-:W-:Y:S01]  /*4b20*/  FFMA.FTZ R43, R70, R9, -R43 ;  /* 0x00000009462b7223 */ /* 0x000fe2000001082b */
[----:B------:R-:W-:-:S02]  /*4b30*/  F2FP.F16.F32.PACK_AB R146, R13, R146 ;  /* 0x000000920d92723e */ /* 0x000fc400000000ff */
[----:B------:R-:W-:Y:S01]  /*4b40*/  FADD.FTZ R40, R128, R47 ;  /* 0x0000002f80287221 */ /* 0x000fe20000010000 */
[----:B------:R-:W0:Y:S01]  /*4b50*/  MUFU.EX2 R42, R42 ;  /* 0x0000002a002a7308 */ /* 0x000e220000000800 */
[----:B-1----:R-:W-:Y:S01]  /*4b60*/  FADD.FTZ R2, R4, R45 ;  /* 0x0000002d04027221 */ /* 0x002fe20000010000 */
[----:B------:R-:W-:Y:S02]  /*4b70*/  F2FP.F16.F32.PACK_AB R140, R15, R140 ;  /* 0x0000008c0f8c723e */ /* 0x000fe400000000ff */
[----:B------:R-:W-:Y:S02]  /*4b80*/  F2FP.F16.F32.PACK_AB R142, R25, R142 ;  /* 0x0000008e198e723e */ /* 0x000fe400000000ff */
[----:B------:R-:W-:Y:S02]  /*4b90*/  F2FP.F16.F32.PACK_AB R136, R33, R136 ;  /* 0x000000882188723e */ /* 0x000fe400000000ff */
[----:B------:R-:W1:Y:S01]  /*4ba0*/  MUFU.EX2 R141, R141 ;  /* 0x0000008d008d7308 */ /* 0x000e620000000800 */
[----:B--2---:R-:W-:Y:S01]  /*4bb0*/  FADD.FTZ R45, R147, R2 ;  /* 0x00000002932d7221 */ /* 0x004fe20000010000 */
[----:B------:R-:W-:-:S02]  /*4bc0*/  F2FP.F16.F32.PACK_AB R138, R35, R138 ;  /* 0x0000008a238a723e */ /* 0x000fc400000000ff */
[----:B------:R-:W-:Y:S02]  /*4bd0*/  F2FP.F16.F32.PACK_AB R134, R21, R134 ;  /* 0x000000861586723e */ /* 0x000fe400000000ff */
[----:B------:R-:W-:Y:S02]  /*4be0*/  F2FP.F16.F32.PACK_AB R128, R27, R128 ;  /* 0x000000801b80723e */ /* 0x000fe400000000ff */
[----:B------:R-:W2:Y:S01]  /*4bf0*/  MUFU.EX2 R8, R8 ;  /* 0x0000000800087308 */ /* 0x000ea20000000800 */
[----:B0-----:R-:W-:Y:S01]  /*4c00*/  FADD.FTZ R2, R42, R45 ;  /* 0x0000002d2a027221 */ /* 0x001fe20000010000 */
[----:B------:R-:W-:Y:S02]  /*4c10*/  F2FP.F16.F32.PACK_AB R151, R38, R151 ;  /* 0x000000972697723e */ /* 0x000fe400000000ff */
[----:B------:R-:W-:Y:S02]  /*4c20*/  F2FP.F16.F32.PACK_AB R145, R4, R145 ;  /* 0x000000910491723e */ /* 0x000fe400000000ff */
[----:B------:R-:W-:-:S02]  /*4c30*/  F2FP.F16.F32.PACK_AB R147, R42, R147 ;  /* 0x000000932a93723e */ /* 0x000fc400000000ff */
        /* <DEDUP_REMOVED lines=95> */
.L_x_1243:
[----:B------:R-:W-:Y:S02]  /*5230*/  ULDC UR14, c[0x0][0x9e4] ;  /* 0x00027900000e7ab9 */ /* 0x000fe40000000800 */
[----:B------:R-:W-:-:S11]  /*5240*/  UISETP.NE.AND UP0, UPT, UR14, 0x1, UPT ;  /* 0x000000010e00788c */ /* 0x000fd6000bf05270 */
[----:B------:R-:W-:Y:S02]  /*5250*/  @UP0 ULDC.64 UR18, c[0x0][0x9e8] ;  /* 0x00027a0000120ab9 */ /* 0x000fe40000000a00 */
[----:B------:R-:W-:-:S04]  /*5260*/  UIMAD.WIDE.U32 UR6, UR11, UR18, URZ ;  /* 0x000000120b0672a5 */ /* 0x000fc8000f8e003f */
[----:B------:R-:W-:-:S12]  /*5270*/  @UP0 USHF.R.U32.HI UR11, URZ, UR19, UR7 ;  /* 0x000000133f0b0299 */ /* 0x000fd80008011607 */
.L_x_1244:
[----:B------:R-:W-:-:S04]  /*5280*/  UIMAD UR11, UR11, UR14, UR14 ;  /* 0x0000000e0b0b72a4 */ /* 0x000fc8000f8e020e */
[----:B------:R-:W-:-:S04]  /*5290*/  UISETP.LT.AND UP0, UPT, UR10, UR11, UPT ;  /* 0x0000000b0a00728c */ /* 0x000fc8000bf01270 */
[----:B------:R-:W-:-:S12]  /*52a0*/  USEL UR10, UR10, UR11, UP0 ;  /* 0x0000000b0a0a7287 */ /* 0x000fd80008000000 */
.L_x_1242:
        /* <DEDUP_REMOVED lines=32> */
.L_x_1264:
[----:B------:R-:W-:Y:S01]  /*54b0*/  ISETP.NE.AND P2, PT, RZ, UR44, PT ;  /* 0x0000002cff007c0c */ /* 0x000fe2000bf45270 */
[----:B------:R-:W-:-:S04]  /*54c0*/  UISETP.NE.AND UP0, UPT, UR26, 0x1, UPT ;  /* 0x000000011a00788c */ /* 0x000fc8000bf05270 */
[----:B------:R-:W-:-:S04]  /*54d0*/  USEL UR47, URZ, 0x1, UP0 ;  /* 0x000000013f2f7887 */ /* 0x000fc80008000000 */
[----:B------:R-:W-:-:S04]  /*54e0*/  ULOP3.LUT UR47, UR27, UR47, URZ, 0x3c, !UPT ;  /* 0x0000002f1b2f7292 */ /* 0x000fc8000f8e3c3f */
[----:B------:R-:W-:Y:S08]  /*54f0*/  @P2 BRA `(.L_x_1246) ;  /* 0x0000000000382947 */ /* 0x000ff00003800000 */
[----:B------:R-:W-:Y:S05]  /*5500*/  @!P0 BRA `(.L_x_1247) ;  /* 0x0000000000048947 */ /* 0x000fea0003800000 */
[----:B------:R-:W-:Y:S01]  /*5510*/  BPT.TRAP 0x1 ;  /* 0x000000040000795c */ /* 0x000fe20000300000 */
.L_x_1247:
        /* <DEDUP_REMOVED lines=9> */
.L_x_1248:
[----:B-1----:R-:W-:Y:S05]  /*55b0*/  @P1 BRA `(.L_x_1246) ;  /* 0x0000000000081947 */ /* 0x002fea0003800000 */
[----:B------:R-:W1:Y:S02]  /*55c0*/  SYNCS.PHASECHK.TRANS64.TRYWAIT P1, [UR6+0x16830], R6 ;  /* 0x01683006ff0075a7 */ /* 0x000e640008020146 */
[----:B-1----:R-:W-:Y:S05]  /*55d0*/  @!P1 BRA `(.L_x_1249) ;  /* 0x0000011000e49947 */ /* 0x002fea0003800000 */
.L_x_1246:
        /* <DEDUP_REMOVED lines=28> */
.L_x_1251:
[----:B------:R-:W-:Y:S01]  /*57a0*/  ULEA UR6, UR26, UR45, 0x3 ;  /* 0x0000002d1a067291 */ /* 0x000fe2000f8e183f */
[----:B------:R-:W-:-:S05]  /*57b0*/  IMAD.U32 R6, RZ, RZ, UR27 ;  /* 0x0000001bff067e24 */ /* 0x000fca000f8e00ff */
[----:B------:R-:W-:-:S04]  /*57c0*/  SHF.L.U32 R6, R6, 0x1f, RZ ;  /* 0x0000001f06067819 */ /* 0x000fc800000006ff */
[----:B------:R0:W1:Y:S01]  /*57d0*/  SYNCS.PHASECHK.TRANS64.TRYWAIT P1, [UR6+0x16850], R6 ;  /* 0x01685006ff0075a7 */ /* 0x0000620008020146 */
[----:B------:R-:W-:Y:S05]  /*57e0*/  @!P0 BRA `(.L_x_1252) ;  /* 0x0000000000048947 */ /* 0x000fea0003800000 */
[----:B------:R-:W-:Y:S01]  /*57f0*/  BPT.TRAP 0x1 ;  /* 0x000000040000795c */ /* 0x000fe20000300000 */
.L_x_1252:
[----:B-1----:R-:W-:Y:S05]  /*5800*/  @P1 BRA `(.L_x_1250) ;  /* 0x0000000000081947 */ /* 0x002fea0003800000 */
[----:B------:R-:W1:Y:S02]  /*5810*/  SYNCS.PHASECHK.TRANS64.TRYWAIT P1, [UR6+0x16850], R6 ;  /* 0x01685006ff0075a7 */ /* 0x000e640008020146 */
[----:B-1----:R-:W-:Y:S05]  /*5820*/  @!P1 BRA `(.L_x_1253) ;  /* 0x0000011000689947 */ /* 0x002fea0003800000 */
.L_x_1250:
        /* <DEDUP_REMOVED lines=51> */
.L_x_1254:
[----:B------:R-:W-:Y:S01]  /*5b60*/  UISETP.NE.AND UP1, UPT, UR51, URZ, UPT ;  /* 0x0000003f3300728c */ /* 0x000fe2000bf25270 */
[----:B------:R-:W-:Y:S01]  /*5b70*/  FMUL.FTZ R126, R64, UR24 ;  /* 0x00000018407e7c20 */ /* 0x000fe20008410000 */
[----:B------:R-:W-:Y:S01]  /*5b80*/  VIADD R64, R17, UR40 ;  /* 0x0000002811407c36 */ /* 0x000fe20008000000 */
[----:B------:R-:W-:Y:S01]  /*5b90*/  ULEA UR6, UR46, UR45, 0x3 ;  /* 0x0000002d2e067291 */ /* 0x000fe2000f8e183f */
[----:B------:R-:W-:Y:S01]  /*5ba0*/  FMUL.FTZ R128, R65, UR24 ;  /* 0x0000001841807c20 */ /* 0x000fe20008410000 */
[----:B------:R-:W-:Y:S01]  /*5bb0*/  IMAD.SHL.U32 R65, R5, 0x80, RZ ;  /* 0x0000008005417824 */ /* 0x000fe200078e00ff */
[----:B------:R-:W-:Y:S01]  /*5bc0*/  PLOP3.LUT P1, PT, PT, PT, UP1, 0x80, 0x0 ;  /* 0x000000000000781c */ /* 0x000fe20003f2f018 */
[----:B------:R-:W-:Y:S01]  /*5bd0*/  UIADD3 UR6, UR6, 0x16840, URZ ;  /* 0x0001684006067890 */ /* 0x000fe2000fffe03f */
[----:B------:R-:W-:Y:S01]  /*5be0*/  PLOP3.LUT P2, PT, PT, PT, UP1, 0x80, 0x0 ;  /* 0x000000000000781c */ /* 0x000fe20003f4f018 */
[----:B------:R-:W-:Y:S01]  /*5bf0*/  FMUL.FTZ R20, R35, UR24 ;  /* 0x0000001823147c20 */ /* 0x000fe20008410000 */
[----:B------:R-:W-:Y:S01]  /*5c00*/  FMUL.FTZ R7, R27, UR24 ;  /* 0x000000181b077c20 */ /* 0x000fe20008410000 */
[----:B------:R-:W-:Y:S01]  /*5c10*/  @UP1 ULDC UR7, c[0x0][0x44c] ;  /* 0x0001130000071ab9 */ /* 0x000fe20000000800 */
[----:B------:R-:W-:Y:S01]  /*5c20*/  FMUL.FTZ R15, R28, UR24 ;  /* 0x000000181c0f7c20 */ /* 0x000fe20008410000 */
[----:B------:R-:W-:Y:S01]  /*5c30*/  FMUL.FTZ R10, R31, UR24 ;  /* 0x000000181f0a7c20 */ /* 0x000fe20008410000 */
[----:B------:R-:W-:Y:S01]  /*5c40*/  FMUL.FTZ R35, R41, UR24 ;  /* 0x0000001829237c20 */ /* 0x000fe20008410000 */
[----:B------:R-:W-:Y:S01]  /*5c50*/  UISETP.NE.AND UP0, UPT, UR50, URZ, UPT ;  /* 0x0000003f3200728c */ /* 0x000fe2000bf05270 */
[----:B------:R-:W-:Y:S01]  /*5c60*/  FMUL.FTZ R9, R24, UR24 ;  /* 0x0000001818097c20 */ /* 0x000fe20008410000 */
[----:B------:R-:W-:Y:S01]  /*5c70*/  FMUL.FTZ R11, R25, UR24 ;  /* 0x00000018190b7c20 */ /* 0x000fe20008410000 */
[----:B0-----:R-:W-:Y:S01]  /*5c80*/  FMUL.FTZ R6, R26, UR24 ;  /* 0x000000181a067c20 */ /* 0x001fe20008410000 */
        /* <DEDUP_REMOVED lines=8> */
[----:B------:R-:W-:Y:S01]  /*5d10*/  FMUL.FTZ R41, R55, UR24 ;  /* 0x0000001837297c20 */ /* 0x000fe20008410000 */
[----:B------:R-:W-:Y:S01]  /*5d20*/  FMUL.FTZ R25, R32, UR24 ;  /* 0x0000001820197c20 */ /* 0x000fe20008410000 */
        /* <DEDUP_REMOVED lines=51> */
[----:B------:R-:W-:Y:S01]  /*6060*/  IMAD R13, R16, -0x2, R13 ;  /* 0xfffffffe100d7824 */ /* 0x000fe200078e020d */
[----:B------:R-:W1:Y:S01]  /*6070*/  MUFU.TANH R9, R9 ;  /* 0x0000000900097308 */ /* 0x000e620000002400 */
[----:B------:R-:W-:Y:S01]  /*6080*/  IMAD.U32 R66, RZ, RZ, UR37 ;  /* 0x00000025ff427e24 */ /* 0x000fe2000f8e00ff */
[----:B------:R-:W-:Y:S01]  /*6090*/  SYNCS.ARRIVE.TRANS64.RED.A1T0 RZ, [UR6], RZ ;  /* 0x000000ffffff79a7 */ /* 0x000fe20008100406 */
[----:B------:R-:W-:-:S03]  /*60a0*/  ULOP3.LUT UR6, URZ, UR22, URZ, 0x33, !UPT ;  /* 0x000000163f067292 */ /* 0x000fc6000f8e333f */
[----:B------:R-:W-:Y:S02]  /*60b0*/  IADD3 R13, -R66, UR41, R13 ;  /* 0x00000029420d7c10 */ /* 0x000fe4000fffe10d */
[----:B------:R-:W2:Y:S03]  /*60c0*/  MUFU.TANH R11, R11 ;  /* 0x0000000b000b7308 */ /* 0x000ea60000002400 */
[C---:B------:R-:W-:Y:S02]  /*60d0*/  VIADD R67, R13.reuse, UR23 ;  /* 0x000000170d437c36 */ /* 0x040fe40008000000 */
[----:B------:R-:W-:Y:S02]  /*60e0*/  VIADD R69, R13, UR6 ;  /* 0x000000060d457c36 */ /* 0x000fe40008000000 */
[--C-:B0-----:R-:W-:Y:S01]  /*60f0*/  IMAD.IADD R71, R67, 0x1, R12.reuse ;  /* 0x0000000143477824 */ /* 0x101fe200078e020c */
        /* <DEDUP_REMOVED lines=77> */
.L_x_1257:
[----:B------:R-:W-:-:S05]  /*65d0*/  IMAD.U32 R66, RZ, RZ, UR21 ;  /* 0x00000015ff427e24 */ /* 0x000fca000f8e00ff */
[----:B------:R-:W-:-:S13]  /*65e0*/  ISETP.NE.AND P1, PT, R66, 0x1, PT ;  /* 0x000000014200780c */ /* 0x000fda0003f25270 */
[----:B------:R-:W1:Y:S02]  /*65f0*/  @P1 LDC.64 R12, c[0x0][0x9e8] ;  /* 0x00027a00ff0c1b82 */ /* 0x000e640000000a00 */
[----:B-1----:R-:W-:-:S05]  /*6600*/  @P1 IMAD.HI.U32 R12, R63, R12, RZ ;  /* 0x0000000c3f0c1227 */ /* 0x002fca00078e00ff */
[----:B------:R-:W-:-:S07]  /*6610*/  @P1 SHF.R.U32.HI R63, RZ, R13, R12 ;  /* 0x0000000dff3f1219 */ /* 0x000fce000001160c */
.L_x_1258:
[----:B------:R-:W-:Y:S05]  /*6620*/  BSYNC B0 ;  /* 0x0000000000007941 */ /* 0x000fea0003800000 */
.L_x_1256:
[----:B------:R-:W-:-:S04]  /*6630*/  IMAD R63, R63, R66, -R65 ;  /* 0x000000423f3f7224 */ /* 0x000fc800078e0a41 */
[----:B------:R-:W-:-:S05]  /*6640*/  IMAD R12, R16, -0x2, R63 ;  /* 0xfffffffe100c7824 */ /* 0x000fca00078e023f */
[----:B------:R-:W-:Y:S02]  /*6650*/  VIADDMNMX R71, R12, R66, R71, PT ;  /* 0x000000420c477246 */ /* 0x000fe40003800147 */
[----:B------:R-:W-:-:S07]  /*6660*/  VIMNMX R73, R73, R12, !PT ;  /* 0x0000000c49497248 */ /* 0x000fce0007fe0100 */
.L_x_1255:
[----:B------:R-:W-:Y:S01]  /*6670*/  ISETP.GT.AND P1, PT, R5, -0x1, PT ;  /* 0xffffffff0500780c */ /* 0x000fe20003f24270 */
[----:B------:R-:W1:Y:S01]  /*6680*/  SHFL.IDX PT, R12, R64, 0x1, 0x1c1f ;  /* 0x003c1f00400c7f89 */ /* 0x000e6200000e0000 */
[----:B------:R-:W-:Y:S02]  /*6690*/  UISETP.NE.AND UP0, UPT, UR50, URZ, UPT ;  /* 0x0000003f3200728c */ /* 0x000fe4000bf05270 */
[C---:B------:R-:W-:Y:S02]  /*66a0*/  ISETP.GT.AND P3, PT, R73.reuse, 0x8, P1 ;  /* 0x000000084900780c */ /* 0x040fe40000f64270 */
[----:B------:R-:W-:Y:S02]  /*66b0*/  ISETP.GT.AND P6, PT, R73, RZ, P1 ;  /* 0x000000ff4900720c */ /* 0x000fe40000fc4270 */
[----:B------:R-:W-:Y:S02]  /*66c0*/  ISETP.LT.OR P3, PT, R71, 0x9, P3 ;  /* 0x000000094700780c */ /* 0x000fe40001f61670 */
[----:B------:R-:W-:-:S02]  /*66d0*/  ISETP.GT.AND P2, PT, R73, 0x1, P1 ;  /* 0x000000014900780c */ /* 0x000fc40000f44270 */
[----:B------:R-:W-:Y:S02]  /*66e0*/  FSEL R66, R15, -INF , !P3 ;  /* 0xff8000000f427808 */ /* 0x000fe40005800000 */
[----:B------:R-:W-:Y:S02]  /*66f0*/  ISETP.GT.AND P3, PT, R73, 0x19, P1 ;  /* 0x000000194900780c */ /* 0x000fe40000f64270 */
[C---:B------:R-:W-:Y:S02]  /*6700*/  ISETP.LT.OR P6, PT, R71.reuse, 0x1, P6 ;  /* 0x000000014700780c */ /* 0x040fe400037c1670 */
[C---:B------:R-:W-:Y:S02]  /*6710*/  ISETP.LT.OR P2, PT, R71.reuse, 0x2, P2 ;  /* 0x000000024700780c */ /* 0x040fe40001741670 */
[----:B------:R-:W-:Y:S02]  /*6720*/  ISETP.LT.OR P3, PT, R71, 0x1a, P3 ;  /* 0x0000001a4700780c */ /* 0x000fe40001f61670 */
[----:B------:R-:W-:-:S02]  /*6730*/  FSEL R63, R9, -INF , !P6 ;  /* 0xff800000093f7808 */ /* 0x000fc40007000000 */
[----:B------:R-:W-:Y:S01]  /*6740*/  FSEL R150, R11, -INF , !P2 ;  /* 0xff8000000b967808 */ /* 0x000fe20005000000 */
[--C-:B-1----:R-:W-:Y:S01]  /*6750*/  IMAD.IADD R11, R67, 0x1, R12.reuse ;  /* 0x00000001430b7824 */ /* 0x102fe200078e020c */
[----:B------:R-:W-:Y:S01]  /*6760*/  ISETP.GT.AND P5, PT, R73, 0x9, P1 ;  /* 0x000000094900780c */ /* 0x000fe20000fa4270 */
[----:B------:R-:W-:Y:S01]  /*6770*/  IMAD.IADD R15, R69, 0x1, R12 ;  /* 0x00000001450f7824 */ /* 0x000fe200078e020c */
        /* <DEDUP_REMOVED lines=99> */
.L_x_1261:
[----:B------:R-:W-:-:S05]  /*6db0*/  IMAD.U32 R21, RZ, RZ, UR21 ;  /* 0x00000015ff157e24 */ /* 0x000fca000f8e00ff */
[----:B------:R-:W-:-:S13]  /*6dc0*/  ISETP.NE.AND P2, PT, R21, 0x1, PT ;  /* 0x000000011500780c */ /* 0x000fda0003f45270 */
[----:B------:R-:W0:Y:S02]  /*6dd0*/  @P2 LDC.64 R12, c[0x0][0x9e8] ;  /* 0x00027a00ff0c2b82 */ /* 0x000e240000000a00 */
[----:B0-----:R-:W-:-:S05]  /*6de0*/  @P2 IMAD.HI.U32 R12, R9, R12, RZ ;  /* 0x0000000c090c2227 */ /* 0x001fca00078e00ff */
[----:B------:R-:W-:-:S07]  /*6df0*/  @P2 SHF.R.U32.HI R9, RZ, R13, R12 ;  /* 0x0000000dff092219 */ /* 0x000fce000001160c */
.L_x_1262:
[----:B------:R-:W-:Y:S05]  /*6e00*/  BSYNC B0 ;  /* 0x0000000000007941 */ /* 0x000fea0003800000 */
.L_x_1260:
[----:B------:R-:W-:-:S04]  /*6e10*/  IMAD R9, R9, R21, -R65 ;  /* 0x0000001509097224 */ /* 0x000fc800078e0a41 */
[----:B------:R-:W-:-:S05]  /*6e20*/  IMAD R12, R16, -0x2, R9 ;  /* 0xfffffffe100c7824 */ /* 0x000fca00078e0209 */
[----:B------:R-:W-:Y:S02]  /*6e30*/  VIADDMNMX R11, R12, R21, R11, PT ;  /* 0x000000150c0b7246 */ /* 0x000fe4000380010b */
[----:B------:R-:W-:-:S07]  /*6e40*/  VIMNMX R15, R15, R12, !PT ;  /* 0x0000000c0f0f7248 */ /* 0x000fce0007fe0100 */
.L_x_1259:
[----:B------:R-:W-:Y:S02]  /*6e50*/  FMNMX.FTZ R9, R63, R4, !PT ;  /* 0x000000043f097209 */ /* 0x000fe40007810000 */
[----:B------:R-:W-:Y:S02]  /*6e60*/  ISETP.GT.AND P5, PT, R15, 0x10, P1 ;  /* 0x000000100f00780c */ /* 0x000fe40000fa4270 */
[----:B------:R-:W-:Y:S02]  /*6e70*/  FMNMX.FTZ R9, R150, R9, !PT ;  /* 0x0000000996097209 */ /* 0x000fe40007810000 */
[----:B------:R-:W-:Y:S02]  /*6e80*/  ISETP.LT.OR P5, PT, R11, 0x11, P5 ;  /* 0x000000110b00780c */ /* 0x000fe40002fa1670 */
[----:B------:R-:W-:Y:S02]  /*6e90*/  FMNMX.FTZ R9, R66, R9, !PT ;  /* 0x0000000942097209 */ /* 0x000fe40007810000 */
[----:B------:R-:W-:-:S02]  /*6ea0*/  ISETP.GT.AND P6, PT, R15, 0x1, P1 ;  /* 0x000000010f00780c */ /* 0x000fc40000fc4270 */
[----:B------:R-:W-:Y:S02]  /*6eb0*/  FMNMX.FTZ R9, R64, R9, !PT ;  /* 0x0000000940097209 */ /* 0x000fe40007810000 */
[----:B------:R-:W-:Y:S02]  /*6ec0*/  FSEL R14, R14, -INF , !P5 ;  /* 0xff8000000e0e7808 */ /* 0x000fe40006800000 */
[----:B------:R-:W-:Y:S02]  /*6ed0*/  FMNMX.FTZ R9, R68, R9, !PT ;  /* 0x0000000944097209 */ /* 0x000fe40007810000 */
[----:B------:R-:W-:Y:S02]  /*6ee0*/  ISETP.GT.AND P5, PT, R15, 0x20, P1 ;  /* 0x000000200f00780c */ /* 0x000fe40000fa4270 */
[----:B------:R-:W-:Y:S02]  /*6ef0*/  FMNMX.FTZ R9, R70, R9, !PT ;  /* 0x0000000946097209 */ /* 0x000fe40007810000 */
[----:B------:R-:W-:-:S02]  /*6f00*/  ISETP.LT.OR P6, PT, R11, 0x2, P6 ;  /* 0x000000020b00780c */ /* 0x000fc400037c1670 */
[----:B------:R-:W-:Y:S02]  /*6f10*/  FMNMX.FTZ R9, R72, R9, !PT ;  /* 0x0000000948097209 */ /* 0x000fe40007810000 */
[----:B------:R-:W-:Y:S02]  /*6f20*/  ISETP.LT.OR P5, PT, R11, 0x21, P5 ;  /* 0x000000210b00780c */ /* 0x000fe40002fa1670 */
[----:B------:R-:W-:Y:S02]  /*6f30*/  FMNMX.FTZ R9, R74, R9, !PT ;  /* 0x000000094a097209 */ /* 0x000fe40007810000 */
[----:B------:R-:W-:Y:S02]  /*6f40*/  FSEL R7, R7, -INF , !P6 ;  /* 0xff80000007077808 */ /* 0x000fe40007000000 */
[----:B------:R-:W-:Y:S02]  /*6f50*/  FMNMX.FTZ R9, R76, R9, !PT ;  /* 0x000000094c097209 */ /* 0x000fe40007810000 */
[----:B------:R-:W-:-:S02]  /*6f60*/  FSEL R28, R28, -INF , !P5 ;  /* 0xff8000001c1c7808 */ /* 0x000fc40006800000 */
[----:B------:R-:W-:Y:S02]  /*6f70*/  FMNMX.FTZ R9, R78, R9, !PT ;  /* 0x000000094e097209 */ /* 0x000fe40007810000 */
[----:B------:R-:W-:Y:S02]  /*6f80*/  ISETP.GT.AND P5, PT, R15, RZ, P1 ;  /* 0x000000ff0f00720c */ /* 0x000fe40000fa4270 */
[----:B------:R-:W-:Y:S02]  /*6f90*/  FMNMX.FTZ R9, R80, R9, !PT ;  /* 0x0000000950097209 */ /* 0x000fe40007810000 */
[----:B------:R-:W-:Y:S02]  /*6fa0*/  ISETP.LT.OR P5, PT, R11, 0x1, P5 ;  /* 0x000000010b00780c */ /* 0x000fe40002fa1670 */
[----:B------:R-:W-:Y:S02]  /*6fb0*/  FMNMX.FTZ R9, R82, R9, !PT ;  /* 0x0000000952097209 */ /* 0x000fe40007810000 */
[----:B------:R-:W-:-:S02]  /*6fc0*/  ISETP.GT.AND P3, PT, R15, 0x8, P1 ;  /* 0x000000080f00780c */ /* 0x000fc40000f64270 */
[----:B------:R-:W-:Y:S02]  /*6fd0*/  FMNMX.FTZ R9, R84, R9, !PT ;  /* 0x0000000954097209 */ /* 0x000fe40007810000 */
[----:B------:R-:W-:Y:S02]  /*6fe0*/  ISETP.GT.AND P4, PT, R15, 0x9, P1 ;  /* 0x000000090f00780c */ /* 0x000fe40000f84270 */
[----:B------:R-:W-:Y:S02]  /*6ff0*/  FMNMX.FTZ R9, R120, R9, !PT ;  /* 0x0000000978097209 */ /* 0x000fe40007810000 */
[C---:B------:R-:W-:Y:S02]  /*7000*/  ISETP.LT.OR P3, PT, R11.reuse, 0x9, P3 ;  /* 0x000000090b00780c */ /* 0x040fe40001f61670 */
[----:B------:R-:W-:Y:S02]  /*7010*/  FMNMX.FTZ R9, R122, R9, !PT ;  /* 0x000000097a097209 */ /* 0x000fe40007810000 */
[----:B------:R-:W-:-:S02]  /*7020*/  ISETP.LT.OR P4, PT, R11, 0xa, P4 ;  /* 0x0000000a0b00780c */ /* 0x000fc40002781670 */
[----:B------:R-:W-:Y:S02]  /*7030*/  FMNMX.FTZ R9, R52, R9, !PT ;  /* 0x0000000934097209 */ /* 0x000fe40007810000 */
[----:B------:R-:W-:Y:S02]  /*7040*/  FSEL R8, R8, -INF , !P3 ;  /* 0xff80000008087808 */ /* 0x000fe40005800000 */
[----:B------:R-:W-:Y:S02]  /*7050*/  FMNMX.FTZ R9, R56, R9, !PT ;  /* 0x0000000938097209 */ /* 0x000fe40007810000 */
[----:B------:R-:W-:Y:S02]  /*7060*/  ISETP.GT.AND P2, PT, R15, 0x11, P1 ;  /* 0x000000110f00780c */ /* 0x000fe40000f44270 */
[----:B------:R-:W-:Y:S02]  /*7070*/  FMNMX.FTZ R9, R86, R9, !PT ;  /* 0x0000000956097209 */ /* 0x000fe40007810000 */
[----:B------:R-:W-:-:S02]  /*7080*/  FSEL R10, R10, -INF , !P4 ;  /* 0xff8000000a0a7808 */ /* 0x000fc40006000000 */
[----:B------:R-:W-:Y:S02]  /*7090*/  FMNMX.FTZ R9, R58, R9, !PT ;  /* 0x000000093a097209 */ /* 0x000fe40007810000 */
[----:B------:R-:W-:Y:S02]  /*70a0*/  ISETP.GT.AND P3, PT, R15, 0x18, P1 ;  /* 0x000000180f00780c */ /* 0x000fe40000f64270 */
[----:B------:R-:W-:Y:S02]  /*70b0*/  FMNMX.FTZ R9, R124, R9, !PT ;  /* 0x000000097c097209 */ /* 0x000fe40007810000 */
[----:B------:R-:W-:Y:S02]  /*70c0*/  ISETP.LT.OR P2, PT, R11, 0x12, P2 ;  /* 0x000000120b00780c */ /* 0x000fe40001741670 */
[----:B------:R-:W-:Y:S02]  /*70d0*/  FMNMX.FTZ R9, R126, R9, !PT ;  /* 0x000000097e097209 */ /* 0x000fe40007810000 */
[----:B------:R-:W-:-:S02]  /*70e0*/  ISETP.GT.AND P4, PT, R15, 0x19, P1 ;  /* 0x000000190f00780c */ /* 0x000fc40000f84270 */
[----:B------:R-:W-:Y:S02]  /*70f0*/  FMNMX.FTZ R9, R128, R9, !PT ;  /* 0x0000000980097209 */ /* 0x000fe40007810000 */
[C---:B------:R-:W-:Y:S02]  /*7100*/  ISETP.LT.OR P3, PT, R11.reuse, 0x19, P3 ;  /* 0x000000190b00780c */ /* 0x040fe40001f61670 */
[----:B------:R-:W-:Y:S02]  /*7110*/  FMNMX.FTZ R9, R130, R9, !PT ;  /* 0x0000000982097209 */ /* 0x000fe40007810000 */
[----:B------:R-:W-:Y:S02]  /*7120*/  FSEL R20, R20, -INF , !P2 ;  /* 0xff80000014147808 */ /* 0x000fe40005000000 */
        /* <DEDUP_REMOVED lines=15> */
[----:B------:R-:W-:Y:S02]  /*7220*/  ISETP.LT.OR P3, PT, R11, 0x29, P3 ;  /* 0x000000290b00780c */ /* 0x000fe40001f61670 */
[----:B------:R-:W-:Y:S02]  /*7230*/  FMNMX.FTZ R13, R134, R9, !PT ;  /* 0x00000009860d7209 */ /* 0x000fe40007810000 */
[----:B------:R-:W0:Y:S01]  /*7240*/  LDC R9, c[0x0][0x988] ;  /* 0x00026200ff097b82 */ /* 0x000e220000000800 */
[----:B------:R-:W-:Y:S02]  /*7250*/  FSEL R30, R30, -INF , !P2 ;  /* 0xff8000001e1e7808 */ /* 0x000fe40005000000 */
[----:B------:R-:W1:Y:S01]  /*7260*/  SHFL.BFLY PT, R12, R13, 0x2, 0x1f ;  /* 0x0c401f000d0c7f89 */ /* 0x000e6200000e0000 */
[----:B------:R-:W-:-:S02]  /*7270*/  ISETP.GT.AND P2, PT, R15, 0x30, P1 ;  /* 0x000000300f00780c */ /* 0x000fc40000f44270 */
[----:B------:R-:W-:Y:S02]  /*7280*/  FSEL R32, R32, -INF , !P3 ;  /* 0xff80000020207808 */ /* 0x000fe40005800000 */
[----:B------:R-:W-:Y:S02]  /*7290*/  ISETP.LT.OR P4, PT, R11, 0x2a, P4 ;  /* 0x0000002a0b00780c */ /* 0x000fe40002781670 */
[----:B------:R-:W-:Y:S02]  /*72a0*/  ISETP.GT.AND P3, PT, R15, 0x31, P1 ;  /* 0x000000310f00780c */ /* 0x000fe40000f64270 */
[C---:B------:R-:W-:Y:S02]  /*72b0*/  ISETP.LT.OR P2, PT, R11.reuse, 0x31, P2 ;  /* 0x000000310b00780c */ /* 0x040fe40001741670 */
[----:B------:R-:W-:-:S04]  /*72c0*/  ISETP.LT.OR P3, PT, R11, 0x32, P3 ;  /* 0x000000320b00780c */ /* 0x000fc80001f61670 */
[----:B------:R-:W-:Y:S02]  /*72d0*/  FSEL R38, R38, -INF , !P3 ;  /* 0xff80000026267808 */ /* 0x000fe40005800000 */
[----:B------:R-:W-:-:S04]  /*72e0*/  ISETP.GT.AND P3, PT, R15, 0x41, P1 ;  /* 0x000000410f00780c */ /* 0x000fc80000f64270 */
[----:B------:R-:W-:Y:S02]  /*72f0*/  ISETP.LT.OR P3, PT, R11, 0x42, P3 ;  /* 0x000000420b00780c */ /* 0x000fe40001f61670 */
[----:B-1----:R-:W-:-:S05]  /*7300*/  FMNMX.FTZ R21, R13, R12, !PT ;  /* 0x0000000c0d157209 */ /* 0x002fca0007810000 */
[----:B------:R-:W1:Y:S02]  /*7310*/  SHFL.BFLY PT, R12, R21, 0x1, 0x1f ;  /* 0x0c201f00150c7f89 */ /* 0x000e6400000e0000 */
[----:B-1----:R-:W-:-:S04]  /*7320*/  FMNMX.FTZ R12, R21, R12, !PT ;  /* 0x0000000c150c7209 */ /* 0x002fc80007810000 */
[C---:B------:R-:W-:Y:S01]  /*7330*/  FSETP.NEU.FTZ.AND P6, PT, R12.reuse, -INF , PT ;  /* 0xff8000000c00780b */ /* 0x040fe20003fdd000 */
[----:B0-----:R-:W-:-:S05]  /*7340*/  FMUL.FTZ R13, R12, R9 ;  /* 0x000000090c0d7220 */ /* 0x001fca0000410000 */
[----:B------:R-:W-:-:S05]  /*7350*/  FSEL R13, R13, RZ, P6 ;  /* 0x000000ff0d0d7208 */ /* 0x000fca0003000000 */
[-CC-:B------:R-:W-:Y:S01]  /*7360*/  FFMA.FTZ R29, R64, R9.reuse, -R13.reuse ;  /* 0x00000009401d7223 */ /* 0x180fe2000001080d */
[----:B------:R-:W-:Y:S01]  /*7370*/  FSEL R64, R6, -INF , !P5 ;  /* 0xff80000006407808 */ /* 0x000fe20006800000 */
[-CC-:B------:R-:W-:Y:S01]  /*7380*/  FFMA.FTZ R35, R72, R9.reuse, -R13.reuse ;  /* 0x0000000948237223 */ /* 0x180fe2000001080d */
[-CC-:B------:R-:W-:Y:S01]  /*7390*/  FFMA.FTZ R27, R150, R9.reuse, -R13.reuse ;  /* 0x00000009961b7223 */ /* 0x180fe2000001080d */
[--C-:B------:R-:W-:Y:S01]  /*73a0*/  FFMA.FTZ R150, R66, R9, -R13.reuse ;  /* 0x0000000942967223 */ /* 0x100fe2000001080d */
[----:B------:R-:W-:Y:S01]  /*73b0*/  FMNMX.FTZ R6, R64, R3, !PT ;  /* 0x0000000340067209 */ /* 0x000fe20007810000 */
[-CC-:B------:R-:W-:Y:S01]  /*73c0*/  FFMA.FTZ R21, R63, R9.reuse, -R13.reuse ;  /* 0x000000093f157223 */ /* 0x180fe2000001080d */
[----:B------:R-:W-:Y:S01]  /*73d0*/  FSEL R66, R34, -INF , !P4 ;  /* 0xff80000022427808 */ /* 0x000fe20006000000 */
[----:B------:R0:W-:Y:S01]  /*73e0*/  MUFU.EX2 R26, R27 ;  /* 0x0000001b001a7308 */ /* 0x0001e20000000800 */
[----:B------:R-:W-:Y:S01]  /*73f0*/  FMNMX.FTZ R31, R7, R6, !PT ;  /* 0x00000006071f7209 */ /* 0x000fe20007810000 */
[-CC-:B------:R-:W-:Y:S01]  /*7400*/  FFMA.FTZ R34, R70, R9.reuse, -R13.reuse ;  /* 0x0000000946227223 */ /* 0x180fe2000001080d */
[C---:B------:R-:W-:Y:S01]  /*7410*/  ISETP.GT.AND P5, PT, R15.reuse, 0x38, P1 ;  /* 0x000000380f00780c */ /* 0x040fe20000fa4270 */
[--C-:B------:R-:W-:Y:S01]  /*7420*/  FFMA.FTZ R58, R58, R9, -R13.reuse ;  /* 0x000000093a3a7223 */ /* 0x100fe2000001080d */
[----:B------:R-:W-:Y:S01]  /*7430*/  FMNMX.FTZ R31, R8, R31, !PT ;  /* 0x0000001f081f7209 */ /* 0x000fe20007810000 */
[--C-:B------:R-:W-:Y:S01]  /*7440*/  FFMA.FTZ R122, R122, R9, -R13.reuse ;  /* 0x000000097a7a7223 */ /* 0x100fe2000001080d */
[----:B------:R-:W-:Y:S01]  /*7450*/  ISETP.GT.AND P4, PT, R15, 0x39, P1 ;  /* 0x000000390f00780c */ /* 0x000fe20000f84270 */
[----:B------:R-:W-:Y:S01]  /*7460*/  MUFU.EX2 R21, R21 ;  /* 0x0000001500157308 */ /* 0x000fe20000000800 */
[----:B------:R-:W-:Y:S01]  /*7470*/  FMNMX.FTZ R31, R10, R31, !PT ;  /* 0x0000001f0a1f7209 */ /* 0x000fe20007810000 */
[-CC-:B0-----:R-:W-:Y:S01]  /*7480*/  FFMA.FTZ R27, R68, R9.reuse, -R13.reuse ;  /* 0x00000009441b7223 */ /* 0x181fe2000001080d */
[----:B------:R-:W-:Y:S01]  /*7490*/  FSEL R68, R36, -INF , !P2 ;  /* 0xff80000024447808 */ /* 0x000fe20005000000 */
[--C-:B------:R-:W-:Y:S01]  /*74a0*/  FFMA.FTZ R36, R74, R9, -R13.reuse ;  /* 0x000000094a247223 */ /* 0x100fe2000001080d */
[----:B------:R-:W-:Y:S01]  /*74b0*/  FMNMX.FTZ R31, R14, R31, !PT ;  /* 0x0000001f0e1f7209 */ /* 0x000fe20007810000 */
[--C-:B------:R-:W-:Y:S01]  /*74c0*/  FFMA.FTZ R128, R128, R9, -R13.reuse ;  /* 0x0000000980807223 */ /* 0x100fe2000001080d */
[----:B------:R-:W-:Y:S01]  /*74d0*/  ISETP.LT.OR P5, PT, R11, 0x39, P5 ;  /* 0x000000390b00780c */ /* 0x000fe20002fa1670 */
[----:B------:R-:W-:Y:S01]  /*74e0*/  MUFU.EX2 R150, R150 ;  /* 0x0000009600967308 */ /* 0x000fe20000000800 */
[----:B------:R-:W-:Y:S01]  /*74f0*/  FMNMX.FTZ R33, R20, R31, !PT ;  /* 0x0000001f14217209 */ /* 0x000fe20007810000 */
[----:B------:R-:W-:Y:S01]  /*7500*/  FFMA.FTZ R130, R130, R9, -R13 ;  /* 0x0000000982827223 */ /* 0x000fe2000001080d */
[----:B------:R-:W-:-:S02]  /*7510*/  ISETP.GT.AND P2, PT, R15, 0x40, P1 ;  /* 0x000000400f00780c */ /* 0x000fc40000f44270 */
[----:B------:R-:W-:Y:S02]  /*7520*/  FMNMX.FTZ R6, R24, R33, !PT ;  /* 0x0000002118067209 */ /* 0x000fe40007810000 */
[----:B------:R-:W-:Y:S01]  /*7530*/  FSEL R70, R40, -INF , !P5 ;  /* 0xff80000028467808 */ /* 0x000fe20006800000 */
[----:B------:R0:W-:Y:S01]  /*7540*/  MUFU.EX2 R31, R35 ;  /* 0x00000023001f7308 */ /* 0x0001e20000000800 */
[----:B------:R-:W-:Y:S01]  /*7550*/  FMNMX.FTZ R33, R25, R6, !PT ;  /* 0x0000000619217209 */ /* 0x000fe20007810000 */
[-CC-:B------:R-:W-:Y:S01]  /*7560*/  FFMA.FTZ R6, R76, R9.reuse, -R13.reuse ;  /* 0x000000094c067223 */ /* 0x180fe2000001080d */
[C---:B------:R-:W-:Y:S01]  /*7570*/  ISETP.LT.OR P4, PT, R11.reuse, 0x3a, P4 ;  /* 0x0000003a0b00780c */ /* 0x040fe20002781670 */
[----:B------:R-:W-:Y:S01]  /*7580*/  FFMA.FTZ R40, R78, R9, -R13 ;  /* 0x000000094e287223 */ /* 0x000fe2000001080d */
[----:B------:R-:W-:Y:S02]  /*7590*/  FMNMX.FTZ R33, R28, R33, !PT ;  /* 0x000000211c217209 */ /* 0x000fe40007810000 */
[----:B------:R-:W-:Y:S01]  /*75a0*/  ISETP.LT.OR P2, PT, R11, 0x41, P2 ;  /* 0x000000410b00780c */ /* 0x000fe20001741670 */
[----:B------:R-:W-:Y:S01]  /*75b0*/  MUFU.EX2 R29, R29 ;  /* 0x0000001d001d7308 */ /* 0x000fe20000000800 */
[----:B0-----:R-:W-:-:S02]  /*75c0*/  FMNMX.FTZ R35, R30, R33, !PT ;  /* 0x000000211e237209 */ /* 0x001fc40007810000 */
[----:B------:R-:W-:Y:S02]  /*75d0*/  FSEL R72, R41, -INF , !P4 ;  /* 0xff80000029487808 */ /* 0x000fe40006000000 */
[----:B------:R-:W-:Y:S02]  /*75e0*/  FMNMX.FTZ R35, R32, R35, !PT ;  /* 0x0000002320237209 */ /* 0x000fe40007810000 */
[----:B------:R-:W-:Y:S01]  /*75f0*/  ISETP.GT.AND P5, PT, R15, 0x48, P1 ;  /* 0x000000480f00780c */ /* 0x000fe20000fa4270 */
[----:B------:R0:W-:Y:S01]  /*7600*/  MUFU.EX2 R33, R6 ;  /* 0x0000000600217308 */ /* 0x0001e20000000800 */
[----:B------:R-:W-:Y:S02]  /*7610*/  FMNMX.FTZ R35, R66, R35, !PT ;  /* 0x0000002342237209 */ /* 0x000fe40007810000 */
[----:B------:R-:W-:Y:S01]  /*7620*/  FSEL R74, R42, -INF , !P2 ;  /* 0xff8000002a4a7808 */ /* 0x000fe20005000000 */
[----:B------:R-:W-:Y:S01]  /*7630*/  FFMA.FTZ R42, R82, R9, -R13 ;  /* 0x00000009522a7223 */ /* 0x000fe2000001080d */
[----:B------:R-:W-:-:S02]  /*7640*/  FMNMX.FTZ R35, R68, R35, !PT ;  /* 0x0000002344237209 */ /* 0x000fc40007810000 */
[----:B------:R-:W-:Y:S01]  /*7650*/  ISETP.GT.AND P4, PT, R15, 0x49, P1 ;  /* 0x000000490f00780c */ /* 0x000fe20000f84270 */
[----:B------:R-:W-:Y:S01]  /*7660*/  MUFU.EX2 R27, R27 ;  /* 0x0000001b001b7308 */ /* 0x000fe20000000800 */
[----:B------:R-:W-:Y:S01]  /*7670*/  FMNMX.FTZ R37, R38, R35, !PT ;  /* 0x0000002326257209 */ /* 0x000fe20007810000 */
[--C-:B0-----:R-:W-:Y:S01]  /*7680*/  FFMA.FTZ R6, R80, R9, -R13.reuse ;  /* 0x0000000950067223 */ /* 0x101fe2000001080d */
[----:B------:R-:W-:Y:S02]  /*7690*/  ISETP.LT.OR P5, PT, R11, 0x49, P5 ;  /* 0x000000490b00780c */ /* 0x000fe40002fa1670 */
[----:B------:R-:W-:Y:S02]  /*76a0*/  FMNMX.FTZ R37, R70, R37, !PT ;  /* 0x0000002546257209 */ /* 0x000fe40007810000 */
[----:B------:R-:W-:Y:S01]  /*76b0*/  FSEL R76, R43, -INF , !P3 ;  /* 0xff8000002b4c7808 */ /* 0x000fe20005800000 */
[----:B------:R0:W-:Y:S01]  /*76c0*/  MUFU.EX2 R35, R6 ;  /* 0x0000000600237308 */ /* 0x0001e20000000800 */
[----:B------:R-:W-:Y:S01]  /*76d0*/  FMNMX.FTZ R37, R72, R37, !PT ;  /* 0x0000002548257209 */ /* 0x000fe20007810000 */
[----:B------:R-:W-:Y:S01]  /*76e0*/  FFMA.FTZ R43, R84, R9, -R13 ;  /* 0x00000009542b7223 */ /* 0x000fe2000001080d */
[----:B------:R-:W-:-:S02]  /*76f0*/  ISETP.GT.AND P2, PT, R15, 0x50, P1 ;  /* 0x000000500f00780c */ /* 0x000fc40000f44270 */
[----:B------:R-:W-:Y:S02]  /*7700*/  FMNMX.FTZ R37, R74, R37, !PT ;  /* 0x000000254a257209 */ /* 0x000fe40007810000 */
[----:B------:R-:W-:Y:S01]  /*7710*/  FSEL R78, R44, -INF , !P5 ;  /* 0xff8000002c4e7808 */ /* 0x000fe20006800000 */
[----:B------:R-:W-:Y:S01]  /*7720*/  MUFU.EX2 R34, R34 ;  /* 0x0000002200227308 */ /* 0x000fe20000000800 */
[----:B------:R-:W-:Y:S01]  /*7730*/  ISETP.LT.OR P4, PT, R11, 0x4a, P4 ;  /* 0x0000004a0b00780c */ /* 0x000fe20002781670 */
[--C-:B------:R-:W-:Y:S01]  /*7740*/  FFMA.FTZ R44, R120, R9, -R13.reuse ;  /* 0x00000009782c7223 */ /* 0x100fe2000001080d */
[----:B------:R-:W-:Y:S01]  /*7750*/  FMNMX.FTZ R39, R76, R37, !PT ;  /* 0x000000254c277209 */ /* 0x000fe20007810000 */
[----:B------:R-:W-:Y:S01]  /*7760*/  FFMA.FTZ R120, R144, R9, -R13 ;  /* 0x0000000990787223 */ /* 0x000fe2000001080d */
[----:B------:R-:W-:Y:S02]  /*7770*/  ISETP.GT.AND P3, PT, R15, 0x51, P1 ;  /* 0x000000510f00780c */ /* 0x000fe40000f64270 */
[----:B------:R-:W-:Y:S01]  /*7780*/  ISETP.LT.OR P2, PT, R11, 0x51, P2 ;  /* 0x000000510b00780c */ /* 0x000fe20001741670 */
[----:B------:R1:W-:Y:S01]  /*7790*/  MUFU.EX2 R37, R43 ;  /* 0x0000002b00257308 */ /* 0x0003e20000000800 */
[----:B------:R-:W-:-:S02]  /*77a0*/  FSEL R80, R45, -INF , !P4 ;  /* 0xff8000002d507808 */ /* 0x000fc40006000000 */
[----:B------:R-:W-:Y:S02]  /*77b0*/  FMNMX.FTZ R39, R78, R39, !PT ;  /* 0x000000274e277209 */ /* 0x000fe40007810000 */
[----:B------:R-:W-:Y:S02]  /*77c0*/  ISETP.GT.AND P5, PT, R15, 0x58, P1 ;  /* 0x000000580f00780c */ /* 0x000fe40000fa4270 */
[----:B------:R-:W-:Y:S01]  /*77d0*/  FSEL R41, R46, -INF , !P2 ;  /* 0xff8000002e297808 */ /* 0x000fe20005000000 */
[----:B------:R-:W-:Y:S01]  /*77e0*/  FFMA.FTZ R46, R52, R9, -R13 ;  /* 0x00000009342e7223 */ /* 0x000fe2000001080d */
[----:B------:R-:W-:Y:S01]  /*77f0*/  ISETP.LT.OR P3, PT, R11, 0x52, P3 ;  /* 0x000000520b00780c */ /* 0x000fe20001f61670 */
[----:B------:R-:W-:Y:S01]  /*7800*/  MUFU.EX2 R36, R36 ;  /* 0x0000002400247308 */ /* 0x000fe20000000800 */
[----:B0-----:R-:W-:Y:S02]  /*7810*/  FMNMX.FTZ R6, R80, R39, !PT ;  /* 0x0000002750067209 */ /* 0x001fe40007810000 */
[----:B------:R-:W-:-:S02]  /*7820*/  ISETP.GT.AND P4, PT, R15, 0x59, P1 ;  /* 0x000000590f00780c */ /* 0x000fc40000f84270 */
[----:B------:R-:W-:Y:S02]  /*7830*/  ISETP.LT.OR P5, PT, R11, 0x59, P5 ;  /* 0x000000590b00780c */ /* 0x000fe40002fa1670 */
[----:B------:R-:W-:Y:S01]  /*7840*/  FSEL R82, R47, -INF , !P3 ;  /* 0xff8000002f527808 */ /* 0x000fe20005800000 */
[----:B------:R-:W-:Y:S01]  /*7850*/  MUFU.EX2 R40, R40 ;  /* 0x0000002800287308 */ /* 0x000fe20000000800 */
[----:B------:R-:W-:Y:S01]  /*7860*/  FMNMX.FTZ R39, R41, R6, !PT ;  /* 0x0000000629277209 */ /* 0x000fe20007810000 */
[-CC-:B------:R-:W-:Y:S01]  /*7870*/  FFMA.FTZ R47, R142, R9.reuse, -R13.reuse ;  /* 0x000000098e2f7223 */ /* 0x180fe2000001080d */
[----:B------:R-:W-:Y:S02]  /*7880*/  ISETP.GT.AND P2, PT, R15, 0x60, P1 ;  /* 0x000000600f00780c */ /* 0x000fe40000f44270 */
[----:B------:R-:W-:Y:S01]  /*7890*/  FSEL R84, R48, -INF , !P5 ;  /* 0xff80000030547808 */ /* 0x000fe20006800000 */
[----:B------:R-:W-:Y:S01]  /*78a0*/  FFMA.FTZ R48, R86, R9, -R13 ;  /* 0x0000000956307223 */ /* 0x000fe2000001080d */
[----:B------:R-:W-:Y:S01]  /*78b0*/  ISETP.LT.OR P4, PT, R11, 0x5a, P4 ;  /* 0x0000005a0b00780c */ /* 0x000fe20002781670 */
[----:B------:R-:W-:Y:S01]  /*78c0*/  MUFU.EX2 R42, R42 ;  /* 0x0000002a002a7308 */ /* 0x000fe20000000800 */
[----:B-1----:R-:W-:-:S02]  /*78d0*/  FMNMX.FTZ R43, R82, R39, !PT ;  /* 0x00000027522b7209 */ /* 0x002fc40007810000 */
[----:B------:R-:W-:Y:S02]  /*78e0*/  ISETP.GT.AND P3, PT, R15, 0x61, P1 ;  /* 0x000000610f00780c */ /* 0x000fe40000f64270 */
[----:B------:R-:W-:Y:S02]  /*78f0*/  ISETP.LT.OR P2, PT, R11, 0x61, P2 ;  /* 0x000000610b00780c */ /* 0x000fe40001741670 */
[----:B------:R-:W-:Y:S01]  /*7900*/  FSEL R55, R49, -INF , !P4 ;  /* 0xff80000031377808 */ /* 0x000fe20006000000 */
[----:B------:R-:W-:Y:S01]  /*7910*/  MUFU.EX2 R44, R44 ;  /* 0x0000002c002c7308 */ /* 0x000fe20000000800 */
[----:B------:R-:W-:Y:S01]  /*7920*/  FMNMX.FTZ R6, R84, R43, !PT ;  /* 0x0000002b54067209 */ /* 0x000fe20007810000 */
[-CC-:B------:R-:W-:Y:S01]  /*7930*/  FFMA.FTZ R49, R148, R9.reuse, -R13.reuse ;  /* 0x0000000994317223 */ /* 0x180fe2000001080d */
[----:B------:R-:W-:Y:S02]  /*7940*/  ISETP.GT.AND P5, PT, R15, 0x68, P1 ;  /* 0x000000680f00780c */ /* 0x000fe40000fa4270 */
[----:B------:R-:W-:Y:S01]  /*7950*/  FSEL R57, R50, -INF , !P2 ;  /* 0xff80000032397808 */ /* 0x000fe20005000000 */
[-CC-:B------:R-:W-:Y:S01]  /*7960*/  FFMA.FTZ R50, R124, R9.reuse, -R13.reuse ;  /* 0x000000097c327223 */ /* 0x180fe2000001080d */
[----:B------:R-:W-:Y:S01]  /*7970*/  ISETP.LT.OR P3, PT, R11, 0x62, P3 ;  /* 0x000000620b00780c */ /* 0x000fe20001f61670 */
[----:B------:R0:W-:Y:S01]  /*7980*/  MUFU.EX2 R39, R122 ;  /* 0x0000007a00277308 */ /* 0x0001e20000000800 */
[----:B------:R-:W-:Y:S01]  /*7990*/  FMNMX.FTZ R6, R55, R6, !PT ;  /* 0x0000000637067209 */ /* 0x000fe20007810000 */
[----:B------:R-:W-:Y:S01]  /*79a0*/  FFMA.FTZ R124, R136, R9, -R13 ;  /* 0x00000009887c7223 */ /* 0x000fe2000001080d */
[----:B------:R-:W-:-:S02]  /*79b0*/  ISETP.GT.AND P4, PT, R15, 0x69, P1 ;  /* 0x000000690f00780c */ /* 0x000fc40000f84270 */
[----:B------:R-:W-:Y:S02]  /*79c0*/  ISETP.LT.OR P5, PT, R11, 0x69, P5 ;  /* 0x000000690b00780c */ /* 0x000fe40002fa1670 */
[----:B------:R-:W-:Y:S01]  /*79d0*/  FSEL R63, R51, -INF , !P3 ;  /* 0xff800000333f7808 */ /* 0x000fe20005800000 */
[----:B------:R-:W-:Y:S01]  /*79e0*/  MUFU.EX2 R46, R46 ;  /* 0x0000002e002e7308 */ /* 0x000fe20000000800 */
[----:B------:R-:W-:Y:S01]  /*79f0*/  FMNMX.FTZ R6, R57, R6, !PT ;  /* 0x0000000639067209 */ /* 0x000fe20007810000 */
[-CC-:B------:R-:W-:Y:S01]  /*7a00*/  FFMA.FTZ R51, R132, R9.reuse, -R13.reuse ;  /* 0x0000000984337223 */ /* 0x180fe2000001080d */
[----:B------:R-:W-:Y:S01]  /*7a10*/  ISETP.GT.AND P2, PT, R15, 0x70, P1 ;  /* 0x000000700f00780c */ /* 0x000fe20000f44270 */
[----:B0-----:R-:W-:Y:S01]  /*7a20*/  FFMA.FTZ R122, R140, R9, -R13 ;  /* 0x000000098c7a7223 */ /* 0x001fe2000001080d */
[----:B------:R-:W-:Y:S02]  /*7a30*/  FSEL R52, R53, -INF , !P5 ;  /* 0xff80000035347808 */ /* 0x000fe40006800000 */
[----:B------:R-:W-:Y:S01]  /*7a40*/  ISETP.LT.OR P4, PT, R11, 0x6a, P4 ;  /* 0x0000006a0b00780c */ /* 0x000fe20002781670 */
[----:B------:R-:W-:Y:S01]  /*7a50*/  MUFU.EX2 R48, R48 ;  /* 0x0000003000307308 */ /* 0x000fe20000000800 */
[----:B------:R-:W-:-:S02]  /*7a60*/  FMNMX.FTZ R43, R63, R6, !PT ;  /* 0x000000063f2b7209 */ /* 0x000fc40007810000 */
[----:B------:R-:W-:Y:S02]  /*7a70*/  ISETP.GT.AND P3, PT, R15, 0x71, P1 ;  /* 0x000000710f00780c */ /* 0x000fe40000f64270 */
[----:B------:R-:W-:Y:S02]  /*7a80*/  ISETP.LT.OR P2, PT, R11, 0x71, P2 ;  /* 0x000000710b00780c */ /* 0x000fe40001741670 */
[----:B------:R-:W-:Y:S01]  /*7a90*/  FSEL R54, R54, -INF , !P4 ;  /* 0xff80000036367808 */ /* 0x000fe20006000000 */
[----:B------:R-:W-:Y:S01]  /*7aa0*/  MUFU.EX2 R50, R50 ;  /* 0x0000003200327308 */ /* 0x000fe20000000800 */
[----:B------:R-:W-:Y:S02]  /*7ab0*/  FMNMX.FTZ R43, R52, R43, !PT ;  /* 0x0000002b342b7209 */ /* 0x000fe40007810000 */
[C---:B------:R-:W-:Y:S02]  /*7ac0*/  ISETP.GT.AND P5, PT, R15.reuse, 0x78, P1 ;  /* 0x000000780f00780c */ /* 0x040fe40000fa4270 */
[----:B------:R-:W-:Y:S01]  /*7ad0*/  ISETP.GT.AND P1, PT, R15, 0x79, P1 ;  /* 0x000000790f00780c */ /* 0x000fe20000f24270 */
[----:B------:R-:W-:Y:S01]  /*7ae0*/  FFMA.FTZ R15, R56, R9, -R13 ;  /* 0x00000009380f7223 */ /* 0x000fe2000001080d */
[----:B------:R-:W-:Y:S01]  /*7af0*/  ISETP.LT.OR P3, PT, R11, 0x72, P3 ;  /* 0x000000720b00780c */ /* 0x000fe20001f61670 */
[----:B------:R-:W-:Y:S01]  /*7b00*/  MUFU.EX2 R128, R128 ;  /* 0x0000008000807308 */ /* 0x000fe20000000800 */
[----:B------:R-:W-:-:S02]  /*7b10*/  FSEL R56, R59, -INF , !P2 ;  /* 0xff8000003b387808 */ /* 0x000fc40005000000 */
[----:B------:R-:W-:Y:S02]  /*7b20*/  FMNMX.FTZ R43, R54, R43, !PT ;  /* 0x0000002b362b7209 */ /* 0x000fe40007810000 */
[C---:B------:R-:W-:Y:S02]  /*7b30*/  ISETP.LT.OR P5, PT, R11.reuse, 0x79, P5 ;  /* 0x000000790b00780c */ /* 0x040fe40002fa1670 */
[----:B------:R-:W-:Y:S01]  /*7b40*/  FSEL R60, R60, -INF , !P3 ;  /* 0xff8000003c3c7808 */ /* 0x000fe20005800000 */
[----:B------:R-:W-:Y:S01]  /*7b50*/  MUFU.EX2 R15, R15 ;  /* 0x0000000f000f7308 */ /* 0x000fe20000000800 */
[----:B------:R-:W-:Y:S02]  /*7b60*/  FMNMX.FTZ R43, R56, R43, !PT ;  /* 0x0000002b382b7209 */ /* 0x000fe40007810000 */
[----:B------:R-:W-:Y:S02]  /*7b70*/  ISETP.LT.OR P1, PT, R11, 0x7a, P1 ;  /* 0x0000007a0b00780c */ /* 0x000fe40000f21670 */
[----:B------:R-:W-:-:S02]  /*7b80*/  FSEL R86, R61, -INF , !P5 ;  /* 0xff8000003d567808 */ /* 0x000fc40006800000 */
[----:B------:R-:W-:Y:S01]  /*7b90*/  FMNMX.FTZ R11, R60, R43, !PT ;  /* 0x0000002b3c0b7209 */ /* 0x000fe20007810000 */
[----:B------:R-:W-:Y:S01]  /*7ba0*/  MUFU.EX2 R130, R130 ;  /* 0x0000008200827308 */ /* 0x000fe20000000800 */
[----:B------:R-:W-:Y:S02]  /*7bb0*/  FSEL R62, R62, -INF , !P1 ;  /* 0xff8000003e3e7808 */ /* 0x000fe40004800000 */
[----:B------:R-:W-:Y:S02]  /*7bc0*/  FMNMX.FTZ R11, R86, R11, !PT ;  /* 0x0000000b560b7209 */ /* 0x000fe40007810000 */
[----:B------:R-:W-:Y:S02]  /*7bd0*/  FSEL R59, R12, RZ, P6 ;  /* 0x000000ff0c3b7208 */ /* 0x000fe40003000000 */
[----:B------:R-:W-:Y:S01]  /*7be0*/  FMNMX.FTZ R6, R62, R11, !PT ;  /* 0x0000000b3e067209 */ /* 0x000fe20007810000 */
[----:B------:R0:W-:Y:S01]  /*7bf0*/  MUFU.EX2 R43, R58 ;  /* 0x0000003a002b7308 */ /* 0x0001e20000000800 */
[-CC-:B------:R-:W-:Y:S01]  /*7c00*/  FFMA.FTZ R11, R126, R9.reuse, -R13.reuse ;  /* 0x000000097e0b7223 */ /* 0x180fe2000001080d */
[----:B------:R-:W-:Y:S01]  /*7c10*/  FADD.FTZ R4, -R59, R4 ;  /* 0x000000043b047221 */ /* 0x000fe20000010100 */
[-C--:B------:R-:W-:Y:S01]  /*7c20*/  FFMA.FTZ R126, R138, R9.reuse, -R13 ;  /* 0x000000098a7e7223 */ /* 0x080fe2000001080d */
[----:B------:R-:W1:Y:S02]  /*7c30*/  SHFL.BFLY PT, R45, R6, 0x2, 0x1f ;  /* 0x0c401f00062d7f89 */ /* 0x000e6400000e0000 */
[----:B------:R-:W-:-:S02]  /*7c40*/  FMUL.FTZ R4, R4, R9 ;  /* 0x0000000904047220 */ /* 0x000fc40000410000 */
[----:B------:R-:W-:Y:S08]  /*7c50*/  MUFU.EX2 R11, R11 ;  /* 0x0000000b000b7308 */ /* 0x000ff00000000800 */
[----:B------:R-:W2:Y:S08]  /*7c60*/  MUFU.EX2 R4, R4 ;  /* 0x0000000400047308 */ /* 0x000eb00000000800 */
[----:B------:R-:W-:Y:S01]  /*7c70*/  MUFU.EX2 R51, R51 ;  /* 0x0000003300337308 */ /* 0x000fe20000000800 */
[----:B-1----:R-:W-:Y:S01]  /*7c80*/  FMNMX.FTZ R53, R6, R45, !PT ;  /* 0x0000002d06357209 */ /* 0x002fe20007810000 */
[-CC-:B------:R-:W-:Y:S01]  /*7c90*/  FFMA.FTZ R45, R146, R9.reuse, -R13.reuse ;  /* 0x00000009922d7223 */ /* 0x180fe2000001080d */
[----:B------:R-:W-:-:S05]  /*7ca0*/  FFMA.FTZ R13, R134, R9, -R13 ;  /* 0x00000009860d7223 */ /* 0x000fca000001080d */
[----:B------:R-:W-:Y:S01]  /*7cb0*/  MUFU.EX2 R124, R124 ;  /* 0x0000007c007c7308 */ /* 0x000fe20000000800 */
[----:B------:R-:W1:Y:S07]  /*7cc0*/  SHFL.BFLY PT, R6, R53, 0x1, 0x1f ;  /* 0x0c201f0035067f89 */ /* 0x000e6e00000e0000 */
[----:B------:R-:W-:Y:S08]  /*7cd0*/  MUFU.EX2 R49, R49 ;  /* 0x0000003100317308 */ /* 0x000ff00000000800 */
[----:B------:R-:W-:Y:S08]  /*7ce0*/  MUFU.EX2 R126, R126 ;  /* 0x0000007e007e7308 */ /* 0x000ff00000000800 */
[----:B------:R-:W-:Y:S01]  /*7cf0*/  MUFU.EX2 R47, R47 ;  /* 0x0000002f002f7308 */ /* 0x000fe20000000800 */
[----:B-1----:R-:W-:-:S04]  /*7d00*/  FMNMX.FTZ R6, R53, R6, !PT ;  /* 0x0000000635067209 */ /* 0x002fc80007810000 */
[C---:B------:R-:W-:Y:S01]  /*7d10*/  FSETP.NEU.FTZ.AND P1, PT, R6.reuse, -INF , PT ;  /* 0xff8000000600780b */ /* 0x040fe20003f3d000 */
[----:B------:R-:W-:Y:S02]  /*7d20*/  FMUL.FTZ R53, R6, R9 ;  /* 0x0000000906357220 */ /* 0x000fe40000410000 */
[----:B------:R-:W-:Y:S03]  /*7d30*/  MUFU.EX2 R120, R120 ;  /* 0x0000007800787308 */ /* 0x000fe60000000800 */
[----:B------:R-:W-:-:S05]  /*7d40*/  FSEL R53, R53, RZ, P1 ;  /* 0x000000ff35357208 */ /* 0x000fca0000800000 */
[-CC-:B------:R-:W-:Y:S01]  /*7d50*/  FFMA.FTZ R151, R8, R9.reuse, -R53.reuse ;  /* 0x0000000908977223 */ /* 0x180fe20000010835 */
[-CC-:B------:R-:W-:Y:S01]  /*7d60*/  FFMA.FTZ R8, R10, R9.reuse, -R53.reuse ;  /* 0x000000090a087223 */ /* 0x180fe20000010835 */
[-CC-:B------:R-:W-:Y:S01]  /*7d70*/  FFMA.FTZ R10, R20, R9.reuse, -R53.reuse ;  /* 0x00000009140a7223 */ /* 0x180fe20000010835 */
[-CC-:B------:R-:W-:Y:S01]  /*7d80*/  FFMA.FTZ R20, R30, R9.reuse, -R53.reuse ;  /* 0x000000091e147223 */ /* 0x180fe20000010835 */
[----:B------:R-:W-:Y:S01]  /*7d90*/  FSEL R30, R6, RZ, P1 ;  /* 0x000000ff061e7208 */ /* 0x000fe20000800000 */
[-CC-:B0-----:R-:W-:Y:S01]  /*7da0*/  FFMA.FTZ R58, R64, R9.reuse, -R53.reuse ;  /* 0x00000009403a7223 */ /* 0x181fe20000010835 */
[-CC-:B------:R-:W-:Y:S01]  /*7db0*/  FFMA.FTZ R149, R7, R9.reuse, -R53.reuse ;  /* 0x0000000907957223 */ /* 0x180fe20000010835 */
[----:B------:R-:W-:Y:S01]  /*7dc0*/  MUFU.EX2 R151, R151 ;  /* 0x0000009700977308 */ /* 0x000fe20000000800 */
[-C--:B------:R-:W-:Y:S01]  /*7dd0*/  FFMA.FTZ R145, R14, R9.reuse, -R53 ;  /* 0x000000090e917223 */ /* 0x080fe20000010835 */
[----:B------:R-:W-:Y:S01]  /*7de0*/  FADD.FTZ R30, -R30, R3 ;  /* 0x000000031e1e7221 */ /* 0x000fe20000010100 */
[----:B--2---:R-:W-:Y:S01]  /*7df0*/  FFMA.FTZ R7, R4, R2, R21 ;  /* 0x0000000204077223 */ /* 0x004fe20000010015 */
[-CC-:B------:R-:W-:Y:S01]  /*7e00*/  FFMA.FTZ R147, R24, R9.reuse, -R53.reuse ;  /* 0x0000000918937223 */ /* 0x180fe20000010835 */
[-C--:B------:R-:W-:Y:S01]  /*7e10*/  FFMA.FTZ R14, R25, R9.reuse, -R53 ;  /* 0x00000009190e7223 */ /* 0x080fe20000010835 */
[-C--:B------:R-:W-:Y:S01]  /*7e20*/  FMUL.FTZ R3, R30, R9.reuse ;  /* 0x000000091e037220 */ /* 0x080fe20000410000 */
[----:B------:R-:W-:Y:S01]  /*7e30*/  FADD.FTZ R7, R26, R7 ;  /* 0x000000071a077221 */ /* 0x000fe20000010000 */
[----:B------:R-:W-:Y:S01]  /*7e40*/  MUFU.EX2 R58, R58 ;  /* 0x0000003a003a7308 */ /* 0x000fe20000000800 */
[-CC-:B------:R-:W-:Y:S01]  /*7e50*/  FFMA.FTZ R141, R28, R9.reuse, -R53.reuse ;  /* 0x000000091c8d7223 */ /* 0x180fe20000010835 */
[-C--:B------:R-:W-:Y:S01]  /*7e60*/  FFMA.FTZ R143, R32, R9.reuse, -R53 ;  /* 0x00000009208f7223 */ /* 0x080fe20000010835 */
[----:B------:R-:W-:Y:S01]  /*7e70*/  FADD.FTZ R2, R150, R7 ;  /* 0x0000000796027221 */ /* 0x000fe20000010000 */
[-CC-:B------:R-:W-:Y:S01]  /*7e80*/  FFMA.FTZ R24, R66, R9.reuse, -R53.reuse ;  /* 0x0000000942187223 */ /* 0x180fe20000010835 */
[-CC-:B------:R-:W-:Y:S01]  /*7e90*/  FFMA.FTZ R137, R68, R9.reuse, -R53.reuse ;  /* 0x0000000944897223 */ /* 0x180fe20000010835 */
[-CC-:B------:R-:W-:Y:S01]  /*7ea0*/  FFMA.FTZ R28, R38, R9.reuse, -R53.reuse ;  /* 0x00000009261c7223 */ /* 0x180fe20000010835 */
[----:B------:R-:W-:Y:S01]  /*7eb0*/  FADD.FTZ R2, R29, R2 ;  /* 0x000000021d027221 */ /* 0x000fe20000010000 */
[----:B------:R-:W0:Y:S01]  /*7ec0*/  MUFU.EX2 R3, R3 ;  /* 0x0000000300037308 */ /* 0x000e220000000800 */
[-CC-:B------:R-:W-:Y:S01]  /*7ed0*/  FFMA.FTZ R139, R70, R9.reuse, -R53.reuse ;  /* 0x00000009468b7223 */ /* 0x180fe20000010835 */
[-CC-:B------:R-:W-:Y:S01]  /*7ee0*/  FFMA.FTZ R30, R72, R9.reuse, -R53.reuse ;  /* 0x00000009481e7223 */ /* 0x180fe20000010835 */
[-CC-:B------:R-:W-:Y:S01]  /*7ef0*/  FFMA.FTZ R133, R74, R9.reuse, -R53.reuse ;  /* 0x000000094a857223 */ /* 0x180fe20000010835 */
        /* <DEDUP_REMOVED lines=16> */
[-CC-:B------:R-:W-:Y:S01]  /*8000*/  FFMA.FTZ R123, R86, R9.reuse, -R53.reuse ;  /* 0x00000009567b7223 */ /* 0x180fe20000010835 */
[----:B------:R-:W-:-:S03]  /*8010*/  FFMA.FTZ R56, R62, R9, -R53 ;  /* 0x000000093e387223 */ /* 0x000fc60000010835 */
[----:B------:R-:W0:Y:S01]  /*8020*/  MUFU.EX2 R145, R145 ;  /* 0x0000009100917308 */ /* 0x000e220000000800 */
[----:B-1----:R-:W-:-:S04]  /*8030*/  FADD.FTZ R0, R149, R0 ;  /* 0x0000000095007221 */ /* 0x002fc80000010000 */
[----:B------:R-:W-:-:S03]  /*8040*/  FADD.FTZ R7, R151, R0 ;  /* 0x0000000097077221 */ /* 0x000fc60000010000 */
[----:B------:R-:W1:Y:S01]  /*8050*/  MUFU.EX2 R10, R10 ;  /* 0x0000000a000a7308 */ /* 0x000e620000000800 */
[----:B--2---:R-:W-:Y:S01]  /*8060*/  FADD.FTZ R0, R8, R7 ;  /* 0x0000000708007221 */ /* 0x004fe20000010000 */
[----:B------:R-:W-:-:S06]  /*8070*/  FADD.FTZ R7, R27, R2 ;  /* 0x000000021b077221 */ /* 0x000fcc0000010000 */
        /* <DEDUP_REMOVED lines=34> */
[----:B------:R-:W-:-:S06]  /*82a0*/  FADD.FTZ R7, R128, R7 ;  /* 0x0000000780077221 */ /* 0x000fcc0000010000 */
        /* <DEDUP_REMOVED lines=16> */
[----:B------:R-:W-:-:S06]  /*83b0*/  FADD.FTZ R2, R130, R7 ;  /* 0x0000000782027221 */ /* 0x000fcc0000010000 */
        /* <DEDUP_REMOVED lines=34> */
.L_x_1263:
        /* <DEDUP_REMOVED lines=75> */
.L_x_1245:
[----:B------:R-:W-:Y:S02]  /*8a90*/  UISETP.NE.AND UP1, UPT, UR51, URZ, UPT ;  /* 0x0000003f3300728c */ /* 0x000fe4000bf25270 */
[----:B------:R-:W-:Y:S02]  /*8aa0*/  UISETP.NE.AND UP0, UPT, UR50, URZ, UPT ;  /* 0x0000003f3200728c */ /* 0x000fe4000bf05270 */
[----:B------:R-:W-:Y:S02]  /*8ab0*/  UIADD3 UR10, UR40, 0xbf, URZ ;  /* 0x000000bf280a7890 */ /* 0x000fe4000fffe03f */
[----:B------:R-:W-:Y:S02]  /*8ac0*/  UIADD3 UR11, UR41, 0x1, -UR37 ;  /* 0x00000001290b7890 */ /* 0x000fe4000fffe825 */
[----:B------:R-:W-:-:S03]  /*8ad0*/  PLOP3.LUT P1, PT, PT, PT, UP0, 0x40, 0x0 ;  /* 0x000000000000781c */ /* 0x000fc60003f2e808 */
[----:B------:R-:W-:Y:S01]  /*8ae0*/  @UP1 ULDC UR6, c[0x0][0x44c] ;  /* 0x0001130000061ab9 */ /* 0x000fe20000000800 */
[----:B------:R-:W-:Y:S01]  /*8af0*/  @UP1 ULDC UR14, c[0x0][0x450] ;  /* 0x00011400000e1ab9 */ /* 0x000fe20000000800 */
[----:B------:R-:W-:-:S04]  /*8b00*/  UIMAD.WIDE.U32 UR6, UR10, UR6, URZ ;  /* 0x000000060a0672a5 */ /* 0x000fc8000f8e003f */
[----:B------:R-:W-:-:S04]  /*8b10*/  @UP1 USHF.R.U32.HI UR10, URZ, UR14, UR7 ;  /* 0x0000000e3f0a1299 */ /* 0x000fc80008011607 */
[----:B------:R-:W-:-:S04]  /*8b20*/  UIADD3 UR10, UR11, UR10, URZ ;  /* 0x0000000a0b0a7290 */ /* 0x000fc8000fffe03f */
[----:B------:R-:W-:Y:S01]  /*8b30*/  UIADD3 UR22, UR10, -UR22, URZ ;  /* 0x800000160a167290 */ /* 0x000fe2000fffe03f */
[----:B------:R-:W-:Y:S11]  /*8b40*/  @P1 BRA `(.L_x_1265) ;  /* 0x00000000004c1947 */ /* 0x000ff60003800000 */
[----:B------:R-:W-:-:S06]  /*8b50*/  UISETP.GT.AND UP0, UPT, UR10, -0x1, UPT ;  /* 0xffffffff0a00788c */ /* 0x000fcc000bf04270 */
[----:B------:R-:W-:-:S13]  /*8b60*/  PLOP3.LUT P1, PT, PT, PT, UP0, 0x80, 0x0 ;  /* 0x000000000000781c */ /* 0x000fda0003f2f008 */
[----:B------:R-:W-:Y:S05]  /*8b70*/  @P1 BRA `(.L_x_1266) ;  /* 0x0000000000201947 */ /* 0x000fea0003800000 */
[----:B------:R-:W-:Y:S01]  /*8b80*/  ULDC UR11, c[0x0][0x9e4] ;  /* 0x00027900000b7ab9 */ /* 0x000fe20000000800 */
[----:B------:R-:W-:Y:S02]  /*8b90*/  ULOP3.LUT UR10, URZ, UR10, URZ, 0x33, !UPT ;  /* 0x0000000a3f0a7292 */ /* 0x000fe4000f8e333f */
[----:B------:R-:W-:-:S11]  /*8ba0*/  UISETP.NE.AND UP0, UPT, UR11, 0x1, UPT ;  /* 0x000000010b00788c */ /* 0x000fd6000bf05270 */
[----:B------:R-:W-:Y:S02]  /*8bb0*/  @UP0 ULDC.64 UR14, c[0x0][0x9e8] ;  /* 0x00027a00000e0ab9 */ /* 0x000fe40000000a00 */
[----:B------:R-:W-:-:S04]  /*8bc0*/  UIMAD.WIDE.U32 UR6, UR10, UR14, URZ ;  /* 0x0000000e0a0672a5 */ /* 0x000fc8000f8e003f */
[----:B------:R-:W-:-:S04]  /*8bd0*/  @UP0 USHF.R.U32.HI UR10, URZ, UR15, UR7 ;  /* 0x0000000f3f0a0299 */ /* 0x000fc80008011607 */
[----:B------:R-:W-:Y:S01]  /*8be0*/  ULOP3.LUT UR10, URZ, UR10, URZ, 0x33, !UPT ;  /* 0x0000000a3f0a7292 */ /* 0x000fe2000f8e333f */
[----:B------:R-:W-:Y:S11]  /*8bf0*/  BRA `(.L_x_1267) ;  /* 0x0000000000147947 */ /* 0x000ff60003800000 */
.L_x_1266:
[----:B------:R-:W-:Y:S02]  /*8c00*/  ULDC UR11, c[0x0][0x9e4] ;  /* 0x00027900000b7ab9 */ /* 0x000fe40000000800 */
[----:B------:R-:W-:-:S11]  /*8c10*/  UISETP.NE.AND UP0, UPT, UR11, 0x1, UPT ;  /* 0x000000010b00788c */ /* 0x000fd6000bf05270 */
[----:B------:R-:W-:Y:S02]  /*8c20*/  @UP0 ULDC.64 UR14, c[0x0][0x9e8] ;  /* 0x00027a00000e0ab9 */ /* 0x000fe40000000a00 */
[----:B------:R-:W-:-:S04]  /*8c30*/  UIMAD.WIDE.U32 UR6, UR10, UR14, URZ ;  /* 0x0000000e0a0672a5 */ /* 0x000fc8000f8e003f */
[----:B------:R-:W-:-:S12]  /*8c40*/  @UP0 USHF.R.U32.HI UR10, URZ, UR15, UR7 ;  /* 0x0000000f3f0a0299 */ /* 0x000fd80008011607 */
.L_x_1267:
[----:B------:R-:W-:-:S04]  /*8c50*/  UIMAD UR10, UR10, UR11, URZ ;  /* 0x0000000b0a0a72a4 */ /* 0x000fc8000f8e023f */
[----:B------:R-:W-:-:S04]  /*8c60*/  UISETP.LT.AND UP0, UPT, UR22, UR10, UPT ;  /* 0x0000000a1600728c */ /* 0x000fc8000bf01270 */
[----:B------:R-:W-:-:S12]  /*8c70*/  USEL UR22, UR22, UR10, !UP0 ;  /* 0x0000000a16167287 */ /* 0x000fd8000c000000 */
.L_x_1265:
[----:B------:R-:W-:-:S04]  /*8c80*/  UIADD3 UR22, UR22, 0x7f, URZ ;  /* 0x0000007f16167890 */ /* 0x000fc8000fffe03f */
[----:B------:R-:W-:-:S04]  /*8c90*/  USHF.R.S32.HI UR6, URZ, 0x1f, UR22 ;  /* 0x0000001f3f067899 */ /* 0x000fc80008011416 */
[----:B------:R-:W-:-:S04]  /*8ca0*/  ULEA.HI UR6, UR6, UR22, URZ, 0x7 ;  /* 0x0000001606067291 */ /* 0x000fc8000f8f383f */
[----:B------:R-:W-:-:S04]  /*8cb0*/  USHF.R.S32.HI UR6, URZ, 0x7, UR6 ;  /* 0x000000073f067899 */ /* 0x000fc80008011406 */
[----:B------:R-:W-:-:S04]  /*8cc0*/  UISETP.LT.AND UP0, UPT, UR42, UR6, UPT ;  /* 0x000000062a00728c */ /* 0x000fc8000bf01270 */
[----:B------:R-:W-:-:S06]  /*8cd0*/  USEL UR22, UR42, UR6, !UP0 ;  /* 0x000000062a167287 */ /* 0x000fcc000c000000 */
[----:B------:R-:W-:-:S13]  /*8ce0*/  ISETP.GE.AND P1, PT, R5, UR22, PT ;  /* 0x0000001605007c0c */ /* 0x000fda000bf26270 */
[----:B------:R-:W-:Y:S05]  /*8cf0*/  @!P1 BRA `(.L_x_1268) ;  /* 0x0000002400489947 */ /* 0x000fea0003800000 */
[----:B------:R-:W-:Y:S01]  /*8d00*/  IMAD.MOV.U32 R4, RZ, RZ, R6 ;  /* 0x000000ffff047224 */ /* 0x000fe200078e0006 */
[----:B------:R-:W-:Y:S01]  /*8d10*/  UMOV UR24, UR47 ;  /* 0x0000002f00187c82 */ /* 0x000fe20008000000 */
[----:B------:R-:W-:Y:S01]  /*8d20*/  IMAD.MOV.U32 R3, RZ, RZ, R12 ;  /* 0x000000ffff037224 */ /* 0x000fe200078e000c */
[----:B------:R-:W-:Y:S01]  /*8d30*/  UMOV UR23, UR46 ;  /* 0x0000002e00177c82 */ /* 0x000fe20008000000 */
[----:B------:R-:W-:-:S05]  /*8d40*/  ULDC UR21, c[0x0][0x9d8] ;  /* 0x0002760000157ab9 */ /* 0x000fca0000000800 */
.L_x_1279:
[----:B------:R-:W-:Y:S01]  /*8d50*/  ISETP.NE.AND P2, PT, RZ, UR44, PT ;  /* 0x0000002cff007c0c */ /* 0x000fe2000bf45270 */
[----:B------:R-:W-:-:S04]  /*8d60*/  UISETP.NE.AND UP0, UPT, UR23, 0x1, UPT ;  /* 0x000000011700788c */ /* 0x000fc8000bf05270 */
[----:B------:R-:W-:-:S04]  /*8d70*/  USEL UR47, URZ, 0x1, UP0 ;  /* 0x000000013f2f7887 */ /* 0x000fc80008000000 */
[----:B------:R-:W-:-:S04]  /*8d80*/  ULOP3.LUT UR47, UR24, UR47, URZ, 0x3c, !UPT ;  /* 0x0000002f182f7292 */ /* 0x000fc8000f8e3c3f */
[----:B------:R-:W-:Y:S08]  /*8d90*/  @P2 BRA `(.L_x_1269) ;  /* 0x0000000000382947 */ /* 0x000ff00003800000 */
[----:B------:R-:W-:Y:S05]  /*8da0*/  @!P0 BRA `(.L_x_1270) ;  /* 0x0000000000048947 */ /* 0x000fea0003800000 */
[----:B------:R-:W-:Y:S01]  /*8db0*/  BPT.TRAP 0x1 ;  /* 0x000000040000795c */ /* 0x000fe20000300000 */
.L_x_1270:
        /* <DEDUP_REMOVED lines=9> */
.L_x_1271:
[----:B-1----:R-:W-:Y:S05]  /*8e50*/  @P1 BRA `(.L_x_1269) ;  /* 0x0000000000081947 */ /* 0x002fea0003800000 */
[----:B------:R-:W1:Y:S02]  /*8e60*/  SYNCS.PHASECHK.TRANS64.TRYWAIT P1, [UR6+0x16830], R6 ;  /* 0x01683006ff0075a7 */ /* 0x000e640008020146 */
[----:B-1----:R-:W-:Y:S05]  /*8e70*/  @!P1 BRA `(.L_x_1272) ;  /* 0x000000d800ec9947 */ /* 0x002fea0003800000 */
.L_x_1269:
        /* <DEDUP_REMOVED lines=28> */
.L_x_1274:
[----:B------:R-:W-:Y:S01]  /*9040*/  ULEA UR6, UR23, UR45, 0x3 ;  /* 0x0000002d17067291 */ /* 0x000fe2000f8e183f */
[----:B------:R-:W-:-:S05]  /*9050*/  IMAD.U32 R6, RZ, RZ, UR24 ;  /* 0x00000018ff067e24 */ /* 0x000fca000f8e00ff */
[----:B------:R-:W-:-:S04]  /*9060*/  SHF.L.U32 R6, R6, 0x1f, RZ ;  /* 0x0000001f06067819 */ /* 0x000fc800000006ff */
[----:B------:R0:W1:Y:S01]  /*9070*/  SYNCS.PHASECHK.TRANS64.TRYWAIT P1, [UR6+0x16850], R6 ;  /* 0x01685006ff0075a7 */ /* 0x0000620008020146 */
[----:B------:R-:W-:Y:S05]  /*9080*/  @!P0 BRA `(.L_x_1275) ;  /* 0x0000000000048947 */ /* 0x000fea0003800000 */
[----:B------:R-:W-:Y:S01]  /*9090*/  BPT.TRAP 0x1 ;  /* 0x000000040000795c */ /* 0x000fe20000300000 */
.L_x_1275:
[----:B-1----:R-:W-:Y:S05]  /*90a0*/  @P1 BRA `(.L_x_1273) ;  /* 0x0000000000081947 */ /* 0x002fea0003800000 */
[----:B------:R-:W1:Y:S02]  /*90b0*/  SYNCS.PHASECHK.TRANS64.TRYWAIT P1, [UR6+0x16850], R6 ;  /* 0x01685006ff0075a7 */ /* 0x000e640008020146 */
[----:B-1----:R-:W-:Y:S05]  /*90c0*/  @!P1 BRA `(.L_x_1276) ;  /* 0x000000d800709947 */ /* 0x002fea0003800000 */
.L_x_1273:
        /* <DEDUP_REMOVED lines=51> */
.L_x_1277:
        /* <DEDUP_REMOVED lines=19> */
[----:B------:R-:W-:Y:S01]  /*9530*/  FMUL.FTZ R126, R41, UR21 ;  /* 0x00000015297e7c20 */ /* 0x000fe20008410000 */
[----:B------:R-:W-:Y:S01]  /*9540*/  FMUL.FTZ R42, R42, UR21 ;  /* 0x000000152a2a7c20 */ /* 0x000fe20008410000 */
[----:B------:R-:W-:Y:S01]  /*9550*/  FMUL.FTZ R128, R43, UR21 ;  /* 0x000000152b807c20 */ /* 0x000fe20008410000 */
[----:B------:R-:W3:Y:S01]  /*9560*/  MUFU.TANH R7, R7 ;  /* 0x0000000700077308 */ /* 0x000ee20000002400 */
        /* <DEDUP_REMOVED lines=16> */
[----:B---3--:R-:W-:Y:S01]  /*9670*/  FMNMX.FTZ R11, R7, R4, !PT ;  /* 0x00000004070b7209 */ /* 0x008fe20007810000 */
        /* <DEDUP_REMOVED lines=42> */
[----:B------:R-:W-:-:S04]  /*9920*/  ULEA UR6, UR46, UR45, 0x3 ;  /* 0x0000002d2e067291 */ /* 0x000fc8000f8e183f */
[----:B------:R-:W2:Y:S01]  /*9930*/  MUFU.TANH R34, R34 ;  /* 0x0000002200227308 */ /* 0x000ea20000002400 */
[----:B---3--:R-:W-:Y:S01]  /*9940*/  FMNMX.FTZ R9, R30, R9, !PT ;  /* 0x000000091e097209 */ /* 0x008fe20007810000 */
[----:B------:R-:W-:-:S04]  /*9950*/  UIADD3 UR6, UR6, 0x16840, URZ ;  /* 0x0001684006067890 */ /* 0x000fc8000fffe03f */
[----:B------:R-:W-:Y:S02]  /*9960*/  UPRMT UR6, UR43, 0x654, UR6 ;  /* 0x000006542b067896 */ /* 0x000fe40008000006 */
[----:B------:R-:W3:Y:S01]  /*9970*/  MUFU.TANH R120, R120 ;  /* 0x0000007800787308 */ /* 0x000ee20000002400 */
[----:B-1----:R-:W-:-:S06]  /*9980*/  FMNMX.FTZ R9, R32, R9, !PT ;  /* 0x0000000920097209 */ /* 0x002fcc0007810000 */
[----:B------:R-:W-:Y:S01]  /*9990*/  SYNCS.ARRIVE.TRANS64.RED.A1T0 RZ, [UR6], RZ ;  /* 0x000000ffffff79a7 */ /* 0x000fe20008100406 */
[----:B------:R-:W1:Y:S01]  /*99a0*/  MUFU.TANH R36, R36 ;  /* 0x0000002400247308 */ /* 0x000e620000002400 */
[----:B--2---:R-:W-:-:S07]  /*99b0*/  FMNMX.FTZ R11, R34, R11, !PT ;  /* 0x0000000b220b7209 */ /* 0x004fce0007810000 */
[----:B------:R-:W2:Y:S01]  /*99c0*/  MUFU.TANH R122, R122 ;  /* 0x0000007a007a7308 */ /* 0x000ea20000002400 */
[----:B---3--:R-:W-:-:S07]  /*99d0*/  FMNMX.FTZ R11, R120, R11, !PT ;  /* 0x0000000b780b7209 */ /* 0x008fce0007810000 */
[----:B------:R-:W3:Y:S01]  /*99e0*/  MUFU.TANH R38, R38 ;  /* 0x0000002600267308 */ /* 0x000ee20000002400 */
[----:B-1----:R-:W-:-:S07]  /*99f0*/  FMNMX.FTZ R9, R36, R9, !PT ;  /* 0x0000000924097209 */ /* 0x002fce0007810000 */
        /* <DEDUP_REMOVED lines=50> */
[----:B------:R-:W0:Y:S01]  /*9d20*/  MUFU.TANH R150, R150 ;  /* 0x0000009600967308 */ /* 0x000e220000002400 */
[----:B---3--:R-:W-:-:S07]  /*9d30*/  FMNMX.FTZ R11, R60, R11, !PT ;  /* 0x0000000b3c0b7209 */ /* 0x008fce0007810000 */
[----:B------:R-:W2:Y:S01]  /*9d40*/  MUFU.TANH R13, R13 ;  /* 0x0000000d000d7308 */ /* 0x000ea20000002400 */
[----:B-1----:R-:W-:-:S07]  /*9d50*/  FMNMX.FTZ R11, R62, R11, !PT ;  /* 0x0000000b3e0b7209 */ /* 0x002fce0007810000 */
[----:B------:R-:W1:Y:S01]  /*9d60*/  MUFU.TANH R64, R64 ;  /* 0x0000004000407308 */ /* 0x000e620000002400 */
[----:B0-----:R-:W-:Y:S02]  /*9d70*/  FMNMX.FTZ R6, R150, R9, !PT ;  /* 0x0000000996067209 */ /* 0x001fe40007810000 */
[----:B------:R-:W0:Y:S05]  /*9d80*/  LDC R9, c[0x0][0x988] ;  /* 0x00026200ff097b82 */ /* 0x000e2a0000000800 */
[----:B------:R-:W3:Y:S01]  /*9d90*/  MUFU.TANH R66, R66 ;  /* 0x0000004200427308 */ /* 0x000ee20000002400 */
[----:B--2---:R-:W-:-:S07]  /*9da0*/  FMNMX.FTZ R6, R13, R6, !PT ;  /* 0x000000060d067209 */ /* 0x004fce0007810000 */
[----:B------:R-:W2:Y:S01]  /*9db0*/  MUFU.TANH R15, R15 ;  /* 0x0000000f000f7308 */ /* 0x000ea20000002400 */
[----:B-1----:R-:W-:-:S07]  /*9dc0*/  FMNMX.FTZ R11, R64, R11, !PT ;  /* 0x0000000b400b7209 */ /* 0x002fce0007810000 */
[----:B------:R-:W1:Y:S01]  /*9dd0*/  MUFU.TANH R21, R21 ;  /* 0x0000001500157308 */ /* 0x000e620000002400 */
[----:B---3--:R-:W-:-:S07]  /*9de0*/  FMNMX.FTZ R11, R66, R11, !PT ;  /* 0x0000000b420b7209 */ /* 0x008fce0007810000 */
        /* <DEDUP_REMOVED lines=35> */
[----:B---3--:R-:W-:-:S05]  /*a020*/  FMNMX.FTZ R33, R69, R6, !PT ;  /* 0x0000000645217209 */ /* 0x008fca0007810000 */
[----:B------:R-:W3:Y:S01]  /*a030*/  SHFL.BFLY PT, R6, R33, 0x2, 0x1f ;  /* 0x0c401f0021067f89 */ /* 0x000ee200000e0000 */
[----:B--2---:R-:W-:-:S04]  /*a040*/  FMNMX.FTZ R11, R84, R11, !PT ;  /* 0x0000000b540b7209 */ /* 0x004fc80007810000 */
[----:B-1----:R-:W-:-:S05]  /*a050*/  FMNMX.FTZ R11, R86, R11, !PT ;  /* 0x0000000b560b7209 */ /* 0x002fca0007810000 */
[----:B------:R-:W1:Y:S01]  /*a060*/  SHFL.BFLY PT, R12, R11, 0x2, 0x1f ;  /* 0x0c401f000b0c7f89 */ /* 0x000e6200000e0000 */
[----:B---3--:R-:W-:Y:S02]  /*a070*/  FMNMX.FTZ R35, R33, R6, !PT ;  /* 0x0000000621237209 */ /* 0x008fe40007810000 */
[----:B-1----:R-:W-:-:S03]  /*a080*/  FMNMX.FTZ R37, R11, R12, !PT ;  /* 0x0000000c0b257209 */ /* 0x002fc60007810000 */
[----:B------:R-:W1:Y:S04]  /*a090*/  SHFL.BFLY PT, R12, R35, 0x1, 0x1f ;  /* 0x0c201f00230c7f89 */ /* 0x000e6800000e0000 */
[----:B------:R-:W2:Y:S01]  /*a0a0*/  SHFL.BFLY PT, R6, R37, 0x1, 0x1f ;  /* 0x0c201f0025067f89 */ /* 0x000ea200000e0000 */
[----:B-1----:R-:W-:Y:S02]  /*a0b0*/  FMNMX.FTZ R12, R35, R12, !PT ;  /* 0x0000000c230c7209 */ /* 0x002fe40007810000 */
[----:B--2---:R-:W-:-:S03]  /*a0c0*/  FMNMX.FTZ R6, R37, R6, !PT ;  /* 0x0000000625067209 */ /* 0x004fc60007810000 */
[C---:B------:R-:W-:Y:S01]  /*a0d0*/  FADD.FTZ R3, -R12.reuse, R3 ;  /* 0x000000030c037221 */ /* 0x040fe20000010100 */
[----:B0-----:R-:W-:-:S03]  /*a0e0*/  FMUL.FTZ R71, R12, R9 ;  /* 0x000000090c477220 */ /* 0x001fc60000410000 */
[-C--:B------:R-:W-:Y:S01]  /*a0f0*/  FMUL.FTZ R41, R3, R9.reuse ;  /* 0x0000000903297220 */ /* 0x080fe20000410000 */
[----:B------:R-:W-:Y:S01]  /*a100*/  FADD.FTZ R4, -R6, R4 ;  /* 0x0000000406047221 */ /* 0x000fe20000010100 */
[-CC-:B------:R-:W-:Y:S01]  /*a110*/  FFMA.FTZ R57, R32, R9.reuse, -R71.reuse ;  /* 0x0000000920397223 */ /* 0x180fe20000010847 */
[-CC-:B------:R-:W-:Y:S01]  /*a120*/  FFMA.FTZ R39, R8, R9.reuse, -R71.reuse ;  /* 0x0000000908277223 */ /* 0x180fe20000010847 */
[----:B------:R0:W-:Y:S01]  /*a130*/  MUFU.EX2 R11, R41 ;  /* 0x00000029000b7308 */ /* 0x0001e20000000800 */
[-CC-:B------:R-:W-:Y:S01]  /*a140*/  FFMA.FTZ R32, R40, R9.reuse, -R71.reuse ;  /* 0x0000000928207223 */ /* 0x180fe20000010847 */
[-C--:B------:R-:W-:Y:S01]  /*a150*/  FMUL.FTZ R3, R4, R9.reuse ;  /* 0x0000000904037220 */ /* 0x080fe20000410000 */
[-CC-:B------:R-:W-:Y:S01]  /*a160*/  FFMA.FTZ R61, R10, R9.reuse, -R71.reuse ;  /* 0x000000090a3d7223 */ /* 0x180fe20000010847 */
[-CC-:B------:R-:W-:Y:S01]  /*a170*/  FFMA.FTZ R37, R20, R9.reuse, -R71.reuse ;  /* 0x0000000914257223 */ /* 0x180fe20000010847 */
[-CC-:B------:R-:W-:Y:S01]  /*a180*/  FFMA.FTZ R59, R24, R9.reuse, -R71.reuse ;  /* 0x00000009183b7223 */ /* 0x180fe20000010847 */
[-CC-:B------:R-:W-:Y:S01]  /*a190*/  FFMA.FTZ R35, R30, R9.reuse, -R71.reuse ;  /* 0x000000091e237223 */ /* 0x180fe20000010847 */
[-CC-:B------:R-:W-:Y:S01]  /*a1a0*/  FFMA.FTZ R33, R36, R9.reuse, -R71.reuse ;  /* 0x0000000924217223 */ /* 0x180fe20000010847 */
[----:B------:R-:W1:Y:S01]  /*a1b0*/  MUFU.EX2 R39, R39 ;  /* 0x0000002700277308 */ /* 0x000e620000000800 */
[-CC-:B0-----:R-:W-:Y:S01]  /*a1c0*/  FFMA.FTZ R41, R21, R9.reuse, -R71.reuse ;  /* 0x0000000915297223 */ /* 0x181fe20000010847 */
[-CC-:B------:R-:W-:Y:S01]  /*a1d0*/  FFMA.FTZ R21, R27, R9.reuse, -R71.reuse ;  /* 0x000000091b157223 */ /* 0x180fe20000010847 */
[-C--:B------:R-:W-:Y:S01]  /*a1e0*/  FMUL.FTZ R27, R6, R9.reuse ;  /* 0x00000009061b7220 */ /* 0x080fe20000410000 */
[-CC-:B------:R-:W-:Y:S01]  /*a1f0*/  FFMA.FTZ R36, R122, R9.reuse, -R71.reuse ;  /* 0x000000097a247223 */ /* 0x180fe20000010847 */
[-CC-:B------:R-:W-:Y:S01]  /*a200*/  FFMA.FTZ R55, R126, R9.reuse, -R71.reuse ;  /* 0x000000097e377223 */ /* 0x180fe20000010847 */
[-C--:B------:R-:W-:Y:S01]  /*a210*/  FFMA.FTZ R30, R44, R9.reuse, -R71 ;  /* 0x000000092c1e7223 */ /* 0x080fe20000010847 */
[-CC-:B------:R-:W-:Y:S01]  /*a220*/  FFMA.FTZ R40, R7, R9.reuse, -R27.reuse ;  /* 0x0000000907287223 */ /* 0x180fe2000001081b */
[-CC-:B------:R-:W-:Y:S01]  /*a230*/  FFMA.FTZ R149, R14, R9.reuse, -R27.reuse ;  /* 0x000000090e957223 */ /* 0x180fe2000001081b */
[----:B------:R-:W-:Y:S01]  /*a240*/  MUFU.EX2 R3, R3 ;  /* 0x0000000300037308 */ /* 0x000fe20000000800 */
[-CC-:B------:R-:W-:Y:S01]  /*a250*/  FFMA.FTZ R151, R26, R9.reuse, -R27.reuse ;  /* 0x000000091a977223 */ /* 0x180fe2000001081b */
[-CC-:B------:R-:W-:Y:S01]  /*a260*/  FFMA.FTZ R14, R28, R9.reuse, -R27.reuse ;  /* 0x000000091c0e7223 */ /* 0x180fe2000001081b */
[-CC-:B------:R-:W-:Y:S01]  /*a270*/  FFMA.FTZ R145, R34, R9.reuse, -R27.reuse ;  /* 0x0000000922917223 */ /* 0x180fe2000001081b */
[-CC-:B------:R-:W-:Y:S01]  /*a280*/  FFMA.FTZ R26, R120, R9.reuse, -R27.reuse ;  /* 0x00000009781a7223 */ /* 0x180fe2000001081b */
[-CC-:B------:R-:W-:Y:S01]  /*a290*/  FFMA.FTZ R147, R38, R9.reuse, -R27.reuse ;  /* 0x0000000926937223 */ /* 0x180fe2000001081b */
[-CC-:B------:R-:W-:Y:S01]  /*a2a0*/  FFMA.FTZ R28, R124, R9.reuse, -R27.reuse ;  /* 0x000000097c1c7223 */ /* 0x180fe2000001081b */
[-C--:B------:R-:W-:Y:S01]  /*a2b0*/  FFMA.FTZ R141, R42, R9.reuse, -R27 ;  /* 0x000000092a8d7223 */ /* 0x080fe2000001081b */
[----:B------:R-:W0:Y:S01]  /*a2c0*/  MUFU.EX2 R40, R40 ;  /* 0x0000002800287308 */ /* 0x000e220000000800 */
[----:B-1----:R-:W-:Y:S01]  /*a2d0*/  FFMA.FTZ R2, R11, R2, R39 ;  /* 0x000000020b027223 */ /* 0x002fe20000010027 */
[-CC-:B------:R-:W-:Y:S01]  /*a2e0*/  FFMA.FTZ R34, R128, R9.reuse, -R27.reuse ;  /* 0x0000000980227223 */ /* 0x180fe2000001081b */
[-C--:B------:R-:W-:Y:S01]  /*a2f0*/  FFMA.FTZ R143, R46, R9.reuse, -R27 ;  /* 0x000000092e8f7223 */ /* 0x080fe2000001081b */
[-C--:B------:R-:W-:Y:S01]  /*a300*/  FFMA.FTZ R53, R130, R9.reuse, -R71 ;  /* 0x0000000982357223 */ /* 0x080fe20000010847 */
[-C--:B------:R-:W-:Y:S01]  /*a310*/  FFMA.FTZ R38, R132, R9.reuse, -R27 ;  /* 0x0000000984267223 */ /* 0x080fe2000001081b */
[-CC-:B------:R-:W-:Y:S01]  /*a320*/  FFMA.FTZ R126, R29, R9.reuse, -R71.reuse ;  /* 0x000000091d7e7223 */ /* 0x180fe20000010847 */
[-C--:B------:R-:W-:Y:S01]  /*a330*/  FFMA.FTZ R24, R134, R9.reuse, -R71 ;  /* 0x0000000986187223 */ /* 0x080fe20000010847 */
[----:B------:R-:W1:Y:S01]  /*a340*/  MUFU.EX2 R61, R61 ;  /* 0x0000003d003d7308 */ /* 0x000e620000000800 */
        /* <DEDUP_REMOVED lines=16> */
[----:B-1----:R-:W-:Y:S01]  /*a450*/  FADD.FTZ R2, R61, R2 ;  /* 0x000000023d027221 */ /* 0x002fe20000010000 */
[-C--:B------:R-:W-:Y:S01]  /*a460*/  FFMA.FTZ R45, R148, R9.reuse, -R71 ;  /* 0x00000009942d7223 */ /* 0x080fe20000010847 */
[-C--:B------:R-:W-:Y:S01]  /*a470*/  FFMA.FTZ R48, R62, R9.reuse, -R27 ;  /* 0x000000093e307223 */ /* 0x080fe2000001081b */
[-C--:B------:R-:W-:Y:S01]  /*a480*/  FFMA.FTZ R10, R150, R9.reuse, -R71 ;  /* 0x00000009960a7223 */ /* 0x080fe20000010847 */
[-C--:B------:R-:W-:Y:S01]  /*a490*/  FFMA.FTZ R129, R64, R9.reuse, -R27 ;  /* 0x0000000940817223 */ /* 0x080fe2000001081b */
[-C--:B------:R-:W-:Y:S01]  /*a4a0*/  FFMA.FTZ R43, R13, R9.reuse, -R71 ;  /* 0x000000090d2b7223 */ /* 0x080fe20000010847 */
[-C--:B------:R-:W-:Y:S01]  /*a4b0*/  FFMA.FTZ R50, R66, R9.reuse, -R27 ;  /* 0x0000000942327223 */ /* 0x080fe2000001081b */
[----:B------:R-:W1:Y:S01]  /*a4c0*/  MUFU.EX2 R151, R151 ;  /* 0x0000009700977308 */ /* 0x000e620000000800 */
[----:B--2---:R-:W-:Y:S01]  /*a4d0*/  FADD.FTZ R0, R149, R0 ;  /* 0x0000000095007221 */ /* 0x004fe20000010000 */
[-C--:B------:R-:W-:Y:S01]  /*a4e0*/  FFMA.FTZ R130, R15, R9.reuse, -R71 ;  /* 0x000000090f827223 */ /* 0x080fe20000010847 */
[-CC-:B------:R-:W-:Y:S01]  /*a4f0*/  FFMA.FTZ R131, R68, R9.reuse, -R27.reuse ;  /* 0x0000000944837223 */ /* 0x180fe2000001081b */
[-C--:B------:R-:W-:Y:S01]  /*a500*/  FFMA.FTZ R52, R70, R9.reuse, -R27 ;  /* 0x0000000946347223 */ /* 0x080fe2000001081b */
[-C--:B------:R-:W-:Y:S01]  /*a510*/  FFMA.FTZ R8, R25, R9.reuse, -R71 ;  /* 0x0000000919087223 */ /* 0x080fe20000010847 */
[-CC-:B------:R-:W-:Y:S01]  /*a520*/  FFMA.FTZ R125, R72, R9.reuse, -R27.reuse ;  /* 0x00000009487d7223 */ /* 0x180fe2000001081b */
[-CC-:B------:R-:W-:Y:S01]  /*a530*/  FFMA.FTZ R54, R74, R9.reuse, -R27.reuse ;  /* 0x000000094a367223 */ /* 0x180fe2000001081b */
[----:B------:R-:W2:Y:S01]  /*a540*/  MUFU.EX2 R59, R59 ;  /* 0x0000003b003b7308 */ /* 0x000ea20000000800 */
[----:B0-----:R-:W-:Y:S01]  /*a550*/  FADD.FTZ R2, R37, R2 ;  /* 0x0000000225027221 */ /* 0x001fe20000010000 */
        /* <DEDUP_REMOVED lines=12> */
[----:B------:R-:W-:-:S02]  /*a620*/  FFMA.FTZ R60, R86, R9, -R27 ;  /* 0x00000009563c7223 */ /* 0x000fc4000001081b */
        /* <DEDUP_REMOVED lines=116> */
.L_x_1278:
[----:B------:R-:W-:Y:S01]  /*ad70*/  ULEA UR6, UR23, UR45, 0x3 ;  /* 0x0000002d17067291 */ /* 0x000fe2000f8e183f */
[----:B------:R-:W-:Y:S01]  /*ad80*/  ISETP.GT.AND P1, PT, R5, UR22, PT ;  /* 0x0000001605007c0c */ /* 0x000fe2000bf24270 */
        /* <DEDUP_REMOVED lines=73> */
.L_x_1268:
        /* <DEDUP_REMOVED lines=9> */
[----:B------:R-:W-:-:S05]  /*b2b0*/  ULDC UR22, c[0x0][0x9e0] ;  /* 0x0002780000167ab9 */ /* 0x000fca0000000800 */
.L_x_1299:
        /* <DEDUP_REMOVED lines=9> */
.L_x_1282:
[----:B------:R-:W-:Y:S01]  /*b350*/  ULEA UR6, UR46, UR45, 0x3 ;  /* 0x0000002d2e067291 */ /* 0x000fe2000f8e183f */
[----:B------:R-:W-:-:S05]  /*b360*/  IMAD.U32 R6, RZ, RZ, UR47 ;  /* 0x0000002fff067e24 */ /* 0x000fca000f8e00ff */
[----:B------:R-:W-:-:S04]  /*b370*/  SHF.L.U32 R6, R6, 0x1f, RZ ;  /* 0x0000001f06067819 */ /* 0x000fc800000006ff */
[----:B------:R0:W1:Y:S01]  /*b380*/  SYNCS.PHASECHK.TRANS64.TRYWAIT P1, [UR6+0x16830], R6 ;  /* 0x01683006ff0075a7 */ /* 0x0000620008020146 */
[----:B------:R-:W-:Y:S05]  /*b390*/  @!P0 BRA `(.L_x_1283) ;  /* 0x0000000000048947 */ /* 0x000fea0003800000 */
[----:B------:R-:W-:Y:S01]  /*b3a0*/  BPT.TRAP 0x1 ;  /* 0x000000040000795c */ /* 0x000fe20000300000 */
.L_x_1283:
[----:B-1----:R-:W-:Y:S05]  /*b3b0*/  @P1 BRA `(.L_x_1281) ;  /* 0x0000000000081947 */ /* 0x002fea0003800000 */
[----:B------:R-:W1:Y:S02]  /*b3c0*/  SYNCS.PHASECHK.TRANS64.TRYWAIT P1, [UR6+0x16830], R6 ;  /* 0x01683006ff0075a7 */ /* 0x000e640008020146 */
[----:B-1----:R-:W-:Y:S05]  /*b3d0*/  @!P1 BRA `(.L_x_1284) ;  /* 0x000000b400c49947 */ /* 0x002fea0003800000 */
.L_x_1281:
        /* <DEDUP_REMOVED lines=25> */
.L_x_1286:
[----:B------:R-:W-:Y:S01]  /*b570*/  ULEA UR6, UR25, UR45, 0x3 ;  /* 0x0000002d19067291 */ /* 0x000fe2000f8e183f */
[----:B------:R-:W-:-:S05]  /*b580*/  IMAD.U32 R6, RZ, RZ, UR26 ;  /* 0x0000001aff067e24 */ /* 0x000fca000f8e00ff */
[----:B------:R-:W-:-:S04]  /*b590*/  SHF.L.U32 R6, R6, 0x1f, RZ ;  /* 0x0000001f06067819 */ /* 0x000fc800000006ff */
[----:B------:R0:W1:Y:S01]  /*b5a0*/  SYNCS.PHASECHK.TRANS64.TRYWAIT P1, [UR6+0x16850], R6 ;  /* 0x01685006ff0075a7 */ /* 0x0000620008020146 */
[----:B------:R-:W-:Y:S05]  /*b5b0*/  @!P0 BRA `(.L_x_1287) ;  /* 0x0000000000048947 */ /* 0x000fea0003800000 */
[----:B------:R-:W-:Y:S01]  /*b5c0*/  BPT.TRAP 0x1 ;  /* 0x000000040000795c */ /* 0x000fe20000300000 */
.L_x_1287:
[----:B-1----:R-:W-:Y:S05]  /*b5d0*/  @P1 BRA `(.L_x_1285) ;  /* 0x0000000000081947 */ /* 0x002fea0003800000 */
[----:B------:R-:W1:Y:S02]  /*b5e0*/  SYNCS.PHASECHK.TRANS64.TRYWAIT P1, [UR6+0x16850], R6 ;  /* 0x01685006ff0075a7 */ /* 0x000e640008020146 */
[----:B-1----:R-:W-:Y:S05]  /*b5f0*/  @!P1 BRA `(.L_x_1288) ;  /* 0x000000b400549947 */ /* 0x002fea0003800000 */
.L_x_1285:
        /* <DEDUP_REMOVED lines=51> */
.L_x_1289:
[----:B------:R-:W-:Y:S01]  /*b930*/  UISETP.NE.AND UP1, UPT, UR51, URZ, UPT ;  /* 0x0000003f3300728c */ /* 0x000fe2000bf25270 */
[----:B------:R-:W-:Y:S01]  /*b940*/  FMUL.FTZ R126, R64, UR24 ;  /* 0x00000018407e7c20 */ /* 0x000fe20008410000 */
[----:B------:R-:W-:Y:S02]  /*b950*/  VIADD R64, R17, UR40 ;  /* 0x0000002811407c36 */ /* 0x000fe40008000000 */
[----:B0-----:R-:W-:Y:S01]  /*b960*/  FMUL.FTZ R6, R26, UR24 ;  /* 0x000000181a067c20 */ /* 0x001fe20008410000 */
[----:B------:R-:W-:Y:S01]  /*b970*/  ULEA UR6, UR46, UR45, 0x3 ;  /* 0x0000002d2e067291 */ /* 0x000fe2000f8e183f */
[----:B------:R-:W-:Y:S01]  /*b980*/  FMUL.FTZ R26, R39, UR24 ;  /* 0x00000018271a7c20 */ /* 0x000fe20008410000 */
[----:B------:R-:W-:Y:S01]  /*b990*/  PLOP3.LUT P1, PT, PT, PT, UP1, 0x80, 0x0 ;  /* 0x000000000000781c */ /* 0x000fe20003f2f018 */
[----:B------:R-:W-:Y:S01]  /*b9a0*/  FMUL.FTZ R39, R45, UR24 ;  /* 0x000000182d277c20 */ /* 0x000fe20008410000 */
[----:B------:R-:W-:Y:S01]  /*b9b0*/  PLOP3.LUT P2, PT, PT, PT, UP1, 0x80, 0x0 ;  /* 0x000000000000781c */ /* 0x000fe20003f4f018 */
[----:B------:R-:W-:Y:S01]  /*b9c0*/  FMUL.FTZ R45, R63, UR24 ;  /* 0x000000183f2d7c20 */ /* 0x000fe20008410000 */
[----:B------:R-:W-:Y:S01]  /*b9d0*/  UIADD3 UR6, UR6, 0x16840, URZ ;  /* 0x0001684006067890 */ /* 0x000fe2000fffe03f */
[----:B------:R-:W-:Y:S01]  /*b9e0*/  IMAD.SHL.U32 R63, R5, 0x80, RZ ;  /* 0x00000080053f7824 */ /* 0x000fe200078e00ff */
[----:B------:R-:W-:Y:S01]  /*b9f0*/  @UP1 ULDC UR7, c[0x0][0x44c] ;  /* 0x0001130000071ab9 */ /* 0x000fe20000000800 */
[----:B------:R-:W-:Y:S01]  /*ba00*/  FMUL.FTZ R20, R35, UR24 ;  /* 0x0000001823147c20 */ /* 0x000fe20008410000 */
[----:B------:R-:W-:Y:S01]  /*ba10*/  FMUL.FTZ R7, R27, UR24 ;  /* 0x000000181b077c20 */ /* 0x000fe20008410000 */
[----:B------:R-:W-:Y:S01]  /*ba20*/  FMUL.FTZ R15, R28, UR24 ;  /* 0x000000181c0f7c20 */ /* 0x000fe20008410000 */
[----:B------:R-:W-:Y:S01]  /*ba30*/  FMUL.FTZ R10, R31, UR24 ;  /* 0x000000181f0a7c20 */ /* 0x000fe20008410000 */
[----:B------:R-:W-:Y:S01]  /*ba40*/  FMUL.FTZ R35, R41, UR24 ;  /* 0x0000001829237c20 */ /* 0x000fe20008410000 */
[----:B------:R-:W-:Y:S01]  /*ba50*/  UISETP.NE.AND UP0, UPT, UR50, URZ, UPT ;  /* 0x0000003f3200728c */ /* 0x000fe2000bf05270 */
        /* <DEDUP_REMOVED lines=148> */
.L_x_1292:
[----:B------:R-:W-:-:S05]  /*c3a0*/  IMAD.U32 R66, RZ, RZ, UR21 ;  /* 0x00000015ff427e24 */ /* 0x000fca000f8e00ff */
[----:B------:R-:W-:-:S13]  /*c3b0*/  ISETP.NE.AND P1, PT, R66, 0x1, PT ;  /* 0x000000014200780c */ /* 0x000fda0003f25270 */
[----:B------:R-:W1:Y:S02]  /*c3c0*/  @P1 LDC.64 R12, c[0x0][0x9e8] ;  /* 0x00027a00ff0c1b82 */ /* 0x000e640000000a00 */
[----:B-1----:R-:W-:-:S05]  /*c3d0*/  @P1 IMAD.HI.U32 R12, R65, R12, RZ ;  /* 0x0000000c410c1227 */ /* 0x002fca00078e00ff */
[----:B------:R-:W-:-:S07]  /*c3e0*/  @P1 SHF.R.U32.HI R65, RZ, R13, R12 ;  /* 0x0000000dff411219 */ /* 0x000fce000001160c */
.L_x_1293:
[----:B------:R-:W-:Y:S05]  /*c3f0*/  BSYNC B0 ;  /* 0x0000000000007941 */ /* 0x000fea0003800000 */
.L_x_1291:
[----:B------:R-:W-:-:S04]  /*c400*/  IMAD R65, R65, R66, -R63 ;  /* 0x0000004241417224 */ /* 0x000fc800078e0a3f */
[----:B------:R-:W-:-:S05]  /*c410*/  IMAD R12, R16, -0x2, R65 ;  /* 0xfffffffe100c7824 */ /* 0x000fca00078e0241 */
[----:B------:R-:W-:Y:S02]  /*c420*/  VIADDMNMX R71, R12, R66, R71, PT ;  /* 0x000000420c477246 */ /* 0x000fe40003800147 */
[----:B------:R-:W-:-:S07]  /*c430*/  VIMNMX R73, R73, R12, !PT ;  /* 0x0000000c49497248 */ /* 0x000fce0007fe0100 */
.L_x_1290:
        /* <DEDUP_REMOVED lines=116> */
.L_x_1296:
[----:B------:R-:W-:-:S05]  /*cb80*/  IMAD.U32 R21, RZ, RZ, UR21 ;  /* 0x00000015ff157e24 */ /* 0x000fca000f8e00ff */
[----:B------:R-:W-:-:S13]  /*cb90*/  ISETP.NE.AND P2, PT, R21, 0x1, PT ;  /* 0x000000011500780c */ /* 0x000fda0003f45270 */
[----:B------:R-:W0:Y:S02]  /*cba0*/  @P2 LDC.64 R12, c[0x0][0x9e8] ;  /* 0x00027a00ff0c2b82 */ /* 0x000e240000000a00 */
[----:B0-----:R-:W-:-:S05]  /*cbb0*/  @P2 IMAD.HI.U32 R12, R9, R12, RZ ;  /* 0x0000000c090c2227 */ /* 0x001fca00078e00ff */
[----:B------:R-:W-:-:S07]  /*cbc0*/  @P2 SHF.R.U32.HI R9, RZ, R13, R12 ;  /* 0x0000000dff092219 */ /* 0x000fce000001160c */
.L_x_1297:
[----:B------:R-:W-:Y:S05]  /*cbd0*/  BSYNC B0 ;  /* 0x0000000000007941 */ /* 0x000fea0003800000 */
.L_x_1295:
[----:B------:R-:W-:-:S04]  /*cbe0*/  IMAD R9, R9, R21, -R63 ;  /* 0x0000001509097224 */ /* 0x000fc800078e0a3f */
[----:B------:R-:W-:-:S05]  /*cbf0*/  IMAD R12, R16, -0x2, R9 ;  /* 0xfffffffe100c7824 */ /* 0x000fca00078e0209 */
[----:B------:R-:W-:Y:S02]  /*cc00*/  VIADDMNMX R11, R12, R21, R11, PT ;  /* 0x000000150c0b7246 */ /* 0x000fe4000380010b */
[----:B------:R-:W-:-:S07]  /*cc10*/  VIMNMX R15, R15, R12, !PT ;  /* 0x0000000c0f0f7248 */ /* 0x000fce0007fe0100 */
.L_x_1294:
        /* <DEDUP_REMOVED lines=92> */
[----:B------:R-:W-:Y:S01]  /*d1e0*/  ISETP.GT.AND P5, PT, R15, 0x38, P1 ;  /* 0x000000380f00780c */ /* 0x000fe20000fa4270 */
        /* <DEDUP_REMOVED lines=284> */
.L_x_1298:
        /* <DEDUP_REMOVED lines=75> */
.L_x_1280:
[----:B------:R-:W-:Y:S06]  /*e860*/  BAR.ARV 0x8, 0x200 ;  /* 0x0208000000007b1d */ /* 0x000fec0000002000 */
[----:B------:R-:W-:Y:S05]  /*e870*/  @!P0 BRA `(.L_x_1300) ;  /* 0x0000000000048947 */ /* 0x000fea0003800000 */
[----:B------:R-:W-:Y:S01]  /*e880*/  BPT.TRAP 0x1 ;  /* 0x000000040000795c */ /* 0x000fe20000300000 */
.L_x_1300:
[----:B------:R-:W-:Y:S01]  /*e890*/  ULEA UR5, UR46, UR45, 0x3 ;  /* 0x0000002d2e057291 */ /* 0x000fe2000f8e183f */
[----:B------:R-:W-:-:S05]  /*e8a0*/  IMAD.U32 R3, RZ, RZ, UR47 ;  /* 0x0000002fff037e24 */ /* 0x000fca000f8e00ff */
[----:B------:R-:W-:-:S04]  /*e8b0*/  SHF.L.U32 R3, R3, 0x1f, RZ ;  /* 0x0000001f03037819 */ /* 0x000fc800000006ff */
[----:B------:R0:W1:Y:S01]  /*e8c0*/  SYNCS.PHASECHK.TRANS64.TRYWAIT P1, [UR5+0x16850], R3 ;  /* 0x01685003ff0075a7 */ /* 0x0000620008020145 */
[----:B------:R-:W-:Y:S05]  /*e8d0*/  @!P0 BRA `(.L_x_1301) ;  /* 0x0000000000048947 */ /* 0x000fea0003800000 */
[----:B------:R-:W-:Y:S01]  /*e8e0*/  BPT.TRAP 0x1 ;  /* 0x000000040000795c */ /* 0x000fe20000300000 */
.L_x_1301:
[----:B-1----:R-:W-:Y:S05]  /*e8f0*/  @P1 BRA `(.L_x_1302) ;  /* 0x0000000000081947 */ /* 0x002fea0003800000 */
[----:B------:R-:W1:Y:S02]  /*e900*/  SYNCS.PHASECHK.TRANS64.TRYWAIT P1, [UR5+0x16850], R3 ;  /* 0x01685003ff0075a7 */ /* 0x000e640008020145 */
[----:B-1----:R-:W-:Y:S05]  /*e910*/  @!P1 BRA `(.L_x_1303) ;  /* 0x0000008000a49947 */ /* 0x002fea0003800000 */
.L_x_1302:
[----:B------:R-:W-:Y:S01]  /*e920*/  UIADD3 UR45, UR45, 0x400, URZ ;  /* 0x000004002d2d7890 */ /* 0x000fe2000fffe03f */
[----:B------:R-:W-:Y:S01]  /*e930*/  WARPGROUP.ARRIVE ;  /* 0x00000000000079c5 */ /* 0x000fe20000000000 */
[----:B------:R-:W-:Y:S01]  /*e940*/  UMOV UR7, 0x40000040 ;  /* 0x4000004000077882 */ /* 0x000fe20000000000 */
[----:B01----:R-:W0:Y:S01]  /*e950*/  SHFL.BFLY PT, R3, R2, 0x2, 0x1f ;  /* 0x0c401f0002037f89 */ /* 0x003e2200000e0000 */
[----:B------:R-:W-:Y:S01]  /*e960*/  USHF.R.U32.HI UR45, URZ, 0x4, UR45 ;  /* 0x000000043f2d7899 */ /* 0x000fe2000801162d */
[----:B------:R-:W-:Y:S02]  /*e970*/  IMAD.MOV.U32 R20, RZ, RZ, -0x800000 ;  /* 0xff800000ff147424 */ /* 0x000fe400078e00ff */
        /* <DEDUP_REMOVED lines=8> */
[----:B------:R-:W-:Y:S02]  /*ea00*/  IMAD.MOV.U32 R2, RZ, RZ, RZ ;  /* 0x000000ffff027224 */ /* 0x000fe400078e00ff */
[----:B-1----:R-:W-:Y:S02]  /*ea10*/  FADD.FTZ R5, R5, R0 ;  /* 0x0000000005057221 */ /* 0x002fe40000010000 */
[----:B------:R-:W0:Y:S01]  /*ea20*/  SHFL.BFLY PT, R4, R3, 0x1, 0x1f ;  /* 0x0c201f0003047f89 */ /* 0x000e2200000e0000 */
[----:B------:R-:W-:-:S03]  /*ea30*/  IMAD.MOV.U32 R0, RZ, RZ, -0x800000 ;  /* 0xff800000ff007424 */ /* 0x000fc600078e00ff */
[----:B------:R-:W1:Y:S01]  /*ea40*/  SHFL.BFLY PT, R8, R5, 0x1, 0x1f ;  /* 0x0c201f0005087f89 */ /* 0x000e6200000e0000 */
[----:B0-----:R-:W-:Y:S01]  /*ea50*/  FADD.FTZ R10, R3, R4 ;  /* 0x00000004030a7221 */ /* 0x001fe20000010000 */
[----:B-1----:R-:W-:-:S04]  /*ea60*/  FADD.FTZ R8, R5, R8 ;  /* 0x0000000805087221 */ /* 0x002fc80000010000 */
[----:B------:R-:W-:Y:S01]  /*ea70*/  FSETP.NE.FTZ.AND P1, PT, R10, RZ, PT ;  /* 0x000000ff0a00720b */ /* 0x000fe20003f35000 */
[----:B------:R-:W-:Y:S01]  /*ea80*/  IMAD.MOV.U32 R5, RZ, RZ, RZ ;  /* 0x000000ffff057224 */ /* 0x000fe200078e00ff */
        /* <DEDUP_REMOVED lines=48> */
.L_x_1304:
        /* <DEDUP_REMOVED lines=14> */
[----:B------:R-:W-:Y:S01]  /*ee70*/  USEL UR4, URZ, 0x1, UP0 ;  /* 0x000000013f047887 */ /* 0x000fe20008000000 */
        /* <DEDUP_REMOVED lines=27> */
.L_x_1226:
[----:B------:R-:W0:Y:S01]  /*f030*/  S2R R2, SR_CgaCtaId ;  /* 0x0000000000027919 */ /* 0x000e220000008800 */
[----:B------:R-:W-:Y:S01]  /*f040*/  MOV R21, 0x400 ;  /* 0x0000040000157802 */ /* 0x000fe20000000f00 */
[----:B------:R-:W-:Y:S01]  /*f050*/  BSSY B0, `(.L_x_1305) ;  /* 0x000018a000007945 */ /* 0x000fe20003800000 */
[----:B------:R-:W-:Y:S02]  /*f060*/  BAR.SYNC.DEFER_BLOCKING 0x5, 0x200 ;  /* 0x0148000000007b1d */ /* 0x000fe40000010000 */
[----:B0-----:R-:W-:-:S05]  /*f070*/  LEA R21, R2, R21, 0x18 ;  /* 0x0000001502157211 */ /* 0x001fca00078ec0ff */
[----:B------:R-:W0:Y:S02]  /*f080*/  LDS.128 R4, [R21+0x168d0] ;  /* 0x0168d00015047984 */ /* 0x000e240000000c00 */
[----:B0-----:R-:W-:Y:S02]  /*f090*/  R2UR UR5, R5 ;  /* 0x00000000050572ca */ /* 0x001fe400000e0000 */
[----:B------:R-:W-:Y:S02]  /*f0a0*/  R2UR UR7, R6 ;  /* 0x00000000060772ca */ /* 0x000fe400000e0000 */
        /* <DEDUP_REMOVED lines=9> */
[----:B------:R-:W1:Y:S01]  /*f140*/  LDC R33, c[0x0][0xbe8] ;  /* 0x0002fa00ff217b82 */ /* 0x000e620000000800 */
[----:B------:R-:W-:Y:S01]  /*f150*/  F2FP.F16.F32.PACK_AB R14, R14, R25 ;  /* 0x000000190e0e723e */ /* 0x000fe200000000ff */
[----:B------:R-:W-:Y:S01]  /*f160*/  UISETP.NE.AND.EX UP0, UPT, UR9, URZ, UPT, UP0 ;  /* 0x0000003f0900728c */ /* 0x000fe2000bf05300 */
[----:B------:R-:W-:-:S05]  /*f170*/  F2FP.F16.F32.PACK_AB R15, R15, R110 ;  /* 0x0000006e0f0f723e */ /* 0x000fca00000000ff */
[----:B------:R-:W-:Y:S01]  /*f180*/  BAR.SYNC.DEFER_BLOCKING 0x1, 0x180 ;  /* 0x0046000000007b1d */ /* 0x000fe20000010000 */
[----:B------:R-:W-:Y:S02]  /*f190*/  F2FP.F16.F32.PACK_AB R113, R115, R114 ;  /* 0x000000727371723e */ /* 0x000fe400000000ff */
[----:B------:R-:W-:Y:S02]  /*f1a0*/  F2FP.F16.F32.PACK_AB R114, R117, R116 ;  /* 0x000000747572723e */ /* 0x000fe400000000ff */
[----:B------:R-:W-:Y:S01]  /*f1b0*/  F2FP.F16.F32.PACK_AB R115, R119, R118 ;  /* 0x000000767773723e */ /* 0x000fe200000000ff */
[----:B------:R-:W-:Y:S01]  /*f1c0*/  ULDC.64 UR8, c[0x0][0xc00] ;  /* 0x0003000000087ab9 */ /* 0x000fe20000000a00 */
[----:B------:R-:W-:Y:S01]  /*f1d0*/  UMOV UR4, URZ ;  /* 0x0000003f00047c82 */ /* 0x000fe20008000000 */
[----:B------:R-:W-:Y:S02]  /*f1e0*/  UIMAD.WIDE UR8, UR39, 0x4, UR8 ;  /* 0x00000004270878a5 */ /* 0x000fe4000f8e0208 */
[----:B------:R-:W-:Y:S01]  /*f1f0*/  USHF.R.S32.HI UR18, URZ, 0x1f, UR38 ;  /* 0x0000001f3f127899 */ /* 0x000fe20008011426 */
[----:B------:R-:W-:Y:S01]  /*f200*/  ULDC.64 UR12, c[0x0][0xb90] ;  /* 0x0002e400000c7ab9 */ /* 0x000fe20000000a00 */
[----:B------:R-:W-:-:S02]  /*f210*/  USHF.R.S32.HI UR11, URZ, 0x1f, UR39 ;  /* 0x0000001f3f0b7899 */ /* 0x000fc40008011427 */
        /* <DEDUP_REMOVED lines=20> */
[--C-:B------:R-:W-:Y:S01]  /*f360*/  IMAD.X R11, RZ, RZ, R5.reuse, P2 ;  /* 0x000000ffff0b7224 */ /* 0x100fe200010e0605 */
[----:B------:R-:W-:Y:S01]  /*f370*/  LOP3.LUT R4, R7, R4, RZ, 0x3c, !PT ;  /* 0x0000000407047212 */ /* 0x000fe200078e3cff */
[----:B------:R-:W-:Y:S01]  /*f380*/  IMAD.X R7, RZ, RZ, R5, P0 ;  /* 0x000000ffff077224 */ /* 0x000fe200000e0605 */
[----:B------:R-:W-:-:S02]  /*f390*/  LOP3.LUT R6, R6, R29, RZ, 0x3c, !PT ;  /* 0x0000001d06067212 */ /* 0x000fc400078e3cff */
[----:B------:R-:W-:Y:S02]  /*f3a0*/  MOV R29, R8 ;  /* 0x00000008001d7202 */ /* 0x000fe40000000f00 */
[----:B------:R-:W-:Y:S02]  /*f3b0*/  MOV R30, R10 ;  /* 0x0000000a001e7202 */ /* 0x000fe40000000f00 */
[----:B------:R-:W-:Y:S02]  /*f3c0*/  MOV R31, R4 ;  /* 0x00000004001f7202 */ /* 0x000fe40000000f00 */
[----:B------:R-:W-:Y:S02]  /*f3d0*/  MOV R28, R6 ;  /* 0x00000006001c7202 */ /* 0x000fe40000000f00 */
[----:B------:R-:W-:Y:S01]  /*f3e0*/  F2FP.F16.F32.PACK_AB R8, R89, R24 ;  /* 0x000000185908723e */ /* 0x000fe200000000ff */
[----:B------:R-:W-:Y:S01]  /*f3f0*/  IMAD.U32 R24, RZ, RZ, UR8 ;  /* 0x00000008ff187e24 */ /* 0x000fe2000f8e00ff */
[----:B------:R-:W-:-:S02]  /*f400*/  F2FP.F16.F32.PACK_AB R9, R91, R90 ;  /* 0x0000005a5b09723e */ /* 0x000fc400000000ff */
[----:B------:R-:W-:Y:S02]  /*f410*/  F2FP.F16.F32.PACK_AB R10, R93, R92 ;  /* 0x0000005c5d0a723e */ /* 0x000fe400000000ff */
[----:B------:R-:W-:Y:S02]  /*f420*/  F2FP.F16.F32.PACK_AB R11, R95, R94 ;  /* 0x0000005e5f0b723e */ /* 0x000fe400000000ff */
[----:B------:R-:W-:Y:S02]  /*f430*/  F2FP.F16.F32.PACK_AB R4, R97, R96 ;  /* 0x000000606104723e */ /* 0x000fe400000000ff */
[----:B------:R-:W-:Y:S01]  /*f440*/  F2FP.F16.F32.PACK_AB R5, R99, R98 ;  /* 0x000000626305723e */ /* 0x000fe200000000ff */
[----:B------:R0:W-:Y:S01]  /*f450*/  STSM.16.M88.4 [R31], R8 ;  /* 0x000000081f007844 */ /* 0x0001e20000000200 */
[----:B------:R-:W-:Y:S02]  /*f460*/  F2FP.F16.F32.PACK_AB R6, R101, R100 ;  /* 0x000000646506723e */ /* 0x000fe400000000ff */
[----:B------:R-:W-:-:S02]  /*f470*/  F2FP.F16.F32.PACK_AB R7, R103, R102 ;  /* 0x000000666707723e */ /* 0x000fc400000000ff */
[----:B------:R-:W-:-:S03]  /*f480*/  PLOP3.LUT P2, PT, PT, PT, UP0, 0x80, 0x0 ;  /* 0x000000000000781c */ /* 0x000fc60003f4f008 */
[----:B------:R2:W-:Y:S04]  /*f490*/  STSM.16.M88.4 [R30], R4 ;  /* 0x000000041e007844 */ /* 0x0005e80000000200 */
[----:B------:R3:W-:Y:S04]  /*f4a0*/  STSM.16.M88.4 [R29], R12 ;  /* 0x0000000c1d007844 */ /* 0x0007e80000000200 */
[----:B------:R3:W-:Y:S01]  /*f4b0*/  STSM.16.M88.4 [R28], R112 ;  /* 0x000000701c007844 */ /* 0x0007e20000000200 */
[----:B------:R-:W-:Y:S06]  /*f4c0*/  BAR.SYNC.DEFER_BLOCKING 0x1, 0x180 ;  /* 0x0046000000007b1d */ /* 0x000fec0000010000 */
[----:B------:R-:W4:Y:S01]  /*f4d0*/  @P2 LDG.E R26, desc[UR52][R24.64] ;  /* 0x00000034181a2981 */ /* 0x000f22000c1e1900 */
[----:B-1----:R-:W-:Y:S01]  /*f4e0*/  ISETP.NE.AND P1, PT, R33, 0x1, PT ;  /* 0x000000012100780c */ /* 0x002fe20003f25270 */
[----:B0-----:R-:W-:Y:S01]  /*f4f0*/  VIADD R8, R17, UR40 ;  /* 0x0000002811087c36 */ /* 0x001fe20008000000 */
[----:B------:R-:W-:-:S02]  /*f500*/  UIMAD UR8, UR18, UR12, URZ ;  /* 0x0000000c120872a4 */ /* 0x000fc4000f8e023f */
[----:B------:R-:W-:Y:S01]  /*f510*/  USEL UR11, UR11, URZ, !UP0 ;  /* 0x0000003f0b0b7287 */ /* 0x000fe2000c000000 */
[----:B--2---:R-:W-:Y:S01]  /*f520*/  IMAD.MOV.U32 R4, RZ, RZ, R8 ;  /* 0x000000ffff047224 */ /* 0x004fe200078e0008 */
[----:B------:R-:W-:Y:S02]  /*f530*/  UIMAD UR14, UR38, UR13, UR8 ;  /* 0x0000000d260e72a4 */ /* 0x000fe4000f8e0208 */
[----:B------:R-:W-:Y:S02]  /*f540*/  USEL UR10, UR39, URZ, !UP0 ;  /* 0x0000003f270a7287 */ /* 0x000fe4000c000000 */
[----:B------:R-:W-:-:S03]  /*f550*/  UISETP.NE.U32.AND UP0, UPT, UR20, URZ, UPT ;  /* 0x0000003f1400728c */ /* 0x000fc6000bf05070 */
        /* <DEDUP_REMOVED lines=17> */
[----:B------:R-:W-:Y:S01]  /*f670*/  UIMAD UR14, UR10, UR17, UR14 ;  /* 0x000000110a0e72a4 */ /* 0x000fe2000f8e020e */
[----:B------:R-:W-:-:S03]  /*f680*/  ULDC UR16, c[0x0][0xa88] ;  /* 0x0002a20000107ab9 */ /* 0x000fc60000000800 */
[----:B------:R-:W-:Y:S02]  /*f690*/  IADD3 R4, P0, R4, UR12, RZ ;  /* 0x0000000c04047c10 */ /* 0x000fe4000ff1e0ff */
[----:B------:R-:W-:Y:S01]  /*f6a0*/  IMAD.U32 R9, RZ, RZ, UR14 ;  /* 0x0000000eff097e24 */ /* 0x000fe2000f8e00ff */
[----:B------:R-:W-:Y:S02]  /*f6b0*/  ULDC.64 UR14, c[0x0][0xb88] ;  /* 0x0002e200000e7ab9 */ /* 0x000fe40000000a00 */
[----:B------:R-:W-:Y:S02]  /*f6c0*/  IMAD R8, R5, UR14, RZ ;  /* 0x0000000e05087c24 */ /* 0x000fe4000f8e02ff */
[----:B------:R-:W-:Y:S01]  /*f6d0*/  IADD3.X R5, R6, UR13, R9, P0, !PT ;  /* 0x0000000d06057c10 */ /* 0x000fe200087fe409 */
[----:B------:R-:W-:Y:S01]  /*f6e0*/  @UP0 ULDC.64 UR12, c[0x0][0xc08] ;  /* 0x00030200000c0ab9 */ /* 0x000fe20000000a00 */
[----:B------:R-:W-:Y:S01]  /*f6f0*/  IMAD R9, R7, UR15, R8 ;  /* 0x0000000f07097c24 */ /* 0x000fe2000f8e0208 */
[----:B------:R-:W-:Y:S01]  /*f700*/  @UP0 UIMAD.WIDE UR12, UR39, 0x4, UR12 ;  /* 0x00000004270c08a5 */ /* 0x000fe2000f8e020c */
[----:B------:R-:W-:-:S02]  /*f710*/  IMAD.U32 R6, RZ, RZ, UR16 ;  /* 0x00000010ff067e24 */ /* 0x000fc4000f8e00ff */
[----:B------:R-:W-:Y:S01]  /*f720*/  IMAD.WIDE.U32 R4, R7, UR14, R4 ;  /* 0x0000000e07047c25 */ /* 0x000fe2000f8e0004 */
[----:B------:R-:W-:-:S03]  /*f730*/  ULDC.64 UR14, c[0x0][0xb50] ;  /* 0x0002d400000e7ab9 */ /* 0x000fc60000000a00 */
[----:B------:R-:W-:Y:S01]  /*f740*/  IMAD.IADD R5, R5, 0x1, R9 ;  /* 0x0000000105057824 */ /* 0x000fe200078e0209 */
[C---:B------:R-:W-:Y:S01]  /*f750*/  LEA R7, P0, R4.reuse, UR14, 0x2 ;  /* 0x0000000e04077c11 */ /* 0x040fe2000f8010ff */
[----:B------:R-:W-:Y:S02]  /*f760*/  IMAD.U32 R8, RZ, RZ, UR12 ;  /* 0x0000000cff087e24 */ /* 0x000fe4000f8e00ff */
[----:B------:R-:W-:Y:S01]  /*f770*/  IMAD.U32 R9, RZ, RZ, UR13 ;  /* 0x0000000dff097e24 */ /* 0x000fe2000f8e00ff */
[----:B------:R-:W-:Y:S01]  /*f780*/  LEA.HI.X R10, R4, UR15, R5, 0x2, P0 ;  /* 0x0000000f040a7c11 */ /* 0x000fe200080f1405 */
[----:B------:R-:W-:-:S03]  /*f790*/  IMAD R5, R23, 0x40, R19 ;  /* 0x0000004017057824 */ /* 0x000fc600078e0213 */
[----:B------:R3:W5:Y:S01]  /*f7a0*/  @P3 LDG.E R6, desc[UR52][R8.64] ;  /* 0x0000003408063981 */ /* 0x000762000c1e1900 */
[----:B------:R-:W-:Y:S05]  /*f7b0*/  @P3 BRA `(.L_x_1307) ;  /* 0x0000000000103947 */ /* 0x000fea0003800000 */
[----:B------:R-:W-:Y:S05]  /*f7c0*/  @!P2 BRA `(.L_x_1307) ;  /* 0x00000000000ca947 */ /* 0x000fea0003800000 */
[----:B---3--:R-:W2:Y:S04]  /*f7d0*/  LDG.E R9, desc[UR52][R24.64] ;  /* 0x0000003418097981 */ /* 0x008ea8000c1e1900 */
[----:B-----5:R-:W2:Y:S02]  /*f7e0*/  LDG.E R6, desc[UR52][R24.64+0x4] ;  /* 0x0000043418067981 */ /* 0x020ea4000c1e1900 */
[----:B--2---:R-:W-:-:S07]  /*f7f0*/  IMAD.IADD R6, R6, 0x1, -R9 ;  /* 0x0000000106067824 */ /* 0x004fce00078e0a09 */
.L_x_1307:
[----:B---3--:R-:W-:Y:S01]  /*f800*/  SHFL.IDX PT, R12, R7, RZ, 0x1c1f ;  /* 0x001c1fff070c7589 */ /* 0x008fe200000e0000 */
[----:B------:R-:W-:Y:S01]  /*f810*/  IMAD.WIDE R2, R5, 0x2, R2 ;  /* 0x0000000205027825 */ /* 0x000fe200078e0202 */
[----:B------:R-:W-:Y:S01]  /*f820*/  LOP3.LUT P0, RZ, R152, 0x3, RZ, 0xc0, !PT ;  /* 0x0000000398ff7812 */ /* 0x000fe2000780c0ff */
[----:B------:R-:W0:Y:S01]  /*f830*/  @P1 LDC R31, c[0x0][0xbf0] ;  /* 0x0002fc00ff1f1b82 */ /* 0x000e220000000800 */
[----:B------:R-:W1:Y:S01]  /*f840*/  SHFL.IDX PT, R13, R10, RZ, 0x1c1f ;  /* 0x001c1fff0a0d7589 */ /* 0x000e6200000e0000 */
[----:B------:R-:W-:Y:S01]  /*f850*/  VIADD R8, R154, UR40 ;  /* 0x000000289a087c36 */ /* 0x000fe20008000000 */
[----:B------:R-:W-:Y:S01]  /*f860*/  IADD3 R9, P3, R2, 0x1800, RZ ;  /* 0x0000180002097810 */ /* 0x000fe20007f7e0ff */
[----:B-----5:R-:W-:Y:S01]  /*f870*/  IMAD R35, R6, R33, RZ ;  /* 0x0000002106237224 */ /* 0x020fe200078e02ff */
[----:B------:R-:W-:Y:S01]  /*f880*/  SHFL.IDX PT, R14, R7, 0x1, 0x1c1f ;  /* 0x003c1f00070e7f89 */ /* 0x000fe200000e0000 */
[----:B------:R-:W-:Y:S01]  /*f890*/  VIADD R4, R8, 0x8 ;  /* 0x0000000808047836 */ /* 0x000fe20000000000 */
[----:B------:R-:W-:Y:S01]  /*f8a0*/  IADD3 R25, P4, R2, 0x3000, RZ ;  /* 0x0000300002197810 */ /* 0x000fe20007f9e0ff */
[----:B------:R-:W-:Y:S01]  /*f8b0*/  ULDC.64 UR14, c[0x0][0xaa0] ;  /* 0x0002a800000e7ab9 */ /* 0x000fe20000000a00 */
[----:B------:R-:W2:Y:S01]  /*f8c0*/  SHFL.IDX PT, R15, R10, 0x1, 0x1c1f ;  /* 0x003c1f000a0f7f89 */ /* 0x000ea200000e0000 */
[----:B------:R-:W-:-:S02]  /*f8d0*/  ISETP.GE.OR P2, PT, R8, R35, P0 ;  /* 0x000000230800720c */ /* 0x000fc40000746670 */
[----:B------:R-:W-:Y:S02]  /*f8e0*/  LOP3.LUT R5, R2, 0x380, RZ, 0xc0, !PT ;  /* 0x0000038002057812 */ /* 0x000fe400078ec0ff */
[----:B------:R-:W-:Y:S02]  /*f8f0*/  LOP3.LUT R8, R9, 0x380, RZ, 0xc0, !PT ;  /* 0x0000038009087812 */ /* 0x000fe400078ec0ff */
[----:B------:R-:W-:Y:S02]  /*f900*/  ISETP.GE.OR P0, PT, R4, R35, P0 ;  /* 0x000000230400720c */ /* 0x000fe40000706670 */
[----:B------:R-:W-:Y:S02]  /*f910*/  LOP3.LUT R24, R25, 0x380, RZ, 0xc0, !PT ;  /* 0x0000038019187812 */ /* 0x000fe400078ec0ff */
[----:B------:R-:W-:Y:S02]  /*f920*/  SHF.R.U64 R5, R5, 0x3, RZ ;  /* 0x0000000305057819 */ /* 0x000fe400000012ff */
[----:B------:R-:W-:-:S02]  /*f930*/  SHF.R.U64 R8, R8, 0x3, RZ ;  /* 0x0000000308087819 */ /* 0x000fc400000012ff */
[----:B------:R-:W-:Y:S01]  /*f940*/  SHF.R.U64 R24, R24, 0x3, RZ ;  /* 0x0000000318187819 */ /* 0x000fe200000012ff */
[----:B-1----:R1:W-:Y:S01]  /*f950*/  @!P2 ST.E desc[UR52][R12.64], R20 ;  /* 0x000000140c00a985 */ /* 0x0023e2000c101934 */
[----:B------:R-:W-:Y:S01]  /*f960*/  LOP3.LUT R4, R5, R2, RZ, 0x3c, !PT ;  /* 0x0000000205047212 */ /* 0x000fe200078e3cff */
[--C-:B------:R-:W-:Y:S01]  /*f970*/  IMAD.MOV.U32 R5, RZ, RZ, R3.reuse ;  /* 0x000000ffff057224 */ /* 0x100fe200078e0003 */
[----:B------:R-:W-:Y:S01]  /*f980*/  LOP3.LUT R8, R8, R9, RZ, 0x3c, !PT ;  /* 0x0000000908087212 */ /* 0x000fe200078e3cff */
[--C-:B------:R-:W-:Y:S01]  /*f990*/  IMAD.X R9, RZ, RZ, R3.reuse, P3 ;  /* 0x000000ffff097224 */ /* 0x100fe200018e0603 */
[----:B------:R-:W-:Y:S01]  /*f9a0*/  LOP3.LUT R24, R24, R25, RZ, 0x3c, !PT ;  /* 0x0000001918187212 */ /* 0x000fe200078e3cff */
[----:B------:R-:W-:Y:S01]  /*f9b0*/  IMAD.X R25, RZ, RZ, R3, P4 ;  /* 0x000000ffff197224 */ /* 0x000fe200020e0603 */
[----:B--2---:R2:W-:Y:S04]  /*f9c0*/  @!P0 ST.E desc[UR52][R14.64], R0 ;  /* 0x000000000e008985 */ /* 0x0045e8000c101934 */
[----:B------:R-:W3:Y:S04]  /*f9d0*/  LD.E.128 R4, desc[UR52][R4.64] ;  /* 0x0000003404047980 */ /* 0x000ee8000c101d00 */
[----:B------:R-:W4:Y:S04]  /*f9e0*/  LD.E.128 R8, desc[UR52][R8.64] ;  /* 0x0000003408087980 */ /* 0x000f28000c101d00 */
[----:B------:R-:W4:Y:S01]  /*f9f0*/  LD.E.128 R24, desc[UR52][R24.64] ;  /* 0x0000003418187980 */ /* 0x000f22000c101d00 */
[----:B------:R-:W-:Y:S01]  /*fa00*/  IADD3 R29, P0, R2, 0x4800, RZ ;  /* 0x00004800021d7810 */ /* 0x000fe20007f1e0ff */
[----:B------:R-:W-:-:S04]  /*fa10*/  UIMAD UR12, UR9, UR14, URZ ;  /* 0x0000000e090c72a4 */ /* 0x000fc8000f8e023f */
[----:B-1----:R-:W-:Y:S01]  /*fa20*/  IMAD.X R13, RZ, RZ, R3, P0 ;  /* 0x000000ffff0d7224 */ /* 0x002fe200000e0603 */
[----:B------:R-:W-:Y:S01]  /*fa30*/  LOP3.LUT R2, R29, 0x380, RZ, 0xc0, !PT ;  /* 0x000003801d027812 */ /* 0x000fe200078ec0ff */
[----:B------:R-:W1:Y:S01]  /*fa40*/  @P1 LDC R3, c[0x0][0xbec] ;  /* 0x0002fb00ff031b82 */ /* 0x000e620000000800 */
[----:B------:R-:W-:Y:S02]  /*fa50*/  UIMAD.WIDE.U32 UR8, UR4, UR14, URZ ;  /* 0x0000000e040872a5 */ /* 0x000fe4000f8e003f */
[----:B------:R-:W-:Y:S01]  /*fa60*/  UIMAD UR12, UR4, UR15, UR12 ;  /* 0x0000000f040c72a4 */ /* 0x000fe2000f8e020c */
[----:B--2---:R-:W-:Y:S01]  /*fa70*/  IMAD R0, R18, 0x30, R23 ;  /* 0x0000003012007824 */ /* 0x004fe200078e0217 */
[----:B------:R-:W-:Y:S01]  /*fa80*/  SHF.R.U64 R2, R2, 0x3, RZ ;  /* 0x0000000302027819 */ /* 0x000fe200000012ff */
[----:B------:R-:W-:Y:S01]  /*fa90*/  ULDC.64 UR14, c[0x0][0xae8] ;  /* 0x0002ba00000e7ab9 */ /* 0x000fe20000000a00 */
[----:B------:R-:W-:Y:S02]  /*faa0*/  UIADD3 UR9, UR9, UR12, URZ ;  /* 0x0000000c09097290 */ /* 0x000fe4000fffe03f */
[----:B------:R-:W-:Y:S01]  /*fab0*/  UIMAD UR4, UR18, UR14, URZ ;  /* 0x0000000e120472a4 */ /* 0x000fe2000f8e023f */
[----:B------:R-:W-:Y:S01]  /*fac0*/  VIADD R28, R0, UR40 ;  /* 0x00000028001c7c36 */ /* 0x000fe20008000000 */
[----:B------:R-:W-:Y:S01]  /*fad0*/  UIMAD.WIDE.U32 UR8, UR38, UR14, UR8 ;  /* 0x0000000e260872a5 */ /* 0x000fe2000f8e0008 */
[----:B------:R-:W-:Y:S01]  /*fae0*/  LOP3.LUT R12, R2, R29, RZ, 0x3c, !PT ;  /* 0x0000001d020c7212 */ /* 0x000fe200078e3cff */
[----:B------:R-:W-:Y:S01]  /*faf0*/  UIMAD UR4, UR38, UR15, UR4 ;  /* 0x0000000f260472a4 */ /* 0x000fe2000f8e0204 */
[----:B------:R-:W-:-:S02]  /*fb00*/  ULDC.64 UR12, c[0x0][0xaf0] ;  /* 0x0002bc00000c7ab9 */ /* 0x000fc40000000a00 */
[----:B------:R-:W-:Y:S01]  /*fb10*/  UIMAD UR11, UR11, UR12, URZ ;  /* 0x0000000c0b0b72a4 */ /* 0x000fe2000f8e023f */
[----:B------:R-:W-:Y:S01]  /*fb20*/  IMAD.MOV.U32 R29, RZ, RZ, R28 ;  /* 0x000000ffff1d7224 */ /* 0x000fe200078e001c */
[----:B------:R-:W-:Y:S01]  /*fb30*/  UIADD3 UR9, UR9, UR4, URZ ;  /* 0x0000000409097290 */ /* 0x000fe2000fffe03f */
[----:B------:R-:W5:Y:S01]  /*fb40*/  LD.E.128 R12, desc[UR52][R12.64] ;  /* 0x000000340c0c7980 */ /* 0x000f62000c101d00 */
[----:B------:R-:W-:Y:S01]  /*fb50*/  UIMAD UR4, UR10, UR13, UR11 ;  /* 0x0000000d0a0472a4 */ /* 0x000fe2000f8e020b */
[----:B------:R-:W-:Y:S01]  /*fb60*/  VIADD R32, R23, UR40 ;  /* 0x0000002817207c36 */ /* 0x000fe20008000000 */
[----:B------:R-:W-:Y:S01]  /*fb70*/  UIMAD.WIDE.U32 UR10, UR10, UR12, UR8 ;  /* 0x0000000c0a0a72a5 */ /* 0x000fe2000f8e0008 */
[----:B-1----:R-:W-:Y:S01]  /*fb80*/  @P1 IMAD.HI.U32 R0, R28, R3, RZ ;  /* 0x000000031c001227 */ /* 0x002fe200078e00ff */
[----:B------:R-:W-:Y:S01]  /*fb90*/  @!PT LDS RZ, [RZ] ;  /* 0x00000000fffff984 */ /* 0x000fe20000000800 */
[----:B------:R-:W-:Y:S01]  /*fba0*/  @!PT LDS RZ, [RZ] ;  /* 0x00000000fffff984 */ /* 0x000fe20000000800 */
[----:B------:R-:W-:Y:S01]  /*fbb0*/  @!PT LDS RZ, [RZ] ;  /* 0x00000000fffff984 */ /* 0x000fe20000000800 */
[----:B------:R-:W-:Y:S01]  /*fbc0*/  @!PT LDS RZ, [RZ] ;  /* 0x00000000fffff984 */ /* 0x000fe20000000800 */
[----:B------:R1:W-:Y:S06]  /*fbd0*/  MEMBAR.ALL.CTA ;  /* 0x0000000000007992 */ /* 0x0003ec0000008000 */
[----:B-1----:R-:W1:Y:S01]  /*fbe0*/  FENCE.VIEW.ASYNC.S ;  /* 0x00000000000073c6 */ /* 0x002e620000000000 */
[----:B------:R-:W-:Y:S01]  /*fbf0*/  ULDC.64 UR8, c[0x0][0xae0] ;  /* 0x0002b80000087ab9 */ /* 0x000fe20000000a00 */
[----:B------:R-:W-:Y:S01]  /*fc00*/  UIADD3 UR4, UR11, UR4, URZ ;  /* 0x000000040b047290 */ /* 0x000fe2000fffe03f */
[----:B------:R-:W-:Y:S01]  /*fc10*/  VIADD R21, R21, 0x16820 ;  /* 0x0001682015157836 */ /* 0x000fe20000000000 */
[----:B0-----:R-:W-:Y:S01]  /*fc20*/  @P1 SHF.R.U32.HI R29, RZ, R31, R0 ;  /* 0x0000001fff1d1219 */ /* 0x001fe20000011600 */
[----:B------:R-:W-:-:S02]  /*fc30*/  IMAD.U32 R3, RZ, RZ, UR11 ;  /* 0x0000000bff037e24 */ /* 0x000fc4000f8e00ff */
[----:B------:R-:W-:Y:S01]  /*fc40*/  IMAD.U32 R2, RZ, RZ, UR10 ;  /* 0x0000000aff027e24 */ /* 0x000fe2000f8e00ff */
[--C-:B------:R-:W-:Y:S01]  /*fc50*/  SHF.R.S32.HI R0, RZ, 0x1f, R29.reuse ;  /* 0x0000001fff007819 */ /* 0x100fe2000001141d */
[----:B------:R-:W-:Y:S01]  /*fc60*/  IMAD.MOV R20, RZ, RZ, -R29 ;  /* 0x000000ffff147224 */ /* 0x000fe200078e0a1d */
[----:B------:R-:W-:Y:S01]  /*fc70*/  PRMT R21, RZ, 0x654, R21 ;  /* 0x00000654ff157816 */ /* 0x000fe20000000015 */
[----:B------:R-:W-:Y:S01]  /*fc80*/  IMAD.U32 R3, RZ, RZ, UR4 ;  /* 0x00000004ff037e24 */ /* 0x000fe2000f8e00ff */
[----:B------:R-:W-:Y:S01]  /*fc90*/  ULDC UR4, c[0x0][0xac8] ;  /* 0x0002b20000047ab9 */ /* 0x000fe20000000800 */
[----:B------:R-:W-:Y:S02]  /*fca0*/  IMAD R0, R0, UR8, RZ ;  /* 0x0000000800007c24 */ /* 0x000fe4000f8e02ff */
[----:B------:R-:W-:Y:S02]  /*fcb0*/  IMAD R31, R33, R20, R28 ;  /* 0x00000014211f7224 */ /* 0x000fe400078e021c */
[----:B------:R-:W-:-:S02]  /*fcc0*/  IMAD R33, R29, UR9, R0 ;  /* 0x000000091d217c24 */ /* 0x000fc4000f8e0200 */
[----:B------:R-:W-:Y:S01]  /*fcd0*/  IMAD.WIDE.U32 R2, R29, UR8, R2 ;  /* 0x000000081d027c25 */ /* 0x000fe2000f8e0002 */
[----:B------:R-:W-:Y:S01]  /*fce0*/  SHF.R.S32.HI R0, RZ, 0x1f, R31 ;  /* 0x0000001fff007819 */ /* 0x000fe2000001141f */
[----:B------:R-:W-:Y:S02]  /*fcf0*/  ULDC.64 UR8, c[0x0][0xad8] ;  /* 0x0002b60000087ab9 */ /* 0x000fe40000000a00 */
[----:B------:R-:W-:Y:S01]  /*fd00*/  IMAD.IADD R3, R3, 0x1, R33 ;  /* 0x0000000103037824 */ /* 0x000fe200078e0221 */
[----:B-1----:R0:W-:Y:S01]  /*fd10*/  SYNCS.ARRIVE.TRANS64.RED.A1T0 RZ, [R21+URZ], RZ ;  /* 0x000000ff15ff79a7 */ /* 0x0021e2000810043f */
[----:B------:R-:W-:Y:S02]  /*fd20*/  IMAD R0, R0, UR8, RZ ;  /* 0x0000000800007c24 */ /* 0x000fe4000f8e02ff */
[----:B------:R-:W-:-:S04]  /*fd30*/  IMAD.WIDE.U32 R2, R31, UR8, R2 ;  /* 0x000000081f027c25 */ /* 0x000fc8000f8e0002 */
[----:B------:R-:W-:Y:S01]  /*fd40*/  IMAD R29, R31, UR9, R0 ;  /* 0x000000091f1d7c24 */ /* 0x000fe2000f8e0200 */
[----:B------:R-:W-:Y:S01]  /*fd50*/  ULDC.64 UR8, c[0x0][0xa80] ;  /* 0x0002a00000087ab9 */ /* 0x000fe20000000a00 */
[----:B------:R-:W-:Y:S01]  /*fd60*/  VIADD R0, R32, 0x30 ;  /* 0x0000003020007836 */ /* 0x000fe20000000000 */
[----:B------:R-:W-:Y:S01]  /*fd70*/  LEA R30, P0, R2, UR8, 0x1 ;  /* 0x00000008021e7c11 */ /* 0x000fe2000f8008ff */
[----:B------:R-:W-:-:S04]  /*fd80*/  IMAD.IADD R3, R3, 0x1, R29 ;  /* 0x0000000103037824 */ /* 0x000fc800078e021d */
[----:B------:R-:W1:Y:S01]  /*fd90*/  SHFL.IDX PT, R20, R30, RZ, 0x181f ;  /* 0x00181fff1e147589 */ /* 0x000e6200000e0000 */
[----:B------:R-:W-:Y:S01]  /*fda0*/  LEA.HI.X R31, R2, UR9, R3, 0x1, P0 ;  /* 0x00000009021f7c11 */ /* 0x000fe200080f0c03 */
[C---:B------:R-:W-:Y:S01]  /*fdb0*/  VIADD R2, R32.reuse, 0x60 ;  /* 0x0000006020027836 */ /* 0x040fe20000000000 */
[C---:B------:R-:W-:Y:S01]  /*fdc0*/  ISETP.GE.AND P0, PT, R19.reuse, UR4, PT ;  /* 0x0000000413007c0c */ /* 0x040fe2000bf06270 */
[----:B------:R-:W2:Y:S03]  /*fdd0*/  SHFL.IDX PT, R28, R30, 0x1, 0x181f ;  /* 0x00381f001e1c7f89 */ /* 0x000ea600000e0000 */
[-C--:B------:R-:W-:Y:S01]  /*fde0*/  ISETP.GE.OR P1, PT, R32, R35.reuse, P0 ;  /* 0x000000232000720c */ /* 0x080fe20000726670 */
[----:B------:R-:W0:Y:S01]  /*fdf0*/  SHFL.IDX PT, R34, R30, 0x2, 0x181f ;  /* 0x00581f001e227f89 */ /* 0x000e2200000e0000 */
[-C--:B------:R-:W-:Y:S01]  /*fe00*/  ISETP.GE.OR P2, PT, R0, R35.reuse, P0 ;  /* 0x000000230000720c */ /* 0x080fe20000746670 */
[----:B------:R-:W-:Y:S01]  /*fe10*/  VIADD R0, R32, 0x90 ;  /* 0x0000009020007836 */ /* 0x000fe20000000000 */
[-C--:B------:R-:W-:Y:S01]  /*fe20*/  ISETP.GE.OR P3, PT, R2, R35.reuse, P0 ;  /* 0x000000230200720c */ /* 0x080fe20000766670 */
[----:B------:R-:W0:Y:S03]  /*fe30*/  SHFL.IDX PT, R3, R31, RZ, 0x181f ;  /* 0x00181fff1f037589 */ /* 0x000e2600000e0000 */
[----:B------:R-:W-:Y:S01]  /*fe40*/  ISETP.GE.OR P0, PT, R0, R35, P0 ;  /* 0x000000230000720c */ /* 0x000fe20000706670 */
[----:B------:R-:W0:Y:S04]  /*fe50*/  SHFL.IDX PT, R29, R31, 0x1, 0x181f ;  /* 0x00381f001f1d7f89 */ /* 0x000e2800000e0000 */
[----:B------:R-:W0:Y:S01]  /*fe60*/  SHFL.IDX PT, R33, R31, 0x2, 0x181f ;  /* 0x00581f001f217f89 */ /* 0x000e2200000e0000 */
[----:B-1----:R-:W-:-:S03]  /*fe70*/  @!P1 LEA R2, P4, R19, R20, 0x1 ;  /* 0x0000001413029211 */ /* 0x002fc600078808ff */
[----:B------:R-:W1:Y:S01]  /*fe80*/  SHFL.IDX PT, R30, R30, 0x3, 0x181f ;  /* 0x00781f001e1e7f89 */ /* 0x000e6200000e0000 */
[----:B--2---:R-:W-:-:S03]  /*fe90*/  @!P2 LEA R20, P5, R19, R28, 0x1 ;  /* 0x0000001c1314a211 */ /* 0x004fc600078a08ff */
[----:B------:R-:W2:Y:S01]  /*fea0*/  SHFL.IDX PT, R31, R31, 0x3, 0x181f ;  /* 0x00781f001f1f7f89 */ /* 0x000ea200000e0000 */
[C---:B0-----:R-:W-:Y:S02]  /*feb0*/  @!P3 LEA R28, P6, R19.reuse, R34, 0x1 ;  /* 0x00000022131cb211 */ /* 0x041fe400078c08ff */
[C-C-:B------:R-:W-:Y:S02]  /*fec0*/  @!P1 LEA.HI.X R3, R19.reuse, R3, R156.reuse, 0x1, P4 ;  /* 0x0000000313039211 */ /* 0x140fe400020f0c9c */
[C-C-:B------:R-:W-:Y:S02]  /*fed0*/  @!P2 LEA.HI.X R21, R19.reuse, R29, R156.reuse, 0x1, P5 ;  /* 0x0000001d1315a211 */ /* 0x140fe400028f0c9c */
[----:B------:R-:W-:Y:S01]  /*fee0*/  @!P3 LEA.HI.X R29, R19, R33, R156, 0x1, P6 ;  /* 0x00000021131db211 */ /* 0x000fe200030f0c9c */
[----:B---3--:R0:W-:Y:S04]  /*fef0*/  @!P1 ST.E.128 desc[UR52][R2.64], R4 ;  /* 0x0000000402009985 */ /* 0x0081e8000c101d34 */
[----:B----4-:R0:W-:Y:S04]  /*ff00*/  @!P2 ST.E.128 desc[UR52][R20.64], R8 ;  /* 0x000000081400a985 */ /* 0x0101e8000c101d34 */
[----:B------:R0:W-:Y:S01]  /*ff10*/  @!P3 ST.E.128 desc[UR52][R28.64], R24 ;  /* 0x000000181c00b985 */ /* 0x0001e2000c101d34 */
[----:B-12---:R-:W-:Y:S05]  /*ff20*/  @P0 BRA `(.L_x_1308) ;  /* 0x0000000800700947 */ /* 0x006fea0003800000 */
[----:B0-----:R-:W-:-:S04]  /*ff30*/  LEA R2, P0, R19, R30, 0x1 ;  /* 0x0000001e13027211 */ /* 0x001fc800078008ff */
[----:B------:R-:W-:-:S05]  /*ff40*/  LEA.HI.X R3, R19, R31, R156, 0x1, P0 ;  /* 0x0000001f13037211 */ /* 0x000fca00000f0c9c */
[----:B-----5:R2:W-:Y:S01]  /*ff50*/  ST.E.128 desc[UR52][R2.64], R12 ;  /* 0x0000000c02007985 */ /* 0x0205e2000c101d34 */
[----:B------:R-:W-:Y:S05]  /*ff60*/  BRA `(.L_x_1308) ;  /* 0x0000000800607947 */ /* 0x000fea0003800000 */
.L_x_1306:
        /* <DEDUP_REMOVED lines=11> */
[----:B------:R-:W-:Y:S01]  /*10020*/  UISETP.NE.U32.AND UP1, UPT, UR8, URZ, UPT ;  /* 0x0000003f0800728c */ /* 0x000fe2000bf25070 */
[----:B------:R-:W-:Y:S02]  /*10030*/  IMAD.U32 R0, RZ, RZ, UR4 ;  /* 0x00000004ff007e24 */ /* 0x000fe4000f8e00ff */
[----:B------:R-:W2:Y:S01]  /*10040*/  @P2 LDG.E R6, desc[UR52][R2.64] ;  /* 0x0000003402062981 */ /* 0x000ea2000c1e1900 */
[----:B------:R-:W-:-:S06]  /*10050*/  UISETP.NE.AND.EX UP1, UPT, UR9, URZ, UPT, UP1 ;  /* 0x0000003f0900728c */ /* 0x000fcc000bf25310 */
        /* <DEDUP_REMOVED lines=11> */
[----:B--2---:R-:W-:Y:S01]  /*10110*/  @P2 R2UR UR4, R6 ;  /* 0x00000000060422ca */ /* 0x004fe200000e0000 */
[----:B01----:R-:W-:-:S14]  /*10120*/  @P3 BRA `(.L_x_1309) ;  /* 0x0000000000103947 */ /* 0x003fdc0003800000 */
[----:B------:R-:W-:Y:S05]  /*10130*/  @!P2 BRA `(.L_x_1309) ;  /* 0x00000000000ca947 */ /* 0x000fea0003800000 */
[----:B------:R-:W2:Y:S04]  /*10140*/  LDG.E R5, desc[UR52][R2.64] ;  /* 0x0000003402057981 */ /* 0x000ea8000c1e1900 */
[----:B-----5:R-:W2:Y:S02]  /*10150*/  LDG.E R0, desc[UR52][R2.64+0x4] ;  /* 0x0000043402007981 */ /* 0x020ea4000c1e1900 */
[----:B--2---:R-:W-:-:S07]  /*10160*/  IMAD.IADD R0, R0, 0x1, -R5 ;  /* 0x0000000100007824 */ /* 0x004fce00078e0a05 */
.L_x_1309:
[----:B------:R-:W-:Y:S01]  /*10170*/  USHF.R.S32.HI UR8, URZ, 0x1f, UR39 ;  /* 0x0000001f3f087899 */ /* 0x000fe20008011427 */
[----:B------:R-:W-:Y:S01]  /*10180*/  BSSY B1, `(.L_x_1310) ;  /* 0x000002e000017945 */ /* 0x000fe20003800000 */
[----:B------:R-:W-:Y:S02]  /*10190*/  USHF.R.S32.HI UR11, URZ, 0x1f, UR4 ;  /* 0x0000001f3f0b7899 */ /* 0x000fe40008011404 */
[----:B------:R-:W-:Y:S02]  /*101a0*/  USEL UR13, UR39, URZ, !UP0 ;  /* 0x0000003f270d7287 */ /* 0x000fe4000c000000 */
[----:B------:R-:W-:Y:S01]  /*101b0*/  USEL UR14, UR8, URZ, !UP0 ;  /* 0x0000003f080e7287 */ /* 0x000fe2000c000000 */
[----:B------:R-:W-:Y:S11]  /*101c0*/  @P1 BRA `(.L_x_1311) ;  /* 0x0000000000a41947 */ /* 0x000ff60003800000 */
[----:B------:R-:W0:Y:S01]  /*101d0*/  S2R R3, SR_TID.X ;  /* 0x0000000000037919 */ /* 0x000e220000002100 */
[----:B------:R-:W1:Y:S01]  /*101e0*/  LDC R7, c[0x0][0xbe8] ;  /* 0x0002fa00ff077b82 */ /* 0x000e620000000800 */
[----:B------:R-:W-:Y:S02]  /*101f0*/  IMAD.U32 R4, RZ, RZ, UR40 ;  /* 0x00000028ff047e24 */ /* 0x000fe4000f8e00ff */
[----:B-1---5:R-:W-:-:S03]  /*10200*/  IMAD R2, R0, R7, RZ ;  /* 0x0000000700027224 */ /* 0x022fc600078e02ff */
[----:B0-----:R-:W-:-:S04]  /*10210*/  IADD3 R4, R4, -0x80, R3 ;  /* 0xffffff8004047810 */ /* 0x001fc80007ffe003 */
[----:B------:R-:W-:-:S13]  /*10220*/  ISETP.GE.AND P1, PT, R4, R2, PT ;  /* 0x000000020400720c */ /* 0x000fda0003f26270 */
[----:B------:R-:W-:Y:S05]  /*10230*/  @P1 BRA `(.L_x_1311) ;  /* 0x0000000000881947 */ /* 0x000fea0003800000 */
[----:B------:R-:W-:Y:S01]  /*10240*/  ISETP.NE.AND P1, PT, R7, 0x1, PT ;  /* 0x000000010700780c */ /* 0x000fe20003f25270 */
[----:B------:R-:W-:Y:S01]  /*10250*/  ULDC.64 UR16, c[0x0][0xb90] ;  /* 0x0002e40000107ab9 */ /* 0x000fe20000000a00 */
[----:B------:R-:W-:Y:S01]  /*10260*/  UMOV UR8, UR4 ;  /* 0x0000000400087c82 */ /* 0x000fe20008000000 */
[----:B------:R-:W-:Y:S01]  /*10270*/  UIMAD UR10, UR12, UR16, URZ ;  /* 0x000000100c0a72a4 */ /* 0x000fe2000f8e023f */
[----:B------:R-:W-:Y:S01]  /*10280*/  IMAD.MOV.U32 R2, RZ, RZ, R4 ;  /* 0x000000ffff027224 */ /* 0x000fe200078e0004 */
[----:B------:R-:W-:Y:S02]  /*10290*/  UMOV UR9, UR11 ;  /* 0x0000000b00097c82 */ /* 0x000fe40008000000 */
[----:B------:R-:W-:Y:S02]  /*102a0*/  UIMAD.WIDE.U32 UR8, UR38, UR16, UR8 ;  /* 0x00000010260872a5 */ /* 0x000fe4000f8e0008 */
[----:B------:R-:W-:-:S03]  /*102b0*/  UIMAD UR10, UR38, UR17, UR10 ;  /* 0x00000011260a72a4 */ /* 0x000fc6000f8e020a */
[----:B------:R-:W-:Y:S01]  /*102c0*/  ULDC.64 UR16, c[0x0][0xb98] ;  /* 0x0002e60000107ab9 */ /* 0x000fe20000000a00 */
[----:B------:R-:W0:Y:S01]  /*102d0*/  @P1 LDC R3, c[0x0][0xbec] ;  /* 0x0002fb00ff031b82 */ /* 0x000e220000000800 */
[----:B------:R-:W-:Y:S02]  /*102e0*/  UIADD3 UR9, UR9, UR10, URZ ;  /* 0x0000000a09097290 */ /* 0x000fe4000fffe03f */
[----:B------:R-:W-:Y:S02]  /*102f0*/  UIMAD UR10, UR14, UR16, URZ ;  /* 0x000000100e0a72a4 */ /* 0x000fe4000f8e023f */
[----:B------:R-:W-:Y:S02]  /*10300*/  UIMAD.WIDE.U32 UR8, UR13, UR16, UR8 ;  /* 0x000000100d0872a5 */ /* 0x000fe4000f8e0008 */
[----:B------:R-:W-:Y:S01]  /*10310*/  UIMAD UR10, UR13, UR17, UR10 ;  /* 0x000000110d0a72a4 */ /* 0x000fe2000f8e020a */
[----:B------:R-:W1:Y:S02]  /*10320*/  @P1 LDC R6, c[0x0][0xbf0] ;  /* 0x0002fc00ff061b82 */ /* 0x000e640000000800 */
[----:B------:R-:W-:Y:S01]  /*10330*/  ULDC.64 UR16, c[0x0][0xb88] ;  /* 0x0002e20000107ab9 */ /* 0x000fe20000000a00 */
[----:B0-----:R-:W-:-:S05]  /*10340*/  @P1 IMAD.HI.U32 R3, R4, R3, RZ ;  /* 0x0000000304031227 */ /* 0x001fca00078e00ff */
[----:B-1----:R-:W-:Y:S01]  /*10350*/  @P1 SHF.R.U32.HI R2, RZ, R6, R3 ;  /* 0x00000006ff021219 */ /* 0x002fe20000011603 */
[----:B------:R-:W-:-:S03]  /*10360*/  IMAD.U32 R6, RZ, RZ, UR10 ;  /* 0x0000000aff067e24 */ /* 0x000fc6000f8e00ff */
[--C-:B------:R-:W-:Y:S01]  /*10370*/  SHF.R.S32.HI R3, RZ, 0x1f, R2.reuse ;  /* 0x0000001fff037819 */ /* 0x100fe20000011402 */
[----:B------:R-:W-:Y:S01]  /*10380*/  IMAD.MOV R5, RZ, RZ, -R2 ;  /* 0x000000ffff057224 */ /* 0x000fe200078e0a02 */
[----:B------:R-:W-:-:S03]  /*10390*/  IADD3 R2, P1, R2, UR8, RZ ;  /* 0x0000000802027c10 */ /* 0x000fc6000ff3e0ff */
[----:B------:R-:W-:Y:S01]  /*103a0*/  IMAD R5, R7, R5, R4 ;  /* 0x0000000507057224 */ /* 0x000fe200078e0204 */
[----:B------:R-:W-:Y:S01]  /*103b0*/  IADD3.X R3, R3, UR9, R6, P1, !PT ;  /* 0x0000000903037c10 */ /* 0x000fe20008ffe406 */
[----:B------:R-:W-:-:S03]  /*103c0*/  ULDC.64 UR8, c[0x0][0xb50] ;  /* 0x0002d40000087ab9 */ /* 0x000fc60000000a00 */
[----:B------:R-:W-:Y:S01]  /*103d0*/  SHF.R.S32.HI R4, RZ, 0x1f, R5 ;  /* 0x0000001fff047819 */ /* 0x000fe20000011405 */
[----:B------:R-:W-:-:S04]  /*103e0*/  IMAD.WIDE.U32 R2, R5, UR16, R2 ;  /* 0x0000001005027c25 */ /* 0x000fc8000f8e0002 */
[----:B------:R-:W-:-:S04]  /*103f0*/  IMAD R4, R4, UR16, RZ ;  /* 0x0000001004047c24 */ /* 0x000fc8000f8e02ff */
[----:B------:R-:W-:Y:S01]  /*10400*/  IMAD R7, R5, UR17, R4 ;  /* 0x0000001105077c24 */ /* 0x000fe2000f8e0204 */
[----:B------:R-:W-:-:S03]  /*10410*/  LEA R4, P1, R2, UR8, 0x2 ;  /* 0x0000000802047c11 */ /* 0x000fc6000f8210ff */
[----:B------:R-:W-:-:S05]  /*10420*/  IMAD.IADD R3, R3, 0x1, R7 ;  /* 0x0000000103037824 */ /* 0x000fca00078e0207 */
[----:B------:R-:W-:Y:S01]  /*10430*/  LEA.HI.X R5, R2, UR9, R3, 0x2, P1 ;  /* 0x0000000902057c11 */ /* 0x000fe200088f1403 */
[----:B------:R-:W-:-:S05]  /*10440*/  IMAD.MOV.U32 R3, RZ, RZ, -0x800000 ;  /* 0xff800000ff037424 */ /* 0x000fca00078e00ff */
[----:B------:R0:W-:Y:S02]  /*10450*/  STG.E desc[UR52][R4.64], R3 ;  /* 0x0000000304007986 */ /* 0x0001e4000c101934 */
.L_x_1311:
[----:B------:R-:W-:Y:S05]  /*10460*/  BSYNC B1 ;  /* 0x0000000000017941 */ /* 0x000fea0003800000 */
.L_x_1310:
[----:B0-----:R-:W0:Y:S01]  /*10470*/  @P0 LDC R3, c[0x0][0xbf0] ;  /* 0x0002fc00ff030b82 */ /* 0x001e220000000800 */
[----:B------:R-:W-:Y:S01]  /*10480*/  ULDC.64 UR16, c[0x0][0xaa0] ;  /* 0x0002a80000107ab9 */ /* 0x000fe20000000a00 */
[----:B------:R-:W-:Y:S01]  /*10490*/  IMAD R2, R18, 0x30, R23 ;  /* 0x0000003012027824 */ /* 0x000fe200078e0217 */
[----:B------:R-:W-:Y:S01]  /*104a0*/  UIMAD UR10, UR11, UR16, URZ ;  /* 0x000000100b0a72a4 */ /* 0x000fe2000f8e023f */
[----:B------:R-:W-:Y:S01]  /*104b0*/  VIADD R20, R23, UR40 ;  /* 0x0000002817147c36 */ /* 0x000fe20008000000 */
[----:B------:R-:W-:Y:S01]  /*104c0*/  UIMAD.WIDE.U32 UR8, UR4, UR16, URZ ;  /* 0x00000010040872a5 */ /* 0x000fe2000f8e003f */
[----:B------:R-:W-:Y:S01]  /*104d0*/  VIADD R4, R2, UR40 ;  /* 0x0000002802047c36 */ /* 0x000fe20008000000 */
[----:B------:R-:W-:Y:S01]  /*104e0*/  UIMAD UR10, UR4, UR17, UR10 ;  /* 0x00000011040a72a4 */ /* 0x000fe2000f8e020a */
[----:B-----5:R-:W-:Y:S02]  /*104f0*/  IMAD R13, R0, R11, RZ ;  /* 0x0000000b000d7224 */ /* 0x020fe400078e02ff */
[----:B------:R-:W-:Y:S01]  /*10500*/  ULDC.64 UR16, c[0x0][0xae8] ;  /* 0x0002ba0000107ab9 */ /* 0x000fe20000000a00 */
[----:B------:R-:W-:Y:S01]  /*10510*/  UIADD3 UR9, UR9, UR10, URZ ;  /* 0x0000000a09097290 */ /* 0x000fe2000fffe03f */
[----:B------:R-:W-:Y:S01]  /*10520*/  @P0 IMAD.HI.U32 R2, R4, R9, RZ ;  /* 0x0000000904020227 */ /* 0x000fe200078e00ff */
[----:B------:R-:W-:-:S02]  /*10530*/  UIMAD UR4, UR12, UR16, URZ ;  /* 0x000000100c0472a4 */ /* 0x000fc4000f8e023f */
[----:B------:R-:W-:Y:S01]  /*10540*/  UIMAD.WIDE.U32 UR8, UR38, UR16, UR8 ;  /* 0x00000010260872a5 */ /* 0x000fe2000f8e0008 */
[----:B------:R-:W-:Y:S01]  /*10550*/  IMAD.MOV.U32 R5, RZ, RZ, R4 ;  /* 0x000000ffff057224 */ /* 0x000fe200078e0004 */
[----:B------:R-:W-:Y:S01]  /*10560*/  UIMAD UR4, UR38, UR17, UR4 ;  /* 0x00000011260472a4 */ /* 0x000fe2000f8e0204 */
[----:B------:R-:W-:Y:S01]  /*10570*/  VIADD R0, R20, 0x30 ;  /* 0x0000003014007836 */ /* 0x000fe20000000000 */
[----:B------:R-:W-:Y:S02]  /*10580*/  ULDC.64 UR10, c[0x0][0xaf0] ;  /* 0x0002bc00000a7ab9 */ /* 0x000fe40000000a00 */
[----:B------:R-:W-:Y:S02]  /*10590*/  UIADD3 UR9, UR9, UR4, URZ ;  /* 0x0000000409097290 */ /* 0x000fe4000fffe03f */
[----:B------:R-:W-:Y:S01]  /*105a0*/  UIMAD UR4, UR14, UR10, URZ ;  /* 0x0000000a0e0472a4 */ /* 0x000fe2000f8e023f */
[----:B0-----:R-:W-:Y:S01]  /*105b0*/  @P0 SHF.R.U32.HI R5, RZ, R3, R2 ;  /* 0x00000003ff050219 */ /* 0x001fe20000011602 */
[----:B------:R-:W-:-:S02]  /*105c0*/  UIMAD.WIDE.U32 UR8, UR13, UR10, UR8 ;  /* 0x0000000a0d0872a5 */ /* 0x000fc4000f8e0008 */
[----:B------:R-:W-:Y:S01]  /*105d0*/  UIMAD UR4, UR13, UR11, UR4 ;  /* 0x0000000b0d0472a4 */ /* 0x000fe2000f8e0204 */
[--C-:B------:R-:W-:Y:S01]  /*105e0*/  SHF.R.S32.HI R2, RZ, 0x1f, R5.reuse ;  /* 0x0000001fff027819 */ /* 0x100fe20000011405 */
[----:B------:R-:W-:Y:S01]  /*105f0*/  IMAD.MOV R7, RZ, RZ, -R5 ;  /* 0x000000ffff077224 */ /* 0x000fe200078e0a05 */
[----:B------:R-:W-:Y:S01]  /*10600*/  ULDC.64 UR10, c[0x0][0xae0] ;  /* 0x0002b800000a7ab9 */ /* 0x000fe20000000a00 */
[----:B------:R-:W-:Y:S02]  /*10610*/  UIADD3 UR4, UR9, UR4, URZ ;  /* 0x0000000409047290 */ /* 0x000fe4000fffe03f */
[----:B------:R-:W-:Y:S02]  /*10620*/  IMAD.U32 R3, RZ, RZ, UR9 ;  /* 0x00000009ff037e24 */ /* 0x000fe4000f8e00ff */
[----:B------:R-:W-:Y:S02]  /*10630*/  IMAD R7, R11, R7, R4 ;  /* 0x000000070b077224 */ /* 0x000fe400078e0204 */
[----:B------:R-:W-:-:S02]  /*10640*/  IMAD R6, R2, UR10, RZ ;  /* 0x0000000a02067c24 */ /* 0x000fc4000f8e02ff */
        /* <DEDUP_REMOVED lines=13> */
[----:B------:R-:W-:-:S04]  /*10720*/  LEA R4, P0, R2, UR8, 0x1 ;  /* 0x0000000802047c11 */ /* 0x000fc8000f8008ff */
[----:B------:R-:W-:Y:S01]  /*10730*/  LEA.HI.X R8, R2, UR9, R3, 0x1, P0 ;  /* 0x0000000902087c11 */ /* 0x000fe200080f0c03 */
[----:B------:R-:W0:Y:S01]  /*10740*/  SHFL.IDX PT, R6, R4, RZ, 0x181f ;  /* 0x00181fff04067589 */ /* 0x000e2200000e0000 */
[----:B------:R-:W-:Y:S01]  /*10750*/  ISETP.GE.AND P0, PT, R19, UR4, PT ;  /* 0x0000000413007c0c */ /* 0x000fe2000bf06270 */
[C---:B------:R-:W-:Y:S02]  /*10760*/  VIADD R2, R20.reuse, 0x60 ;  /* 0x0000006014027836 */ /* 0x040fe40000000000 */
[----:B------:R-:W1:Y:S01]  /*10770*/  SHFL.IDX PT, R10, R4, 0x1, 0x181f ;  /* 0x00381f00040a7f89 */ /* 0x000e6200000e0000 */
[CC--:B------:R-:W-:Y:S01]  /*10780*/  ISETP.GE.OR P3, PT, R20.reuse, R13.reuse, P0 ;  /* 0x0000000d1400720c */ /* 0x0c0fe20000766670 */
[----:B------:R-:W-:Y:S01]  /*10790*/  VIADD R3, R20, 0x90 ;  /* 0x0000009014037836 */ /* 0x000fe20000000000 */
[-C--:B------:R-:W-:Y:S01]  /*107a0*/  ISETP.GE.OR P2, PT, R0, R13.reuse, P0 ;  /* 0x0000000d0000720c */ /* 0x080fe20000746670 */
[----:B------:R-:W2:Y:S01]  /*107b0*/  SHFL.IDX PT, R12, R4, 0x2, 0x181f ;  /* 0x00581f00040c7f89 */ /* 0x000ea200000e0000 */
[----:B------:R-:W-:-:S02]  /*107c0*/  ISETP.GE.OR P1, PT, R2, R13, P0 ;  /* 0x0000000d0200720c */ /* 0x000fc40000726670 */
[----:B------:R-:W-:Y:S01]  /*107d0*/  ISETP.GE.OR P0, PT, R3, R13, P0 ;  /* 0x0000000d0300720c */ /* 0x000fe20000706670 */
[----:B------:R-:W3:Y:S04]  /*107e0*/  SHFL.IDX PT, R5, R8, RZ, 0x181f ;  /* 0x00181fff08057589 */ /* 0x000ee800000e0000 */
        /* <DEDUP_REMOVED lines=16> */
.L_x_1308:
[----:B------:R-:W-:Y:S05]  /*108f0*/  BSYNC B0 ;  /* 0x0000000000007941 */ /* 0x000fea0003800000 */
.L_x_1305:
[----:B------:R-:W-:Y:S02]  /*10900*/  ULDC UR4, c[0x0][0xc3c] ;  /* 0x00030f0000047ab9 */ /* 0x000fe40000000800 */
[----:B------:R-:W-:-:S06]  /*10910*/  UISETP.GE.AND UP0, UPT, UR6, UR4, UPT ;  /* 0x000000040600728c */ /* 0x000fcc000bf06270 */
[----:B------:R-:W-:-:S13]  /*10920*/  PLOP3.LUT P0, PT, PT, PT, UP0, 0x80, 0x0 ;  /* 0x000000000000781c */ /* 0x000fda0003f0f008 */
[----:B------:R-:W-:Y:S05]  /*10930*/  @!P0 BRA `(.L_x_1312) ;  /* 0xffffff0000f88947 */ /* 0x000fea000383ffff */
[----:B------:R-:W-:Y:S05]  /*10940*/  EXIT ;  /* 0x000000000000794d */ /* 0x000fea0003800000 */
.L_x_1215:
        /* <DEDUP_REMOVED lines=18> */
.L_x_1313:
        /* <DEDUP_REMOVED lines=37> */
[----:B------:R-:W-:Y:S01]  /*10cc0*/  IMAD.MOV.U32 R4, RZ, RZ, R3 ;  /* 0x000000ffff047224 */ /* 0x000fe200078e0003 */
[----:B------:R-:W-:Y:S01]  /*10cd0*/  UMOV UR4, URZ ;  /* 0x0000003f00047c82 */ /* 0x000fe20008000000 */
[----:B------:R-:W-:-:S05]  /*10ce0*/  ULDC UR5, c[0x0][0xc38] ;  /* 0x00030e0000057ab9 */ /* 0x000fca0000000800 */
.L_x_1319:
        /* <DEDUP_REMOVED lines=12> */
.L_x_1318:
[----:B------:R-:W-:Y:S05]  /*10db0*/  BSYNC B0 ;  /* 0x0000000000007941 */ /* 0x000fea0003800000 */
.L_x_1317:
[----:B0----5:R-:W0:Y:S02]  /*10dc0*/  SHFL.UP PT, R2, R0, 0x1, RZ ;  /* 0x0420000000027989 */ /* 0x021e2400000e00ff */
        /* <DEDUP_REMOVED lines=19> */
.L_x_1315:
[----:B------:R-:W-:-:S04]  /*10f00*/  IMAD.IADD R13, R4, 0x1, -R3 ;  /* 0x00000001040d7824 */ /* 0x000fc800078e0a03 */
[----:B------:R-:W-:-:S05]  /*10f10*/  IMAD R2, R6, UR5, R13 ;  /* 0x0000000506027c24 */ /* 0x000fca000f8e020d */
[----:B------:R-:W-:Y:S02]  /*10f20*/  ISETP.GT.AND P0, PT, R2, UR6, PT ;  /* 0x0000000602007c0c */ /* 0x000fe4000bf04270 */
[----:B------:R-:W0:Y:S11]  /*10f30*/  LDC.64 R2, c[0x0][0xc90] ;  /* 0x00032400ff027b82 */ /* 0x000e360000000a00 */
[----:B------:R-:W-:-:S04]  /*10f40*/  VOTE.ANY R7, PT, !P0 ;  /* 0x0000000000077806 */ /* 0x000fc800040e0100 */
[----:B------:R-:W1:Y:S02]  /*10f50*/  POPC R15, R7 ;  /* 0x00000007000f7309 */ /* 0x000e640000000000 */
[----:B-1----:R-:W-:-:S04]  /*10f60*/  VIADD R19, R15, UR4 ;  /* 0x000000040f137c36 */ /* 0x002fc80008000000 */
[----:B0-----:R-:W-:-:S05]  /*10f70*/  IMAD.WIDE R2, R19, 0x4, R2 ;  /* 0x0000000413027825 */ /* 0x001fca00078e0202 */
[----:B------:R-:W2:Y:S01]  /*10f80*/  LDG.E R9, desc[UR52][R2.64] ;  /* 0x0000003402097981 */ /* 0x000ea2000c1e1900 */
[----:B------:R-:W-:-:S03]  /*10f90*/  ISETP.NE.AND P0, PT, R7, RZ, PT ;  /* 0x000000ff0700720c */ /* 0x000fc60003f05270 */
[----:B------:R-:W2:Y:S02]  /*10fa0*/  SHFL.IDX PT, R0, R0, R15, 0x1f ;  /* 0x00001f0f00007589 */ /* 0x000ea400000e0000 */
[----:B--2---:R-:W-:-:S05]  /*10fb0*/  IMAD R4, R0, R9, RZ ;  /* 0x0000000900047224 */ /* 0x004fca00078e02ff */
[----:B------:R-:W-:-:S04]  /*10fc0*/  IABS R8, R4 ;  /* 0x0000000400087213 */ /* 0x000fc80000000000 */
[----:B------:R-:W0:Y:S08]  /*10fd0*/  I2F.RP R10, R8 ;  /* 0x00000008000a7306 */ /* 0x000e300000209400 */
[----:B0-----:R-:W0:Y:S02]  /*10fe0*/  MUFU.RCP R10, R10 ;  /* 0x0000000a000a7308 */ /* 0x001e240000001000 */
[----:B0-----:R-:W-:-:S06]  /*10ff0*/  VIADD R11, R10, 0xffffffe ;  /* 0x0ffffffe0a0b7836 */ /* 0x001fcc0000000000 */
[----:B------:R0:W1:Y:S01]  /*11000*/  F2I.FTZ.U32.TRUNC.NTZ R3, R11 ;  /* 0x0000000b00037305 */ /* 0x000062000021f000 */
[----:B------:R-:W-:Y:S05]  /*11010*/  @!P0 BRA `(.L_x_1320) ;  /* 0x0000000000088947 */ /* 0x000fea0003800000 */
[----:B------:R-:W-:-:S05]  /*11020*/  VIADD R7, R15, 0xffffffff ;  /* 0xffffffff0f077836 */ /* 0x000fca0000000000 */
[----:B------:R2:W3:Y:S02]  /*11030*/  SHFL.IDX PT, R16, R6, R7, 0x1f ;  /* 0x00001f0706107589 */ /* 0x0004e400000e0000 */
.L_x_1320:
[----:B---3--:R-:W-:Y:S01]  /*11040*/  IMAD R16, R16, UR5, R13 ;  /* 0x0000000510107c24 */ /* 0x008fe2000f8e020d */
[----:B------:R-:W-:Y:S01]  /*11050*/  IABS R2, R4 ;  /* 0x0000000400027213 */ /* 0x000fe20000000000 */
[----:B01----:R-:W-:-:S03]  /*11060*/  IMAD.MOV R11, RZ, RZ, -R3 ;  /* 0x000000ffff0b7224 */ /* 0x003fc600078e0a03 */
[----:B--2---:R-:W-:Y:S01]  /*11070*/  IADD3 R7, -R16, UR6, RZ ;  /* 0x0000000610077c10 */ /* 0x004fe2000fffe1ff */
[----:B------:R-:W-:Y:S02]  /*11080*/  IMAD.MOV R10, RZ, RZ, -R2 ;  /* 0x000000ffff0a7224 */ /* 0x000fe400078e0a02 */
[----:B------:R-:W-:Y:S01]  /*11090*/  IMAD R11, R11, R8, RZ ;  /* 0x000000080b0b7224 */ /* 0x000fe200078e02ff */
[----:B------:R-:W-:Y:S01]  /*110a0*/  IABS R6, R7 ;  /* 0x0000000700067213 */ /* 0x000fe20000000000 */
[----:B------:R-:W-:-:S04]  /*110b0*/  IMAD.MOV.U32 R2, RZ, RZ, RZ ;  /* 0x000000ffff027224 */ /* 0x000fc800078e00ff */
[----:B------:R-:W-:-:S04]  /*110c0*/  IMAD.HI.U32 R2, R3, R11, R2 ;  /* 0x0000000b03027227 */ /* 0x000fc800078e0002 */
[----:B------:R-:W-:Y:S02]  /*110d0*/  IMAD.MOV.U32 R3, RZ, RZ, R6 ;  /* 0x000000ffff037224 */ /* 0x000fe400078e0006 */
[----:B------:R-:W-:Y:S02]  /*110e0*/  IMAD.MOV.U32 R6, RZ, RZ, R10 ;  /* 0x000000ffff067224 */ /* 0x000fe400078e000a */
        /* <DEDUP_REMOVED lines=10> */
[----:B------:R-:W-:Y:S01]  /*11190*/  @!P2 IMAD.MOV R2, RZ, RZ, -R2 ;  /* 0x000000ffff02a224 */ /* 0x000fe200078e0a02 */
[----:B------:R-:W-:-:S05]  /*111a0*/  @!P1 LOP3.LUT R2, RZ, R4, RZ, 0x33, !PT ;  /* 0x00000004ff029212 */ /* 0x000fca00078e33ff */
[----:B------:R-:W-:Y:S02]  /*111b0*/  IMAD R6, R9, R2, RZ ;  /* 0x0000000209067224 */ /* 0x000fe400078e02ff */
[----:B------:R-:W-:Y:S02]  /*111c0*/  IMAD.MOV R2, RZ, RZ, -R2 ;  /* 0x000000ffff027224 */ /* 0x000fe400078e0a02 */
[----:B------:R-:W-:Y:S02]  /*111d0*/  IMAD.MOV R8, RZ, RZ, -R6 ;  /* 0x000000ffff087224 */ /* 0x000fe400078e0a06 */
[----:B------:R-:W-:Y:S02]  /*111e0*/  IMAD R4, R4, R2, R7 ;  /* 0x0000000204047224 */ /* 0x000fe400078e0207 */
[----:B------:R-:W-:Y:S01]  /*111f0*/  IMAD.MOV.U32 R2, RZ, RZ, RZ ;  /* 0x000000ffff027224 */ /* 0x000fe200078e00ff */
[----:B------:R-:W-:-:S04]  /*11200*/  VIADDMNMX R9, R8, UR5, R9, PT ;  /* 0x0000000508097c46 */ /* 0x000fc8000b800109 */
[-C--:B------:R-:W-:Y:S02]  /*11210*/  IABS R8, R9.reuse ;  /* 0x0000000900087213 */ /* 0x080fe40000000000 */
[----:B------:R-:W-:Y:S02]  /*11220*/  IABS R12, R9 ;  /* 0x00000009000c7213 */ /* 0x000fe40000000000 */
[----:B------:R-:W0:Y:S08]  /*11230*/  I2F.RP R10, R8 ;  /* 0x00000008000a7306 */ /* 0x000e300000209400 */
[----:B0-----:R-:W0:Y:S02]  /*11240*/  MUFU.RCP R10, R10 ;  /* 0x0000000a000a7308 */ /* 0x001e240000001000 */
[----:B0-----:R-:W-:-:S06]  /*11250*/  VIADD R3, R10, 0xffffffe ;  /* 0x0ffffffe0a037836 */ /* 0x001fcc0000000000 */
[----:B------:R-:W0:Y:S02]  /*11260*/  F2I.FTZ.U32.TRUNC.NTZ R3, R3 ;  /* 0x0000000300037305 */ /* 0x000e24000021f000 */
[----:B0-----:R-:W-:-:S04]  /*11270*/  IMAD.MOV R11, RZ, RZ, -R3 ;  /* 0x000000ffff0b7224 */ /* 0x001fc800078e0a03 */
[----:B------:R-:W-:Y:S01]  /*11280*/  IMAD.MOV.U32 R7, RZ, RZ, R11 ;  /* 0x000000ffff077224 */ /* 0x000fe200078e000b */
[----:B------:R-:W-:-:S03]  /*11290*/  IABS R11, R4 ;  /* 0x00000004000b7213 */ /* 0x000fc60000000000 */
[----:B------:R-:W-:-:S04]  /*112a0*/  IMAD R7, R7, R8, RZ ;  /* 0x0000000807077224 */ /* 0x000fc800078e02ff */
[----:B------:R-:W-:-:S04]  /*112b0*/  IMAD.HI.U32 R2, R3, R7, R2 ;  /* 0x0000000703027227 */ /* 0x000fc800078e0002 */
[----:B------:R-:W-:Y:S02]  /*112c0*/  IMAD.MOV R3, RZ, RZ, -R12 ;  /* 0x000000ffff037224 */ /* 0x000fe400078e0a0c */
        /* <DEDUP_REMOVED lines=8> */
[----:B------:R-:W-:Y:S01]  /*11350*/  ISETP.GE.AND P2, PT, R3, RZ, PT ;  /* 0x000000ff0300720c */ /* 0x000fe20003f46270 */
[----:B------:R-:W-:-:S06]  /*11360*/  IMAD.IADD R3, R4, 0x1, R6 ;  /* 0x0000000104037824 */ /* 0x000fcc00078e0206 */
[----:B------:R-:W-:-:S06]  /*11370*/  @P0 VIADD R2, R2, 0x1 ;  /* 0x0000000102020836 */ /* 0x000fcc0000000000 */
[----:B------:R-:W-:Y:S01]  /*11380*/  @!P2 IMAD.MOV R2, RZ, RZ, -R2 ;  /* 0x000000ffff02a224 */ /* 0x000fe200078e0a02 */
[----:B------:R-:W-:Y:S01]  /*11390*/  @!P1 LOP3.LUT R2, RZ, R9, RZ, 0x33, !PT ;  /* 0x00000009ff029212 */ /* 0x000fe200078e33ff */
[----:B------:R-:W-:-:S03]  /*113a0*/  IMAD.MOV R9, RZ, RZ, -R9 ;  /* 0x000000ffff097224 */ /* 0x000fc600078e0a09 */
[----:B------:R-:W-:Y:S01]  /*113b0*/  LOP3.LUT R17, RZ, R2, RZ, 0x33, !PT ;  /* 0x00000002ff117212 */ /* 0x000fe200078e33ff */
[----:B------:R-:W-:-:S04]  /*113c0*/  IMAD R18, R2, R9, R3 ;  /* 0x0000000902127224 */ /* 0x000fc800078e0203 */
[----:B------:R-:W-:Y:S01]  /*113d0*/  IMAD.IADD R17, R0, 0x1, R17 ;  /* 0x0000000100117824 */ /* 0x000fe200078e0211 */
[----:B------:R-:W-:Y:S06]  /*113e0*/  BRA `(.L_x_1321) ;  /* 0x0000000000147947 */ /* 0x000fec0003800000 */
.L_x_1316:
[----:B------:R-:W-:Y:S01]  /*113f0*/  ULDC UR4, c[0x0][0xc3c] ;  /* 0x00030f0000047ab9 */ /* 0x000fe20000000800 */
[----:B------:R-:W-:Y:S02]  /*11400*/  IMAD.MOV.U32 R17, RZ, RZ, RZ ;  /* 0x000000ffff117224 */ /* 0x000fe400078e00ff */
[----:B------:R-:W-:Y:S02]  /*11410*/  IMAD.U32 R16, RZ, RZ, UR6 ;  /* 0x00000006ff107e24 */ /* 0x000fe4000f8e00ff */
[----:B------:R-:W-:Y:S02]  /*11420*/  IMAD.MOV.U32 R18, RZ, RZ, RZ ;  /* 0x000000ffff127224 */ /* 0x000fe400078e00ff */
[----:B------:R-:W-:-:S07]  /*11430*/  IMAD.U32 R19, RZ, RZ, UR4 ;  /* 0x00000004ff137e24 */ /* 0x000fce000f8e00ff */
.L_x_1321:
[----:B------:R-:W-:-:S13]  /*11440*/  ISETP.NE.AND P0, PT, R5, RZ, PT ;  /* 0x000000ff0500720c */ /* 0x000fda0003f05270 */
[----:B------:R-:W0:Y:S01]  /*11450*/  @!P0 S2R R3, SR_CgaCtaId ;  /* 0x0000000000038919 */ /* 0x000e220000008800 */
[----:B------:R-:W-:-:S04]  /*11460*/  @!P0 MOV R0, 0x400 ;  /* 0x0000040000008802 */ /* 0x000fc80000000f00 */
[----:B0-----:R-:W-:-:S05]  /*11470*/  @!P0 LEA R0, R3, R0, 0x18 ;  /* 0x0000000003008211 */ /* 0x001fca00078ec0ff */
[----:B------:R0:W-:Y:S01]  /*11480*/  @!P0 STS.128 [R0+0x168d0], R16 ;  /* 0x0168d01000008388 */ /* 0x0001e20000000c00 */
[----:B------:R-:W-:Y:S06]  /*11490*/  BAR.ARV 0x5, 0x200 ;  /* 0x0148000000007b1d */ /* 0x000fec0000002000 */
.L_x_1314:
[----:B------:R2:W-:Y:S01]  /*114a0*/  STL [R1+0x34], RZ ;  /* 0x000034ff01007387 */ /* 0x0005e20000100800 */
[----:B------:R-:W-:Y:S01]  /*114b0*/  ULDC UR4, c[0x0][0xc3c] ;  /* 0x00030f0000047ab9 */ /* 0x000fe20000000800 */
[----:B------:R-:W-:Y:S01]  /*114c0*/  IMAD.MOV.U32 R27, RZ, RZ, 0x1 ;  /* 0x00000001ff1b7424 */ /* 0x000fe200078e00ff */
[----:B-1----:R-:W-:Y:S01]  /*114d0*/  ISETP.GE.AND P0, PT, R19, UR4, PT ;  /* 0x0000000413007c0c */ /* 0x002fe2000bf06270 */
[----:B------:R-:W-:-:S12]  /*114e0*/  IMAD.MOV.U32 R24, RZ, RZ, RZ ;  /* 0x000000ffff187224 */ /* 0x000fd800078e00ff */
[----:B--2---:R-:W-:Y:S05]  /*114f0*/  @P0 BRA `(.L_x_1322) ;  /* 0x0000005000080947 */ /* 0x004fea0003800000 */
[----:B------:R-:W1:Y:S01]  /*11500*/  S2R R3, SR_TID.X ;  /* 0x0000000000037919 */ /* 0x000e620000002100 */
[----:B------:R-:W2:Y:S01]  /*11510*/  S2UR UR5, SR_CgaCtaId ;  /* 0x00000000000579c3 */ /* 0x000ea20000008800 */
[----:B------:R-:W-:Y:S01]  /*11520*/  UMOV UR4, 0x400 ;  /* 0x0000040000047882 */ /* 0x000fe20000000000 */
[----:B------:R-:W-:Y:S01]  /*11530*/  BSSY B8, `(.L_x_1322) ;  /* 0x00004fe000087945 */ /* 0x000fe20003800000 */
[----:B------:R3:W-:Y:S01]  /*11540*/  STL [R1+0x34], RZ ;  /* 0x000034ff01007387 */ /* 0x0007e20000100800 */
[----:B------:R-:W-:Y:S01]  /*11550*/  IMAD.MOV.U32 R27, RZ, RZ, 0x1 ;  /* 0x00000001ff1b7424 */ /* 0x000fe200078e00ff */
[----:B------:R-:W-:Y:S01]  /*11560*/  ULOP3.LUT UR37, UR36, 0x2, URZ, 0xfc, !UPT ;  /* 0x0000000224257892 */ /* 0x000fe2000f8efc3f */
[----:B------:R-:W-:Y:S01]  /*11570*/  IMAD.MOV.U32 R24, RZ, RZ, RZ ;  /* 0x000000ffff187224 */ /* 0x000fe200078e00ff */
        /* <DEDUP_REMOVED lines=15> */
.L_x_1391:
[----:B------:R-:W-:Y:S05]  /*11670*/  YIELD ;  /* 0x0000000000007946 */ /* 0x000fea0003800000 */
[----:B------:R-:W-:Y:S01]  /*11680*/  ULDC.64 UR4, c[0x0][0xa28] ;  /* 0x00028a0000047ab9 */ /* 0x000fe20000000a00 */
[----:B--2---:R-:W2:Y:S01]  /*11690*/  LDL.LU R6, [R1] ;  /* 0x0000000001067983 */ /* 0x004ea20000300800 */
[----:B------:R-:W-:Y:S01]  /*116a0*/  ISETP.NE.U32.AND P0, PT, RZ, UR4, PT ;  /* 0x00000004ff007c0c */ /* 0x000fe2000bf05070 */
[----:B------:R-:W-:-:S03]  /*116b0*/  IMAD.MOV.U32 R23, RZ, RZ, RZ ;  /* 0x000000ffff177224 */ /* 0x000fc600078e00ff */
[----:B------:R-:W-:Y:S01]  /*116c0*/  ISETP.NE.AND.EX P0, PT, RZ, UR5, PT, P0 ;  /* 0x00000005ff007c0c */ /* 0x000fe2000bf05300 */
[----:B------:R-:W-:-:S12]  /*116d0*/  ULDC.64 UR4, c[0x0][0xa18] ;  /* 0x0002860000047ab9 */ /* 0x000fd80000000a00 */
[----:B0-----:R-:W0:Y:S02]  /*116e0*/  @P0 LDC.64 R2, c[0x0][0xa28] ;  /* 0x00028a00ff020b82 */ /* 0x001e240000000a00 */
[----:B0-----:R-:W-:-:S05]  /*116f0*/  @P0 IMAD.WIDE R2, R19, 0x4, R2 ;  /* 0x0000000413020825 */ /* 0x001fca00078e0202 */
[----:B------:R0:W4:Y:S01]  /*11700*/  @P0 LDG.E R23, desc[UR52][R2.64] ;  /* 0x0000003402170981 */ /* 0x000122000c1e1900 */
[----:B------:R-:W-:Y:S01]  /*11710*/  ISETP.NE.U32.AND P0, PT, RZ, UR4, PT ;  /* 0x00000004ff007c0c */ /* 0x000fe2000bf05070 */
[----:B---3--:R-:W-:-:S03]  /*11720*/  IMAD.MOV.U32 R0, RZ, RZ, RZ ;  /* 0x000000ffff007224 */ /* 0x008fc600078e00ff */
[----:B------:R-:W-:Y:S01]  /*11730*/  ISETP.NE.AND.EX P1, PT, RZ, UR5, PT, P0 ;  /* 0x00000005ff007c0c */ /* 0x000fe2000bf25300 */
[----:B------:R-:W-:Y:S02]  /*11740*/  ULDC.64 UR4, c[0x0][0xa00] ;  /* 0x0002800000047ab9 */ /* 0x000fe40000000a00 */
[----:B------:R-:W-:Y:S01]  /*11750*/  ISETP.NE.U32.AND P0, PT, RZ, UR4, PT ;  /* 0x00000004ff007c0c */ /* 0x000fe2000bf05070 */
[----:B0-----:R-:W0:Y:S03]  /*11760*/  LDC.64 R2, c[0x0][0xa00] ;  /* 0x00028000ff027b82 */ /* 0x001e260000000a00 */
[----:B------:R-:W-:Y:S01]  /*11770*/  ISETP.NE.AND.EX P2, PT, RZ, UR5, PT, P0 ;  /* 0x00000005ff007c0c */ /* 0x000fe2000bf45300 */
[----:B------:R-:W-:-:S05]  /*11780*/  ULDC.64 UR4, c[0x0][0x418] ;  /* 0x0001060000047ab9 */ /* 0x000fca0000000a00 */
[----:B-1----:R-:W1:Y:S01]  /*11790*/  @P1 LDC.64 R4, c[0x0][0xa18] ;  /* 0x00028600ff041b82 */ /* 0x002e620000000a00 */
[----:B0-----:R-:W-:-:S06]  /*117a0*/  IMAD.WIDE R2, R19, 0x4, R2 ;  /* 0x0000000413027825 */ /* 0x001fcc00078e0202 */
[----:B------:R-:W3:Y:S01]  /*117b0*/  @P2 LDG.E R0, desc[UR52][R2.64] ;  /* 0x0000003402002981 */ /* 0x000ee2000c1e1900 */
[----:B-1----:R-:W-:-:S05]  /*117c0*/  @P1 IMAD.WIDE R4, R19, 0x4, R4 ;  /* 0x0000000413041825 */ /* 0x002fca00078e0204 */
[----:B------:R0:W5:Y:S01]  /*117d0*/  @P1 LDG.E R29, desc[UR52][R4.64] ;  /* 0x00000034041d1981 */ /* 0x000162000c1e1900 */
[----:B------:R-:W-:-:S03]  /*117e0*/  UISETP.NE.U32.AND UP0, UPT, UR4, URZ, UPT ;  /* 0x0000003f0400728c */ /* 0x000fc6000bf05070 */
[----:B------:R-:W-:Y:S01]  /*117f0*/  ULDC UR4, c[0x0][0x424] ;  /* 0x0001090000047ab9 */ /* 0x000fe20000000800 */
[----:B------:R-:W-:-:S03]  /*11800*/  UISETP.NE.AND.EX UP0, UPT, UR5, URZ, UPT, UP0 ;  /* 0x0000003f0500728c */ /* 0x000fc6000bf05300 */
[----:B------:R-:W-:Y:S01]  /*11810*/  ULDC UR5, c[0x0][0x2f0] ;  /* 0x0000bc0000057ab9 */ /* 0x000fe20000000800 */
[----:B------:R-:W-:-:S04]  /*11820*/  USEL UR4, UR4, 0x1, UP0 ;  /* 0x0000000104047887 */ /* 0x000fc80008000000 */
[----:B------:R-:W-:Y:S01]  /*11830*/  UIMAD UR4, UR4, UR5, URZ ;  /* 0x00000005040472a4 */ /* 0x000fe2000f8e023f */
[----:B--2---:R-:W-:-:S04]  /*11840*/  LOP3.LUT R6, R6, 0xffffffef, RZ, 0xc0, !PT ;  /* 0xffffffef06067812 */ /* 0x004fc800078ec0ff */
[----:B------:R-:W-:-:S05]  /*11850*/  @P2 LOP3.LUT R6, R6, 0x10, RZ, 0xfc, !PT ;  /* 0x0000001006062812 */ /* 0x000fca00078efcff */
[----:B------:R-:W-:Y:S04]  /*11860*/  STL [R1], R6 ;  /* 0x0000000601007387 */ /* 0x000fe80000100800 */
[----:B---3--:R1:W-:Y:S04]  /*11870*/  STL [R1+0x24], R0 ;  /* 0x0000240001007387 */ /* 0x0083e80000100800 */
[----:B----4-:R0:W-:Y:S01]  /*11880*/  STL [R1+0x18], R23 ;  /* 0x0000181701007387 */ /* 0x0101e20000100800 */
[----:B-1----:R-:W-:Y:S01]  /*11890*/  IMAD.U32 R0, RZ, RZ, UR4 ;  /* 0x00000004ff007e24 */ /* 0x002fe2000f8e00ff */
[----:B------:R-:W-:Y:S06]  /*118a0*/  @P1 BRA `(.L_x_1323) ;  /* 0x0000000000181947 */ /* 0x000fec0003800000 */
[----:B------:R-:W-:Y:S02]  /*118b0*/  ULDC UR4, c[0x0][0x288] ;  /* 0x0000a20000047ab9 */ /* 0x000fe40000000800 */
[----:B-----5:R-:W-:Y:S01]  /*118c0*/  IMAD.U32 R29, RZ, RZ, UR4 ;  /* 0x00000004ff1d7e24 */ /* 0x020fe2000f8e00ff */
[----:B------:R-:W-:Y:S06]  /*118d0*/  @!P2 BRA `(.L_x_1323) ;  /* 0x00000000000ca947 */ /* 0x000fec0003800000 */
[----:B0-----:R-:W2:Y:S04]  /*118e0*/  LDG.E R4, desc[UR52][R2.64] ;  /* 0x0000003402047981 */ /* 0x001ea8000c1e1900 */
[----:B------:R-:W2:Y:S02]  /*118f0*/  LDG.E R29, desc[UR52][R2.64+0x4] ;  /* 0x00000434021d7981 */ /* 0x000ea4000c1e1900 */
[----:B--2---:R-:W-:-:S07]  /*11900*/  IMAD.IADD R29, R29, 0x1, -R4 ;  /* 0x000000011d1d7824 */ /* 0x004fce00078e0a04 */
.L_x_1323:
[----:B------:R-:W-:Y:S02]  /*11910*/  ULDC.64 UR4, c[0x0][0xa20] ;  /* 0x0002880000047ab9 */ /* 0x000fe40000000a00 */
[----:B------:R-:W-:-:S04]  /*11920*/  ISETP.NE.U32.AND P0, PT, RZ, UR4, PT ;  /* 0x00000004ff007c0c */ /* 0x000fc8000bf05070 */
[----:B------:R-:W-:-:S13]  /*11930*/  ISETP.NE.AND.EX P0, PT, RZ, UR5, PT, P0 ;  /* 0x00000005ff007c0c */ /* 0x000fda000bf05300 */
[----:B------:R-:W-:Y:S05]  /*11940*/  @!P0 BRA `(.L_x_1324) ;  /* 0x0000000000108947 */ /* 0x000fea0003800000 */
[----:B------:R-:W1:Y:S02]  /*11950*/  LDC.64 R2, c[0x0][0xa20] ;  /* 0x00028800ff027b82 */ /* 0x000e640000000a00 */
[----:B-1----:R-:W-:-:S05]  /*11960*/  IMAD.WIDE R2, R19, 0x4, R2 ;  /* 0x0000000413027825 */ /* 0x002fca00078e0202 */
[----:B------:R1:W5:Y:S01]  /*11970*/  LDG.E R0, desc[UR52][R2.64] ;  /* 0x0000003402007981 */ /* 0x000362000c1e1900 */
[----:B------:R-:W-:Y:S05]  /*11980*/  BRA `(.L_x_1325) ;  /* 0x0000000000247947 */ /* 0x000fea0003800000 */
.L_x_1324:
[----:B------:R-:W-:Y:S02]  /*11990*/  ULDC.64 UR4, c[0x0][0xa08] ;  /* 0x0002820000047ab9 */ /* 0x000fe40000000a00 */
[----:B------:R-:W-:-:S04]  /*119a0*/  ISETP.NE.U32.AND P0, PT, RZ, UR4, PT ;  /* 0x00000004ff007c0c */ /* 0x000fc8000bf05070 */
[----:B------:R-:W-:-:S13]  /*119b0*/  ISETP.NE.AND.EX P0, PT, RZ, UR5, PT, P0 ;  /* 0x00000005ff007c0c */ /* 0x000fda000bf05300 */
[----:B------:R-:W-:Y:S05]  /*119c0*/  @!P0 BRA `(.L_x_1325) ;  /* 0x0000000000148947 */ /* 0x000fea0003800000 */
[----:B------:R-:W1:Y:S02]  /*119d0*/  LDC.64 R2, c[0x0][0xa08] ;  /* 0x00028200ff027b82 */ /* 0x000e640000000a00 */
[----:B-1----:R-:W-:-:S05]  /*119e0*/  IMAD.WIDE R2, R19, 0x4, R2 ;  /* 0x0000000413027825 */ /* 0x002fca00078e0202 */
[----:B------:R-:W2:Y:S04]  /*119f0*/  LDG.E R0, desc[UR52][R2.64] ;  /* 0x0000003402007981 */ /* 0x000ea8000c1e1900 */
[----:B0-----:R-:W2:Y:S02]  /*11a00*/  LDG.E R5, desc[UR52][R2.64+0x4] ;  /* 0x0000043402057981 */ /* 0x001ea4000c1e1900 */
[----:B--2---:R-:W-:-:S07]  /*11a10*/  IMAD.IADD R0, R5, 0x1, -R0 ;  /* 0x0000000105007824 */ /* 0x004fce00078e0a00 */
.L_x_1325:
[----:B-1----:R-:W1:Y:S01]  /*11a20*/  LDC R3, c[0x0][0x448] ;  /* 0x00011200ff037b82 */ /* 0x002e620000000800 */
[----:B------:R-:W-:Y:S02]  /*11a30*/  IMAD.MOV.U32 R2, RZ, RZ, R6 ;  /* 0x000000ffff027224 */ /* 0x000fe400078e0006 */
[----:B-----5:R-:W-:Y:S02]  /*11a40*/  IMAD.IADD R8, R0, 0x1, -R23 ;  /* 0x0000000100087824 */ /* 0x020fe400078e0a17 */
[----:B------:R-:W-:Y:S01]  /*11a50*/  IMAD R26, R17, 0xc0, RZ ;  /* 0x000000c0111a7824 */ /* 0x000fe200078e02ff */
[----:B------:R-:W-:Y:S02]  /*11a60*/  LOP3.LUT R2, R2, 0xfffffff7, RZ, 0xc0, !PT ;  /* 0xfffffff702027812 */ /* 0x000fe400078ec0ff */
[----:B------:R-:W-:Y:S01]  /*11a70*/  IADD3 R0, R8, 0x1, -R29 ;  /* 0x0000000108007810 */ /* 0x000fe20007ffe81d */
[----:B------:R-:W-:Y:S01]  /*11a80*/  VIADD R7, R26, 0xbf ;  /* 0x000000bf1a077836 */ /* 0x000fe20000000000 */
[----:B-1----:R-:W-:-:S13]  /*11a90*/  ISETP.NE.AND P2, PT, R3, 0x1, PT ;  /* 0x000000010300780c */ /* 0x002fda0003f45270 */
[----:B------:R-:W-:Y:S01]  /*11aa0*/  @P2 LOP3.LUT R2, R2, 0x8, RZ, 0xfc, !PT ;  /* 0x0000000802022812 */ /* 0x000fe200078efcff */
[----:B------:R-:W1:Y:S04]  /*11ab0*/  @P2 LDC R6, c[0x0][0x44c] ;  /* 0x00011300ff062b82 */ /* 0x000e680000000800 */
[----:B------:R2:W-:Y:S04]  /*11ac0*/  STL [R1], R2 ;  /* 0x0000000201007387 */ /* 0x0005e80000100800 */
[----:B0-----:R-:W0:Y:S01]  /*11ad0*/  @P2 LDC R4, c[0x0][0x450] ;  /* 0x00011400ff042b82 */ /* 0x001e220000000800 */
[----:B------:R3:W-:Y:S07]  /*11ae0*/  STL [R1+0x10], R8 ;  /* 0x0000100801007387 */ /* 0x0007ee0000100800 */
[----:B--2---:R-:W2:Y:S01]  /*11af0*/  LDC.64 R2, c[0x0][0x9e0] ;  /* 0x00027800ff027b82 */ /* 0x004ea20000000a00 */
[----:B-1----:R-:W-:-:S05]  /*11b00*/  @P2 IMAD.HI.U32 R5, R7, R6, RZ ;  /* 0x0000000607052227 */ /* 0x002fca00078e00ff */
[----:B0-----:R-:W-:-:S05]  /*11b10*/  @P2 SHF.R.U32.HI R7, RZ, R4, R5 ;  /* 0x00000004ff072219 */ /* 0x001fca0000011605 */
[----:B------:R-:W-:Y:S01]  /*11b20*/  IMAD.IADD R7, R0, 0x1, R7 ;  /* 0x0000000100077824 */ /* 0x000fe200078e0207 */
[----:B--2---:R-:W-:-:S03]  /*11b30*/  ISETP.GE.AND P1, PT, R3, 0x1, PT ;  /* 0x000000010300780c */ /* 0x004fc60003f26270 */
[----:B------:R-:W-:-:S10]  /*11b40*/  IMAD.IADD R2, R7, 0x1, R2 ;  /* 0x0000000107027824 */ /* 0x000fd400078e0202 */
[----:B---3--:R-:W-:Y:S05]  /*11b50*/  @!P1 BRA `(.L_x_1326) ;  /* 0x0000000000489947 */ /* 0x008fea0003800000 */
[C---:B------:R-:W-:Y:S01]  /*11b60*/  ISETP.GT.AND P0, PT, R7.reuse, RZ, PT ;  /* 0x000000ff0700720c */ /* 0x040fe20003f04270 */
[----:B------:R-:W-:Y:S01]  /*11b70*/  BSSY B0, `(.L_x_1327) ;  /* 0x000000e000007945 */ /* 0x000fe20003800000 */
[----:B------:R-:W-:-:S11]  /*11b80*/  VIADD R0, R7, 0xffffffff ;  /* 0xffffffff07007836 */ /* 0x000fd60000000000 */
[----:B------:R-:W-:Y:S05]  /*11b90*/  @P0 BRA `(.L_x_1328) ;  /* 0x00000000001c0947 */ /* 0x000fea0003800000 */
[----:B------:R-:W-:Y:S01]  /*11ba0*/  ISETP.NE.AND P0, PT, R3, 0x1, PT ;  /* 0x000000010300780c */ /* 0x000fe20003f05270 */
[----:B------:R-:W-:-:S12]  /*11bb0*/  IMAD.MOV R7, RZ, RZ, -R7 ;  /* 0x000000ffff077224 */ /* 0x000fd800078e0a07 */
[----:B------:R-:W0:Y:S02]  /*11bc0*/  @P0 LDC.64 R4, c[0x0][0x9e8] ;  /* 0x00027a00ff040b82 */ /* 0x000e240000000a00 */
[----:B0-----:R-:W-:-:S05]  /*11bd0*/  @P0 IMAD.HI.U32 R4, R7, R4, RZ ;  /* 0x0000000407040227 */ /* 0x001fca00078e00ff */
[----:B------:R-:W-:-:S04]  /*11be0*/  @P0 SHF.R.U32.HI R7, RZ, R5, R4 ;  /* 0x00000005ff070219 */ /* 0x000fc80000011604 */
[----:B------:R-:W-:Y:S01]  /*11bf0*/  LOP3.LUT R0, RZ, R7, RZ, 0x33, !PT ;  /* 0x00000007ff007212 */ /* 0x000fe200078e33ff */
[----:B------:R-:W-:Y:S06]  /*11c00*/  BRA `(.L_x_1329) ;  /* 0x0000000000107947 */ /* 0x000fec0003800000 */
.L_x_1328:
[----:B------:R-:W-:-:S13]  /*11c10*/  ISETP.NE.AND P0, PT, R3, 0x1, PT ;  /* 0x000000010300780c */ /* 0x000fda0003f05270 */
[----:B------:R-:W0:Y:S02]  /*11c20*/  @P0 LDC.64 R4, c[0x0][0x9e8] ;  /* 0x00027a00ff040b82 */ /* 0x000e240000000a00 */
[----:B0-----:R-:W-:-:S05]  /*11c30*/  @P0 IMAD.HI.U32 R4, R0, R4, RZ ;  /* 0x0000000400040227 */ /* 0x001fca00078e00ff */
[----:B------:R-:W-:-:S07]  /*11c40*/  @P0 SHF.R.U32.HI R0, RZ, R5, R4 ;  /* 0x00000005ff000219 */ /* 0x000fce0000011604 */
.L_x_1329:
[----:B------:R-:W-:Y:S05]  /*11c50*/  BSYNC B0 ;  /* 0x0000000000007941 */ /* 0x000fea0003800000 */
.L_x_1327:
[----:B------:R-:W-:-:S05]  /*11c60*/  IMAD R5, R0, R3, R3 ;  /* 0x0000000300057224 */ /* 0x000fca00078e0203 */
[----:B------:R-:W-:-:S07]  /*11c70*/  VIMNMX R2, R2, R5, PT ;  /* 0x0000000502027248 */ /* 0x000fce0003fe0100 */
.L_x_1326:
[----:B------:R-:W0:Y:S01]  /*11c80*/  @P2 LDC R5, c[0x0][0x44c] ;  /* 0x00011300ff052b82 */ /* 0x000e220000000800 */
[----:B------:R-:W-:Y:S01]  /*11c90*/  VIADD R2, R2, 0x7f ;  /* 0x0000007f02027836 */ /* 0x000fe20000000000 */
[----:B------:R-:W-:Y:S01]  /*11ca0*/  ULDC UR4, c[0x0][0x9dc] ;  /* 0x0002770000047ab9 */ /* 0x000fe20000000800 */
[----:B------:R-:W-:-:S05]  /*11cb0*/  IMAD.MOV.U32 R0, RZ, RZ, R26 ;  /* 0x000000ffff007224 */ /* 0x000fca00078e001a */
[----:B------:R-:W1:Y:S01]  /*11cc0*/  @P2 LDC R7, c[0x0][0x450] ;  /* 0x00011400ff072b82 */ /* 0x000e620000000800 */
[----:B0-----:R-:W-:Y:S01]  /*11cd0*/  @P2 IMAD.HI.U32 R4, R26, R5, RZ ;  /* 0x000000051a042227 */ /* 0x001fe200078e00ff */
[----:B------:R-:W-:-:S04]  /*11ce0*/  SHF.R.S32.HI R5, RZ, 0x1f, R2 ;  /* 0x0000001fff057819 */ /* 0x000fc80000011402 */
[----:B-1----:R-:W-:Y:S02]  /*11cf0*/  @P2 SHF.R.U32.HI R0, RZ, R7, R4 ;  /* 0x00000007ff002219 */ /* 0x002fe40000011604 */
[----:B------:R-:W-:Y:S01]  /*11d00*/  LEA.HI R4, R5, R2, RZ, 0x7 ;  /* 0x0000000205047211 */ /* 0x000fe200078f38ff */
[----:B------:R-:W-:-:S03]  /*11d10*/  VIADD R2, R8, 0x7f ;  /* 0x0000007f08027836 */ /* 0x000fc60000000000 */
[----:B------:R-:W-:Y:S02]  /*11d20*/  SHF.R.S32.HI R4, RZ, 0x7, R4 ;  /* 0x00000007ff047819 */ /* 0x000fe40000011404 */
[----:B------:R-:W-:-:S04]  /*11d30*/  SHF.R.S32.HI R5, RZ, 0x1f, R2 ;  /* 0x0000001fff057819 */ /* 0x000fc80000011402 */
[----:B------:R-:W-:Y:S02]  /*11d40*/  LEA.HI R5, R5, R2, RZ, 0x7 ;  /* 0x0000000205057211 */ /* 0x000fe400078f38ff */
[----:B------:R-:W-:Y:S02]  /*11d50*/  IADD3 R2, R0, R8, -R29 ;  /* 0x0000000800027210 */ /* 0x000fe40007ffe81d */
[----:B------:R-:W-:-:S03]  /*11d60*/  SHF.R.S32.HI R5, RZ, 0x7, R5 ;  /* 0x00000007ff057819 */ /* 0x000fc60000011405 */
[----:B------:R-:W-:Y:S01]  /*11d70*/  VIADD R0, R2, -UR4 ;  /* 0x8000000402007c36 */ /* 0x000fe20008000000 */
[----:B------:R-:W-:-:S05]  /*11d80*/  VIMNMX R25, R5, R4, PT ;  /* 0x0000000405197248 */ /* 0x000fca0003fe0100 */
[----:B------:R0:W-:Y:S01]  /*11d90*/  STL [R1+0x30], R25 ;  /* 0x0000301901007387 */ /* 0x0001e20000100800 */
[----:B------:R-:W-:Y:S05]  /*11da0*/  @!P1 BRA `(.L_x_1330) ;  /* 0x0000000000449947 */ /* 0x000fea0003800000 */
[----:B------:R-:W-:Y:S01]  /*11db0*/  ISETP.GT.AND P0, PT, R2, -0x1, PT ;  /* 0xffffffff0200780c */ /* 0x000fe20003f04270 */
[----:B------:R-:W-:-:S12]  /*11dc0*/  BSSY B0, `(.L_x_1331) ;  /* 0x000000d000007945 */ /* 0x000fd80003800000 */
[----:B------:R-:W-:Y:S05]  /*11dd0*/  @P0 BRA `(.L_x_1332) ;  /* 0x00000000001c0947 */ /* 0x000fea0003800000 */
[----:B------:R-:W-:Y:S02]  /*11de0*/  ISETP.NE.AND P0, PT, R3, 0x1, PT ;  /* 0x000000010300780c */ /* 0x000fe40003f05270 */
[----:B------:R-:W-:-:S11]  /*11df0*/  LOP3.LUT R7, RZ, R2, RZ, 0x33, !PT ;  /* 0x00000002ff077212 */ /* 0x000fd600078e33ff */
[----:B------:R-:W1:Y:S02]  /*11e00*/  @P0 LDC.64 R4, c[0x0][0x9e8] ;  /* 0x00027a00ff040b82 */ /* 0x000e640000000a00 */
[----:B-1----:R-:W-:-:S05]  /*11e10*/  @P0 IMAD.HI.U32 R4, R7, R4, RZ ;  /* 0x0000000407040227 */ /* 0x002fca00078e00ff */
[----:B------:R-:W-:-:S04]  /*11e20*/  @P0 SHF.R.U32.HI R7, RZ, R5, R4 ;  /* 0x00000005ff070219 */ /* 0x000fc80000011604 */
[----:B------:R-:W-:Y:S01]  /*11e30*/  LOP3.LUT R2, RZ, R7, RZ, 0x33, !PT ;  /* 0x00000007ff027212 */ /* 0x000fe200078e33ff */
[----:B------:R-:W-:Y:S06]  /*11e40*/  BRA `(.L_x_1333) ;  /* 0x0000000000107947 */ /* 0x000fec0003800000 */
.L_x_1332:
[----:B------:R-:W-:-:S13]  /*11e50*/  ISETP.NE.AND P0, PT, R3, 0x1, PT ;  /* 0x000000010300780c */ /* 0x000fda0003f05270 */
[----:B------:R-:W1:Y:S02]  /*11e60*/  @P0 LDC.64 R4, c[0x0][0x9e8] ;  /* 0x00027a00ff040b82 */ /* 0x000e640000000a00 */
[----:B-1----:R-:W-:-:S05]  /*11e70*/  @P0 IMAD.HI.U32 R4, R2, R4, RZ ;  /* 0x0000000402040227 */ /* 0x002fca00078e00ff */
[----:B------:R-:W-:-:S07]  /*11e80*/  @P0 SHF.R.U32.HI R2, RZ, R5, R4 ;  /* 0x00000005ff020219 */ /* 0x000fce0000011604 */
.L_x_1333:
[----:B------:R-:W-:Y:S05]  /*11e90*/  BSYNC B0 ;  /* 0x0000000000007941 */ /* 0x000fea0003800000 */
.L_x_1331:
[----:B------:R-:W-:-:S05]  /*11ea0*/  IMAD R3, R2, R3, RZ ;  /* 0x0000000302037224 */ /* 0x000fca00078e02ff */
[----:B------:R-:W-:-:S07]  /*11eb0*/  VIMNMX R0, R0, R3, !PT ;  /* 0x0000000300007248 */ /* 0x000fce0007fe0100 */
.L_x_1330:
[----:B------:R-:W-:Y:S01]  /*11ec0*/  SHF.R.S32.HI R3, RZ, 0x1f, R0 ;  /* 0x0000001fff037819 */ /* 0x000fe20000011400 */
[----:B------:R-:W-:Y:S03]  /*11ed0*/  BSSY B7, `(.L_x_1334) ;  /* 0x00003a1000077945 */ /* 0x000fe60003800000 */
[----:B------:R-:W-:-:S04]  /*11ee0*/  LEA.HI R3, R3, R0, RZ, 0x7 ;  /* 0x0000000003037211 */ /* 0x000fc800078f38ff */
[----:B------:R-:W-:-:S04]  /*11ef0*/  SHF.R.S32.HI R3, RZ, 0x7, R3 ;  /* 0x00000007ff037819 */ /* 0x000fc80000011403 */
[----:B------:R-:W-:-:S04]  /*11f00*/  VIMNMX R2, RZ, R3, !PT ;  /* 0x00000003ff027248 */ /* 0x000fc80007fe0100 */
[----:B------:R-:W-:Y:S01]  /*11f10*/  ISETP.GT.AND P0, PT, R25, R2, PT ;  /* 0x000000021900720c */ /* 0x000fe20003f04270 */
[----:B------:R1:W-:-:S12]  /*11f20*/  STL [R1+0x14], R2 ;  /* 0x0000140201007387 */ /* 0x0003d80000100800 */
[----:B-1----:R-:W-:Y:S05]  /*11f30*/  @P0 BRA `(.L_x_1335) ;  /* 0x0000000000440947 */ /* 0x002fea0003800000 */
[----:B------:R-:W1:Y:S02]  /*11f40*/  S2R R2, SR_TID.X ;  /* 0x0000000000027919 */ /* 0x000e640000002100 */
        /* <DEDUP_REMOVED lines=12> */
[----:B------:R-:W1:Y:S01]  /*12010*/  POPC R7, R4 ;  /* 0x0000000400077309 */ /* 0x000e620000000000 */
[----:B--2---:R-:W1:Y:S02]  /*12020*/  SHFL.IDX PT, R0, R3, R0, 0x1f ;  /* 0x00001f0003007589 */ /* 0x004e6400000e0000 */
[----:B-1----:R-:W-:Y:S01]  /*12030*/  IADD3 R16, R0, UR38, R7 ;  /* 0x0000002600107c10 */ /* 0x002fe2000fffe007 */
[----:B------:R-:W-:Y:S06]  /*12040*/  BRA `(.L_x_1336) ;  /* 0x0000003800247947 */ /* 0x000fec0003800000 */
.L_x_1335:
        /* <DEDUP_REMOVED lines=20> */
.L_x_1338:
[----:B------:R-:W-:Y:S05]  /*12190*/  BSYNC B6 ;  /* 0x0000000000067941 */ /* 0x000fea0003800000 */
.L_x_1337:
        /* <DEDUP_REMOVED lines=20> */
.L_x_1341:
        /* <DEDUP_REMOVED lines=15> */
.L_x_1340:
[----:B------:R-:W-:Y:S05]  /*123d0*/  BSYNC B6 ;  /* 0x0000000000067941 */ /* 0x000fea0003800000 */
.L_x_1339:
[----:B------:R-:W2:Y:S01]  /*123e0*/  LDL.LU R2, [R1] ;  /* 0x0000000001027983 */ /* 0x000ea20000300800 */
[----:B------:R-:W-:Y:S01]  /*123f0*/  ULDC.64 UR4, c[0x0][0x9f8] ;  /* 0x00027e0000047ab9 */ /* 0x000fe20000000a00 */
[----:B------:R-:W-:Y:S01]  /*12400*/  IMAD.MOV.U32 R7, RZ, RZ, R19 ;  /* 0x000000ffff077224 */ /* 0x000fe200078e0013 */
[----:B------:R-:W-:Y:S01]  /*12410*/  ISETP.NE.U32.AND P0, PT, RZ, UR4, PT ;  /* 0x00000004ff007c0c */ /* 0x000fe2000bf05070 */
[----:B------:R-:W3:Y:S01]  /*12420*/  LDL R20, [R1+0x10] ;  /* 0x0000100001147983 */ /* 0x000ee20000100800 */
[----:B------:R-:W1:Y:S02]  /*12430*/  LDC R9, c[0x0][0x430] ;  /* 0x00010c00ff097b82 */ /* 0x000e640000000800 */
[----:B------:R-:W-:Y:S01]  /*12440*/  ISETP.NE.AND.EX P0, PT, RZ, UR5, PT, P0 ;  /* 0x00000005ff007c0c */ /* 0x000fe2000bf05300 */
[----:B------:R-:W4:Y:S01]  /*12450*/  S2R R0, SR_TID.X ;  /* 0x0000000000007919 */ /* 0x000f220000002100 */
[----:B------:R-:W4:Y:S01]  /*12460*/  S2R R21, SR_TID.X ;  /* 0x0000000000157919 */ /* 0x000f220000002100 */
[----:B0-----:R-:W-:-:S02]  /*12470*/  VIADD R25, R25, 0xffffffff ;  /* 0xffffffff19197836 */ /* 0x001fc40000000000 */
[----:B--2---:R-:W-:-:S08]  /*12480*/  IMAD.MOV.U32 R17, RZ, RZ, R2 ;  /* 0x000000ffff117224 */ /* 0x004fd000078e0002 */
[----:B------:R-:W0:Y:S02]  /*12490*/  @P0 LDC.64 R2, c[0x0][0x9f8] ;  /* 0x00027e00ff020b82 */ /* 0x000e240000000a00 */
[----:B0-----:R-:W-:-:S05]  /*124a0*/  @P0 IMAD.WIDE R2, R19, 0x4, R2 ;  /* 0x0000000413020825 */ /* 0x001fca00078e0202 */
[----:B------:R0:W2:Y:S01]  /*124b0*/  @P0 LDG.E R7, desc[UR52][R2.64] ;  /* 0x0000003402070981 */ /* 0x0000a2000c1e1900 */
[----:B-1----:R-:W-:Y:S01]  /*124c0*/  ISETP.NE.AND P1, PT, R9, 0x1, PT ;  /* 0x000000010900780c */ /* 0x002fe20003f25270 */
[----:B----4-:R-:W-:Y:S01]  /*124d0*/  IMAD.SHL.U32 R0, R0, 0x10, RZ ;  /* 0x0000001000007824 */ /* 0x010fe200078e00ff */
[----:B------:R-:W-:Y:S01]  /*124e0*/  LOP3.LUT R21, R21, 0x7f, RZ, 0xc0, !PT ;  /* 0x0000007f15157812 */ /* 0x000fe200078ec0ff */
[----:B------:R-:W-:Y:S01]  /*124f0*/  IMAD.SHL.U32 R8, R25, 0x80, RZ ;  /* 0x0000008019087824 */ /* 0x000fe200078e00ff */
[----:B------:R-:W-:Y:S02]  /*12500*/  LOP3.LUT R17, R17, 0xfffffffb, RZ, 0xc0, !PT ;  /* 0xfffffffb11117812 */ /* 0x000fe400078ec0ff */
[----:B------:R-:W-:Y:S02]  /*12510*/  SHF.R.U32.HI R21, RZ, 0x3, R21 ;  /* 0x00000003ff157819 */ /* 0x000fe40000011615 */
[----:B------:R-:W-:-:S04]  /*12520*/  LOP3.LUT R0, R0, 0x70, RZ, 0xc0, !PT ;  /* 0x0000007000007812 */ /* 0x000fc800078ec0ff */
[----:B------:R-:W-:Y:S01]  /*12530*/  LOP3.LUT R5, R8, R21, R0, 0xfe, !PT ;  /* 0x0000001508057212 */ /* 0x000fe200078efe00 */
[----:B------:R-:W1:Y:S01]  /*12540*/  @P1 LDC R6, c[0x0][0x434] ;  /* 0x00010d00ff061b82 */ /* 0x000e620000000800 */
[----:B------:R-:W-:Y:S02]  /*12550*/  @P1 LOP3.LUT R17, R17, 0x4, RZ, 0xfc, !PT ;  /* 0x0000000411111812 */ /* 0x000fe400078efcff */
[C---:B---3--:R-:W-:Y:S01]  /*12560*/  ISETP.GE.AND P0, PT, R5.reuse, R20, PT ;  /* 0x000000140500720c */ /* 0x048fe20003f06270 */
[----:B------:R-:W-:-:S04]  /*12570*/  IMAD.IADD R5, R5, 0x1, R23 ;  /* 0x0000000105057824 */ /* 0x000fc800078e0217 */
[----:B------:R-:W3:Y:S01]  /*12580*/  @P1 LDC R0, c[0x0][0x438] ;  /* 0x00010e00ff001b82 */ /* 0x000ee20000000800 */
[----:B------:R-:W-:-:S07]  /*12590*/  IMAD.MOV.U32 R4, RZ, RZ, R5 ;  /* 0x000000ffff047224 */ /* 0x000fce00078e0005 */
[----:B0-----:R-:W0:Y:S01]  /*125a0*/  @!P0 LDC.64 R2, c[0x0][0x428] ;  /* 0x00010a00ff028b82 */ /* 0x001e220000000a00 */
[----:B-1----:R-:W-:-:S05]  /*125b0*/  @P1 IMAD.HI.U32 R6, R5, R6, RZ ;  /* 0x0000000605061227 */ /* 0x002fca00078e00ff */
[----:B---3--:R-:W-:-:S05]  /*125c0*/  @P1 SHF.R.U32.HI R4, RZ, R0, R6 ;  /* 0x00000000ff041219 */ /* 0x008fca0000011606 */
[----:B------:R-:W-:-:S04]  /*125d0*/  IMAD.MOV R0, RZ, RZ, -R4 ;  /* 0x000000ffff007224 */ /* 0x000fc800078e0a04 */
[----:B------:R-:W-:Y:S01]  /*125e0*/  IMAD R0, R9, R0, R5 ;  /* 0x0000000009007224 */ /* 0x000fe200078e0205 */
[--C-:B------:R-:W-:Y:S02]  /*125f0*/  @!P0 SHF.R.S32.HI R5, RZ, 0x1f, R4.reuse ;  /* 0x0000001fff058819 */ /* 0x100fe40000011404 */
[----:B--2---:R-:W-:Y:S01]  /*12600*/  SHF.R.S32.HI R6, RZ, 0x1f, R7 ;  /* 0x0000001fff067819 */ /* 0x004fe20000011407 */
[----:B------:R-:W-:Y:S01]  /*12610*/  STL [R1+0x8], R7 ;  /* 0x0000080701007387 */ /* 0x000fe20000100800 */
[----:B0-----:R-:W-:-:S03]  /*12620*/  @!P0 IMAD.WIDE.U32 R4, R7, R2, R4 ;  /* 0x0000000207048225 */ /* 0x001fc600078e0004 */
[----:B------:R0:W-:Y:S02]  /*12630*/  STL [R1+0x1c], R6 ;  /* 0x00001c0601007387 */ /* 0x0001e40000100800 */
[----:B0-----:R-:W-:-:S04]  /*12640*/  @!P0 IMAD R6, R6, R2, RZ ;  /* 0x0000000206068224 */ /* 0x001fc800078e02ff */
[----:B------:R-:W-:Y:S02]  /*12650*/  @!P0 IMAD R6, R7, R3, R6 ;  /* 0x0000000307068224 */ /* 0x000fe400078e0206 */
[----:B------:R-:W0:Y:S02]  /*12660*/  @!P0 LDC.64 R2, c[0x0][0x418] ;  /* 0x00010600ff028b82 */ /* 0x000e240000000a00 */
[----:B------:R-:W-:Y:S01]  /*12670*/  @!P0 IMAD.IADD R5, R5, 0x1, R6 ;  /* 0x0000000105058824 */ /* 0x000fe200078e0206 */
[----:B0-----:R-:W-:Y:S01]  /*12680*/  @!P0 LEA R6, P1, R4, R2, 0x2 ;  /* 0x0000000204068211 */ /* 0x001fe200078210ff */
[----:B------:R-:W-:-:S03]  /*12690*/  IMAD.MOV.U32 R2, RZ, RZ, RZ ;  /* 0x000000ffff027224 */ /* 0x000fc600078e00ff */
[----:B------:R-:W-:-:S05]  /*126a0*/  @!P0 LEA.HI.X R7, R4, R3, R5, 0x2, P1 ;  /* 0x0000000304078211 */ /* 0x000fca00008f1405 */
[----:B------:R0:W5:Y:S01]  /*126b0*/  @!P0 LDG.E R2, desc[UR52][R6.64] ;  /* 0x0000003406028981 */ /* 0x000162000c1e1900 */
[----:B------:R-:W-:Y:S01]  /*126c0*/  IMAD.U32 R9, RZ, RZ, UR37 ;  /* 0x00000025ff097e24 */ /* 0x000fe2000f8e00ff */
[----:B------:R-:W-:Y:S01]  /*126d0*/  LOP3.LUT R17, R17, 0xfffffffd, RZ, 0xc0, !PT ;  /* 0xfffffffd11117812 */ /* 0x000fe200078ec0ff */
[----:B------:R-:W-:-:S03]  /*126e0*/  UMOV UR4, 0xffffffff ;  /* 0xffffffff00047882 */ /* 0x000fc60000000000 */
[----:B------:R-:W-:-:S13]  /*126f0*/  ISETP.NE.AND P2, PT, R9, 0x3, PT ;  /* 0x000000030900780c */ /* 0x000fda0003f45270 */
[----:B------:R-:W-:-:S05]  /*12700*/  @P2 LOP3.LUT R17, R17, 0x2, RZ, 0xfc, !PT ;  /* 0x0000000211112812 */ /* 0x000fca00078efcff */
[----:B------:R0:W-:Y:S01]  /*12710*/  STL [R1], R17 ;  /* 0x0000001101007387 */ /* 0x0001e20000100800 */
[----:B------:R-:W-:Y:S05]  /*12720*/  BRA.DIV UR4, `(.L_x_1342) ;  /* 0x0000004604387947 */ /* 0x000fea000b800000 */
.L_x_1408:
[----:B------:R-:W-:-:S05]  /*12730*/  SHF.R.S32.HI R9, RZ, 0x1f, R18 ;  /* 0x0000001fff097819 */ /* 0x000fca0000011412 */
[----:B------:R1:W-:Y:S01]  /*12740*/  STL [R1+0x4], R9 ;  /* 0x0000040901007387 */ /* 0x0003e20000100800 */
[----:B------:R-:W-:Y:S05]  /*12750*/  @!P2 BRA `(.L_x_1343) ;  /* 0x000000000004a947 */ /* 0x000fea0003800000 */
[----:B------:R-:W-:Y:S01]  /*12760*/  BPT.TRAP 0x1 ;  /* 0x000000040000795c */ /* 0x000fe20000300000 */
.L_x_1343:
[----:B0-----:R-:W-:Y:S01]  /*12770*/  SHF.R.S32.HI R6, RZ, 0x1f, R0 ;  /* 0x0000001fff067819 */ /* 0x001fe20000011400 */
        /* <DEDUP_REMOVED lines=24> */
.L_x_1409:
[----:B------:R-:W-:Y:S05]  /*12900*/  BSYNC B0 ;  /* 0x0000000000007941 */ /* 0x000fea0003800000 */
.L_x_1344:
[----:B------:R-:W2:Y:S01]  /*12910*/  LDL R12, [R1+0x4] ;  /* 0x00000400010c7983 */ /* 0x000ea20000100800 */
[----:B------:R-:W-:-:S03]  /*12920*/  ULDC.64 UR4, c[0x0][0x300] ;  /* 0x0000c00000047ab9 */ /* 0x000fc60000000a00 */
[----:B------:R-:W3:Y:S04]  /*12930*/  LDL R11, [R1+0x10] ;  /* 0x00001000010b7983 */ /* 0x000ee80000100800 */
[----:B-1----:R-:W4:Y:S01]  /*12940*/  LDL.LU R9, [R1] ;  /* 0x0000000001097983 */ /* 0x002f220000300800 */
        /* <DEDUP_REMOVED lines=28> */
[----:B------:R1:W-:Y:S01]  /*12b10*/  STL [R1], R9 ;  /* 0x0000000901007387 */ /* 0x0003e20000100800 */
        /* <DEDUP_REMOVED lines=10> */
[----:B0-----:R-:W-:-:S05]  /*12bc0*/  @P0 LEA R7, P1, R28, R7, 0x1 ;  /* 0x000000071c070211 */ /* 0x001fca00078208ff */
[----:B-1----:R-:W-:Y:S01]  /*12bd0*/  @P0 IMAD.X R6, RZ, RZ, R6, P1 ;  /* 0x000000ffff060224 */ /* 0x002fe200008e0606 */
[----:B------:R-:W-:-:S04]  /*12be0*/  ISETP.GE.AND P1, PT, R4, 0x11, PT ;  /* 0x000000110400780c */ /* 0x000fc80003f26270 */
        /* <DEDUP_REMOVED lines=66> */
.L_x_1427:
[----:B------:R-:W-:-:S13]  /*13010*/  ISETP.GE.AND P0, PT, R4, 0x71, PT ;  /* 0x000000710400780c */ /* 0x000fda0003f06270 */
[----:B01----:R-:W-:Y:S01]  /*13020*/  @P0 LEA R6, P1, R28, R0, 0x1 ;  /* 0x000000001c060211 */ /* 0x003fe200078208ff */
        /* <DEDUP_REMOVED lines=8> */
.L_x_1347:
        /* <DEDUP_REMOVED lines=11> */
.L_x_1348:
[----:B------:R1:W5:Y:S01]  /*13160*/  LDL.LU R4, [R1+0x24] ;  /* 0x0000240001047983 */ /* 0x0003620000300800 */
[----:B------:R1:W-:Y:S02]  /*13170*/  SYNCS.ARRIVE.TRANS64.A1T0 RZ, [R3+URZ+0x16830], RZ ;  /* 0x016830ff03ff79a7 */ /* 0x0003e4000810003f */
[----:B------:R-:W-:Y:S05]  /*13180*/  WARPSYNC.ALL ;  /* 0x0000000000007948 */ /* 0x000fea0003800000 */
[----:B------:R-:W-:Y:S01]  /*13190*/  ULDC.64 UR4, c[0x0][0x298] ;  /* 0x0000a60000047ab9 */ /* 0x000fe20000000a00 */
[----:B------:R-:W-:Y:S01]  /*131a0*/  VIADD R2, R22, 0x8400 ;  /* 0x0000840016027836 */ /* 0x000fe20000000000 */
[----:B------:R-:W-:Y:S01]  /*131b0*/  BSSY B6, `(.L_x_1349) ;  /* 0x000001b000067945 */ /* 0x000fe20003800000 */
[----:B------:R-:W-:Y:S03]  /*131c0*/  BAR.SYNC.DEFER_BLOCKING 0x8, 0x200 ;  /* 0x0208000000007b1d */ /* 0x000fe60000010000 */
[----:B------:R-:W-:-:S02]  /*131d0*/  LOP3.LUT P0, RZ, R2, 0x3ff, RZ, 0xc0, !PT ;  /* 0x000003ff02ff7812 */ /* 0x000fc4000780c0ff */
[----:B-----5:R-:W-:Y:S01]  /*131e0*/  SHF.R.S32.HI R0, RZ, 0x1f, R4 ;  /* 0x0000001fff007819 */ /* 0x020fe20000011404 */
[----:B-1----:R-:W-:-:S04]  /*131f0*/  IMAD.WIDE.U32 R2, R4, UR4, RZ ;  /* 0x0000000404027c25 */ /* 0x002fc8000f8e00ff */
[----:B------:R-:W-:Y:S01]  /*13200*/  IMAD R0, R0, UR4, RZ ;  /* 0x0000000400007c24 */ /* 0x000fe2000f8e02ff */
[----:B------:R1:W-:Y:S03]  /*13210*/  STL.64 [R1+0x28], R2 ;  /* 0x0000280201007387 */ /* 0x0003e60000100a00 */
[----:B------:R-:W-:-:S04]  /*13220*/  IMAD R0, R4, UR5, R0 ;  /* 0x0000000504007c24 */ /* 0x000fc8000f8e0200 */
[----:B------:R-:W-:-:S05]  /*13230*/  IMAD.IADD R0, R3, 0x1, R0 ;  /* 0x0000000103007824 */ /* 0x000fca00078e0200 */
[----:B------:R1:W-:Y:S01]  /*13240*/  STL [R1+0x24], R0 ;  /* 0x0000240001007387 */ /* 0x0003e20000100800 */
[----:B------:R-:W-:Y:S05]  /*13250*/  @!P0 BRA `(.L_x_1350) ;  /* 0x0000000000408947 */ /* 0x000fea0003800000 */
[----:B-1----:R-:W-:Y:S01]  /*13260*/  MOV R2, 0x0 ;  /* 0x0000000000027802 */ /* 0x002fe20000000f00 */
[----:B------:R-:W-:Y:S01]  /*13270*/  ULDC.64 UR6, c[0x4][0x88] ;  /* 0x0100220000067ab9 */ /* 0x000fe20000000a00 */
[----:B------:R-:W-:Y:S01]  /*13280*/  ULDC.64 UR8, c[0x4][0x90] ;  /* 0x0100240000087ab9 */ /* 0x000fe20000000a00 */
[----:B------:R-:W-:Y:S01]  /*13290*/  ULDC.64 UR4, c[0x4][0x20] ;  /* 0x0100080000047ab9 */ /* 0x000fe20000000a00 */
[----:B------:R-:W-:Y:S02]  /*132a0*/  IMAD.U32 R4, RZ, RZ, UR6 ;  /* 0x00000006ff047e24 */ /* 0x000fe4000f8e00ff */
[----:B------:R-:W1:Y:S01]  /*132b0*/  LDC.64 R2, c[0x4][R2] ;  /* 0x0100000002027b82 */ /* 0x000e620000000a00 */
[----:B0-----:R-:W-:Y:S02]  /*132c0*/  IMAD.U32 R5, RZ, RZ, UR7 ;  /* 0x00000007ff057e24 */ /* 0x001fe4000f8e00ff */
        /* <DEDUP_REMOVED lines=8> */
[----:B-1----:R-:W-:Y:S05]  /*13350*/  CALL.ABS.NOINC R2 ;  /* 0x0000000002007343 */ /* 0x002fea0003c00000 */
.L_x_1350:
[----:B------:R-:W-:Y:S05]  /*13360*/  BSYNC B6 ;  /* 0x0000000000067941 */ /* 0x000fea0003800000 */
.L_x_1349:
[----:B------:R-:W2:Y:S01]  /*13370*/  LDL.LU R20, [R1+0x24] ;  /* 0x0000240001147983 */ /* 0x000ea20000300800 */
[----:B------:R-:W-:Y:S01]  /*13380*/  ULDC.64 UR4, c[0x0][0x2d8] ;  /* 0x0000b60000047ab9 */ /* 0x000fe20000000a00 */
[----:B------:R-:W3:Y:S01]  /*13390*/  LDC R4, c[0x0][0x448] ;  /* 0x00011200ff047b82 */ /* 0x000ee20000000800 */
[----:B------:R-:W-:Y:S01]  /*133a0*/  ULDC.64 UR6, c[0x0][0x2c8] ;  /* 0x0000b20000067ab9 */ /* 0x000fe20000000a00 */
[----:B-1----:R-:W4:Y:S01]  /*133b0*/  LDL.LU.64 R2, [R1+0x28] ;  /* 0x0000280001027983 */ /* 0x002f220000300a00 */
[----:B------:R-:W-:-:S03]  /*133c0*/  ULDC.64 UR8, c[0x0][0x280] ;  /* 0x0000a00000087ab9 */ /* 0x000fc60000000a00 */
[----:B------:R-:W4:Y:S02]  /*133d0*/  LDL R0, [R1] ;  /* 0x0000000001007983 */ /* 0x000f240000100800 */
[----:B------:R-:W1:Y:S01]  /*133e0*/  LDC R10, c[0x0][0x448] ;  /* 0x00011200ff0a7b82 */ /* 0x000e620000000800 */
[----:B--2---:R-:W-:Y:S02]  /*133f0*/  IMAD.MOV.U32 R21, RZ, RZ, R20 ;  /* 0x000000ffff157224 */ /* 0x004fe400078e0014 */
[----:B------:R-:W2:Y:S01]  /*13400*/  LDL R20, [R1+0x4] ;  /* 0x0000040001147983 */ /* 0x000ea20000100800 */
[----:B---3--:R-:W-:Y:S01]  /*13410*/  ISETP.NE.AND P6, PT, R4, 0x1, PT ;  /* 0x000000010400780c */ /* 0x008fe20003fc5270 */
[----:B----4-:R-:W-:Y:S02]  /*13420*/  IMAD.MOV.U32 R3, RZ, RZ, R21 ;  /* 0x000000ffff037224 */ /* 0x010fe400078e0015 */
[----:B------:R-:W3:Y:S01]  /*13430*/  S2R R21, SR_TID.X ;  /* 0x0000000000157919 */ /* 0x000ee20000002100 */
[----:B------:R-:W-:Y:S01]  /*13440*/  LOP3.LUT P5, RZ, R0, 0x10, RZ, 0xc0, !PT ;  /* 0x0000001000ff7812 */ /* 0x000fe200078ac0ff */
[----:B------:R-:W-:-:S08]  /*13450*/  IMAD.WIDE.U32 R2, R18, UR4, R2 ;  /* 0x0000000412027c25 */ /* 0x000fd0000f8e0002 */
[----:B------:R-:W4:Y:S01]  /*13460*/  @P6 LDC R4, c[0x0][0x450] ;  /* 0x00011400ff046b82 */ /* 0x000f220000000800 */
[----:B---3--:R-:W-:-:S05]  /*13470*/  IMAD.SHL.U32 R21, R21, 0x10, RZ ;  /* 0x0000001015157824 */ /* 0x008fca00078e00ff */
[----:B------:R-:W-:Y:S01]  /*13480*/  LOP3.LUT R21, R21, 0x70, RZ, 0xc0, !PT ;  /* 0x0000007015157812 */ /* 0x000fe200078ec0ff */
[----:B--2---:R-:W-:Y:S02]  /*13490*/  IMAD R0, R20, UR4, RZ ;  /* 0x0000000414007c24 */ /* 0x004fe4000f8e02ff */
[----:B------:R-:W2:Y:S02]  /*134a0*/  S2R R20, SR_TID.X ;  /* 0x0000000000147919 */ /* 0x000ea40000002100 */
[----:B------:R-:W-:Y:S01]  /*134b0*/  IMAD R0, R18, UR5, R0 ;  /* 0x0000000512007c24 */ /* 0x000fe2000f8e0200 */
[----:B------:R-:W-:-:S03]  /*134c0*/  ULDC.64 UR4, c[0x0][0x2e0] ;  /* 0x0000b80000047ab9 */ /* 0x000fc60000000a00 */
[----:B------:R-:W-:Y:S01]  /*134d0*/  IMAD.IADD R3, R3, 0x1, R0 ;  /* 0x0000000103037824 */ /* 0x000fe200078e0200 */
[----:B------:R-:W-:-:S04]  /*134e0*/  SHF.R.S32.HI R0, RZ, 0x1f, R19 ;  /* 0x0000001fff007819 */ /* 0x000fc80000011413 */
[----:B------:R-:W-:-:S05]  /*134f0*/  SEL R0, R0, RZ, !P5 ;  /* 0x000000ff00007207 */ /* 0x000fca0006800000 */
[----:B0-----:R-:W-:Y:S01]  /*13500*/  IMAD R5, R0, UR4, RZ ;  /* 0x0000000400057c24 */ /* 0x001fe2000f8e02ff */
[----:B------:R-:W-:-:S05]  /*13510*/  SEL R0, R19, RZ, !P5 ;  /* 0x000000ff13007207 */ /* 0x000fca0006800000 */
[C---:B------:R-:W-:Y:S02]  /*13520*/  IMAD R5, R0.reuse, UR5, R5 ;  /* 0x0000000500057c24 */ /* 0x040fe4000f8e0205 */
[----:B------:R-:W-:Y:S01]  /*13530*/  IMAD.WIDE.U32 R2, R0, UR4, R2 ;  /* 0x0000000400027c25 */ /* 0x000fe2000f8e0002 */
[----:B------:R-:W-:Y:S01]  /*13540*/  ULDC.64 UR4, c[0x0][0x2d0] ;  /* 0x0000b40000047ab9 */ /* 0x000fe20000000a00 */
[----:B------:R-:W0:Y:S02]  /*13550*/  @P6 LDC R0, c[0x0][0x44c] ;  /* 0x00011300ff006b82 */ /* 0x000e240000000800 */
[----:B------:R-:W-:Y:S01]  /*13560*/  IMAD.IADD R3, R3, 0x1, R5 ;  /* 0x0000000103037824 */ /* 0x000fe200078e0205 */
[----:B--2---:R-:W-:-:S04]  /*13570*/  LOP3.LUT R20, R20, 0x7f, RZ, 0xc0, !PT ;  /* 0x0000007f14147812 */ /* 0x004fc800078ec0ff */
[----:B------:R-:W-:-:S04]  /*13580*/  SHF.R.U32.HI R20, RZ, 0x3, R20 ;  /* 0x00000003ff147819 */ /* 0x000fc80000011614 */
[----:B------:R-:W-:-:S05]  /*13590*/  LOP3.LUT R20, R20, R21, RZ, 0xfc, !PT ;  /* 0x0000001514147212 */ /* 0x000fca00078efcff */
[----:B------:R-:W-:Y:S02]  /*135a0*/  IMAD.IADD R8, R20, 0x1, R26 ;  /* 0x0000000114087824 */ /* 0x000fe400078e021a */
[----:B------:R2:W5:Y:S02]  /*135b0*/  LDL R20, [R1+0x20] ;  /* 0x0000200001147983 */ /* 0x0005640000100800 */
[----:B------:R-:W-:Y:S02]  /*135c0*/  IMAD.MOV.U32 R5, RZ, RZ, R8 ;  /* 0x000000ffff057224 */ /* 0x000fe400078e0008 */
[----:B0-----:R-:W-:Y:S01]  /*135d0*/  @P6 IMAD.HI.U32 R0, R8, R0, RZ ;  /* 0x0000000008006227 */ /* 0x001fe200078e00ff */
[----:B------:R-:W0:Y:S04]  /*135e0*/  S2R R21, SR_TID.X ;  /* 0x0000000000157919 */ /* 0x000e280000002100 */
[----:B----4-:R-:W-:-:S04]  /*135f0*/  @P6 SHF.R.U32.HI R5, RZ, R4, R0 ;  /* 0x00000004ff056219 */ /* 0x010fc80000011600 */
[----:B------:R-:W-:-:S05]  /*13600*/  SHF.R.S32.HI R0, RZ, 0x1f, R5 ;  /* 0x0000001fff007819 */ /* 0x000fca0000011405 */
[----:B------:R-:W-:-:S04]  /*13610*/  IMAD R0, R0, UR4, RZ ;  /* 0x0000000400007c24 */ /* 0x000fc8000f8e02ff */
[C---:B------:R-:W-:Y:S02]  /*13620*/  IMAD R6, R5.reuse, UR5, R0 ;  /* 0x0000000505067c24 */ /* 0x040fe4000f8e0200 */
[----:B------:R-:W-:Y:S02]  /*13630*/  IMAD.MOV R0, RZ, RZ, -R5 ;  /* 0x000000ffff007224 */ /* 0x000fe400078e0a05 */
[----:B------:R-:W-:-:S04]  /*13640*/  IMAD.WIDE.U32 R4, R5, UR4, R2 ;  /* 0x0000000405047c25 */ /* 0x000fc8000f8e0002 */
[----:B-1----:R-:W-:Y:S02]  /*13650*/  IMAD R0, R10, R0, R8 ;  /* 0x000000000a007224 */ /* 0x002fe400078e0208 */
[----:B------:R-:W-:Y:S02]  /*13660*/  IMAD.IADD R5, R5, 0x1, R6 ;  /* 0x0000000105057824 */ /* 0x000fe400078e0206 */
[----:B------:R-:W-:Y:S01]  /*13670*/  VIADD R8, R8, 0x80 ;  /* 0x0000008008087836 */ /* 0x000fe20000000000 */
[----:B------:R-:W-:Y:S01]  /*13680*/  SHF.R.S32.HI R9, RZ, 0x1f, R0 ;  /* 0x0000001fff097819 */ /* 0x000fe20000011400 */
[----:B------:R-:W-:Y:S01]  /*13690*/  IMAD.WIDE.U32 R6, R0, UR6, R4 ;  /* 0x0000000600067c25 */ /* 0x000fe2000f8e0004 */
[----:B0-----:R-:W-:Y:S01]  /*136a0*/  LOP3.LUT R21, R21, 0x7f, RZ, 0xc0, !PT ;  /* 0x0000007f15157812 */ /* 0x001fe200078ec0ff */
[----:B------:R-:W0:Y:S02]  /*136b0*/  @P6 LDC R5, c[0x0][0x450] ;  /* 0x00011400ff056b82 */ /* 0x000e240000000800 */
[----:B------:R-:W-:Y:S01]  /*136c0*/  IMAD R9, R9, UR6, RZ ;  /* 0x0000000609097c24 */ /* 0x000fe2000f8e02ff */
[----:B------:R-:W-:-:S02]  /*136d0*/  LEA R4, P0, R6, UR8, 0x1 ;  /* 0x0000000806047c11 */ /* 0x000fc4000f8008ff */
[----:B------:R-:W-:Y:S01]  /*136e0*/  SHF.R.U32.HI R21, RZ, 0x3, R21 ;  /* 0x00000003ff157819 */ /* 0x000fe20000011615 */
[----:B------:R-:W-:-:S04]  /*136f0*/  IMAD R0, R0, UR7, R9 ;  /* 0x0000000700007c24 */ /* 0x000fc8000f8e0209 */
[----:B------:R-:W-:-:S05]  /*13700*/  IMAD.IADD R0, R7, 0x1, R0 ;  /* 0x0000000107007824 */ /* 0x000fca00078e0200 */
[----:B------:R-:W-:Y:S02]  /*13710*/  LEA.HI.X R0, R6, UR9, R0, 0x1, P0 ;  /* 0x0000000906007c11 */ /* 0x000fe400080f0c00 */
[----:B------:R-:W1:Y:S02]  /*13720*/  @P6 LDC R6, c[0x0][0x44c] ;  /* 0x00011300ff066b82 */ /* 0x000e640000000800 */
[----:B-1----:R-:W-:-:S04]  /*13730*/  @P6 IMAD.HI.U32 R7, R8, R6, RZ ;  /* 0x0000000608076227 */ /* 0x002fc800078e00ff */
[----:B------:R-:W-:Y:S01]  /*13740*/  IMAD.MOV.U32 R6, RZ, RZ, R8 ;  /* 0x000000ffff067224 */ /* 0x000fe200078e0008 */
[----:B0-----:R-:W-:-:S04]  /*13750*/  @P6 SHF.R.U32.HI R6, RZ, R5, R7 ;  /* 0x00000005ff066219 */ /* 0x001fc80000011607 */
[--C-:B------:R-:W-:Y:S01]  /*13760*/  SHF.R.S32.HI R7, RZ, 0x1f, R6.reuse ;  /* 0x0000001fff077819 */ /* 0x100fe20000011406 */
[----:B------:R-:W-:Y:S02]  /*13770*/  IMAD.MOV R5, RZ, RZ, -R6 ;  /* 0x000000ffff057224 */ /* 0x000fe400078e0a06 */
[----:B------:R-:W-:-:S04]  /*13780*/  IMAD.WIDE.U32 R2, R6, UR4, R2 ;  /* 0x0000000406027c25 */ /* 0x000fc8000f8e0002 */
[----:B------:R-:W-:Y:S02]  /*13790*/  IMAD R5, R10, R5, R8 ;  /* 0x000000050a057224 */ /* 0x000fe400078e0208 */
[----:B------:R-:W-:Y:S01]  /*137a0*/  IMAD R7, R7, UR4, RZ ;  /* 0x0000000407077c24 */ /* 0x000fe2000f8e02ff */
[----:B------:R-:W-:Y:S02]  /*137b0*/  ULDC UR4, c[0x0][0x2b8] ;  /* 0x0000ae0000047ab9 */ /* 0x000fe40000000800 */
[----:B------:R-:W-:Y:S01]  /*137c0*/  ISETP.GE.AND P0, PT, R28, UR4, PT ;  /* 0x000000041c007c0c */ /* 0x000fe2000bf06270 */
[----:B------:R-:W-:Y:S01]  /*137d0*/  IMAD R7, R6, UR5, R7 ;  /* 0x0000000506077c24 */ /* 0x000fe2000f8e0207 */
[----:B------:R-:W-:Y:S01]  /*137e0*/  SHF.R.S32.HI R6, RZ, 0x1f, R5 ;  /* 0x0000001fff067819 */ /* 0x000fe20000011405 */
[----:B------:R-:W-:Y:S02]  /*137f0*/  UMOV UR4, 0xffffffff ;  /* 0xffffffff00047882 */ /* 0x000fe40000000000 */
[----:B------:R-:W-:-:S02]  /*13800*/  IMAD.IADD R3, R3, 0x1, R7 ;  /* 0x0000000103037824 */ /* 0x000fc400078e0207 */
[----:B------:R-:W-:Y:S02]  /*13810*/  IMAD R6, R6, UR6, RZ ;  /* 0x0000000606067c24 */ /* 0x000fe4000f8e02ff */
[----:B------:R-:W-:-:S04]  /*13820*/  IMAD.WIDE.U32 R2, R5, UR6, R2 ;  /* 0x0000000605027c25 */ /* 0x000fc8000f8e0002 */
[----:B------:R-:W-:Y:S01]  /*13830*/  IMAD R6, R5, UR7, R6 ;  /* 0x0000000705067c24 */ /* 0x000fe2000f8e0206 */
[----:B------:R-:W-:-:S03]  /*13840*/  LEA R5, P1, R2, UR8, 0x1 ;  /* 0x0000000802057c11 */ /* 0x000fc6000f8208ff */
[----:B------:R-:W-:-:S05]  /*13850*/  IMAD.IADD R6, R3, 0x1, R6 ;  /* 0x0000000103067824 */ /* 0x000fca00078e0206 */
[----:B------:R-:W-:Y:S01]  /*13860*/  LEA.HI.X R2, R2, UR9, R6, 0x1, P1 ;  /* 0x0000000902027c11 */ /* 0x000fe200088f0c06 */
[----:B--2---:R-:W-:Y:S06]  /*13870*/  BRA.DIV UR4, `(.L_x_1351) ;  /* 0x0000003e04dc7947 */ /* 0x004fec000b800000 */
[----:B------:R-:W0:Y:S01]  /*13880*/  SHFL.IDX PT, R7, R4, RZ, 0x181f ;  /* 0x00181fff04077589 */ /* 0x000e2200000e0000 */
[----:B------:R-:W-:Y:S02]  /*13890*/  IMAD R3, R29, R10, RZ ;  /* 0x0000000a1d037224 */ /* 0x000fe400078e02ff */
[----:B------:R-:W-:Y:S01]  /*138a0*/  IMAD.IADD R26, R21, 0x1, R26 ;  /* 0x00000001151a7824 */ /* 0x000fe200078e021a */
        /* <DEDUP_REMOVED lines=8> */
[----:B-----5:R0:W-:Y:S02]  /*13930*/  @!P2 LDGSTS.E.BYPASS.LTC128B.128 [R20+0x8400], desc[UR52][R6.64], !P0 ;  /* 0x084000000614afae */ /* 0x0201e4000c101d74 */
        /* <DEDUP_REMOVED lines=62> */
[----:B0-----:R-:W-:-:S05]  /*13d20*/  VIADD R4, R26, 0x80 ;  /* 0x000000801a047836 */ /* 0x001fca0000000000 */
[----:B------:R-:W-:Y:S01]  /*13d30*/  ISETP.GE.AND P1, PT, R4, R3, PT ;  /* 0x000000030400720c */ /* 0x000fe20003f26270 */
[----:B------:R-:W-:-:S05]  /*13d40*/  VIADD R4, R26, 0x70 ;  /* 0x000000701a047836 */ /* 0x000fca0000000000 */
[----:B------:R-:W-:Y:S02]  /*13d50*/  ISETP.GE.AND P2, PT, R4, R3, PT ;  /* 0x000000030400720c */ /* 0x000fe40003f46270 */
[----:B------:R-:W0:Y:S11]  /*13d60*/  SHFL.IDX PT, R4, R5, RZ, 0x181f ;  /* 0x00181fff05047589 */ /* 0x000e3600000e0000 */
[----:B-1----:R-:W-:-:S05]  /*13d70*/  @!P2 LEA R6, P3, R28, R6, 0x1 ;  /* 0x000000061c06a211 */ /* 0x002fca00078608ff */
[----:B------:R-:W-:Y:S02]  /*13d80*/  @!P2 IMAD.X R7, RZ, RZ, R0, P3 ;  /* 0x000000ffff07a224 */ /* 0x000fe400018e0600 */
[----:B------:R-:W1:Y:S04]  /*13d90*/  SHFL.IDX PT, R0, R2, RZ, 0x181f ;  /* 0x00181fff02007589 */ /* 0x000e6800000e0000 */
[----:B------:R2:W-:Y:S01]  /*13da0*/  @!P2 LDGSTS.E.BYPASS.LTC128B.128 [R20+0xbc00], desc[UR52][R6.64], !P0 ;  /* 0x0bc000000614afae */ /* 0x0005e2000c101d74 */
[----:B0-----:R-:W-:-:S05]  /*13db0*/  @!P1 LEA R4, P3, R28, R4, 0x1 ;  /* 0x000000041c049211 */ /* 0x001fca00078608ff */
[----:B--2---:R-:W-:Y:S02]  /*13dc0*/  @!P1 IMAD.MOV.U32 R6, RZ, RZ, R4 ;  /* 0x000000ffff069224 */ /* 0x004fe400078e0004 */
[----:B-1----:R-:W-:-:S04]  /*13dd0*/  @!P1 IMAD.X R0, RZ, RZ, R0, P3 ;  /* 0x000000ffff009224 */ /* 0x002fc800018e0600 */
[----:B------:R-:W-:Y:S02]  /*13de0*/  @!P1 IMAD.MOV.U32 R7, RZ, RZ, R0 ;  /* 0x000000ffff079224 */ /* 0x000fe400078e0000 */
[----:B------:R-:W-:-:S03]  /*13df0*/  VIADD R0, R26, 0x90 ;  /* 0x000000901a007836 */ /* 0x000fc60000000000 */
[----:B------:R0:W-:Y:S02]  /*13e00*/  @!P1 LDGSTS.E.BYPASS.LTC128B.128 [R20+0xc400], desc[UR52][R6.64], !P0 ;  /* 0x0c40000006149fae */ /* 0x0001e4000c101d74 */
[----:B------:R-:W-:Y:S02]  /*13e10*/  ISETP.GE.AND P1, PT, R0, R3, PT ;  /* 0x000000030000720c */ /* 0x000fe40003f26270 */
[----:B------:R-:W-:Y:S04]  /*13e20*/  SHFL.IDX PT, R0, R2, 0x1, 0x181f ;  /* 0x00381f0002007f89 */ /* 0x000fe800000e0000 */
[----:B0-----:R-:W0:Y:S07]  /*13e30*/  SHFL.IDX PT, R6, R5, 0x1, 0x181f ;  /* 0x00381f0005067f89 */ /* 0x001e2e00000e0000 */
        /* <DEDUP_REMOVED lines=11> */
[----:B------:R0:W1:Y:S04]  /*13ef0*/  SHFL.IDX PT, R0, R2, 0x3, 0x181f ;  /* 0x00781f0002007f89 */ /* 0x00006800000e0000 */
[----:B------:R0:W-:Y:S04]  /*13f00*/  @!P2 LDGSTS.E.BYPASS.LTC128B.128 [R20+0xd400], desc[UR52][R6.64], !P0 ;  /* 0x0d4000000614afae */ /* 0x0001e8000c101d74 */
[----:B------:R0:W2:Y:S02]  /*13f10*/  SHFL.IDX PT, R2, R5, 0x3, 0x181f ;  /* 0x00781f0005027f89 */ /* 0x0000a400000e0000 */
.L_x_1452:
        /* <DEDUP_REMOVED lines=10> */
.L_x_1352:
        /* <DEDUP_REMOVED lines=18> */
.L_x_1453:
[----:B------:R-:W-:Y:S05]  /*140e0*/  BSYNC B0 ;  /* 0x0000000000007941 */ /* 0x000fea0003800000 */
.L_x_1353:
[----:B------:R-:W2:Y:S04]  /*140f0*/  LDL.LU R3, [R1+0x30] ;  /* 0x0000300001037983 */ /* 0x000ea80000300800 */
[----:B------:R-:W3:Y:S01]  /*14100*/  LDL R2, [R1+0x14] ;  /* 0x0000140001027983 */ /* 0x000ee20000100800 */
[----:B------:R-:W-:Y:S01]  /*14110*/  BSSY B0, `(.L_x_1355) ;  /* 0x0000108000007945 */ /* 0x000fe20003800000 */
[----:B--2---:R-:W-:-:S05]  /*14120*/  VIADD R7, R3, 0xfffffffe ;  /* 0xfffffffe03077836 */ /* 0x004fca0000000000 */
[----:B---3--:R-:W-:-:S13]  /*14130*/  ISETP.GE.AND P0, PT, R7, R2, PT ;  /* 0x000000020700720c */ /* 0x008fda0003f06270 */
[----:B------:R-:W-:Y:S05]  /*14140*/  @!P0 BRA `(.L_x_1356) ;  /* 0x0000001000108947 */ /* 0x000fea0003800000 */
[----:B------:R-:W-:Y:S01]  /*14150*/  ULDC UR4, c[0x0][0x2f4] ;  /* 0x0000bd0000047ab9 */ /* 0x000fe20000000800 */
[----:B------:R-:W-:Y:S01]  /*14160*/  IMAD.MOV.U32 R6, RZ, RZ, R24 ;  /* 0x000000ffff067224 */ /* 0x000fe200078e0018 */
[----:B------:R-:W-:Y:S01]  /*14170*/  ISETP.GE.AND P1, PT, R28, UR4, PT ;  /* 0x000000041c007c0c */ /* 0x000fe2000bf26270 */
[----:B------:R-:W-:Y:S02]  /*14180*/  IMAD.MOV.U32 R20, RZ, RZ, R27 ;  /* 0x000000ffff147224 */ /* 0x000fe400078e001b */
[----:B------:R-:W-:-:S10]  /*14190*/  IMAD.MOV.U32 R29, RZ, RZ, R25 ;  /* 0x000000ffff1d7224 */ /* 0x000fd400078e0019 */
.L_x_1369:
[----:B------:R-:W2:Y:S01]  /*141a0*/  LDL R9, [R1+0x18] ;  /* 0x0000180001097983 */ /* 0x000ea20000100800 */
[----:B------:R-:W1:Y:S03]  /*141b0*/  LDC R3, c[0x0][0x430] ;  /* 0x00010c00ff037b82 */ /* 0x000e660000000800 */
[----:B------:R-:W3:Y:S04]  /*141c0*/  LDL R8, [R1+0x1c] ;  /* 0x00001c0001087983 */ /* 0x000ee80000100800 */
[----:B------:R-:W4:Y:S01]  /*141d0*/  LDL R5, [R1+0x8] ;  /* 0x0000080001057983 */ /* 0x000f220000100800 */
[----:B------:R-:W0:Y:S01]  /*141e0*/  S2R R2, SR_TID.X ;  /* 0x0000000000027919 */ /* 0x000e220000002100 */
[----:B-1----:R-:W-:-:S13]  /*141f0*/  ISETP.NE.AND P0, PT, R3, 0x1, PT ;  /* 0x000000010300780c */ /* 0x002fda0003f05270 */
[----:B------:R-:W1:Y:S01]  /*14200*/  @P0 LDC R4, c[0x0][0x434] ;  /* 0x00010d00ff040b82 */ /* 0x000e620000000800 */
[----:B0-----:R-:W-:-:S04]  /*14210*/  LOP3.LUT R0, R2, 0x7f, RZ, 0xc0, !PT ;  /* 0x0000007f02007812 */ /* 0x001fc800078ec0ff */
[----:B------:R-:W-:-:S03]  /*14220*/  SHF.R.U32.HI R3, RZ, 0x3, R0 ;  /* 0x00000003ff037819 */ /* 0x000fc60000011600 */
[----:B------:R-:W0:Y:S01]  /*14230*/  @P0 LDC R0, c[0x0][0x438] ;  /* 0x00010e00ff000b82 */ /* 0x000e220000000800 */
[----:B------:R-:W-:Y:S02]  /*14240*/  IMAD.SHL.U32 R2, R2, 0x10, RZ ;  /* 0x0000001002027824 */ /* 0x000fe400078e00ff */
[----:B------:R-:W-:-:S03]  /*14250*/  IMAD R3, R7, 0x80, R3 ;  /* 0x0000008007037824 */ /* 0x000fc600078e0203 */
[----:B------:R-:W-:Y:S01]  /*14260*/  LOP3.LUT R2, R2, 0x70, RZ, 0xc0, !PT ;  /* 0x0000007002027812 */ /* 0x000fe200078ec0ff */
[----:B------:R-:W-:Y:S05]  /*14270*/  YIELD ;  /* 0x0000000000007946 */ /* 0x000fea0003800000 */
[----:B------:R-:W-:Y:S01]  /*14280*/  ULDC UR4, c[0x0][0x430] ;  /* 0x00010c0000047ab9 */ /* 0x000fe20000000800 */
        /* <DEDUP_REMOVED lines=27> */
.L_x_1357:
[----:B------:R-:W-:Y:S01]  /*14440*/  IMAD R5, R24, 0x8, R22 ;  /* 0x0000000818057824 */ /* 0x000fe200078e0216 */
[----:B------:R-:W-:Y:S01]  /*14450*/  SHF.L.U32 R2, R27, 0x1f, RZ ;  /* 0x0000001f1b027819 */ /* 0x000fe200000006ff */
[----:B------:R-:W-:Y:S03]  /*14460*/  BSSY B1, `(.L_x_1358) ;  /* 0x0000003000017945 */ /* 0x000fe60003800000 */
[----:B------:R-:W0:Y:S02]  /*14470*/  SYNCS.PHASECHK.TRANS64.TRYWAIT P0, [R5+URZ+0x16840], R2 ;  /* 0x01684002050075a7 */ /* 0x000e24000800017f */
[----:B0-----:R-:W-:Y:S05]  /*14480*/  @!P0 BRA `(.L_x_1359) ;  /* 0x0000004000d08947 */ /* 0x001fea0003800000 */
.L_x_1454:
[----:B------:R-:W-:Y:S05]  /*14490*/  BSYNC B1 ;  /* 0x0000000000017941 */ /* 0x000fea0003800000 */
.L_x_1358:
[----:B------:R-:W2:Y:S04]  /*144a0*/  LDL R3, [R1] ;  /* 0x0000000001037983 */ /* 0x000ea80000100800 */
[----:B------:R-:W3:Y:S01]  /*144b0*/  LDL R8, [R1+0x4] ;  /* 0x0000040001087983 */ /* 0x000ee20000100800 */
[----:B------:R-:W-:Y:S01]  /*144c0*/  SHF.R.S32.HI R21, RZ, 0x1f, R0 ;  /* 0x0000001fff157819 */ /* 0x000fe20000011400 */
[----:B------:R-:W-:Y:S01]  /*144d0*/  ULDC.64 UR4, c[0x0][0x300] ;  /* 0x0000c00000047ab9 */ /* 0x000fe20000000a00 */
[----:B------:R-:W1:Y:S03]  /*144e0*/  S2R R9, SR_TID.X ;  /* 0x0000000000097919 */ /* 0x000e660000002100 */
[----:B------:R-:W-:-:S04]  /*144f0*/  IMAD R7, R21, UR4, RZ ;  /* 0x0000000415077c24 */ /* 0x000fc8000f8e02ff */
[C---:B------:R-:W-:Y:S02]  /*14500*/  IMAD R7, R0.reuse, UR5, R7 ;  /* 0x0000000500077c24 */ /* 0x040fe4000f8e0207 */
[----:B-1----:R-:W-:Y:S01]  /*14510*/  IMAD.SHL.U32 R11, R9, 0x8, RZ ;  /* 0x00000008090b7824 */ /* 0x002fe200078e00ff */
        /* <DEDUP_REMOVED lines=27> */
[----:B0-----:R-:W-:-:S05]  /*146d0*/  IADD3 R2, P0, R2, R7, RZ ;  /* 0x0000000702027210 */ /* 0x001fca0007f1e0ff */
[----:B-1----:R-:W-:-:S05]  /*146e0*/  IMAD.X R3, RZ, RZ, R3, P0 ;  /* 0x000000ffff037224 */ /* 0x002fca00000e0603 */
        /* <DEDUP_REMOVED lines=34> */
.L_x_1472:
        /* <DEDUP_REMOVED lines=8> */
.L_x_1361:
        /* <DEDUP_REMOVED lines=11> */
.L_x_1362:
[----:B------:R1:W-:Y:S01]  /*14a40*/  SYNCS.ARRIVE.TRANS64.A1T0 RZ, [R5+URZ+0x16830], RZ ;  /* 0x016830ff05ff79a7 */ /* 0x0003e2000810003f */
[----:B------:R-:W-:Y:S05]  /*14a50*/  @!P3 BRA `(.L_x_1363) ;  /* 0x000000000004b947 */ /* 0x000fea0003800000 */
[----:B------:R-:W-:Y:S01]  /*14a60*/  BPT.TRAP 0x1 ;  /* 0x000000040000795c */ /* 0x000fe20000300000 */
.L_x_1363:
[----:B------:R-:W-:Y:S01]  /*14a70*/  SHF.L.U32 R2, R20, 0x1f, RZ ;  /* 0x0000001f14027819 */ /* 0x000fe200000006ff */
[----:B-1----:R-:W-:Y:S01]  /*14a80*/  IMAD R5, R6, 0x8, R22 ;  /* 0x0000000806057824 */ /* 0x002fe200078e0216 */
[----:B------:R-:W-:Y:S03]  /*14a90*/  BSSY B1, `(.L_x_1364) ;  /* 0x0000003000017945 */ /* 0x000fe60003800000 */
[----:B------:R-:W1:Y:S02]  /*14aa0*/  SYNCS.PHASECHK.TRANS64.TRYWAIT P0, [R5+URZ+0x16860], R2 ;  /* 0x01686002050075a7 */ /* 0x000e64000800017f */
[----:B-1----:R-:W-:Y:S05]  /*14ab0*/  @!P0 BRA `(.L_x_1365) ;  /* 0x0000004400888947 */ /* 0x002fea0003800000 */
.L_x_1473:
[----:B------:R-:W-:Y:S05]  /*14ac0*/  BSYNC B1 ;  /* 0x0000000000017941 */ /* 0x000fea0003800000 */
.L_x_1364:
        /* <DEDUP_REMOVED lines=18> */
[----:B0-----:R-:W-:-:S05]  /*14bf0*/  IADD3 R2, P2, R2, R7, RZ ;  /* 0x0000000702027210 */ /* 0x001fca0007f5e0ff */
[----:B-1----:R-:W-:-:S05]  /*14c00*/  IMAD.X R3, RZ, RZ, R3, P2 ;  /* 0x000000ffff037224 */ /* 0x002fca00010e0603 */
        /* <DEDUP_REMOVED lines=40> */
.L_x_1491:
        /* <DEDUP_REMOVED lines=28> */
.L_x_1367:
[----:B------:R-:W-:Y:S02]  /*15050*/  PLOP3.LUT P2, PT, P2, P0, PT, 0xa2, 0x0 ;  /* 0x000000000000781c */ /* 0x000fe40001741472 */
[----:B------:R-:W-:-:S08]  /*15060*/  @P0 R2UR P2, UR4, R5 ;  /* 0x00000000050402ca */ /* 0x000fd00000040000 */
[----:B------:R-:W-:-:S05]  /*15070*/  @P0 PLOP3.LUT P0, PT, P2, PT, PT, 0x80, 0x0 ;  /* 0x000000000000081c */ /* 0x000fca000170f070 */
[----:B------:R-:W-:Y:S01]  /*15080*/  @!P2 SYNCS.ARRIVE.TRANS64.RED.A0T1 RZ, [UR4+0x16850], RZ ;  /* 0x016850ffffffa9a7 */ /* 0x000fe20008200404 */
[----:B------:R-:W-:Y:S07]  /*15090*/  @!P2 ARRIVES.LDGSTSBAR.64.TRANSCNT [UR4+0x16850] ;  /* 0x01685000ff00a9b0 */ /* 0x000fee0008000a84 */
[----:B------:R-:W-:Y:S05]  /*150a0*/  @P0 BRA.U.ANY `(.L_x_1367) ;  /* 0xfffffffd00e80947 */ /* 0x000fea000393ffff */
[----:B------:R-:W-:Y:S01]  /*150b0*/  NOP ;  /* 0x0000000000007918 */ /* 0x000fe20000000000 */
[----:B------:R-:W-:Y:S02]  /*150c0*/  IMAD.U32 R2, RZ, RZ, UR37 ;  /* 0x00000025ff027e24 */ /* 0x000fe4000f8e00ff */
[----:B------:R-:W-:-:S03]  /*150d0*/  IMAD.MOV.U32 R23, RZ, RZ, R0 ;  /* 0x000000ffff177224 */ /* 0x000fc600078e0000 */
[----:B------:R-:W-:-:S13]  /*150e0*/  ISETP.NE.AND P3, PT, R2, 0x3, PT ;  /* 0x000000030200780c */ /* 0x000fda0003f65270 */
[----:B------:R-:W-:Y:S05]  /*150f0*/  @!P3 BRA `(.L_x_1368) ;  /* 0x000000000004b947 */ /* 0x000fea0003800000 */
[----:B------:R-:W-:Y:S01]  /*15100*/  BPT.TRAP 0x1 ;  /* 0x000000040000795c */ /* 0x000fe20000300000 */
.L_x_1368:
[----:B------:R-:W2:Y:S01]  /*15110*/  LDL R0, [R1+0x14] ;  /* 0x0000140001007983 */ /* 0x000ea20000100800 */
[----:B------:R1:W-:Y:S01]  /*15120*/  SYNCS.ARRIVE.TRANS64.A1T0 RZ, [R5+URZ+0x16850], RZ ;  /* 0x016850ff05ff79a7 */ /* 0x0003e2000810003f */
[C---:B------:R-:W-:Y:S02]  /*15130*/  VIADD R7, R25.reuse, 0xffffffff ;  /* 0xffffffff19077836 */ /* 0x040fe40000000000 */
[----:B------:R-:W-:Y:S02]  /*15140*/  IMAD.MOV.U32 R6, RZ, RZ, R24 ;  /* 0x000000ffff067224 */ /* 0x000fe400078e0018 */
[----:B------:R-:W-:Y:S02]  /*15150*/  IMAD.MOV.U32 R20, RZ, RZ, R27 ;  /* 0x000000ffff147224 */ /* 0x000fe400078e001b */
[----:B------:R-:W-:Y:S01]  /*15160*/  IMAD.MOV.U32 R29, RZ, RZ, R25 ;  /* 0x000000ffff1d7224 */ /* 0x000fe200078e0019 */
[----:B--2---:R-:W-:-:S13]  /*15170*/  ISETP.GT.AND P0, PT, R25, R0, PT ;  /* 0x000000001900720c */ /* 0x004fda0003f04270 */
[----:B-1----:R-:W-:Y:S05]  /*15180*/  @P0 BRA `(.L_x_1369) ;  /* 0xfffffff000040947 */ /* 0x002fea000383ffff */
.L_x_1356:
[----:B------:R-:W-:Y:S05]  /*15190*/  BSYNC B0 ;  /* 0x0000000000007941 */ /* 0x000fea0003800000 */
.L_x_1355:
[----:B0-----:R-:W0:Y:S01]  /*151a0*/  S2R R0, SR_TID.X ;  /* 0x0000000000007919 */ /* 0x001e220000002100 */
[----:B------:R-:W-:Y:S01]  /*151b0*/  BSSY B0, `(.L_x_1370) ;  /* 0x0000010000007945 */ /* 0x000fe20003800000 */
        /* <DEDUP_REMOVED lines=14> */
[----:B0-----:R-:W-:-:S07]  /*152a0*/  IADD3 R16, R0, UR38, R7 ;  /* 0x0000002600107c10 */ /* 0x001fce000fffe007 */
.L_x_1371:
[----:B------:R-:W-:Y:S05]  /*152b0*/  BSYNC B0 ;  /* 0x0000000000007941 */ /* 0x000fea0003800000 */
.L_x_1370:
[----:B------:R-:W-:-:S05]  /*152c0*/  IMAD.U32 R0, RZ, RZ, UR37 ;  /* 0x00000025ff007e24 */ /* 0x000fca000f8e00ff */
[----:B------:R-:W-:-:S13]  /*152d0*/  ISETP.NE.AND P0, PT, R0, 0x3, PT ;  /* 0x000000030000780c */ /* 0x000fda0003f05270 */
[----:B------:R-:W-:Y:S05]  /*152e0*/  @!P0 BRA `(.L_x_1372) ;  /* 0x0000000000048947 */ /* 0x000fea0003800000 */
[----:B------:R-:W-:Y:S01]  /*152f0*/  BPT.TRAP 0x1 ;  /* 0x000000040000795c */ /* 0x000fe20000300000 */
.L_x_1372:
[----:B------:R-:W2:Y:S01]  /*15300*/  LDL.LU R2, [R1+0x10] ;  /* 0x0000100001027983 */ /* 0x000ea20000300800 */
[----:B------:R-:W-:Y:S01]  /*15310*/  IMAD R0, R24, 0x8, R22 ;  /* 0x0000000818007824 */ /* 0x000fe200078e0216 */
[----:B------:R-:W-:Y:S01]  /*15320*/  SHF.L.U32 R3, R27, 0x1f, RZ ;  /* 0x0000001f1b037819 */ /* 0x000fe200000006ff */
[----:B------:R-:W-:Y:S03]  /*15330*/  BSSY B0, `(.L_x_1373) ;  /* 0x0000004000007945 */ /* 0x000fe60003800000 */
[----:B------:R-:W0:Y:S01]  /*15340*/  SYNCS.PHASECHK.TRANS64.TRYWAIT P0, [R0+URZ+0x16860], R3 ;  /* 0x01686003000075a7 */ /* 0x000e22000800017f */
[----:B--2---:R-:W-:Y:S01]  /*15350*/  IMAD R6, R25, -0x80, R2 ;  /* 0xffffff8019067824 */ /* 0x004fe200078e0202 */
[----:B0-----:R-:W-:Y:S06]  /*15360*/  @!P0 BRA `(.L_x_1374) ;  /* 0x0000004400b88947 */ /* 0x001fec0003800000 */
.L_x_1492:
[----:B------:R-:W-:Y:S05]  /*15370*/  BSYNC B0 ;  /* 0x0000000000007941 */ /* 0x000fea0003800000 */
.L_x_1373:
[----:B------:R-:W1:Y:S01]  /*15380*/  S2R R7, SR_TID.X ;  /* 0x0000000000077919 */ /* 0x000e620000002100 */
[----:B------:R-:W-:Y:S02]  /*15390*/  ULDC UR4, c[0x0][0x2f4] ;  /* 0x0000bd0000047ab9 */ /* 0x000fe40000000800 */
[----:B------:R-:W-:Y:S01]  /*153a0*/  ISETP.GE.AND P0, PT, R28, UR4, PT ;  /* 0x000000041c007c0c */ /* 0x000fe2000bf06270 */
[----:B------:R-:W-:Y:S01]  /*153b0*/  UMOV UR4, 0xffffffff ;  /* 0xffffffff00047882 */ /* 0x000fe20000000000 */
        /* <DEDUP_REMOVED lines=10> */
[----:B------:R-:W1:Y:S01]  /*15460*/  SHFL.IDX PT, R14, R17, RZ, 0x181f ;  /* 0x00181fff110e7589 */ /* 0x000e6200000e0000 */
[----:B------:R-:W-:Y:S01]  /*15470*/  IMAD.SHL.U32 R5, R28, 0x2, RZ ;  /* 0x000000021c057824 */ /* 0x000fe200078e00ff */
[----:B------:R-:W-:Y:S01]  /*15480*/  ISETP.LT.OR P1, PT, R6, 0x1, P0 ;  /* 0x000000010600780c */ /* 0x000fe20000721670 */
[----:B------:R-:W-:Y:S01]  /*15490*/  IMAD R4, R4, 0x2, R22 ;  /* 0x0000000204047824 */ /* 0x000fe200078e0216 */
[----:B0-----:R-:W0:Y:S04]  /*154a0*/  SHFL.IDX PT, R3, R23, RZ, 0x181f ;  /* 0x00181fff17037589 */ /* 0x001e2800000e0000 */
        /* <DEDUP_REMOVED lines=33> */
[----:B0-----:R-:W-:-:S05]  /*156c0*/  IADD3 R2, P2, R9, R5, RZ ;  /* 0x0000000509027210 */ /* 0x001fca0007f5e0ff */
[----:B-1----:R-:W-:-:S05]  /*156d0*/  IMAD.X R3, RZ, RZ, R7, P2 ;  /* 0x000000ffff037224 */ /* 0x002fca00010e0607 */
[----:B------:R0:W-:Y:S01]  /*156e0*/  LDGSTS.E.BYPASS.LTC128B.128 [R4+0x2c00], desc[UR52][R2.64], !P1 ;  /* 0x02c0000002047fae */ /* 0x0001e2000c901d74 */
[----:B------:R-:W-:Y:S02]  /*156f0*/  ISETP.LT.OR P1, PT, R6, 0x61, P0 ;  /* 0x000000610600780c */ /* 0x000fe40000721670 */
[----:B0-----:R-:W-:Y:S02]  /*15700*/  IADD3 R2, P2, R14, R5, RZ ;  /* 0x000000050e027210 */ /* 0x001fe40007f5e0ff */
[----:B------:R0:W1:Y:S03]  /*15710*/  SHFL.IDX PT, R14, R17, 0x7, 0x181f ;  /* 0x00f81f00110e7f89 */ /* 0x00006600000e0000 */
[----:B--2---:R-:W-:-:S06]  /*15720*/  IMAD.X R3, RZ, RZ, R8, P2 ;  /* 0x000000ffff037224 */ /* 0x004fcc00010e0608 */
[----:B---3--:R0:W-:Y:S02]  /*15730*/  LDGSTS.E.BYPASS.LTC128B.128 [R4+0x3400], desc[UR52][R2.64], !P1 ;  /* 0x0340000002047fae */ /* 0x0081e4000c901d74 */
.L_x_1510:
        /* <DEDUP_REMOVED lines=9> */
.L_x_1376:
        /* <DEDUP_REMOVED lines=11> */
.L_x_1377:
[----:B------:R-:W-:Y:S01]  /*15880*/  VIADD R24, R24, 0x1 ;  /* 0x0000000118187836 */ /* 0x000fe20000000000 */
[----:B------:R0:W-:Y:S04]  /*15890*/  SYNCS.ARRIVE.TRANS64.A1T0 RZ, [R0+URZ+0x16850], RZ ;  /* 0x016850ff00ff79a7 */ /* 0x0001e8000810003f */
[----:B------:R-:W-:-:S04]  /*158a0*/  ISETP.NE.AND P0, PT, R24, 0x2, PT ;  /* 0x000000021800780c */ /* 0x000fc80003f05270 */
[----:B0-----:R-:W-:Y:S02]  /*158b0*/  SEL R0, RZ, 0x1, P0 ;  /* 0x00000001ff007807 */ /* 0x001fe40000000000 */
[----:B------:R-:W-:Y:S02]  /*158c0*/  SEL R24, R24, RZ, P0 ;  /* 0x000000ff18187207 */ /* 0x000fe40000000000 */
[----:B------:R-:W-:-:S07]  /*158d0*/  LOP3.LUT R27, R27, R0, RZ, 0x3c, !PT ;  /* 0x000000001b1b7212 */ /* 0x000fce00078e3cff */
.L_x_1336:
[----:B------:R-:W-:Y:S05]  /*158e0*/  BSYNC B7 ;  /* 0x0000000000077941 */ /* 0x000fea0003800000 */
.L_x_1334:
[----:B------:R-:W2:Y:S02]  /*158f0*/  LDL R0, [R1] ;  /* 0x0000000001007983 */ /* 0x000ea40000100800 */
[----:B--2---:R-:W-:-:S13]  /*15900*/  LOP3.LUT P0, RZ, R0, 0x20, RZ, 0xc0, !PT ;  /* 0x0000002000ff7812 */ /* 0x004fda000780c0ff */
[----:B------:R-:W-:Y:S05]  /*15910*/  @!P0 BRA `(.L_x_1378) ;  /* 0x0000000000248947 */ /* 0x000fea0003800000 */
[----:B------:R-:W-:Y:S05]  /*15920*/  WARPSYNC.ALL ;  /* 0x0000000000007948 */ /* 0x000fea0003800000 */
[----:B------:R-:W1:Y:S08]  /*15930*/  S2UR UR5, SR_CgaCtaId ;  /* 0x00000000000579c3 */ /* 0x000e700000008800 */
[----:B------:R-:W-:Y:S06]  /*15940*/  BAR.SYNC.DEFER_BLOCKING 0x5, 0x200 ;  /* 0x0148000000007b1d */ /* 0x000fec0000010000 */
[----:B------:R-:W-:-:S02]  /*15950*/  UMOV UR4, 0x400 ;  /* 0x0000040000047882 */ /* 0x000fc40000000000 */
[----:B-1----:R-:W-:-:S06]  /*15960*/  ULEA UR4, UR5, UR4, 0x18 ;  /* 0x0000000405047291 */ /* 0x002fcc000f8ec03f */
[----:B------:R-:W-:-:S05]  /*15970*/  IMAD.U32 R22, RZ, RZ, UR4 ;  /* 0x00000004ff167e24 */ /* 0x000fca000f8e00ff */
[----:B------:R2:W3:Y:S01]  /*15980*/  LDS.128 R16, [R22+0x168d0] ;  /* 0x0168d00016107984 */ /* 0x0004e20000000c00 */
[----:B------:R-:W-:Y:S06]  /*15990*/  BAR.ARV 0x4, 0x200 ;  /* 0x0108000000007b1d */ /* 0x000fec0000002000 */
[----:B------:R-:W-:Y:S05]  /*159a0*/  BRA `(.L_x_1379) ;  /* 0x0000000800cc7947 */ /* 0x000fea0003800000 */
.L_x_1378:
[----:B------:R-:W1:Y:S01]  /*159b0*/  S2R R0, SR_TID.X ;  /* 0x0000000000007919 */ /* 0x000e620000002100 */
[----:B------:R-:W-:Y:S01]  /*159c0*/  UMOV UR4, 0xffffffff ;  /* 0xffffffff00047882 */ /* 0x000fe20000000000 */
[----:B-1----:R-:W-:-:S04]  /*159d0*/  LOP3.LUT R8, R0, 0x1f, RZ, 0xc0, !PT ;  /* 0x0000001f00087812 */ /* 0x002fc800078ec0ff */
[----:B------:R-:W-:Y:S01]  /*159e0*/  ISETP.NE.AND P0, PT, R8, 0x1f, PT ;  /* 0x0000001f0800780c */ /* 0x000fe20003f05270 */
[----:B------:R-:W-:-:S12]  /*159f0*/  BRA.DIV UR4, `(.L_x_1380) ;  /* 0x0000004a04687947 */ /* 0x000fd8000b800000 */
[----:B------:R-:W-:Y:S01]  /*15a00*/  IMAD.IADD R5, R19, 0x1, R8 ;  /* 0x0000000113057824 */ /* 0x000fe200078e0208 */
[----:B------:R-:W-:-:S04]  /*15a10*/  ULDC UR4, c[0x0][0xc3c] ;  /* 0x00030f0000047ab9 */ /* 0x000fc80000000800 */
[----:B------:R-:W-:-:S13]  /*15a20*/  ISETP.GE.OR P1, PT, R5, UR4, !P0 ;  /* 0x0000000405007c0c */ /* 0x000fda000c726670 */
[----:B------:R-:W1:Y:S02]  /*15a30*/  @!P1 LDC.64 R2, c[0x0][0xc80] ;  /* 0x00032000ff029b82 */ /* 0x000e640000000a00 */
[----:B-1----:R-:W-:-:S06]  /*15a40*/  @!P1 IMAD.WIDE R2, R5, 0x4, R2 ;  /* 0x0000000405029825 */ /* 0x002fcc00078e0202 */
[----:B------:R-:W2:Y:S01]  /*15a50*/  @!P1 LDG.E R2, desc[UR52][R2.64] ;  /* 0x0000003402029981 */ /* 0x000ea2000c1e1900 */
[----:B------:R-:W-:Y:S01]  /*15a60*/  IMAD.MOV.U32 R17, RZ, RZ, RZ ;  /* 0x000000ffff117224 */ /* 0x000fe200078e00ff */
[C---:B------:R-:W-:Y:S02]  /*15a70*/  ISETP.GE.U32.AND P2, PT, R8.reuse, 0x2, PT ;  /* 0x000000020800780c */ /* 0x040fe40003f46070 */
[C---:B------:R-:W-:Y:S01]  /*15a80*/  ISETP.GE.U32.AND P3, PT, R8.reuse, 0x4, PT ;  /* 0x000000040800780c */ /* 0x040fe20003f66070 */
[----:B------:R-:W-:Y:S01]  /*15a90*/  SHFL.IDX PT, R0, R16, RZ, 0x1f ;  /* 0x00001fff10007589 */ /* 0x000fe200000e0000 */
[C---:B------:R-:W-:Y:S02]  /*15aa0*/  ISETP.GE.U32.AND P4, PT, R8.reuse, 0x8, PT ;  /* 0x000000080800780c */ /* 0x040fe40003f86070 */
[C---:B------:R-:W-:Y:S01]  /*15ab0*/  ISETP.GE.U32.AND P5, PT, R8.reuse, 0x10, PT ;  /* 0x000000100800780c */ /* 0x040fe20003fa6070 */
[----:B--2---:R-:W-:Y:S01]  /*15ac0*/  @!P1 IMAD.MOV.U32 R17, RZ, RZ, R2 ;  /* 0x000000ffff119224 */ /* 0x004fe200078e0002 */
[----:B------:R-:W-:-:S04]  /*15ad0*/  ISETP.NE.AND P1, PT, R8, RZ, PT ;  /* 0x000000ff0800720c */ /* 0x000fc80003f25270 */
[----:B------:R-:W1:Y:S02]  /*15ae0*/  SHFL.UP PT, R14, R17, 0x1, RZ ;  /* 0x04200000110e7989 */ /* 0x000e6400000e00ff */
[----:B-1----:R-:W-:-:S05]  /*15af0*/  SEL R4, R14, RZ, P1 ;  /* 0x000000ff0e047207 */ /* 0x002fca0000800000 */
[----:B------:R-:W-:-:S05]  /*15b00*/  IMAD.IADD R4, R17, 0x1, R4 ;  /* 0x0000000111047824 */ /* 0x000fca00078e0204 */
[----:B------:R-:W1:Y:S02]  /*15b10*/  SHFL.UP PT, R14, R4, 0x2, RZ ;  /* 0x04400000040e7989 */ /* 0x000e6400000e00ff */
[----:B-1----:R-:W-:-:S05]  /*15b20*/  SEL R5, R14, RZ, P2 ;  /* 0x000000ff0e057207 */ /* 0x002fca0001000000 */
[----:B------:R-:W-:Y:S02]  /*15b30*/  IMAD.IADD R6, R4, 0x1, R5 ;  /* 0x0000000104067824 */ /* 0x000fe400078e0205 */
[----:B------:R-:W-:Y:S04]  /*15b40*/  SHFL.IDX PT, R5, R16, 0x1, 0x1f ;  /* 0x00201f0010057f89 */ /* 0x000fe800000e0000 */
[----:B------:R-:W1:Y:S02]  /*15b50*/  SHFL.UP PT, R14, R6, 0x4, RZ ;  /* 0x04800000060e7989 */ /* 0x000e6400000e00ff */
[----:B-1----:R-:W-:-:S05]  /*15b60*/  SEL R3, R14, RZ, P3 ;  /* 0x000000ff0e037207 */ /* 0x002fca0001800000 */
[----:B------:R-:W-:-:S05]  /*15b70*/  IMAD.IADD R2, R6, 0x1, R3 ;  /* 0x0000000106027824 */ /* 0x000fca00078e0203 */
[----:B------:R-:W1:Y:S02]  /*15b80*/  SHFL.UP PT, R14, R2, 0x8, RZ ;  /* 0x05000000020e7989 */ /* 0x000e6400000e00ff */
[----:B-1----:R-:W-:-:S05]  /*15b90*/  SEL R3, R14, RZ, P4 ;  /* 0x000000ff0e037207 */ /* 0x002fca0002000000 */
[----:B------:R-:W-:-:S05]  /*15ba0*/  IMAD.IADD R3, R2, 0x1, R3 ;  /* 0x0000000102037824 */ /* 0x000fca00078e0203 */
[----:B------:R-:W1:Y:S02]  /*15bb0*/  SHFL.UP PT, R14, R3, 0x10, RZ ;  /* 0x06000000030e7989 */ /* 0x000e6400000e00ff */
[----:B-1----:R-:W-:-:S05]  /*15bc0*/  SEL R14, R14, RZ, P5 ;  /* 0x000000ff0e0e7207 */ /* 0x002fca0002800000 */
[----:B------:R-:W-:-:S05]  /*15bd0*/  IMAD.IADD R3, R3, 0x1, R14 ;  /* 0x0000000103037824 */ /* 0x000fca00078e020e */
[----:B------:R1:W2:Y:S02]  /*15be0*/  SHFL.IDX PT, R14, R3, 0x1f, 0x1f ;  /* 0x03e01f00030e7f89 */ /* 0x0002a400000e0000 */
.L_x_1520:
[----:B------:R-:W-:Y:S02]  /*15bf0*/  ULDC UR4, c[0x0][0xc38] ;  /* 0x00030e0000047ab9 */ /* 0x000fe40000000800 */
[----:B------:R-:W-:-:S04]  /*15c00*/  IMAD.U32 R4, RZ, RZ, UR4 ;  /* 0x00000004ff047e24 */ /* 0x000fc8000f8e00ff */
[----:B--2---:R-:W-:-:S04]  /*15c10*/  IMAD R14, R14, R4, RZ ;  /* 0x000000040e0e7224 */ /* 0x004fc800078e02ff */
[----:B------:R-:W-:-:S05]  /*15c20*/  IMAD.IADD R5, R5, 0x1, R14 ;  /* 0x0000000105057824 */ /* 0x000fca00078e020e */
[----:B------:R-:W-:-:S13]  /*15c30*/  ISETP.GT.AND P6, PT, R5, R0, PT ;  /* 0x000000000500720c */ /* 0x000fda0003fc4270 */
[----:B------:R-:W-:Y:S05]  /*15c40*/  @P6 BRA `(.L_x_1381) ;  /* 0x00000000009c6947 */ /* 0x000fea0003800000 */
.L_x_1386:
[----:B------:R-:W2:Y:S01]  /*15c50*/  LDC R2, c[0x0][0xc3c] ;  /* 0x00030f00ff027b82 */ /* 0x000ea20000000800 */
[----:B------:R-:W-:-:S05]  /*15c60*/  VIADD R19, R19, 0x1f ;  /* 0x0000001f13137836 */ /* 0x000fca0000000000 */
[----:B--2---:R-:W-:-:S13]  /*15c70*/  ISETP.GE.AND P6, PT, R19, R2, PT ;  /* 0x000000021300720c */ /* 0x004fda0003fc6270 */
[----:B------:R-:W-:Y:S05]  /*15c80*/  @P6 BRA `(.L_x_1382) ;  /* 0x0000000400d06947 */ /* 0x000fea0003800000 */
[----:B-1----:R-:W1:Y:S01]  /*15c90*/  S2R R3, SR_TID.X ;  /* 0x0000000000037919 */ /* 0x002e620000002100 */
[----:B------:R-:W-:Y:S01]  /*15ca0*/  BSSY B0, `(.L_x_1383) ;  /* 0x0000009000007945 */ /* 0x000fe20003800000 */
[----:B------:R-:W-:Y:S01]  /*15cb0*/  IMAD.MOV.U32 R17, RZ, RZ, RZ ;  /* 0x000000ffff117224 */ /* 0x000fe200078e00ff */
[----:B-1----:R-:W-:-:S05]  /*15cc0*/  LOP3.LUT R3, R3, 0x1f, RZ, 0xc0, !PT ;  /* 0x0000001f03037812 */ /* 0x002fca00078ec0ff */
[----:B------:R-:W-:-:S05]  /*15cd0*/  IMAD.IADD R7, R19, 0x1, R3 ;  /* 0x0000000113077824 */ /* 0x000fca00078e0203 */
[----:B------:R-:W-:-:S13]  /*15ce0*/  ISETP.GE.OR P6, PT, R7, R2, !P0 ;  /* 0x000000020700720c */ /* 0x000fda00047c6670 */
[----:B------:R-:W-:Y:S05]  /*15cf0*/  @P6 BRA `(.L_x_1384) ;  /* 0x00000000000c6947 */ /* 0x000fea0003800000 */
[----:B------:R-:W1:Y:S02]  /*15d00*/  LDC.64 R2, c[0x0][0xc80] ;  /* 0x00032000ff027b82 */ /* 0x000e640000000a00 */
[----:B-1----:R-:W-:-:S05]  /*15d10*/  IMAD.WIDE R2, R7, 0x4, R2 ;  /* 0x0000000407027825 */ /* 0x002fca00078e0202 */
[----:B------:R1:W5:Y:S02]  /*15d20*/  LDG.E R17, desc[UR52][R2.64] ;  /* 0x0000003402117981 */ /* 0x000364000c1e1900 */
.L_x_1384:
[----:B------:R-:W-:Y:S05]  /*15d30*/  BSYNC B0 ;  /* 0x0000000000007941 */ /* 0x000fea0003800000 */
.L_x_1383:
[----:B------:R-:W-:-:S03]  /*15d40*/  UMOV UR4, 0xffffffff ;  /* 0xffffffff00047882 */ /* 0x000fc60000000000 */
[----:B------:R-:W-:Y:S05]  /*15d50*/  BRA.DIV UR4, `(.L_x_1385) ;  /* 0x0000004a04b47947 */ /* 0x000fea000b800000 */
[----:B-----5:R-:W2:Y:S02]  /*15d60*/  SHFL.UP PT, R14, R17, 0x1, RZ ;  /* 0x04200000110e7989 */ /* 0x020ea400000e00ff */
[----:B--2---:R-:W-:-:S05]  /*15d70*/  SEL R14, R14, RZ, P1 ;  /* 0x000000ff0e0e7207 */ /* 0x004fca0000800000 */
[----:B------:R-:W-:-:S05]  /*15d80*/  IMAD.IADD R13, R17, 0x1, R14 ;  /* 0x00000001110d7824 */ /* 0x000fca00078e020e */
        /* <DEDUP_REMOVED lines=13> */
.L_x_1528:
[----:B------:R-:W-:Y:S02]  /*15e60*/  ULDC UR4, c[0x0][0xc38] ;  /* 0x00030e0000047ab9 */ /* 0x000fe40000000800 */
[----:B------:R-:W-:-:S04]  /*15e70*/  IMAD.U32 R4, RZ, RZ, UR4 ;  /* 0x00000004ff047e24 */ /* 0x000fc8000f8e00ff */
[----:B--2---:R-:W-:-:S04]  /*15e80*/  IMAD R14, R14, R4, RZ ;  /* 0x000000040e0e7224 */ /* 0x004fc800078e02ff */
[----:B------:R-:W-:-:S05]  /*15e90*/  IMAD.IADD R5, R14, 0x1, R5 ;  /* 0x000000010e057824 */ /* 0x000fca00078e0205 */
[----:B------:R-:W-:-:S13]  /*15ea0*/  ISETP.GT.AND P6, PT, R5, R0, PT ;  /* 0x000000000500720c */ /* 0x000fda0003fc4270 */
[----:B------:R-:W-:Y:S05]  /*15eb0*/  @!P6 BRA `(.L_x_1386) ;  /* 0xfffffffc0064e947 */ /* 0x000fea000383ffff */
.L_x_1381:
[----:B------:R-:W-:Y:S01]  /*15ec0*/  IMAD.IADD R16, R5, 0x1, -R14 ;  /* 0x0000000105107824 */ /* 0x000fe200078e0a0e */
[----:B------:R-:W-:-:S03]  /*15ed0*/  UMOV UR4, 0xffffffff ;  /* 0xffffffff00047882 */ /* 0x000fc60000000000 */
[----:B------:R-:W-:-:S05]  /*15ee0*/  IMAD R5, R3, R4, R16 ;  /* 0x0000000403057224 */ /* 0x000fca00078e0210 */
[----:B------:R-:W-:Y:S01]  /*15ef0*/  ISETP.GT.AND P6, PT, R5, R0, PT ;  /* 0x000000000500720c */ /* 0x000fe20003fc4270 */
[----:B------:R-:W-:-:S12]  /*15f00*/  BRA.DIV UR4, `(.L_x_1387) ;  /* 0x0000004e04047947 */ /* 0x000fd8000b800000 */
[----:B------:R-:W-:-:S04]  /*15f10*/  VOTE.ANY R2, PT, !P6 ;  /* 0x0000000000027806 */ /* 0x000fc800070e0100 */
[----:B------:R-:W2:Y:S02]  /*15f20*/  POPC R6, R2 ;  /* 0x0000000200067309 */ /* 0x000ea40000000000 */
[----:B--2---:R2:W3:Y:S02]  /*15f30*/  SHFL.IDX PT, R17, R17, R6, 0x1f ;  /* 0x00001f0611117589 */ /* 0x0044e400000e0000 */
.L_x_1532:
[----:B------:R-:W-:Y:S01]  /*15f40*/  ISETP.NE.AND P0, PT, R2, RZ, PT ;  /* 0x000000ff0200720c */ /* 0x000fe20003f05270 */
[----:B------:R-:W-:-:S12]  /*15f50*/  IMAD.MOV.U32 R14, RZ, RZ, RZ ;  /* 0x000000ffff0e7224 */ /* 0x000fd800078e00ff */
[----:B------:R-:W-:Y:S05]  /*15f60*/  @!P0 BRA `(.L_x_1388) ;  /* 0x0000000000108947 */ /* 0x000fea0003800000 */
[----:B------:R-:W-:Y:S01]  /*15f70*/  UMOV UR4, 0xffffffff ;  /* 0xffffffff00047882 */ /* 0x000fe20000000000 */
[----:B------:R-:W-:Y:S02]  /*15f80*/  VIADD R12, R6, 0xffffffff ;  /* 0xffffffff060c7836 */ /* 0x000fe40000000000 */
[----:B------:R-:W-:Y:S05]  /*15f90*/  BRA.DIV UR4, `(.L_x_1389) ;  /* 0x0000004e04287947 */ /* 0x000fea000b800000 */
[----:B------:R4:W0:Y:S02]  /*15fa0*/  SHFL.IDX PT, R14, R3, R12, 0x1f ;  /* 0x00001f0c030e7589 */ /* 0x00082400000e0000 */
.L_x_1388:
[----:B-1--4-:R-:W1:Y:S01]  /*15fb0*/  LDC.64 R2, c[0x0][0xc90] ;  /* 0x00032400ff027b82 */ /* 0x012e620000000a00 */
[----:B------:R-:W-:-:S04]  /*15fc0*/  IMAD.IADD R19, R6, 0x1, R19 ;  /* 0x0000000106137824 */ /* 0x000fc800078e0213 */
[----:B-1----:R-:W-:-:S05]  /*15fd0*/  IMAD.WIDE R2, R19, 0x4, R2 ;  /* 0x0000000413027825 */ /* 0x002fca00078e0202 */
[----:B--2---:R1:W3:Y:S01]  /*15fe0*/  LDG.E R6, desc[UR52][R2.64] ;  /* 0x0000003402067981 */ /* 0x0042e2000c1e1900 */
[----:B0-----:R-:W-:-:S04]  /*15ff0*/  IMAD R16, R14, R4, R16 ;  /* 0x000000040e107224 */ /* 0x001fc800078e0210 */
[----:B------:R-:W-:Y:S02]  /*16000*/  IMAD.IADD R0, R0, 0x1, -R16 ;  /* 0x0000000100007824 */ /* 0x000fe400078e0a10 */
[----:B-1----:R-:W-:Y:S02]  /*16010*/  IMAD.MOV.U32 R2, RZ, RZ, RZ ;  /* 0x000000ffff027224 */ /* 0x002fe400078e00ff */
[----:B---3--:R-:W-:-:S05]  /*16020*/  IMAD R5, R17, R6, RZ ;  /* 0x0000000611057224 */ /* 0x008fca00078e02ff */
[----:B------:R-:W-:-:S04]  /*16030*/  IABS R7, R5 ;  /* 0x0000000500077213 */ /* 0x000fc80000000000 */
[----:B------:R-:W0:Y:S08]  /*16040*/  I2F.RP R8, R7 ;  /* 0x0000000700087306 */ /* 0x000e300000209400 */
[----:B0-----:R-:W0:Y:S02]  /*16050*/  MUFU.RCP R8, R8 ;  /* 0x0000000800087308 */ /* 0x001e240000001000 */
[----:B0-----:R-:W-:Y:S01]  /*16060*/  VIADD R9, R8, 0xffffffe ;  /* 0x0ffffffe08097836 */ /* 0x001fe20000000000 */
[----:B------:R-:W-:-:S05]  /*16070*/  IABS R8, R5 ;  /* 0x0000000500087213 */ /* 0x000fca0000000000 */
[----:B------:R-:W0:Y:S01]  /*16080*/  F2I.FTZ.U32.TRUNC.NTZ R3, R9 ;  /* 0x0000000900037305 */ /* 0x000e22000021f000 */
[----:B------:R-:W-:Y:S02]  /*16090*/  IMAD.MOV R8, RZ, RZ, -R8 ;  /* 0x000000ffff087224 */ /* 0x000fe400078e0a08 */
[----:B0-----:R-:W-:-:S04]  /*160a0*/  IMAD.MOV R10, RZ, RZ, -R3 ;  /* 0x000000ffff0a7224 */ /* 0x001fc800078e0a03 */
[----:B------:R-:W-:-:S04]  /*160b0*/  IMAD R11, R10, R7, RZ ;  /* 0x000000070a0b7224 */ /* 0x000fc800078e02ff */
[----:B------:R-:W-:Y:S01]  /*160c0*/  IMAD.HI.U32 R2, R3, R11, R2 ;  /* 0x0000000b03027227 */ /* 0x000fe200078e0002 */
[----:B------:R-:W-:-:S05]  /*160d0*/  IABS R3, R0 ;  /* 0x0000000000037213 */ /* 0x000fca0000000000 */
        /* <DEDUP_REMOVED lines=15> */
[----:B------:R-:W-:-:S03]  /*161d0*/  IMAD R0, R5, R9, R0 ;  /* 0x0000000905007224 */ /* 0x000fc600078e0200 */
[----:B------:R-:W-:-:S04]  /*161e0*/  VIADDMNMX R4, R3, R4, R6, PT ;  /* 0x0000000403047246 */ /* 0x000fc80003800106 */
[----:B------:R-:W-:-:S04]  /*161f0*/  IABS R6, R4 ;  /* 0x0000000400067213 */ /* 0x000fc80000000000 */
[----:B------:R-:W0:Y:S08]  /*16200*/  I2F.RP R8, R6 ;  /* 0x0000000600087306 */ /* 0x000e300000209400 */
[----:B0-----:R-:W0:Y:S02]  /*16210*/  MUFU.RCP R8, R8 ;  /* 0x0000000800087308 */ /* 0x001e240000001000 */
[----:B0-----:R-:W-:Y:S01]  /*16220*/  VIADD R2, R8, 0xffffffe ;  /* 0x0ffffffe08027836 */ /* 0x001fe20000000000 */
[----:B------:R-:W-:-:S05]  /*16230*/  IABS R8, R0 ;  /* 0x0000000000087213 */ /* 0x000fca0000000000 */
[----:B------:R0:W1:Y:S02]  /*16240*/  F2I.FTZ.U32.TRUNC.NTZ R3, R2 ;  /* 0x0000000200037305 */ /* 0x000064000021f000 */
[----:B0-----:R-:W-:Y:S02]  /*16250*/  IMAD.MOV.U32 R2, RZ, RZ, RZ ;  /* 0x000000ffff027224 */ /* 0x001fe400078e00ff */
[----:B-1----:R-:W-:-:S04]  /*16260*/  IMAD.MOV R5, RZ, RZ, -R3 ;  /* 0x000000ffff057224 */ /* 0x002fc800078e0a03 */
[----:B------:R-:W-:-:S04]  /*16270*/  IMAD R5, R5, R6, RZ ;  /* 0x0000000605057224 */ /* 0x000fc800078e02ff */
[----:B------:R-:W-:Y:S01]  /*16280*/  IMAD.HI.U32 R3, R3, R5, R2 ;  /* 0x0000000503037227 */ /* 0x000fe200078e0002 */
[-C--:B------:R-:W-:Y:S02]  /*16290*/  IABS R5, R4.reuse ;  /* 0x0000000400057213 */ /* 0x080fe40000000000 */
[C---:B------:R-:W-:Y:S01]  /*162a0*/  LOP3.LUT R2, R0.reuse, R4, RZ, 0x3c, !PT ;  /* 0x0000000400027212 */ /* 0x040fe200078e3cff */
[----:B------:R-:W-:Y:S02]  /*162b0*/  IMAD.IADD R0, R0, 0x1, R7 ;  /* 0x0000000100007824 */ /* 0x000fe400078e0207 */
[----:B------:R-:W-:Y:S01]  /*162c0*/  IMAD.MOV R5, RZ, RZ, -R5 ;  /* 0x000000ffff057224 */ /* 0x000fe200078e0a05 */
[----:B------:R-:W-:Y:S01]  /*162d0*/  ISETP.GE.AND P2, PT, R2, RZ, PT ;  /* 0x000000ff0200720c */ /* 0x000fe20003f46270 */
[----:B------:R-:W-:-:S04]  /*162e0*/  IMAD.HI.U32 R3, R3, R8, RZ ;  /* 0x0000000803037227 */ /* 0x000fc800078e00ff */
[----:B------:R-:W-:-:S05]  /*162f0*/  IMAD R5, R3, R5, R8 ;  /* 0x0000000503057224 */ /* 0x000fca00078e0208 */
[----:B------:R-:W-:-:S13]  /*16300*/  ISETP.GT.U32.AND P1, PT, R6, R5, PT ;  /* 0x000000050600720c */ /* 0x000fda0003f24070 */
[----:B------:R-:W-:Y:S02]  /*16310*/  @!P1 IMAD.IADD R5, R5, 0x1, -R6 ;  /* 0x0000000105059824 */ /* 0x000fe400078e0a06 */
[----:B------:R-:W-:Y:S01]  /*16320*/  @!P1 VIADD R3, R3, 0x1 ;  /* 0x0000000103039836 */ /* 0x000fe20000000000 */
[----:B------:R-:W-:Y:S02]  /*16330*/  ISETP.NE.AND P1, PT, R4, RZ, PT ;  /* 0x000000ff0400720c */ /* 0x000fe40003f25270 */
[----:B------:R-:W-:-:S13]  /*16340*/  ISETP.GE.U32.AND P0, PT, R5, R6, PT ;  /* 0x000000060500720c */ /* 0x000fda0003f06070 */
[----:B------:R-:W-:-:S04]  /*16350*/  @P0 VIADD R3, R3, 0x1 ;  /* 0x0000000103030836 */ /* 0x000fc80000000000 */
[----:B------:R-:W-:Y:S01]  /*16360*/  @!P2 IMAD.MOV R3, RZ, RZ, -R3 ;  /* 0x000000ffff03a224 */ /* 0x000fe200078e0a03 */
[----:B------:R-:W-:Y:S01]  /*16370*/  @!P1 LOP3.LUT R3, RZ, R4, RZ, 0x33, !PT ;  /* 0x00000004ff039212 */ /* 0x000fe200078e33ff */
[----:B------:R-:W-:-:S04]  /*16380*/  IMAD.MOV R4, RZ, RZ, -R4 ;  /* 0x000000ffff047224 */ /* 0x000fc800078e0a04 */
[----:B------:R-:W-:Y:S01]  /*16390*/  IMAD R18, R3, R4, R0 ;  /* 0x0000000403127224 */ /* 0x000fe200078e0200 */
[----:B------:R-:W-:-:S05]  /*163a0*/  LOP3.LUT R0, RZ, R3, RZ, 0x33, !PT ;  /* 0x00000003ff007212 */ /* 0x000fca00078e33ff */
[----:B------:R-:W-:Y:S01]  /*163b0*/  IMAD.IADD R17, R17, 0x1, R0 ;  /* 0x0000000111117824 */ /* 0x000fe200078e0200 */
[----:B------:R-:W-:Y:S06]  /*163c0*/  BRA `(.L_x_1390) ;  /* 0x00000000001c7947 */ /* 0x000fec0003800000 */
.L_x_1382:
[----:B------:R-:W-:Y:S01]  /*163d0*/  UMOV UR4, URZ ;  /* 0x0000003f00047c82 */ /* 0x000fe20008000000 */
[----:B------:R-:W-:Y:S01]  /*163e0*/  UMOV UR5, URZ ;  /* 0x0000003f00057c82 */ /* 0x000fe20008000000 */
[----:B------:R-:W-:Y:S01]  /*163f0*/  ULDC UR6, c[0x0][0xc3c] ;  /* 0x00030f0000067ab9 */ /* 0x000fe20000000800 */
[----:B------:R-:W-:Y:S02]  /*16400*/  IMAD.MOV.U32 R16, RZ, RZ, R0 ;  /* 0x000000ffff107224 */ /* 0x000fe400078e0000 */
[----:B------:R-:W-:Y:S02]  /*16410*/  IMAD.U32 R17, RZ, RZ, UR4 ;  /* 0x00000004ff117e24 */ /* 0x000fe4000f8e00ff */
[----:B------:R-:W-:Y:S02]  /*16420*/  IMAD.U32 R18, RZ, RZ, UR5 ;  /* 0x00000005ff127e24 */ /* 0x000fe4000f8e00ff */
[----:B------:R-:W-:-:S07]  /*16430*/  IMAD.U32 R19, RZ, RZ, UR6 ;  /* 0x00000006ff137e24 */ /* 0x000fce000f8e00ff */
.L_x_1390:
[----:B------:R-:W2:Y:S01]  /*16440*/  S2R R0, SR_TID.X ;  /* 0x0000000000007919 */ /* 0x000ea20000002100 */
[----:B------:R-:W-:Y:S05]  /*16450*/  WARPSYNC.ALL ;  /* 0x0000000000007948 */ /* 0x000fea0003800000 */
[----:B------:R-:W-:Y:S01]  /*16460*/  BAR.SYNC.DEFER_BLOCKING 0x4, 0x200 ;  /* 0x0108000000007b1d */ /* 0x000fe20000010000 */
[----:B--2---:R-:W-:-:S04]  /*16470*/  LOP3.LUT R0, R0, 0x1f, RZ, 0xc0, !PT ;  /* 0x0000001f00007812 */ /* 0x004fc800078ec0ff */
[----:B------:R-:W-:-:S13]  /*16480*/  ISETP.NE.AND P0, PT, R0, RZ, PT ;  /* 0x000000ff0000720c */ /* 0x000fda0003f05270 */
[----:B-1----:R-:W1:Y:S01]  /*16490*/  @!P0 S2R R3, SR_CgaCtaId ;  /* 0x0000000000038919 */ /* 0x002e620000008800 */
[----:B------:R-:W-:-:S04]  /*164a0*/  @!P0 MOV R0, 0x400 ;  /* 0x0000040000008802 */ /* 0x000fc80000000f00 */
[----:B-1----:R-:W-:-:S05]  /*164b0*/  @!P0 LEA R22, R3, R0, 0x18 ;  /* 0x0000000003168211 */ /* 0x002fca00078ec0ff */
[----:B------:R1:W-:Y:S01]  /*164c0*/  @!P0 STS.128 [R22+0x168d0], R16 ;  /* 0x0168d01016008388 */ /* 0x0003e20000000c00 */
[----:B------:R-:W-:Y:S06]  /*164d0*/  BAR.ARV 0x5, 0x200 ;  /* 0x0148000000007b1d */ /* 0x000fec0000002000 */
.L_x_1379:
[----:B------:R-:W-:Y:S02]  /*164e0*/  ULDC UR4, c[0x0][0xc3c] ;  /* 0x00030f0000047ab9 */ /* 0x000fe40000000800 */
[----:B---3--:R-:W-:-:S13]  /*164f0*/  ISETP.GE.AND P0, PT, R19, UR4, PT ;  /* 0x0000000413007c0c */ /* 0x008fda000bf06270 */
[----:B------:R-:W-:Y:S05]  /*16500*/  @!P0 BRA `(.L_x_1391) ;  /* 0xffffffb000588947 */ /* 0x000fea000383ffff */
[----:B------:R-:W-:Y:S05]  /*16510*/  BSYNC B8 ;  /* 0x0000000000087941 */ /* 0x000fea0003800000 */
.L_x_1322:
[----:B0-----:R-:W3:Y:S01]  /*16520*/  LDL.LU R0, [R1+0x34] ;  /* 0x0000340001007983 */ /* 0x001ee20000300800 */
[----:B------:R-:W-:Y:S01]  /*16530*/  BSSY B0, `(.L_x_1392) ;  /* 0x000000b000007945 */ /* 0x000fe20003800000 */
[----:B------:R-:W0:Y:S01]  /*16540*/  S2R R5, SR_CgaCtaId ;  /* 0x0000000000057919 */ /* 0x000e220000008800 */
[----:B---3--:R-:W-:-:S05]  /*16550*/  VIADD R0, R0, 0x1 ;  /* 0x0000000100007836 */ /* 0x008fca0000000000 */
        /* <DEDUP_REMOVED lines=8> */
.L_x_1535:
[----:B------:R-:W-:Y:S05]  /*165e0*/  BSYNC B0 ;  /* 0x0000000000007941 */ /* 0x000fea0003800000 */
.L_x_1392:
[----:B------:R-:W-:-:S03]  /*165f0*/  UMOV UR4, 0xffffffff ;  /* 0xffffffff00047882 */ /* 0x000fc60000000000 */
[----:B------:R-:W-:Y:S05]  /*16600*/  BRA.DIV UR4, `(.L_x_1394) ;  /* 0x0000004604c47947 */ /* 0x000fea000b800000 */
[----:B0-----:R-:W0:Y:S02]  /*16610*/  S2R R0, SR_TID.X ;  /* 0x0000000000007919 */ /* 0x001e240000002100 */
[----:B0-----:R-:W-:-:S04]  /*16620*/  SHF.R.U32.HI R0, RZ, 0x5, R0 ;  /* 0x00000005ff007819 */ /* 0x001fc80000011600 */
[----:B------:R-:W-:-:S05]  /*16630*/  LOP3.LUT R0, R0, 0x3, RZ, 0xc0, !PT ;  /* 0x0000000300007812 */ /* 0x000fca00078ec0ff */
[----:B------:R0:W3:Y:S02]  /*16640*/  SHFL.IDX PT, R14, R0, RZ, 0x1f ;  /* 0x00001fff000e7589 */ /* 0x0000e400000e0000 */
.L_x_1538:
[----:B---3--:R-:W-:Y:S01]  /*16650*/  ISETP.NE.AND P0, PT, R14, RZ, PT ;  /* 0x000000ff0e00720c */ /* 0x008fe20003f05270 */
[----:B------:R-:W-:-:S12]  /*16660*/  BSSY B0, `(.L_x_1395) ;  /* 0x0000024000007945 */ /* 0x000fd80003800000 */
[----:B------:R-:W-:Y:S05]  /*16670*/  @P0 BRA `(.L_x_1396) ;  /* 0x0000000000880947 */ /* 0x000fea0003800000 */
[----:B------:R-:W-:-:S03]  /*16680*/  UMOV UR4, 0xffffffff ;  /* 0xffffffff00047882 */ /* 0x000fc60000000000 */
[----:B------:R-:W-:Y:S05]  /*16690*/  BRA.DIV UR4, `(.L_x_1397) ;  /* 0x0000004604d47947 */ /* 0x000fea000b800000 */
[----:B------:R-:W-:-:S13]  /*166a0*/  ELECT P6, URZ, PT ;  /* 0x00000000003f782f */ /* 0x000fda00038c0000 */
.L_x_1541:
[----:B------:R-:W-:Y:S05]  /*166b0*/  @!P6 BRA `(.L_x_1396) ;  /* 0x000000000078e947 */ /* 0x000fea0003800000 */
[----:B------:R-:W-:-:S06]  /*166c0*/  ULOP3.LUT UR4, UR36, 0x2, URZ, 0xfc, !UPT ;  /* 0x0000000224047892 */ /* 0x000fcc000f8efc3f */
[----:B0-----:R-:W-:-:S05]  /*166d0*/  IMAD.U32 R0, RZ, RZ, UR4 ;  /* 0x00000004ff007e24 */ /* 0x001fca000f8e00ff */
[----:B------:R-:W-:-:S13]  /*166e0*/  ISETP.NE.AND P0, PT, R0, 0x3, PT ;  /* 0x000000030000780c */ /* 0x000fda0003f05270 */
[----:B------:R-:W-:Y:S05]  /*166f0*/  @!P0 BRA `(.L_x_1398) ;  /* 0x0000000000048947 */ /* 0x000fea0003800000 */
[----:B------:R-:W-:Y:S01]  /*16700*/  BPT.TRAP 0x1 ;  /* 0x000000040000795c */ /* 0x000fe20000300000 */
.L_x_1398:
[C---:B------:R-:W-:Y:S01]  /*16710*/  IMAD R3, R24.reuse, 0x8, R5 ;  /* 0x0000000818037824 */ /* 0x040fe200078e0205 */
[----:B------:R-:W-:Y:S01]  /*16720*/  SHF.L.U32 R2, R27, 0x1f, RZ ;  /* 0x0000001f1b027819 */ /* 0x000fe200000006ff */
[----:B------:R-:W-:-:S03]  /*16730*/  VIADD R24, R24, 0x1 ;  /* 0x0000000118187836 */ /* 0x000fc60000000000 */
[----:B------:R-:W0:Y:S02]  /*16740*/  SYNCS.PHASECHK.TRANS64.TRYWAIT P1, [R3+URZ+0x16840], R2 ;  /* 0x01684002030075a7 */ /* 0x000e24000802017f */
[----:B------:R-:W-:-:S04]  /*16750*/  ISETP.NE.AND P2, PT, R24, 0x2, PT ;  /* 0x000000021800780c */ /* 0x000fc80003f45270 */
[----:B------:R-:W-:Y:S01]  /*16760*/  SEL R0, RZ, 0x1, P2 ;  /* 0x00000001ff007807 */ /* 0x000fe20001000000 */
[----:B0-----:R-:W-:Y:S08]  /*16770*/  @!P1 BRA `(.L_x_1399) ;  /* 0x0000004400bc9947 */ /* 0x001ff00003800000 */
.L_x_1542:
[----:B------:R-:W-:Y:S02]  /*16780*/  SEL R24, R24, RZ, P2 ;  /* 0x000000ff18187207 */ /* 0x000fe40001000000 */
[----:B------:R-:W-:Y:S01]  /*16790*/  LOP3.LUT R0, R27, R0, RZ, 0x3c, !PT ;  /* 0x000000001b007212 */ /* 0x000fe200078e3cff */
[----:B------:R-:W-:Y:S06]  /*167a0*/  @!P0 BRA `(.L_x_1400) ;  /* 0x0000000000048947 */ /* 0x000fec0003800000 */
[----:B------:R-:W-:Y:S01]  /*167b0*/  BPT.TRAP 0x1 ;  /* 0x000000040000795c */ /* 0x000fe20000300000 */
.L_x_1400:
[----:B------:R-:W-:Y:S01]  /*167c0*/  IMAD R5, R24, 0x8, R5 ;  /* 0x0000000818057824 */ /* 0x000fe200078e0205 */
[----:B------:R-:W-:-:S04]  /*167d0*/  SHF.L.U32 R0, R0, 0x1f, RZ ;  /* 0x0000001f00007819 */ /* 0x000fc800000006ff */
[----:B------:R-:W3:Y:S02]  /*167e0*/  SYNCS.PHASECHK.TRANS64.TRYWAIT P1, [R5+URZ+0x16840], R0 ;  /* 0x01684000050075a7 */ /* 0x000ee4000802017f */
[----:B---3--:R-:W-:Y:S05]  /*167f0*/  @!P1 BRA `(.L_x_1401) ;  /* 0x0000004400b09947 */ /* 0x008fea0003800000 */
.L_x_1543:
[----:B------:R-:W-:Y:S05]  /*16800*/  @!P0 BRA `(.L_x_1402) ;  /* 0x0000000000048947 */ /* 0x000fea0003800000 */
[----:B------:R-:W-:Y:S01]  /*16810*/  BPT.TRAP 0x1 ;  /* 0x000000040000795c */ /* 0x000fe20000300000 */
.L_x_1402:
[----:B------:R-:W4:Y:S02]  /*16820*/  SYNCS.PHASECHK.TRANS64.TRYWAIT P1, [R3+URZ+0x16860], R2 ;  /* 0x01686002030075a7 */ /* 0x000f24000802017f */
[----:B----4-:R-:W-:Y:S05]  /*16830*/  @!P1 BRA `(.L_x_1403) ;  /* 0x0000004400b49947 */ /* 0x010fea0003800000 */
.L_x_1544:
[----:B------:R-:W-:Y:S05]  /*16840*/  @!P0 BRA `(.L_x_1404) ;  /* 0x0000000000048947 */ /* 0x000fea0003800000 */
[----:B------:R-:W-:Y:S01]  /*16850*/  BPT.TRAP 0x1 ;  /* 0x000000040000795c */ /* 0x000fe20000300000 */
.L_x_1404:
[----:B------:R0:W0:Y:S02]  /*16860*/  SYNCS.PHASECHK.TRANS64.TRYWAIT P0, [R5+URZ+0x16860], R0 ;  /* 0x01686000050075a7 */ /* 0x000024000800017f */
[----:B0-----:R-:W-:Y:S05]  /*16870*/  @!P0 NANOSLEEP.SYNCS 0x989680 ;  /* 0x009896800000895d */ /* 0x001fea0003900000 */
[----:B------:R-:W0:Y:S02]  /*16880*/  @!P0 SYNCS.PHASECHK.TRANS64 P0, [R5+URZ+0x16860], R0 ;  /* 0x01686000050085a7 */ /* 0x000e24000800007f */
[----:B0-----:R-:W-:Y:S05]  /*16890*/  @!P0 BRA `(.L_x_1404) ;  /* 0xfffffffc00f08947 */ /* 0x001fea000383ffff */
.L_x_1396:
[----:B------:R-:W-:Y:S05]  /*168a0*/  BSYNC B0 ;  /* 0x0000000000007941 */ /* 0x000fea0003800000 */
.L_x_1395:
[----:B------:R-:W-:Y:S05]  /*168b0*/  EXIT ;  /* 0x000000000000794d */ /* 0x000fea0003800000 */
.L_x_1228:
[----:B0-----:R-:W-:-:S04]  /*168c0*/  IMAD.U32 R3, RZ, RZ, UR45 ;  /* 0x0000002dff037e24 */ /* 0x001fc8000f8e00ff */
[----:B------:R0:W1:Y:S03]  /*168d0*/  SYNCS.PHASECHK.TRANS64.TRYWAIT P1, [R3+URZ+0x16800], R0 ;  /* 0x01680000030075a7 */ /* 0x000066000802017f */
[----:B-1----:R-:W-:Y:S05]  /*168e0*/  @!P1 NANOSLEEP.SYNCS 0x989680 ;  /* 0x009896800000995d */ /* 0x002fea0003900000 */
[----:B------:R-:W1:Y:S02]  /*168f0*/  @!P1 SYNCS.PHASECHK.TRANS64 P1, [R3+URZ+0x16800], R0 ;  /* 0x01680000030095a7 */ /* 0x000e64000802007f */
[----:B-1----:R-:W-:Y:S05]  /*16900*/  @!P1 BRA `(.L_x_1228) ;  /* 0xfffffffc00ec9947 */ /* 0x002fea000383ffff */
[----:B------:R-:W-:Y:S05]  /*16910*/  BRA `(.L_x_1405) ;  /* 0xfffffeb0004c7947 */ /* 0x000fea000383ffff */
.L_x_1232:
[----:B-1----:R1:W2:Y:S02]  /*16920*/  SYNCS.PHASECHK.TRANS64.TRYWAIT P1, [R13+URZ+0x16830], R0 ;  /* 0x016830000d0075a7 */ /* 0x0022a4000802017f */
[----:B--2---:R-:W-:Y:S05]  /*16930*/  @!P1 NANOSLEEP.SYNCS 0x989680 ;  /* 0x009896800000995d */ /* 0x004fea0003900000 */
[----:B------:R-:W2:Y:S02]  /*16940*/  @!P1 SYNCS.PHASECHK.TRANS64 P1, [R13+URZ+0x16830], R0 ;  /* 0x016830000d0095a7 */ /* 0x000ea4000802007f */
[----:B--2---:R-:W-:Y:S05]  /*16950*/  @!P1 BRA `(.L_x_1232) ;  /* 0xfffffffc00f09947 */ /* 0x004fea000383ffff */
[----:B------:R-:W-:Y:S05]  /*16960*/  BRA `(.L_x_1231) ;  /* 0xfffffeb000687947 */ /* 0x000fea000383ffff */
.L_x_1249:
[----:B-1----:R-:W-:-:S04]  /*16970*/  IMAD.U32 R7, RZ, RZ, UR6 ;  /* 0x00000006ff077e24 */ /* 0x002fc8000f8e00ff */
[----:B------:R1:W2:Y:S03]  /*16980*/  SYNCS.PHASECHK.TRANS64.TRYWAIT P1, [R7+URZ+0x16830], R6 ;  /* 0x01683006070075a7 */ /* 0x0002a6000802017f */
[----:B--2---:R-:W-:Y:S05]  /*16990*/  @!P1 NANOSLEEP.SYNCS 0x989680 ;  /* 0x009896800000995d */ /* 0x004fea0003900000 */
[----:B------:R-:W2:Y:S02]  /*169a0*/  @!P1 SYNCS.PHASECHK.TRANS64 P1, [R7+URZ+0x16830], R6 ;  /* 0x01683006070095a7 */ /* 0x000ea4000802007f */
[----:B--2---:R-:W-:Y:S05]  /*169b0*/  @!P1 BRA `(.L_x_1249) ;  /* 0xfffffffc00ec9947 */ /* 0x004fea000383ffff */
[----:B------:R-:W-:Y:S05]  /*169c0*/  BRA `(.L_x_1246) ;  /* 0xfffffeec00047947 */ /* 0x000fea000383ffff */
.L_x_1253:
[----:B-1----:R-:W-:-:S04]  /*169d0*/  IMAD.U32 R7, RZ, RZ, UR6 ;  /* 0x00000006ff077e24 */ /* 0x002fc8000f8e00ff */
[----:B------:R1:W2:Y:S03]  /*169e0*/  SYNCS.PHASECHK.TRANS64.TRYWAIT P1, [R7+URZ+0x16850], R6 ;  /* 0x01685006070075a7 */ /* 0x0002a6000802017f */
[----:B--2---:R-:W-:Y:S05]  /*169f0*/  @!P1 NANOSLEEP.SYNCS 0x989680 ;  /* 0x009896800000995d */ /* 0x004fea0003900000 */
[----:B------:R-:W2:Y:S02]  /*16a00*/  @!P1 SYNCS.PHASECHK.TRANS64 P1, [R7+URZ+0x16850], R6 ;  /* 0x01685006070095a7 */ /* 0x000ea4000802007f */
[----:B--2---:R-:W-:Y:S05]  /*16a10*/  @!P1 BRA `(.L_x_1253) ;  /* 0xfffffffc00ec9947 */ /* 0x004fea000383ffff */
[----:B------:R-:W-:Y:S05]  /*16a20*/  BRA `(.L_x_1250) ;  /* 0xfffffeec00807947 */ /* 0x000fea000383ffff */
.L_x_1272:
[----:B-1----:R-:W-:-:S04]  /*16a30*/  IMAD.U32 R7, RZ, RZ, UR6 ;  /* 0x00000006ff077e24 */ /* 0x002fc8000f8e00ff */
[----:B------:R1:W2:Y:S03]  /*16a40*/  SYNCS.PHASECHK.TRANS64.TRYWAIT P1, [R7+URZ+0x16830], R6 ;  /* 0x01683006070075a7 */ /* 0x0002a6000802017f */
[----:B--2---:R-:W-:Y:S05]  /*16a50*/  @!P1 NANOSLEEP.SYNCS 0x989680 ;  /* 0x009896800000995d */ /* 0x004fea0003900000 */
[----:B------:R-:W2:Y:S02]  /*16a60*/  @!P1 SYNCS.PHASECHK.TRANS64 P1, [R7+URZ+0x16830], R6 ;  /* 0x01683006070095a7 */ /* 0x000ea4000802007f */
[----:B--2---:R-:W-:Y:S05]  /*16a70*/  @!P1 BRA `(.L_x_1272) ;  /* 0xfffffffc00ec9947 */ /* 0x004fea000383ffff */
[----:B------:R-:W-:Y:S05]  /*16a80*/  BRA `(.L_x_1269) ;  /* 0xffffff2000fc7947 */ /* 0x000fea000383ffff */
.L_x_1276:
[----:B-1----:R-:W-:-:S04]  /*16a90*/  IMAD.U32 R7, RZ, RZ, UR6 ;  /* 0x00000006ff077e24 */ /* 0x002fc8000f8e00ff */
[----:B------:R1:W2:Y:S03]  /*16aa0*/  SYNCS.PHASECHK.TRANS64.TRYWAIT P1, [R7+URZ+0x16850], R6 ;  /* 0x01685006070075a7 */ /* 0x0002a6000802017f */
[----:B--2---:R-:W-:Y:S05]  /*16ab0*/  @!P1 NANOSLEEP.SYNCS 0x989680 ;  /* 0x009896800000995d */ /* 0x004fea0003900000 */
[----:B------:R-:W2:Y:S02]  /*16ac0*/  @!P1 SYNCS.PHASECHK.TRANS64 P1, [R7+URZ+0x16850], R6 ;  /* 0x01685006070095a7 */ /* 0x000ea4000802007f */
[----:B--2---:R-:W-:Y:S05]  /*16ad0*/  @!P1 BRA `(.L_x_1276) ;  /* 0xfffffffc00ec9947 */ /* 0x004fea000383ffff */
[----:B------:R-:W-:Y:S05]  /*16ae0*/  BRA `(.L_x_1273) ;  /* 0xffffff2400787947 */ /* 0x000fea000383ffff */
.L_x_1284:
[----:B-1----:R-:W-:-:S04]  /*16af0*/  IMAD.U32 R7, RZ, RZ, UR6 ;  /* 0x00000006ff077e24 */ /* 0x002fc8000f8e00ff */
[----:B------:R1:W2:Y:S03]  /*16b00*/  SYNCS.PHASECHK.TRANS64.TRYWAIT P1, [R7+URZ+0x16830], R6 ;  /* 0x01683006070075a7 */ /* 0x0002a6000802017f */
[----:B--2---:R-:W-:Y:S05]  /*16b10*/  @!P1 NANOSLEEP.SYNCS 0x989680 ;  /* 0x009896800000995d */ /* 0x004fea0003900000 */
[----:B------:R-:W2:Y:S02]  /*16b20*/  @!P1 SYNCS.PHASECHK.TRANS64 P1, [R7+URZ+0x16830], R6 ;  /* 0x01683006070095a7 */ /* 0x000ea4000802007f */
[----:B--2---:R-:W-:Y:S05]  /*16b30*/  @!P1 BRA `(.L_x_1284) ;  /* 0xfffffffc00ec9947 */ /* 0x004fea000383ffff */
[----:B------:R-:W-:Y:S05]  /*16b40*/  BRA `(.L_x_1281) ;  /* 0xffffff4800247947 */ /* 0x000fea000383ffff */
.L_x_1288:
[----:B-1----:R-:W-:-:S04]  /*16b50*/  IMAD.U32 R7, RZ, RZ, UR6 ;  /* 0x00000006ff077e24 */ /* 0x002fc8000f8e00ff */
[----:B------:R1:W2:Y:S03]  /*16b60*/  SYNCS.PHASECHK.TRANS64.TRYWAIT P1, [R7+URZ+0x16850], R6 ;  /* 0x01685006070075a7 */ /* 0x0002a6000802017f */
[----:B--2---:R-:W-:Y:S05]  /*16b70*/  @!P1 NANOSLEEP.SYNCS 0x989680 ;  /* 0x009896800000995d */ /* 0x004fea0003900000 */
[----:B------:R-:W2:Y:S02]  /*16b80*/  @!P1 SYNCS.PHASECHK.TRANS64 P1, [R7+URZ+0x16850], R6 ;  /* 0x01685006070095a7 */ /* 0x000ea4000802007f */
[----:B--2---:R-:W-:Y:S05]  /*16b90*/  @!P1 BRA `(.L_x_1288) ;  /* 0xfffffffc00ec9947 */ /* 0x004fea000383ffff */
[----:B------:R-:W-:Y:S05]  /*16ba0*/  BRA `(.L_x_1285) ;  /* 0xffffff4800947947 */ /* 0x000fea000383ffff */
.L_x_1303:
[----:B-1----:R-:W-:-:S04]  /*16bb0*/  IMAD.U32 R4, RZ, RZ, UR5 ;  /* 0x00000005ff047e24 */ /* 0x002fc8000f8e00ff */
[----:B------:R1:W2:Y:S03]  /*16bc0*/  SYNCS.PHASECHK.TRANS64.TRYWAIT P1, [R4+URZ+0x16850], R3 ;  /* 0x01685003040075a7 */ /* 0x0002a6000802017f */
[----:B--2---:R-:W-:Y:S05]  /*16bd0*/  @!P1 NANOSLEEP.SYNCS 0x989680 ;  /* 0x009896800000995d */ /* 0x004fea0003900000 */
[----:B------:R-:W2:Y:S02]  /*16be0*/  @!P1 SYNCS.PHASECHK.TRANS64 P1, [R4+URZ+0x16850], R3 ;  /* 0x01685003040095a7 */ /* 0x000ea4000802007f */
[----:B--2---:R-:W-:Y:S05]  /*16bf0*/  @!P1 BRA `(.L_x_1303) ;  /* 0xfffffffc00ec9947 */ /* 0x004fea000383ffff */
[----:B------:R-:W-:Y:S05]  /*16c00*/  BRA `(.L_x_1302) ;  /* 0xffffff7c00447947 */ /* 0x000fea000383ffff */
.L_x_1342:
[----:B0-----:R-:W0:Y:S01]  /*16c10*/  S2R R17, SR_TID.X ;  /* 0x0000000000117919 */ /* 0x001e220000002100 */
[----:B------:R-:W-:Y:S01]  /*16c20*/  BSSY B0, `(.L_x_1406) ;  /* 0x000000a000007945 */ /* 0x000fe20003800000 */
[----:B------:R-:W-:Y:S02]  /*16c30*/  IMAD.MOV.U32 R12, RZ, RZ, RZ ;  /* 0x000000ffff0c7224 */ /* 0x000fe400078e00ff */
[----:B------:R-:W-:Y:S02]  /*16c40*/  IMAD.MOV.U32 R11, RZ, RZ, 0x1f ;  /* 0x0000001fff0b7424 */ /* 0x000fe400078e00ff */
[----:B------:R-:W-:Y:S01]  /*16c50*/  IMAD.MOV.U32 R15, RZ, RZ, -0x1 ;  /* 0xffffffffff0f7424 */ /* 0x000fe200078e00ff */
[----:B0-----:R-:W-:-:S04]  /*16c60*/  SHF.R.U32.HI R9, RZ, 0x5, R17 ;  /* 0x00000005ff097819 */ /* 0x001fc80000011611 */
[----:B------:R-:W-:-:S05]  /*16c70*/  LOP3.LUT R9, R9, 0x3, RZ, 0xc0, !PT ;  /* 0x0000000309097812 */ /* 0x000fca00078ec0ff */
[----:B------:R-:W-:-:S07]  /*16c80*/  IMAD.MOV.U32 R13, RZ, RZ, R9 ;  /* 0x000000ffff0d7224 */ /* 0x000fce00078e0009 */
[----:B-----5:R-:W-:Y:S05]  /*16c90*/  WARPSYNC.COLLECTIVE R15, `(.L_x_1407) ;  /* 0x000000000f087348 */ /* 0x020fea0003c00000 */
[----:B------:R0:W1:Y:S02]  /*16ca0*/  SHFL.IDX P6, R14, R13, R12, R11 ;  /* 0x0000000c0d0e7389 */ /* 0x00006400000c000b */
[----:B01---5:R-:W-:Y:S01]  /*16cb0*/  ENDCOLLECTIVE ;  /* 0x000000000000791b */ /* 0x023fe20003800000 */
.L_x_1407:
[----:B------:R-:W-:Y:S05]  /*16cc0*/  BSYNC B0 ;  /* 0x0000000000007941 */ /* 0x000fea0003800000 */
.L_x_1406:
[----:B------:R-:W-:Y:S05]  /*16cd0*/  BRA `(.L_x_1408) ;  /* 0xffffffb800947947 */ /* 0x000fea000383ffff */
.L_x_1345:
[----:B0-----:R0:W2:Y:S02]  /*16ce0*/  SYNCS.PHASECHK.TRANS64.TRYWAIT P0, [R3+URZ+0x16840], R4 ;  /* 0x01684004030075a7 */ /* 0x0010a4000800017f */
[----:B--2---:R-:W-:Y:S05]  /*16cf0*/  @!P0 NANOSLEEP.SYNCS 0x989680 ;  /* 0x009896800000895d */ /* 0x004fea0003900000 */
[----:B------:R-:W2:Y:S02]  /*16d00*/  @!P0 SYNCS.PHASECHK.TRANS64 P0, [R3+URZ+0x16840], R4 ;  /* 0x01684004030085a7 */ /* 0x000ea4000800007f */
[----:B--2---:R-:W-:Y:S05]  /*16d10*/  @!P0 BRA `(.L_x_1345) ;  /* 0xfffffffc00f08947 */ /* 0x004fea000383ffff */
[----:B------:R-:W-:Y:S05]  /*16d20*/  BRA `(.L_x_1409) ;  /* 0xffffffb800f47947 */ /* 0x000fea000383ffff */
.L_x_1346:
        /* <DEDUP_REMOVED lines=8> */
.L_x_1411:
[----:B------:R-:W-:Y:S05]  /*16db0*/  BSYNC B0 ;  /* 0x0000000000007941 */ /* 0x000fea0003800000 */
.L_x_1410:
        /* <DEDUP_REMOVED lines=9> */
.L_x_1412:
[----:B------:R-:W-:Y:S02]  /*16e50*/  IMAD.MOV.U32 R13, RZ, RZ, R2 ;  /* 0x000000ffff0d7224 */ /* 0x000fe400078e0002 */
[----:B------:R-:W-:Y:S02]  /*16e60*/  IMAD.MOV.U32 R12, RZ, RZ, 0x1 ;  /* 0x00000001ff0c7424 */ /* 0x000fe400078e00ff */
[----:B------:R-:W-:-:S07]  /*16e70*/  IMAD.MOV.U32 R7, RZ, RZ, R14 ;  /* 0x000000ffff077224 */ /* 0x000fce00078e000e */
[----:B------:R-:W-:Y:S05]  /*16e80*/  WARPSYNC.COLLECTIVE R15, `(.L_x_1413) ;  /* 0x000000000f087348 */ /* 0x000fea0003c00000 */
[----:B------:R0:W1:Y:S02]  /*16e90*/  SHFL.IDX P6, R14, R13, R12, R11 ;  /* 0x0000000c0d0e7389 */ /* 0x00006400000c000b */
[----:B01----:R-:W-:Y:S01]  /*16ea0*/  ENDCOLLECTIVE ;  /* 0x000000000000791b */ /* 0x003fe20003800000 */
.L_x_1413:
        /* <DEDUP_REMOVED lines=15> */
.L_x_1414:
[----:B------:R-:W-:Y:S02]  /*16fa0*/  @P1 IMAD R8, R5, 0x2, R22 ;  /* 0x0000000205081824 */ /* 0x000fe400078e0216 */
[----:B------:R-:W-:Y:S02]  /*16fb0*/  IMAD.MOV.U32 R13, RZ, RZ, R2 ;  /* 0x000000ffff0d7224 */ /* 0x000fe400078e0002 */
[----:B------:R-:W-:Y:S02]  /*16fc0*/  IMAD.MOV.U32 R12, RZ, RZ, 0x2 ;  /* 0x00000002ff0c7424 */ /* 0x000fe400078e00ff */
[----:B------:R-:W-:-:S07]  /*16fd0*/  IMAD.MOV.U32 R7, RZ, RZ, R14 ;  /* 0x000000ffff077224 */ /* 0x000fce00078e000e */
[----:B------:R-:W-:Y:S05]  /*16fe0*/  WARPSYNC.COLLECTIVE R15, `(.L_x_1415) ;  /* 0x000000000f087348 */ /* 0x000fea0003c00000 */
[----:B------:R0:W1:Y:S02]  /*16ff0*/  SHFL.IDX P6, R14, R13, R12, R11 ;  /* 0x0000000c0d0e7389 */ /* 0x00006400000c000b */
[----:B01----:R-:W-:Y:S01]  /*17000*/  ENDCOLLECTIVE ;  /* 0x000000000000791b */ /* 0x003fe20003800000 */
.L_x_1415:
        /* <DEDUP_REMOVED lines=15> */
.L_x_1416:
[----:B------:R-:W-:Y:S02]  /*17100*/  @P1 IMAD R8, R5, 0x2, R22 ;  /* 0x0000000205081824 */ /* 0x000fe400078e0216 */
[----:B------:R-:W-:Y:S02]  /*17110*/  IMAD.MOV.U32 R13, RZ, RZ, R2 ;  /* 0x000000ffff0d7224 */ /* 0x000fe400078e0002 */
[----:B------:R-:W-:Y:S02]  /*17120*/  IMAD.MOV.U32 R12, RZ, RZ, 0x3 ;  /* 0x00000003ff0c7424 */ /* 0x000fe400078e00ff */
[----:B------:R-:W-:-:S07]  /*17130*/  IMAD.MOV.U32 R7, RZ, RZ, R14 ;  /* 0x000000ffff077224 */ /* 0x000fce00078e000e */
[----:B------:R-:W-:Y:S05]  /*17140*/  WARPSYNC.COLLECTIVE R15, `(.L_x_1417) ;  /* 0x000000000f087348 */ /* 0x000fea0003c00000 */
[----:B------:R0:W1:Y:S02]  /*17150*/  SHFL.IDX P6, R14, R13, R12, R11 ;  /* 0x0000000c0d0e7389 */ /* 0x00006400000c000b */
[----:B01----:R-:W-:Y:S01]  /*17160*/  ENDCOLLECTIVE ;  /* 0x000000000000791b */ /* 0x003fe20003800000 */
.L_x_1417:
        /* <DEDUP_REMOVED lines=15> */
.L_x_1418:
[----:B------:R-:W-:Y:S02]  /*17260*/  @P1 IMAD R8, R5, 0x2, R22 ;  /* 0x0000000205081824 */ /* 0x000fe400078e0216 */
[----:B------:R-:W-:Y:S02]  /*17270*/  IMAD.MOV.U32 R13, RZ, RZ, R2 ;  /* 0x000000ffff0d7224 */ /* 0x000fe400078e0002 */
[----:B------:R-:W-:Y:S02]  /*17280*/  IMAD.MOV.U32 R12, RZ, RZ, 0x4 ;  /* 0x00000004ff0c7424 */ /* 0x000fe400078e00ff */
[----:B------:R-:W-:-:S07]  /*17290*/  IMAD.MOV.U32 R7, RZ, RZ, R14 ;  /* 0x000000ffff077224 */ /* 0x000fce00078e000e */
[----:B------:R-:W-:Y:S05]  /*172a0*/  WARPSYNC.COLLECTIVE R15, `(.L_x_1419) ;  /* 0x000000000f087348 */ /* 0x000fea0003c00000 */
[----:B------:R0:W1:Y:S02]  /*172b0*/  SHFL.IDX P6, R14, R13, R12, R11 ;  /* 0x0000000c0d0e7389 */ /* 0x00006400000c000b */
[----:B01----:R-:W-:Y:S01]  /*172c0*/  ENDCOLLECTIVE ;  /* 0x000000000000791b */ /* 0x003fe20003800000 */
.L_x_1419:
        /* <DEDUP_REMOVED lines=15> */
.L_x_1420:
[----:B------:R-:W-:Y:S02]  /*173c0*/  @P1 IMAD R8, R5, 0x2, R22 ;  /* 0x0000000205081824 */ /* 0x000fe400078e0216 */
[----:B------:R-:W-:Y:S02]  /*173d0*/  IMAD.MOV.U32 R13, RZ, RZ, R2 ;  /* 0x000000ffff0d7224 */ /* 0x000fe400078e0002 */
[----:B------:R-:W-:Y:S02]  /*173e0*/  IMAD.MOV.U32 R12, RZ, RZ, 0x5 ;  /* 0x00000005ff0c7424 */ /* 0x000fe400078e00ff */
[----:B------:R-:W-:-:S07]  /*173f0*/  IMAD.MOV.U32 R7, RZ, RZ, R14 ;  /* 0x000000ffff077224 */ /* 0x000fce00078e000e */
[----:B------:R-:W-:Y:S05]  /*17400*/  WARPSYNC.COLLECTIVE R15, `(.L_x_1421) ;  /* 0x000000000f087348 */ /* 0x000fea0003c00000 */
[----:B------:R0:W1:Y:S02]  /*17410*/  SHFL.IDX P6, R14, R13, R12, R11 ;  /* 0x0000000c0d0e7389 */ /* 0x00006400000c000b */
[----:B01----:R-:W-:Y:S01]  /*17420*/  ENDCOLLECTIVE ;  /* 0x000000000000791b */ /* 0x003fe20003800000 */
.L_x_1421:
        /* <DEDUP_REMOVED lines=15> */
.L_x_1422:
[----:B------:R-:W-:Y:S02]  /*17520*/  @P1 IMAD R8, R5, 0x2, R22 ;  /* 0x0000000205081824 */ /* 0x000fe400078e0216 */
[----:B------:R-:W-:Y:S02]  /*17530*/  IMAD.MOV.U32 R13, RZ, RZ, R2 ;  /* 0x000000ffff0d7224 */ /* 0x000fe400078e0002 */
[----:B------:R-:W-:Y:S02]  /*17540*/  IMAD.MOV.U32 R12, RZ, RZ, 0x6 ;  /* 0x00000006ff0c7424 */ /* 0x000fe400078e00ff */
[----:B------:R-:W-:-:S07]  /*17550*/  IMAD.MOV.U32 R7, RZ, RZ, R14 ;  /* 0x000000ffff077224 */ /* 0x000fce00078e000e */
[----:B------:R-:W-:Y:S05]  /*17560*/  WARPSYNC.COLLECTIVE R15, `(.L_x_1423) ;  /* 0x000000000f087348 */ /* 0x000fea0003c00000 */
[----:B------:R0:W1:Y:S02]  /*17570*/  SHFL.IDX P6, R14, R13, R12, R11 ;  /* 0x0000000c0d0e7389 */ /* 0x00006400000c000b */
[----:B01----:R-:W-:Y:S01]  /*17580*/  ENDCOLLECTIVE ;  /* 0x000000000000791b */ /* 0x003fe20003800000 */
.L_x_1423:
        /* <DEDUP_REMOVED lines=15> */
.L_x_1424:
[----:B------:R-:W-:Y:S02]  /*17680*/  @P1 IMAD R8, R5, 0x2, R22 ;  /* 0x0000000205081824 */ /* 0x000fe400078e0216 */
[----:B------:R-:W-:Y:S02]  /*17690*/  IMAD.MOV.U32 R13, RZ, RZ, R2 ;  /* 0x000000ffff0d7224 */ /* 0x000fe400078e0002 */
[----:B------:R-:W-:Y:S02]  /*176a0*/  IMAD.MOV.U32 R12, RZ, RZ, 0x7 ;  /* 0x00000007ff0c7424 */ /* 0x000fe400078e00ff */
[----:B------:R-:W-:-:S07]  /*176b0*/  IMAD.MOV.U32 R7, RZ, RZ, R14 ;  /* 0x000000ffff077224 */ /* 0x000fce00078e000e */
[----:B------:R-:W-:Y:S05]  /*176c0*/  WARPSYNC.COLLECTIVE R15, `(.L_x_1425) ;  /* 0x000000000f087348 */ /* 0x000fea0003c00000 */
[----:B------:R0:W1:Y:S02]  /*176d0*/  SHFL.IDX P6, R14, R13, R12, R11 ;  /* 0x0000000c0d0e7389 */ /* 0x00006400000c000b */
[----:B01----:R-:W-:Y:S01]  /*176e0*/  ENDCOLLECTIVE ;  /* 0x000000000000791b */ /* 0x003fe20003800000 */
.L_x_1425:
[----:B------:R-:W-:-:S05]  /*176f0*/  @P1 LEA R7, P0, R28, R7, 0x1 ;  /* 0x000000071c071211 */ /* 0x000fca00078008ff */
[----:B------:R-:W-:-:S05]  /*17700*/  @P1 IMAD.X R6, RZ, RZ, R6, P0 ;  /* 0x000000ffff061224 */ /* 0x000fca00000e0606 */
[----:B------:R-:W-:Y:S01]  /*17710*/  @P1 LOP3.LUT R7, R7, R6, RZ, 0x3c, !PT ;  /* 0x0000000607071212 */ /* 0x000fe200078e3cff */
[----:B------:R-:W-:-:S03]  /*17720*/  IMAD.MOV.U32 R13, RZ, RZ, R0 ;  /* 0x000000ffff0d7224 */ /* 0x000fc600078e0000 */
[----:B------:R-:W-:-:S04]  /*17730*/  @P1 LOP3.LUT R6, R7, R6, RZ, 0x3c, !PT ;  /* 0x0000000607061212 */ /* 0x000fc800078e3cff */
[----:B------:R-:W-:Y:S01]  /*17740*/  @P1 LOP3.LUT R7, R7, R6, RZ, 0x3c, !PT ;  /* 0x0000000607071212 */ /* 0x000fe200078e3cff */
[----:B------:R-:W-:-:S07]  /*17750*/  IMAD.MOV.U32 R2, RZ, RZ, R14 ;  /* 0x000000ffff027224 */ /* 0x000fce00078e000e */
[----:B------:R-:W-:Y:S05]  /*17760*/  WARPSYNC.COLLECTIVE R15, `(.L_x_1426) ;  /* 0x000000000f087348 */ /* 0x000fea0003c00000 */
[----:B------:R0:W1:Y:S02]  /*17770*/  SHFL.IDX P6, R14, R13, R12, R11 ;  /* 0x0000000c0d0e7389 */ /* 0x00006400000c000b */
[----:B01----:R-:W-:Y:S01]  /*17780*/  ENDCOLLECTIVE ;  /* 0x000000000000791b */ /* 0x003fe20003800000 */
.L_x_1426:
[----:B------:R-:W-:Y:S01]  /*17790*/  @!PT LDS RZ, [RZ] ;  /* 0x00000000fffff984 */ /* 0x000fe20000000800 */
[----:B------:R-:W-:Y:S01]  /*177a0*/  @!PT LDS RZ, [RZ] ;  /* 0x00000000fffff984 */ /* 0x000fe20000000800 */
[----:B------:R-:W-:Y:S01]  /*177b0*/  @!PT LDS RZ, [RZ] ;  /* 0x00000000fffff984 */ /* 0x000fe20000000800 */
[----:B------:R0:W-:Y:S01]  /*177c0*/  @P1 LDGSTS.E.BYPASS.LTC128B.128 [R8+0x11400], desc[UR52][R6.64], !P2 ;  /* 0x1140000006081fae */ /* 0x0001e2000d101d74 */
[----:B------:R-:W-:Y:S01]  /*177d0*/  IMAD.MOV.U32 R0, RZ, RZ, R14 ;  /* 0x000000ffff007224 */ /* 0x000fe200078e000e */
[----:B------:R-:W-:Y:S06]  /*177e0*/  BRA `(.L_x_1427) ;  /* 0xffffffb800087947 */ /* 0x000fec000383ffff */
.L_x_1351:
[----:B------:R-:W-:Y:S02]  /*177f0*/  IMAD.MOV.U32 R13, RZ, RZ, R0 ;  /* 0x000000ffff0d7224 */ /* 0x000fe400078e0000 */
[----:B------:R-:W-:Y:S02]  /*17800*/  IMAD.MOV.U32 R12, RZ, RZ, RZ ;  /* 0x000000ffff0c7224 */ /* 0x000fe400078e00ff */
[----:B------:R-:W-:Y:S02]  /*17810*/  IMAD.MOV.U32 R11, RZ, RZ, 0x181f ;  /* 0x0000181fff0b7424 */ /* 0x000fe400078e00ff */
[----:B------:R-:W-:Y:S02]  /*17820*/  IMAD.MOV.U32 R15, RZ, RZ, -0x1 ;  /* 0xffffffffff0f7424 */ /* 0x000fe400078e00ff */
[----:B------:R-:W-:Y:S02]  /*17830*/  IMAD R3, R29, R10, RZ ;  /* 0x0000000a1d037224 */ /* 0x000fe400078e02ff */
[----:B------:R-:W-:-:S07]  /*17840*/  IMAD.IADD R26, R21, 0x1, R26 ;  /* 0x00000001151a7824 */ /* 0x000fce00078e021a */
[----:B-----5:R-:W-:Y:S05]  /*17850*/  WARPSYNC.COLLECTIVE R15, `(.L_x_1428) ;  /* 0x000000000f087348 */ /* 0x020fea0003c00000 */
[----:B------:R0:W1:Y:S02]  /*17860*/  SHFL.IDX P6, R14, R13, R12, R11 ;  /* 0x0000000c0d0e7389 */ /* 0x00006400000c000b */
[----:B01---5:R-:W-:Y:S01]  /*17870*/  ENDCOLLECTIVE ;  /* 0x000000000000791b */ /* 0x023fe20003800000 */
.L_x_1428:
[C---:B------:R-:W-:Y:S01]  /*17880*/  VIADD R8, R26.reuse, 0x10 ;  /* 0x000000101a087836 */ /* 0x040fe20000000000 */
[----:B------:R-:W-:Y:S01]  /*17890*/  ISETP.GE.AND P2, PT, R26, R3, PT ;  /* 0x000000031a00720c */ /* 0x000fe20003f46270 */
[----:B------:R-:W-:Y:S02]  /*178a0*/  IMAD.MOV.U32 R13, RZ, RZ, R4 ;  /* 0x000000ffff0d7224 */ /* 0x000fe400078e0004 */
[----:B------:R-:W-:-:S10]  /*178b0*/  IMAD.MOV.U32 R6, RZ, RZ, R14 ;  /* 0x000000ffff067224 */ /* 0x000fd400078e000e */
[----:B------:R-:W-:Y:S05]  /*178c0*/  WARPSYNC.COLLECTIVE R15, `(.L_x_1429) ;  /* 0x000000000f087348 */ /* 0x000fea0003c00000 */
[----:B------:R0:W1:Y:S02]  /*178d0*/  SHFL.IDX P6, R14, R13, R12, R11 ;  /* 0x0000000c0d0e7389 */ /* 0x00006400000c000b */
[----:B01----:R-:W-:Y:S01]  /*178e0*/  ENDCOLLECTIVE ;  /* 0x000000000000791b */ /* 0x003fe20003800000 */
.L_x_1429:
[----:B------:R-:W-:Y:S02]  /*178f0*/  IMAD.MOV.U32 R13, RZ, RZ, R0 ;  /* 0x000000ffff0d7224 */ /* 0x000fe400078e0000 */
[----:B------:R-:W-:Y:S02]  /*17900*/  IMAD.MOV.U32 R12, RZ, RZ, 0x1 ;  /* 0x00000001ff0c7424 */ /* 0x000fe400078e00ff */
[----:B------:R-:W-:-:S07]  /*17910*/  IMAD.MOV.U32 R7, RZ, RZ, R14 ;  /* 0x000000ffff077224 */ /* 0x000fce00078e000e */
[----:B------:R-:W-:Y:S05]  /*17920*/  WARPSYNC.COLLECTIVE R15, `(.L_x_1430) ;  /* 0x000000000f087348 */ /* 0x000fea0003c00000 */
[----:B------:R0:W1:Y:S02]  /*17930*/  SHFL.IDX P6, R14, R13, R12, R11 ;  /* 0x0000000c0d0e7389 */ /* 0x00006400000c000b */
[----:B01----:R-:W-:Y:S01]  /*17940*/  ENDCOLLECTIVE ;  /* 0x000000000000791b */ /* 0x003fe20003800000 */
.L_x_1430:
        /* <DEDUP_REMOVED lines=15> */
.L_x_1431:
[----:B------:R-:W-:Y:S02]  /*17a40*/  IMAD.MOV.U32 R13, RZ, RZ, R0 ;  /* 0x000000ffff0d7224 */ /* 0x000fe400078e0000 */
[----:B------:R-:W-:Y:S02]  /*17a50*/  IMAD.MOV.U32 R12, RZ, RZ, 0x2 ;  /* 0x00000002ff0c7424 */ /* 0x000fe400078e00ff */
[----:B------:R-:W-:-:S07]  /*17a60*/  IMAD.MOV.U32 R7, RZ, RZ, R14 ;  /* 0x000000ffff077224 */ /* 0x000fce00078e000e */
[----:B------:R-:W-:Y:S05]  /*17a70*/  WARPSYNC.COLLECTIVE R15, `(.L_x_1432) ;  /* 0x000000000f087348 */ /* 0x000fea0003c00000 */
[----:B------:R0:W1:Y:S02]  /*17a80*/  SHFL.IDX P6, R14, R13, R12, R11 ;  /* 0x0000000c0d0e7389 */ /* 0x00006400000c000b */
[----:B01----:R-:W-:Y:S01]  /*17a90*/  ENDCOLLECTIVE ;  /* 0x000000000000791b */ /* 0x003fe20003800000 */
.L_x_1432:
        /* <DEDUP_REMOVED lines=16> */
.L_x_1433:
[----:B------:R-:W-:Y:S02]  /*17ba0*/  IMAD.MOV.U32 R13, RZ, RZ, R0 ;  /* 0x000000ffff0d7224 */ /* 0x000fe400078e0000 */
[----:B------:R-:W-:Y:S02]  /*17bb0*/  IMAD.MOV.U32 R12, RZ, RZ, 0x3 ;  /* 0x00000003ff0c7424 */ /* 0x000fe400078e00ff */
[----:B------:R-:W-:-:S07]  /*17bc0*/  IMAD.MOV.U32 R7, RZ, RZ, R14 ;  /* 0x000000ffff077224 */ /* 0x000fce00078e000e */
[----:B------:R-:W-:Y:S05]  /*17bd0*/  WARPSYNC.COLLECTIVE R15, `(.L_x_1434) ;  /* 0x000000000f087348 */ /* 0x000fea0003c00000 */
[----:B------:R0:W1:Y:S02]  /*17be0*/  SHFL.IDX P6, R14, R13, R12, R11 ;  /* 0x0000000c0d0e7389 */ /* 0x00006400000c000b */
[----:B01----:R-:W-:Y:S01]  /*17bf0*/  ENDCOLLECTIVE ;  /* 0x000000000000791b */ /* 0x003fe20003800000 */
.L_x_1434:
        /* <DEDUP_REMOVED lines=16> */
.L_x_1435:
[----:B------:R-:W-:Y:S02]  /*17d00*/  IMAD.MOV.U32 R13, RZ, RZ, R0 ;  /* 0x000000ffff0d7224 */ /* 0x000fe400078e0000 */
[----:B------:R-:W-:Y:S02]  /*17d10*/  IMAD.MOV.U32 R12, RZ, RZ, 0x4 ;  /* 0x00000004ff0c7424 */ /* 0x000fe400078e00ff */
[----:B------:R-:W-:-:S07]  /*17d20*/  IMAD.MOV.U32 R7, RZ, RZ, R14 ;  /* 0x000000ffff077224 */ /* 0x000fce00078e000e */
[----:B------:R-:W-:Y:S05]  /*17d30*/  WARPSYNC.COLLECTIVE R15, `(.L_x_1436) ;  /* 0x000000000f087348 */ /* 0x000fea0003c00000 */
[----:B------:R0:W1:Y:S02]  /*17d40*/  SHFL.IDX P6, R14, R13, R12, R11 ;  /* 0x0000000c0d0e7389 */ /* 0x00006400000c000b */
[----:B01----:R-:W-:Y:S01]  /*17d50*/  ENDCOLLECTIVE ;  /* 0x000000000000791b */ /* 0x003fe20003800000 */
.L_x_1436:
        /* <DEDUP_REMOVED lines=16> */
.L_x_1437:
[----:B------:R-:W-:Y:S02]  /*17e60*/  IMAD.MOV.U32 R13, RZ, RZ, R0 ;  /* 0x000000ffff0d7224 */ /* 0x000fe400078e0000 */
[----:B------:R-:W-:Y:S02]  /*17e70*/  IMAD.MOV.U32 R12, RZ, RZ, 0x5 ;  /* 0x00000005ff0c7424 */ /* 0x000fe400078e00ff */
[----:B------:R-:W-:-:S07]  /*17e80*/  IMAD.MOV.U32 R7, RZ, RZ, R14 ;  /* 0x000000ffff077224 */ /* 0x000fce00078e000e */
[----:B------:R-:W-:Y:S05]  /*17e90*/  WARPSYNC.COLLECTIVE R15, `(.L_x_1438) ;  /* 0x000000000f087348 */ /* 0x000fea0003c00000 */
[----:B------:R0:W1:Y:S02]  /*17ea0*/  SHFL.IDX P6, R14, R13, R12, R11 ;  /* 0x0000000c0d0e7389 */ /* 0x00006400000c000b */
[----:B01----:R-:W-:Y:S01]  /*17eb0*/  ENDCOLLECTIVE ;  /* 0x000000000000791b */ /* 0x003fe20003800000 */
.L_x_1438:
        /* <DEDUP_REMOVED lines=16> */
.L_x_1439:
[----:B------:R-:W-:Y:S02]  /*17fc0*/  IMAD.MOV.U32 R13, RZ, RZ, R0 ;  /* 0x000000ffff0d7224 */ /* 0x000fe400078e0000 */
[----:B------:R-:W-:Y:S02]  /*17fd0*/  IMAD.MOV.U32 R12, RZ, RZ, 0x6 ;  /* 0x00000006ff0c7424 */ /* 0x000fe400078e00ff */
[----:B------:R-:W-:-:S07]  /*17fe0*/  IMAD.MOV.U32 R7, RZ, RZ, R14 ;  /* 0x000000ffff077224 */ /* 0x000fce00078e000e */
[----:B------:R-:W-:Y:S05]  /*17ff0*/  WARPSYNC.COLLECTIVE R15, `(.L_x_1440) ;  /* 0x000000000f087348 */ /* 0x000fea0003c00000 */
[----:B------:R0:W1:Y:S02]  /*18000*/  SHFL.IDX P6, R14, R13, R12, R11 ;  /* 0x0000000c0d0e7389 */ /* 0x00006400000c000b */
[----:B01----:R-:W-:Y:S01]  /*18010*/  ENDCOLLECTIVE ;  /* 0x000000000000791b */ /* 0x003fe20003800000 */
.L_x_1440:
        /* <DEDUP_REMOVED lines=16> */
.L_x_1441:
[----:B------:R-:W-:Y:S02]  /*18120*/  IMAD.MOV.U32 R13, RZ, RZ, R0 ;  /* 0x000000ffff0d7224 */ /* 0x000fe400078e0000 */
[----:B------:R-:W-:Y:S02]  /*18130*/  IMAD.MOV.U32 R12, RZ, RZ, 0x7 ;  /* 0x00000007ff0c7424 */ /* 0x000fe400078e00ff */
[----:B------:R-:W-:-:S07]  /*18140*/  IMAD.MOV.U32 R7, RZ, RZ, R14 ;  /* 0x000000ffff077224 */ /* 0x000fce00078e000e */
[----:B------:R-:W-:Y:S05]  /*18150*/  WARPSYNC.COLLECTIVE R15, `(.L_x_1442) ;  /* 0x000000000f087348 */ /* 0x000fea0003c00000 */
[----:B------:R0:W1:Y:S02]  /*18160*/  SHFL.IDX P6, R14, R13, R12, R11 ;  /* 0x0000000c0d0e7389 */ /* 0x00006400000c000b */
[----:B01----:R-:W-:Y:S01]  /*18170*/  ENDCOLLECTIVE ;  /* 0x000000000000791b */ /* 0x003fe20003800000 */
.L_x_1442:
[----:B------:R-:W-:-:S05]  /*18180*/  @!P1 LEA R7, P2, R28, R7, 0x1 ;  /* 0x000000071c079211 */ /* 0x000fca00078408ff */
[----:B------:R-:W-:-:S05]  /*18190*/  @!P1 IMAD.X R6, RZ, RZ, R6, P2 ;  /* 0x000000ffff069224 */ /* 0x000fca00010e0606 */
[-C--:B------:R-:W-:Y:S01]  /*181a0*/  @!P1 LOP3.LUT R7, R7, R6.reuse, RZ, 0x3c, !PT ;  /* 0x0000000607079212 */ /* 0x080fe200078e3cff */
[----:B------:R-:W-:Y:S02]  /*181b0*/  IMAD.MOV.U32 R13, RZ, RZ, R4 ;  /* 0x000000ffff0d7224 */ /* 0x000fe400078e0004 */
[----:B------:R-:W-:Y:S01]  /*181c0*/  VIADD R4, R26, 0x70 ;  /* 0x000000701a047836 */ /* 0x000fe20000000000 */
[----:B------:R-:W-:-:S04]  /*181d0*/  @!P1 LOP3.LUT R6, R7, R6, RZ, 0x3c, !PT ;  /* 0x0000000607069212 */ /* 0x000fc800078e3cff */
[----:B------:R-:W-:Y:S01]  /*181e0*/  @!P1 LOP3.LUT R7, R7, R6, RZ, 0x3c, !PT ;  /* 0x0000000607079212 */ /* 0x000fe200078e3cff */
[----:B------:R-:W-:-:S07]  /*181f0*/  IMAD.MOV.U32 R0, RZ, RZ, R14 ;  /* 0x000000ffff007224 */ /* 0x000fce00078e000e */
[----:B------:R-:W-:Y:S05]  /*18200*/  WARPSYNC.COLLECTIVE R15, `(.L_x_1443) ;  /* 0x000000000f087348 */ /* 0x000fea0003c00000 */
[----:B------:R0:W1:Y:S02]  /*18210*/  SHFL.IDX P6, R14, R13, R12, R11 ;  /* 0x0000000c0d0e7389 */ /* 0x00006400000c000b */
[----:B01----:R-:W-:Y:S01]  /*18220*/  ENDCOLLECTIVE ;  /* 0x000000000000791b */ /* 0x003fe20003800000 */
.L_x_1443:
[----:B------:R-:W-:Y:S01]  /*18230*/  @!PT LDS RZ, [RZ] ;  /* 0x00000000fffff984 */ /* 0x000fe20000000800 */
[----:B------:R-:W-:Y:S01]  /*18240*/  @!PT LDS RZ, [RZ] ;  /* 0x00000000fffff984 */ /* 0x000fe20000000800 */
[----:B------:R-:W-:Y:S01]  /*18250*/  @!PT LDS RZ, [RZ] ;  /* 0x00000000fffff984 */ /* 0x000fe20000000800 */
[----:B------:R0:W-:Y:S01]  /*18260*/  @!P1 LDGSTS.E.BYPASS.LTC128B.128 [R20+0xb400], desc[UR52][R6.64], !P0 ;  /* 0x0b40000006149fae */ /* 0x0001e2000c101d74 */
[----:B------:R-:W-:Y:S01]  /*18270*/  ISETP.GE.AND P1, PT, R4, R3, PT ;  /* 0x000000030400720c */ /* 0x000fe20003f26270 */
[----:B------:R-:W-:Y:S02]  /*18280*/  IMAD.MOV.U32 R13, RZ, RZ, R2 ;  /* 0x000000ffff0d7224 */ /* 0x000fe400078e0002 */
[----:B------:R-:W-:Y:S02]  /*18290*/  IMAD.MOV.U32 R12, RZ, RZ, RZ ;  /* 0x000000ffff0c7224 */ /* 0x000fe400078e00ff */
[----:B0-----:R-:W-:-:S08]  /*182a0*/  IMAD.MOV.U32 R6, RZ, RZ, R14 ;  /* 0x000000ffff067224 */ /* 0x001fd000078e000e */
[----:B------:R-:W-:Y:S05]  /*182b0*/  WARPSYNC.COLLECTIVE R15, `(.L_x_1444) ;  /* 0x000000000f087348 */ /* 0x000fea0003c00000 */
[----:B------:R0:W1:Y:S02]  /*182c0*/  SHFL.IDX P6, R14, R13, R12, R11 ;  /* 0x0000000c0d0e7389 */ /* 0x00006400000c000b */
[----:B01----:R-:W-:Y:S01]  /*182d0*/  ENDCOLLECTIVE ;  /* 0x000000000000791b */ /* 0x003fe20003800000 */
.L_x_1444:
[----:B------:R-:W-:-:S05]  /*182e0*/  @!P1 LEA R6, P3, R28, R6, 0x1 ;  /* 0x000000061c069211 */ /* 0x000fca00078608ff */
[----:B------:R-:W-:Y:S02]  /*182f0*/  @!P1 IMAD.X R7, RZ, RZ, R0, P3 ;  /* 0x000000ffff079224 */ /* 0x000fe400018e0600 */
[----:B------:R-:W-:-:S03]  /*18300*/  VIADD R0, R26, 0x80 ;  /* 0x000000801a007836 */ /* 0x000fc60000000000 */
[----:B------:R-:W-:Y:S01]  /*18310*/  @!PT LDS RZ, [RZ] ;  /* 0x00000000fffff984 */ /* 0x000fe20000000800 */
[----:B------:R-:W-:Y:S01]  /*18320*/  @!PT LDS RZ, [RZ] ;  /* 0x00000000fffff984 */ /* 0x000fe20000000800 */
[----:B------:R-:W-:Y:S01]  /*18330*/  @!PT LDS RZ, [RZ] ;  /* 0x00000000fffff984 */ /* 0x000fe20000000800 */
[----:B------:R0:W-:Y:S01]  /*18340*/  @!P1 LDGSTS.E.BYPASS.LTC128B.128 [R20+0xbc00], desc[UR52][R6.64], !P0 ;  /* 0x0bc0000006149fae */ /* 0x0001e2000c101d74 */
[----:B------:R-:W-:Y:S01]  /*18350*/  IMAD.MOV.U32 R13, RZ, RZ, R5 ;  /* 0x000000ffff0d7224 */ /* 0x000fe200078e0005 */
[----:B------:R-:W-:Y:S01]  /*18360*/  ISETP.GE.AND P1, PT, R0, R3, PT ;  /* 0x000000030000720c */ /* 0x000fe20003f26270 */
[----:B------:R-:W-:-:S12]  /*18370*/  IMAD.MOV.U32 R0, RZ, RZ, R14 ;  /* 0x000000ffff007224 */ /* 0x000fd800078e000e */
[----:B0-----:R-:W-:Y:S05]  /*18380*/  WARPSYNC.COLLECTIVE R15, `(.L_x_1445) ;  /* 0x000000000f087348 */ /* 0x001fea0003c00000 */
[----:B------:R1:W2:Y:S02]  /*18390*/  SHFL.IDX P6, R14, R13, R12, R11 ;  /* 0x0000000c0d0e7389 */ /* 0x0002a400000c000b */
[----:B012---:R-:W-:Y:S01]  /*183a0*/  ENDCOLLECTIVE ;  /* 0x000000000000791b */ /* 0x007fe20003800000 */
.L_x_1445:
[----:B------:R-:W-:Y:S02]  /*183b0*/  IMAD.MOV.U32 R13, RZ, RZ, R2 ;  /* 0x000000ffff0d7224 */ /* 0x000fe400078e0002 */
[----:B------:R-:W-:Y:S02]  /*183c0*/  IMAD.MOV.U32 R12, RZ, RZ, 0x1 ;  /* 0x00000001ff0c7424 */ /* 0x000fe400078e00ff */
[----:B------:R-:W-:-:S07]  /*183d0*/  IMAD.MOV.U32 R4, RZ, RZ, R14 ;  /* 0x000000ffff047224 */ /* 0x000fce00078e000e */
[----:B------:R-:W-:Y:S05]  /*183e0*/  WARPSYNC.COLLECTIVE R15, `(.L_x_1446) ;  /* 0x000000000f087348 */ /* 0x000fea0003c00000 */
[----:B------:R0:W1:Y:S02]  /*183f0*/  SHFL.IDX P6, R14, R13, R12, R11 ;  /* 0x0000000c0d0e7389 */ /* 0x00006400000c000b */
[----:B01----:R-:W-:Y:S01]  /*18400*/  ENDCOLLECTIVE ;  /* 0x000000000000791b */ /* 0x003fe20003800000 */
.L_x_1446:
[----:B------:R-:W-:-:S05]  /*18410*/  @!P1 LEA R4, P3, R28, R4, 0x1 ;  /* 0x000000041c049211 */ /* 0x000fca00078608ff */
[----:B------:R-:W-:Y:S02]  /*18420*/  @!P1 IMAD.X R0, RZ, RZ, R0, P3 ;  /* 0x000000ffff009224 */ /* 0x000fe400018e0600 */
[----:B------:R-:W-:Y:S02]  /*18430*/  @!P1 IMAD.MOV.U32 R6, RZ, RZ, R4 ;  /* 0x000000ffff069224 */ /* 0x000fe400078e0004 */
[----:B------:R-:W-:Y:S02]  /*18440*/  @!P1 IMAD.MOV.U32 R7, RZ, RZ, R0 ;  /* 0x000000ffff079224 */ /* 0x000fe400078e0000 */
[C---:B------:R-:W-:Y:S02]  /*18450*/  VIADD R0, R26.reuse, 0x90 ;  /* 0x000000901a007836 */ /* 0x040fe40000000000 */
[----:B------:R-:W-:Y:S01]  /*18460*/  IMAD.MOV.U32 R13, RZ, RZ, R5 ;  /* 0x000000ffff0d7224 */ /* 0x000fe200078e0005 */
[----:B------:R-:W-:Y:S01]  /*18470*/  @!PT LDS RZ, [RZ] ;  /* 0x00000000fffff984 */ /* 0x000fe20000000800 */
[----:B------:R-:W-:Y:S01]  /*18480*/  @!PT LDS RZ, [RZ] ;  /* 0x00000000fffff984 */ /* 0x000fe20000000800 */
[----:B------:R-:W-:Y:S01]  /*18490*/  @!PT LDS RZ, [RZ] ;  /* 0x00000000fffff984 */ /* 0x000fe20000000800 */
[----:B------:R0:W-:Y:S01]  /*184a0*/  @!P1 LDGSTS.E.BYPASS.LTC128B.128 [R20+0xc400], desc[UR52][R6.64], !P0 ;  /* 0x0c40000006149fae */ /* 0x0001e2000c101d74 */
[----:B------:R-:W-:Y:S01]  /*184b0*/  VIADD R4, R26, 0xa0 ;  /* 0x000000a01a047836 */ /* 0x000fe20000000000 */
[----:B------:R-:W-:Y:S01]  /*184c0*/  ISETP.GE.AND P1, PT, R0, R3, PT ;  /* 0x000000030000720c */ /* 0x000fe20003f26270 */
[----:B------:R-:W-:-:S12]  /*184d0*/  IMAD.MOV.U32 R0, RZ, RZ, R14 ;  /* 0x000000ffff007224 */ /* 0x000fd800078e000e */
[----:B0-----:R-:W-:Y:S05]  /*184e0*/  WARPSYNC.COLLECTIVE R15, `(.L_x_1447) ;  /* 0x000000000f087348 */ /* 0x001fea0003c00000 */
[----:B------:R1:W2:Y:S02]  /*184f0*/  SHFL.IDX P6, R14, R13, R12, R11 ;  /* 0x0000000c0d0e7389 */ /* 0x0002a400000c000b */
[----:B012---:R-:W-:Y:S01]  /*18500*/  ENDCOLLECTIVE ;  /* 0x000000000000791b */ /* 0x007fe20003800000 */
.L_x_1447:
[----:B------:R-:W-:Y:S02]  /*18510*/  IMAD.MOV.U32 R13, RZ, RZ, R2 ;  /* 0x000000ffff0d7224 */ /* 0x000fe400078e0002 */
[----:B------:R-:W-:Y:S02]  /*18520*/  IMAD.MOV.U32 R12, RZ, RZ, 0x2 ;  /* 0x00000002ff0c7424 */ /* 0x000fe400078e00ff */
[----:B------:R-:W-:-:S07]  /*18530*/  IMAD.MOV.U32 R6, RZ, RZ, R14 ;  /* 0x000000ffff067224 */ /* 0x000fce00078e000e */
[----:B------:R-:W-:Y:S05]  /*18540*/  WARPSYNC.COLLECTIVE R15, `(.L_x_1448) ;  /* 0x000000000f087348 */ /* 0x000fea0003c00000 */
[----:B------:R0:W1:Y:S02]  /*18550*/  SHFL.IDX P6, R14, R13, R12, R11 ;  /* 0x0000000c0d0e7389 */ /* 0x00006400000c000b */
[----:B01----:R-:W-:Y:S01]  /*18560*/  ENDCOLLECTIVE ;  /* 0x000000000000791b */ /* 0x003fe20003800000 */
.L_x_1448:
[----:B------:R-:W-:-:S05]  /*18570*/  @!P1 LEA R6, P2, R28, R6, 0x1 ;  /* 0x000000061c069211 */ /* 0x000fca00078408ff */
[----:B------:R-:W-:Y:S01]  /*18580*/  @!P1 IMAD.X R0, RZ, RZ, R0, P2 ;  /* 0x000000ffff009224 */ /* 0x000fe200010e0600 */
[----:B------:R-:W-:-:S03]  /*18590*/  ISETP.GE.AND P2, PT, R4, R3, PT ;  /* 0x000000030400720c */ /* 0x000fc60003f46270 */
[----:B------:R-:W-:Y:S02]  /*185a0*/  @!P1 IMAD.MOV.U32 R7, RZ, RZ, R0 ;  /* 0x000000ffff079224 */ /* 0x000fe400078e0000 */
[----:B------:R-:W-:-:S03]  /*185b0*/  IMAD.MOV.U32 R13, RZ, RZ, R5 ;  /* 0x000000ffff0d7224 */ /* 0x000fc600078e0005 */
        /* <DEDUP_REMOVED lines=8> */
.L_x_1449:
[----:B------:R-:W-:Y:S02]  /*18640*/  IMAD.MOV.U32 R13, RZ, RZ, R2 ;  /* 0x000000ffff0d7224 */ /* 0x000fe400078e0002 */
[----:B------:R-:W-:Y:S02]  /*18650*/  IMAD.MOV.U32 R12, RZ, RZ, 0x3 ;  /* 0x00000003ff0c7424 */ /* 0x000fe400078e00ff */
[----:B------:R-:W-:-:S07]  /*18660*/  IMAD.MOV.U32 R6, RZ, RZ, R14 ;  /* 0x000000ffff067224 */ /* 0x000fce00078e000e */
[----:B------:R-:W-:Y:S05]  /*18670*/  WARPSYNC.COLLECTIVE R15, `(.L_x_1450) ;  /* 0x000000000f087348 */ /* 0x000fea0003c00000 */
[----:B------:R0:W1:Y:S02]  /*18680*/  SHFL.IDX P6, R14, R13, R12, R11 ;  /* 0x0000000c0d0e7389 */ /* 0x00006400000c000b */
[----:B01----:R-:W-:Y:S01]  /*18690*/  ENDCOLLECTIVE ;  /* 0x000000000000791b */ /* 0x003fe20003800000 */
.L_x_1450:
[----:B------:R-:W-:-:S05]  /*186a0*/  @!P2 LEA R6, P1, R28, R6, 0x1 ;  /* 0x000000061c06a211 */ /* 0x000fca00078208ff */
[----:B------:R-:W-:-:S04]  /*186b0*/  @!P2 IMAD.X R0, RZ, RZ, R0, P1 ;  /* 0x000000ffff00a224 */ /* 0x000fc800008e0600 */
        /* <DEDUP_REMOVED lines=10> */
.L_x_1451:
[----:B------:R-:W-:Y:S01]  /*18760*/  IMAD.MOV.U32 R2, RZ, RZ, R14 ;  /* 0x000000ffff027224 */ /* 0x000fe200078e000e */
[----:B------:R-:W-:Y:S06]  /*18770*/  BRA `(.L_x_1452) ;  /* 0xffffffb400e87947 */ /* 0x000fec000383ffff */
.L_x_1354:
[----:B0-----:R0:W1:Y:S02]  /*18780*/  SYNCS.PHASECHK.TRANS64.TRYWAIT P0, [R22+URZ+0x16820], R0 ;  /* 0x01682000160075a7 */ /* 0x001064000800017f */
[----:B-1----:R-:W-:Y:S05]  /*18790*/  @!P0 NANOSLEEP.SYNCS 0x989680 ;  /* 0x009896800000895d */ /* 0x002fea0003900000 */
[----:B------:R-:W1:Y:S02]  /*187a0*/  @!P0 SYNCS.PHASECHK.TRANS64 P0, [R22+URZ+0x16820], R0 ;  /* 0x01682000160085a7 */ /* 0x000e64000800007f */
[----:B-1----:R-:W-:Y:S05]  /*187b0*/  @!P0 BRA `(.L_x_1354) ;  /* 0xfffffffc00f08947 */ /* 0x002fea000383ffff */
[----:B------:R-:W-:Y:S05]  /*187c0*/  BRA `(.L_x_1453) ;  /* 0xffffffb800447947 */ /* 0x000fea000383ffff */
.L_x_1359:
[----:B0-----:R0:W1:Y:S02]  /*187d0*/  SYNCS.PHASECHK.TRANS64.TRYWAIT P0, [R5+URZ+0x16840], R2 ;  /* 0x01684002050075a7 */ /* 0x001064000800017f */
[----:B-1----:R-:W-:Y:S05]  /*187e0*/  @!P0 NANOSLEEP.SYNCS 0x989680 ;  /* 0x009896800000895d */ /* 0x002fea0003900000 */
[----:B------:R-:W1:Y:S02]  /*187f0*/  @!P0 SYNCS.PHASECHK.TRANS64 P0, [R5+URZ+0x16840], R2 ;  /* 0x01684002050085a7 */ /* 0x000e64000800007f */
[----:B-1----:R-:W-:Y:S05]  /*18800*/  @!P0 BRA `(.L_x_1359) ;  /* 0xfffffffc00f08947 */ /* 0x002fea000383ffff */
[----:B------:R-:W-:Y:S05]  /*18810*/  BRA `(.L_x_1454) ;  /* 0xffffffbc001c7947 */ /* 0x000fea000383ffff */
.L_x_1360:
        /* <DEDUP_REMOVED lines=8> */
.L_x_1456:
[----:B------:R-:W-:Y:S05]  /*188a0*/  BSYNC B1 ;  /* 0x0000000000017941 */ /* 0x000fea0003800000 */
.L_x_1455:
[----:B------:R-:W-:Y:S02]  /*188b0*/  IMAD.MOV.U32 R13, RZ, RZ, R9 ;  /* 0x000000ffff0d7224 */ /* 0x000fe400078e0009 */
[----:B------:R-:W-:Y:S02]  /*188c0*/  IMAD.MOV.U32 R12, RZ, RZ, RZ ;  /* 0x000000ffff0c7224 */ /* 0x000fe400078e00ff */
[----:B------:R-:W-:Y:S02]  /*188d0*/  IMAD.MOV.U32 R11, RZ, RZ, 0x181f ;  /* 0x0000181fff0b7424 */ /* 0x000fe400078e00ff */
[----:B------:R-:W-:Y:S02]  /*188e0*/  IMAD.MOV.U32 R15, RZ, RZ, -0x1 ;  /* 0xffffffffff0f7424 */ /* 0x000fe400078e00ff */
[----:B------:R-:W-:Y:S02]  /*188f0*/  IMAD.MOV.U32 R3, RZ, RZ, R14 ;  /* 0x000000ffff037224 */ /* 0x000fe400078e000e */
[----:B------:R-:W-:-:S07]  /*18900*/  IMAD.SHL.U32 R7, R28, 0x2, RZ ;  /* 0x000000021c077824 */ /* 0x000fce00078e00ff */
[----:B------:R-:W-:Y:S05]  /*18910*/  WARPSYNC.COLLECTIVE R15, `(.L_x_1457) ;  /* 0x000000000f087348 */ /* 0x000fea0003c00000 */
[----:B------:R0:W1:Y:S02]  /*18920*/  SHFL.IDX P6, R14, R13, R12, R11 ;  /* 0x0000000c0d0e7389 */ /* 0x00006400000c000b */
[----:B01----:R-:W-:Y:S01]  /*18930*/  ENDCOLLECTIVE ;  /* 0x000000000000791b */ /* 0x003fe20003800000 */
.L_x_1457:
[----:B------:R-:W-:Y:S02]  /*18940*/  IMAD R8, R8, 0x2, R22 ;  /* 0x0000000208087824 */ /* 0x000fe400078e0216 */
[----:B------:R-:W-:Y:S02]  /*18950*/  IMAD.MOV.U32 R13, RZ, RZ, R10 ;  /* 0x000000ffff0d7224 */ /* 0x000fe400078e000a */
[----:B------:R-:W-:Y:S02]  /*18960*/  IMAD.MOV.U32 R12, RZ, RZ, 0x1 ;  /* 0x00000001ff0c7424 */ /* 0x000fe400078e00ff */
[----:B------:R-:W-:-:S07]  /*18970*/  IMAD.MOV.U32 R2, RZ, RZ, R14 ;  /* 0x000000ffff027224 */ /* 0x000fce00078e000e */
[----:B------:R-:W-:Y:S05]  /*18980*/  WARPSYNC.COLLECTIVE R15, `(.L_x_1458) ;  /* 0x000000000f087348 */ /* 0x000fea0003c00000 */
[----:B------:R0:W1:Y:S02]  /*18990*/  SHFL.IDX P6, R14, R13, R12, R11 ;  /* 0x0000000c0d0e7389 */ /* 0x00006400000c000b */
[----:B01----:R-:W-:Y:S01]  /*189a0*/  ENDCOLLECTIVE ;  /* 0x000000000000791b */ /* 0x003fe20003800000 */
.L_x_1458:
        /* <DEDUP_REMOVED lines=11> */
.L_x_1459:
[----:B------:R-:W-:Y:S02]  /*18a60*/  IMAD.MOV.U32 R13, RZ, RZ, R10 ;  /* 0x000000ffff0d7224 */ /* 0x000fe400078e000a */
[----:B------:R-:W-:Y:S02]  /*18a70*/  IMAD.MOV.U32 R12, RZ, RZ, 0x2 ;  /* 0x00000002ff0c7424 */ /* 0x000fe400078e00ff */
[----:B------:R-:W-:-:S07]  /*18a80*/  IMAD.MOV.U32 R2, RZ, RZ, R14 ;  /* 0x000000ffff027224 */ /* 0x000fce00078e000e */
[----:B------:R-:W-:Y:S05]  /*18a90*/  WARPSYNC.COLLECTIVE R15, `(.L_x_1460) ;  /* 0x000000000f087348 */ /* 0x000fea0003c00000 */
[----:B------:R0:W1:Y:S02]  /*18aa0*/  SHFL.IDX P6, R14, R13, R12, R11 ;  /* 0x0000000c0d0e7389 */ /* 0x00006400000c000b */
[----:B01----:R-:W-:Y:S01]  /*18ab0*/  ENDCOLLECTIVE ;  /* 0x000000000000791b */ /* 0x003fe20003800000 */
.L_x_1460:
        /* <DEDUP_REMOVED lines=11> */
.L_x_1461:
[----:B------:R-:W-:Y:S02]  /*18b70*/  IMAD.MOV.U32 R13, RZ, RZ, R10 ;  /* 0x000000ffff0d7224 */ /* 0x000fe400078e000a */
[----:B------:R-:W-:Y:S02]  /*18b80*/  IMAD.MOV.U32 R12, RZ, RZ, 0x3 ;  /* 0x00000003ff0c7424 */ /* 0x000fe400078e00ff */
[----:B------:R-:W-:-:S07]  /*18b90*/  IMAD.MOV.U32 R2, RZ, RZ, R14 ;  /* 0x000000ffff027224 */ /* 0x000fce00078e000e */
[----:B------:R-:W-:Y:S05]  /*18ba0*/  WARPSYNC.COLLECTIVE R15, `(.L_x_1462) ;  /* 0x000000000f087348 */ /* 0x000fea0003c00000 */
[----:B------:R0:W1:Y:S02]  /*18bb0*/  SHFL.IDX P6, R14, R13, R12, R11 ;  /* 0x0000000c0d0e7389 */ /* 0x00006400000c000b */
[----:B01----:R-:W-:Y:S01]  /*18bc0*/  ENDCOLLECTIVE ;  /* 0x000000000000791b */ /* 0x003fe20003800000 */
.L_x_1462:
        /* <DEDUP_REMOVED lines=11> */
.L_x_1463:
[----:B------:R-:W-:Y:S02]  /*18c80*/  IMAD.MOV.U32 R13, RZ, RZ, R10 ;  /* 0x000000ffff0d7224 */ /* 0x000fe400078e000a */
[----:B------:R-:W-:Y:S02]  /*18c90*/  IMAD.MOV.U32 R12, RZ, RZ, 0x4 ;  /* 0x00000004ff0c7424 */ /* 0x000fe400078e00ff */
[----:B------:R-:W-:-:S07]  /*18ca0*/  IMAD.MOV.U32 R2, RZ, RZ, R14 ;  /* 0x000000ffff027224 */ /* 0x000fce00078e000e */
[----:B------:R-:W-:Y:S05]  /*18cb0*/  WARPSYNC.COLLECTIVE R15, `(.L_x_1464) ;  /* 0x000000000f087348 */ /* 0x000fea0003c00000 */
[----:B------:R0:W1:Y:S02]  /*18cc0*/  SHFL.IDX P6, R14, R13, R12, R11 ;  /* 0x0000000c0d0e7389 */ /* 0x00006400000c000b */
[----:B01----:R-:W-:Y:S01]  /*18cd0*/  ENDCOLLECTIVE ;  /* 0x000000000000791b */ /* 0x003fe20003800000 */
.L_x_1464:
        /* <DEDUP_REMOVED lines=11> */
.L_x_1465:
[----:B------:R-:W-:Y:S02]  /*18d90*/  IMAD.MOV.U32 R13, RZ, RZ, R10 ;  /* 0x000000ffff0d7224 */ /* 0x000fe400078e000a */
[----:B------:R-:W-:Y:S02]  /*18da0*/  IMAD.MOV.U32 R12, RZ, RZ, 0x5 ;  /* 0x00000005ff0c7424 */ /* 0x000fe400078e00ff */
[----:B------:R-:W-:-:S07]  /*18db0*/  IMAD.MOV.U32 R2, RZ, RZ, R14 ;  /* 0x000000ffff027224 */ /* 0x000fce00078e000e */
[----:B------:R-:W-:Y:S05]  /*18dc0*/  WARPSYNC.COLLECTIVE R15, `(.L_x_1466) ;  /* 0x000000000f087348 */ /* 0x000fea0003c00000 */
[----:B------:R0:W1:Y:S02]  /*18dd0*/  SHFL.IDX P6, R14, R13, R12, R11 ;  /* 0x0000000c0d0e7389 */ /* 0x00006400000c000b */
[----:B01----:R-:W-:Y:S01]  /*18de0*/  ENDCOLLECTIVE ;  /* 0x000000000000791b */ /* 0x003fe20003800000 */
.L_x_1466:
        /* <DEDUP_REMOVED lines=11> */
.L_x_1467:
[----:B------:R-:W-:Y:S02]  /*18ea0*/  IMAD.MOV.U32 R13, RZ, RZ, R10 ;  /* 0x000000ffff0d7224 */ /* 0x000fe400078e000a */
[----:B------:R-:W-:Y:S02]  /*18eb0*/  IMAD.MOV.U32 R12, RZ, RZ, 0x6 ;  /* 0x00000006ff0c7424 */ /* 0x000fe400078e00ff */
[----:B------:R-:W-:-:S07]  /*18ec0*/  IMAD.MOV.U32 R2, RZ, RZ, R14 ;  /* 0x000000ffff027224 */ /* 0x000fce00078e000e */
[----:B------:R-:W-:Y:S05]  /*18ed0*/  WARPSYNC.COLLECTIVE R15, `(.L_x_1468) ;  /* 0x000000000f087348 */ /* 0x000fea0003c00000 */
[----:B------:R0:W1:Y:S02]  /*18ee0*/  SHFL.IDX P6, R14, R13, R12, R11 ;  /* 0x0000000c0d0e7389 */ /* 0x00006400000c000b */
[----:B01----:R-:W-:Y:S01]  /*18ef0*/  ENDCOLLECTIVE ;  /* 0x000000000000791b */ /* 0x003fe20003800000 */
.L_x_1468:
        /* <DEDUP_REMOVED lines=11> */
.L_x_1469:
[----:B------:R-:W-:Y:S02]  /*18fb0*/  IMAD.MOV.U32 R13, RZ, RZ, R10 ;  /* 0x000000ffff0d7224 */ /* 0x000fe400078e000a */
[----:B------:R-:W-:Y:S02]  /*18fc0*/  IMAD.MOV.U32 R12, RZ, RZ, 0x7 ;  /* 0x00000007ff0c7424 */ /* 0x000fe400078e00ff */
[----:B------:R-:W-:-:S07]  /*18fd0*/  IMAD.MOV.U32 R2, RZ, RZ, R14 ;  /* 0x000000ffff027224 */ /* 0x000fce00078e000e */
[----:B------:R-:W-:Y:S05]  /*18fe0*/  WARPSYNC.COLLECTIVE R15, `(.L_x_1470) ;  /* 0x000000000f087348 */ /* 0x000fea0003c00000 */
[----:B------:R0:W1:Y:S02]  /*18ff0*/  SHFL.IDX P6, R14, R13, R12, R11 ;  /* 0x0000000c0d0e7389 */ /* 0x00006400000c000b */
[----:B01----:R-:W-:Y:S01]  /*19000*/  ENDCOLLECTIVE ;  /* 0x000000000000791b */ /* 0x003fe20003800000 */
.L_x_1470:
        /* <DEDUP_REMOVED lines=11> */
.L_x_1471:
[----:B------:R-:W-:Y:S01]  /*190c0*/  IMAD.MOV.U32 R2, RZ, RZ, R14 ;  /* 0x000000ffff027224 */ /* 0x000fe200078e000e */
[----:B------:R-:W-:Y:S06]  /*190d0*/  BRA `(.L_x_1472) ;  /* 0xffffffb8000c7947 */ /* 0x000fec000383ffff */
.L_x_1365:
[----:B-1----:R1:W2:Y:S02]  /*190e0*/  SYNCS.PHASECHK.TRANS64.TRYWAIT P0, [R5+URZ+0x16860], R2 ;  /* 0x01686002050075a7 */ /* 0x0022a4000800017f */
[----:B--2---:R-:W-:Y:S05]  /*190f0*/  @!P0 NANOSLEEP.SYNCS 0x989680 ;  /* 0x009896800000895d */ /* 0x004fea0003900000 */
[----:B------:R-:W2:Y:S02]  /*19100*/  @!P0 SYNCS.PHASECHK.TRANS64 P0, [R5+URZ+0x16860], R2 ;  /* 0x01686002050085a7 */ /* 0x000ea4000800007f */
[----:B--2---:R-:W-:Y:S05]  /*19110*/  @!P0 BRA `(.L_x_1365) ;  /* 0xfffffffc00f08947 */ /* 0x004fea000383ffff */
[----:B------:R-:W-:Y:S05]  /*19120*/  BRA `(.L_x_1473) ;  /* 0xffffffb800647947 */ /* 0x000fea000383ffff */
.L_x_1366:
[----:B------:R-:W-:Y:S01]  /*19130*/  BSSY B1, `(.L_x_1474) ;  /* 0x0000008000017945 */ /* 0x000fe20003800000 */
[----:B------:R-:W-:Y:S02]  /*19140*/  IMAD.MOV.U32 R13, RZ, RZ, R23 ;  /* 0x000000ffff0d7224 */ /* 0x000fe400078e0017 */
[----:B------:R-:W-:Y:S02]  /*19150*/  IMAD.MOV.U32 R12, RZ, RZ, RZ ;  /* 0x000000ffff0c7224 */ /* 0x000fe400078e00ff */
[----:B------:R-:W-:Y:S02]  /*19160*/  IMAD.MOV.U32 R11, RZ, RZ, 0x181f ;  /* 0x0000181fff0b7424 */ /* 0x000fe400078e00ff */
[----:B------:R-:W-:-:S07]  /*19170*/  IMAD.MOV.U32 R15, RZ, RZ, -0x1 ;  /* 0xffffffffff0f7424 */ /* 0x000fce00078e00ff */
[----:B-1----:R-:W-:Y:S05]  /*19180*/  WARPSYNC.COLLECTIVE R15, `(.L_x_1475) ;  /* 0x000000000f087348 */ /* 0x002fea0003c00000 */
[----:B------:R0:W2:Y:S02]  /*19190*/  SHFL.IDX P6, R14, R13, R12, R11 ;  /* 0x0000000c0d0e7389 */ /* 0x0000a400000c000b */
[----:B012---:R-:W-:Y:S01]  /*191a0*/  ENDCOLLECTIVE ;  /* 0x000000000000791b */ /* 0x007fe20003800000 */
.L_x_1475:
[----:B------:R-:W-:Y:S05]  /*191b0*/  BSYNC B1 ;  /* 0x0000000000017941 */ /* 0x000fea0003800000 */
.L_x_1474:
[----:B------:R-:W-:Y:S01]  /*191c0*/  IMAD.MOV.U32 R13, RZ, RZ, R17 ;  /* 0x000000ffff0d7224 */ /* 0x000fe200078e0011 */
[----:B------:R-:W-:Y:S01]  /*191d0*/  ISETP.LT.OR P2, PT, R8, 0x1, P1 ;  /* 0x000000010800780c */ /* 0x000fe20000f41670 */
        /* <DEDUP_REMOVED lines=8> */
.L_x_1476:
[----:B------:R-:W-:Y:S02]  /*19260*/  IMAD.MOV.U32 R13, RZ, RZ, R23 ;  /* 0x000000ffff0d7224 */ /* 0x000fe400078e0017 */
[----:B------:R-:W-:Y:S02]  /*19270*/  IMAD.MOV.U32 R12, RZ, RZ, 0x1 ;  /* 0x00000001ff0c7424 */ /* 0x000fe400078e00ff */
[----:B------:R-:W-:-:S07]  /*19280*/  IMAD.MOV.U32 R2, RZ, RZ, R14 ;  /* 0x000000ffff027224 */ /* 0x000fce00078e000e */
[----:B------:R-:W-:Y:S05]  /*19290*/  WARPSYNC.COLLECTIVE R15, `(.L_x_1477) ;  /* 0x000000000f087348 */ /* 0x000fea0003c00000 */
[----:B------:R0:W1:Y:S02]  /*192a0*/  SHFL.IDX P6, R14, R13, R12, R11 ;  /* 0x0000000c0d0e7389 */ /* 0x00006400000c000b */
[----:B01----:R-:W-:Y:S01]  /*192b0*/  ENDCOLLECTIVE ;  /* 0x000000000000791b */ /* 0x003fe20003800000 */
.L_x_1477:
        /* <DEDUP_REMOVED lines=12> */
.L_x_1478:
[----:B------:R-:W-:Y:S02]  /*19380*/  IMAD.MOV.U32 R13, RZ, RZ, R23 ;  /* 0x000000ffff0d7224 */ /* 0x000fe400078e0017 */
[----:B------:R-:W-:Y:S02]  /*19390*/  IMAD.MOV.U32 R12, RZ, RZ, 0x2 ;  /* 0x00000002ff0c7424 */ /* 0x000fe400078e00ff */
[----:B------:R-:W-:-:S07]  /*193a0*/  IMAD.MOV.U32 R2, RZ, RZ, R14 ;  /* 0x000000ffff027224 */ /* 0x000fce00078e000e */
[----:B------:R-:W-:Y:S05]  /*193b0*/  WARPSYNC.COLLECTIVE R15, `(.L_x_1479) ;  /* 0x000000000f087348 */ /* 0x000fea0003c00000 */
[----:B------:R0:W1:Y:S02]  /*193c0*/  SHFL.IDX P6, R14, R13, R12, R11 ;  /* 0x0000000c0d0e7389 */ /* 0x00006400000c000b */
[----:B01----:R-:W-:Y:S01]  /*193d0*/  ENDCOLLECTIVE ;  /* 0x000000000000791b */ /* 0x003fe20003800000 */
.L_x_1479:
        /* <DEDUP_REMOVED lines=12> */
.L_x_1480:
[----:B------:R-:W-:Y:S02]  /*194a0*/  IMAD.MOV.U32 R13, RZ, RZ, R23 ;  /* 0x000000ffff0d7224 */ /* 0x000fe400078e0017 */
[----:B------:R-:W-:Y:S02]  /*194b0*/  IMAD.MOV.U32 R12, RZ, RZ, 0x3 ;  /* 0x00000003ff0c7424 */ /* 0x000fe400078e00ff */
[----:B------:R-:W-:-:S07]  /*194c0*/  IMAD.MOV.U32 R2, RZ, RZ, R14 ;  /* 0x000000ffff027224 */ /* 0x000fce00078e000e */
[----:B------:R-:W-:Y:S05]  /*194d0*/  WARPSYNC.COLLECTIVE R15, `(.L_x_1481) ;  /* 0x000000000f087348 */ /* 0x000fea0003c00000 */
[----:B------:R0:W1:Y:S02]  /*194e0*/  SHFL.IDX P6, R14, R13, R12, R11 ;  /* 0x0000000c0d0e7389 */ /* 0x00006400000c000b */
[----:B01----:R-:W-:Y:S01]  /*194f0*/  ENDCOLLECTIVE ;  /* 0x000000000000791b */ /* 0x003fe20003800000 */
.L_x_1481:
        /* <DEDUP_REMOVED lines=12> */
.L_x_1482:
[----:B------:R-:W-:Y:S02]  /*195c0*/  IMAD.MOV.U32 R13, RZ, RZ, R23 ;  /* 0x000000ffff0d7224 */ /* 0x000fe400078e0017 */
[----:B------:R-:W-:Y:S02]  /*195d0*/  IMAD.MOV.U32 R12, RZ, RZ, 0x4 ;  /* 0x00000004ff0c7424 */ /* 0x000fe400078e00ff */
[----:B------:R-:W-:-:S07]  /*195e0*/  IMAD.MOV.U32 R2, RZ, RZ, R14 ;  /* 0x000000ffff027224 */ /* 0x000fce00078e000e */
[----:B------:R-:W-:Y:S05]  /*195f0*/  WARPSYNC.COLLECTIVE R15, `(.L_x_1483) ;  /* 0x000000000f087348 */ /* 0x000fea0003c00000 */
[----:B------:R0:W1:Y:S02]  /*19600*/  SHFL.IDX P6, R14, R13, R12, R11 ;  /* 0x0000000c0d0e7389 */ /* 0x00006400000c000b */
[----:B01----:R-:W-:Y:S01]  /*19610*/  ENDCOLLECTIVE ;  /* 0x000000000000791b */ /* 0x003fe20003800000 */
.L_x_1483:
        /* <DEDUP_REMOVED lines=12> */
.L_x_1484:
[----:B------:R-:W-:Y:S02]  /*196e0*/  IMAD.MOV.U32 R13, RZ, RZ, R23 ;  /* 0x000000ffff0d7224 */ /* 0x000fe400078e0017 */
[----:B------:R-:W-:Y:S02]  /*196f0*/  IMAD.MOV.U32 R12, RZ, RZ, 0x5 ;  /* 0x00000005ff0c7424 */ /* 0x000fe400078e00ff */
[----:B------:R-:W-:-:S07]  /*19700*/  IMAD.MOV.U32 R2, RZ, RZ, R14 ;  /* 0x000000ffff027224 */ /* 0x000fce00078e000e */
[----:B------:R-:W-:Y:S05]  /*19710*/  WARPSYNC.COLLECTIVE R15, `(.L_x_1485) ;  /* 0x000000000f087348 */ /* 0x000fea0003c00000 */
[----:B------:R0:W1:Y:S02]  /*19720*/  SHFL.IDX P6, R14, R13, R12, R11 ;  /* 0x0000000c0d0e7389 */ /* 0x00006400000c000b */
[----:B01----:R-:W-:Y:S01]  /*19730*/  ENDCOLLECTIVE ;  /* 0x000000000000791b */ /* 0x003fe20003800000 */
.L_x_1485:
        /* <DEDUP_REMOVED lines=12> */
.L_x_1486:
[----:B------:R-:W-:Y:S02]  /*19800*/  IMAD.MOV.U32 R13, RZ, RZ, R23 ;  /* 0x000000ffff0d7224 */ /* 0x000fe400078e0017 */
[----:B------:R-:W-:Y:S02]  /*19810*/  IMAD.MOV.U32 R12, RZ, RZ, 0x6 ;  /* 0x00000006ff0c7424 */ /* 0x000fe400078e00ff */
[----:B------:R-:W-:-:S07]  /*19820*/  IMAD.MOV.U32 R2, RZ, RZ, R14 ;  /* 0x000000ffff027224 */ /* 0x000fce00078e000e */
[----:B------:R-:W-:Y:S05]  /*19830*/  WARPSYNC.COLLECTIVE R15, `(.L_x_1487) ;  /* 0x000000000f087348 */ /* 0x000fea0003c00000 */
[----:B------:R0:W1:Y:S02]  /*19840*/  SHFL.IDX P6, R14, R13, R12, R11 ;  /* 0x0000000c0d0e7389 */ /* 0x00006400000c000b */
[----:B01----:R-:W-:Y:S01]  /*19850*/  ENDCOLLECTIVE ;  /* 0x000000000000791b */ /* 0x003fe20003800000 */
.L_x_1487:
        /* <DEDUP_REMOVED lines=12> */
.L_x_1488:
[----:B------:R-:W-:Y:S02]  /*19920*/  IMAD.MOV.U32 R13, RZ, RZ, R23 ;  /* 0x000000ffff0d7224 */ /* 0x000fe400078e0017 */
[----:B------:R-:W-:Y:S02]  /*19930*/  IMAD.MOV.U32 R12, RZ, RZ, 0x7 ;  /* 0x00000007ff0c7424 */ /* 0x000fe400078e00ff */
[----:B------:R-:W-:-:S07]  /*19940*/  IMAD.MOV.U32 R2, RZ, RZ, R14 ;  /* 0x000000ffff027224 */ /* 0x000fce00078e000e */
[----:B------:R-:W-:Y:S05]  /*19950*/  WARPSYNC.COLLECTIVE R15, `(.L_x_1489) ;  /* 0x000000000f087348 */ /* 0x000fea0003c00000 */
[----:B------:R0:W1:Y:S02]  /*19960*/  SHFL.IDX P6, R14, R13, R12, R11 ;  /* 0x0000000c0d0e7389 */ /* 0x00006400000c000b */
[----:B01----:R-:W-:Y:S01]  /*19970*/  ENDCOLLECTIVE ;  /* 0x000000000000791b */ /* 0x003fe20003800000 */
.L_x_1489:
        /* <DEDUP_REMOVED lines=11> */
.L_x_1490:
[----:B------:R-:W-:Y:S01]  /*19a30*/  IMAD.MOV.U32 R2, RZ, RZ, R14 ;  /* 0x000000ffff027224 */ /* 0x000fe200078e000e */
[----:B------:R-:W-:Y:S06]  /*19a40*/  BRA `(.L_x_1491) ;  /* 0xffffffb400107947 */ /* 0x000fec000383ffff */
.L_x_1374:
[----:B0-----:R0:W1:Y:S02]  /*19a50*/  SYNCS.PHASECHK.TRANS64.TRYWAIT P0, [R0+URZ+0x16860], R3 ;  /* 0x01686003000075a7 */ /* 0x001064000800017f */
[----:B-1----:R-:W-:Y:S05]  /*19a60*/  @!P0 NANOSLEEP.SYNCS 0x989680 ;  /* 0x009896800000895d */ /* 0x002fea0003900000 */
[----:B------:R-:W1:Y:S02]  /*19a70*/  @!P0 SYNCS.PHASECHK.TRANS64 P0, [R0+URZ+0x16860], R3 ;  /* 0x01686003000085a7 */ /* 0x000e64000800007f */
[----:B-1----:R-:W-:Y:S05]  /*19a80*/  @!P0 BRA `(.L_x_1374) ;  /* 0xfffffffc00f08947 */ /* 0x002fea000383ffff */
[----:B------:R-:W-:Y:S05]  /*19a90*/  BRA `(.L_x_1492) ;  /* 0xffffffb800347947 */ /* 0x000fea000383ffff */
.L_x_1375:
        /* <DEDUP_REMOVED lines=8> */
.L_x_1494:
[----:B------:R-:W-:Y:S05]  /*19b20*/  BSYNC B0 ;  /* 0x0000000000007941 */ /* 0x000fea0003800000 */
.L_x_1493:
[----:B------:R-:W-:Y:S01]  /*19b30*/  IMAD.MOV.U32 R13, RZ, RZ, R17 ;  /* 0x000000ffff0d7224 */ /* 0x000fe200078e0011 */
[----:B------:R-:W-:Y:S01]  /*19b40*/  ISETP.LT.OR P2, PT, R6, 0x1, P0 ;  /* 0x000000010600780c */ /* 0x000fe20000741670 */
        /* <DEDUP_REMOVED lines=8> */
.L_x_1495:
[----:B------:R-:W-:Y:S02]  /*19bd0*/  IMAD R4, R4, 0x2, R22 ;  /* 0x0000000204047824 */ /* 0x000fe400078e0216 */
[----:B------:R-:W-:Y:S02]  /*19be0*/  IMAD.MOV.U32 R13, RZ, RZ, R23 ;  /* 0x000000ffff0d7224 */ /* 0x000fe400078e0017 */
[----:B------:R-:W-:Y:S01]  /*19bf0*/  IMAD.MOV.U32 R12, RZ, RZ, 0x1 ;  /* 0x00000001ff0c7424 */ /* 0x000fe200078e00ff */
[----:B------:R-:W-:-:S13]  /*19c00*/  IADD3 R2, P1, R14, R5, RZ ;  /* 0x000000050e027210 */ /* 0x000fda0007f3e0ff */
[----:B------:R-:W-:Y:S05]  /*19c10*/  WARPSYNC.COLLECTIVE R15, `(.L_x_1496) ;  /* 0x000000000f087348 */ /* 0x000fea0003c00000 */
[----:B------:R0:W1:Y:S02]  /*19c20*/  SHFL.IDX P6, R14, R13, R12, R11 ;  /* 0x0000000c0d0e7389 */ /* 0x00006400000c000b */
[----:B01----:R-:W-:Y:S01]  /*19c30*/  ENDCOLLECTIVE ;  /* 0x000000000000791b */ /* 0x003fe20003800000 */
.L_x_1496:
        /* <DEDUP_REMOVED lines=11> */
.L_x_1497:
[----:B------:R-:W-:Y:S02]  /*19cf0*/  IMAD.MOV.U32 R13, RZ, RZ, R23 ;  /* 0x000000ffff0d7224 */ /* 0x000fe400078e0017 */
[----:B------:R-:W-:Y:S02]  /*19d00*/  IMAD.MOV.U32 R12, RZ, RZ, 0x2 ;  /* 0x00000002ff0c7424 */ /* 0x000fe400078e00ff */
[----:B------:R-:W-:-:S07]  /*19d10*/  IMAD.MOV.U32 R9, RZ, RZ, R14 ;  /* 0x000000ffff097224 */ /* 0x000fce00078e000e */
[----:B------:R-:W-:Y:S05]  /*19d20*/  WARPSYNC.COLLECTIVE R15, `(.L_x_1498) ;  /* 0x000000000f087348 */ /* 0x000fea0003c00000 */
[----:B------:R0:W1:Y:S02]  /*19d30*/  SHFL.IDX P6, R14, R13, R12, R11 ;  /* 0x0000000c0d0e7389 */ /* 0x00006400000c000b */
[----:B01----:R-:W-:Y:S01]  /*19d40*/  ENDCOLLECTIVE ;  /* 0x000000000000791b */ /* 0x003fe20003800000 */
.L_x_1498:
        /* <DEDUP_REMOVED lines=12> */
.L_x_1499:
[----:B------:R-:W-:Y:S02]  /*19e10*/  IMAD.MOV.U32 R13, RZ, RZ, R23 ;  /* 0x000000ffff0d7224 */ /* 0x000fe400078e0017 */
[----:B------:R-:W-:Y:S02]  /*19e20*/  IMAD.MOV.U32 R12, RZ, RZ, 0x3 ;  /* 0x00000003ff0c7424 */ /* 0x000fe400078e00ff */
[----:B------:R-:W-:-:S07]  /*19e30*/  IMAD.MOV.U32 R10, RZ, RZ, R14 ;  /* 0x000000ffff0a7224 */ /* 0x000fce00078e000e */
[----:B------:R-:W-:Y:S05]  /*19e40*/  WARPSYNC.COLLECTIVE R15, `(.L_x_1500) ;  /* 0x000000000f087348 */ /* 0x000fea0003c00000 */
[----:B------:R0:W1:Y:S02]  /*19e50*/  SHFL.IDX P6, R14, R13, R12, R11 ;  /* 0x0000000c0d0e7389 */ /* 0x00006400000c000b */
[----:B01----:R-:W-:Y:S01]  /*19e60*/  ENDCOLLECTIVE ;  /* 0x000000000000791b */ /* 0x003fe20003800000 */
.L_x_1500:
        /* <DEDUP_REMOVED lines=12> */
.L_x_1501:
[----:B------:R-:W-:Y:S02]  /*19f30*/  IMAD.MOV.U32 R13, RZ, RZ, R23 ;  /* 0x000000ffff0d7224 */ /* 0x000fe400078e0017 */
[----:B------:R-:W-:Y:S02]  /*19f40*/  IMAD.MOV.U32 R12, RZ, RZ, 0x4 ;  /* 0x00000004ff0c7424 */ /* 0x000fe400078e00ff */
[----:B------:R-:W-:-:S07]  /*19f50*/  IMAD.MOV.U32 R9, RZ, RZ, R14 ;  /* 0x000000ffff097224 */ /* 0x000fce00078e000e */
[----:B------:R-:W-:Y:S05]  /*19f60*/  WARPSYNC.COLLECTIVE R15, `(.L_x_1502) ;  /* 0x000000000f087348 */ /* 0x000fea0003c00000 */
[----:B------:R0:W1:Y:S02]  /*19f70*/  SHFL.IDX P6, R14, R13, R12, R11 ;  /* 0x0000000c0d0e7389 */ /* 0x00006400000c000b */
[----:B01----:R-:W-:Y:S01]  /*19f80*/  ENDCOLLECTIVE ;  /* 0x000000000000791b */ /* 0x003fe20003800000 */
.L_x_1502:
        /* <DEDUP_REMOVED lines=12> */
.L_x_1503:
[----:B------:R-:W-:Y:S02]  /*1a050*/  IMAD.MOV.U32 R13, RZ, RZ, R23 ;  /* 0x000000ffff0d7224 */ /* 0x000fe400078e0017 */
[----:B------:R-:W-:Y:S02]  /*1a060*/  IMAD.MOV.U32 R12, RZ, RZ, 0x5 ;  /* 0x00000005ff0c7424 */ /* 0x000fe400078e00ff */
[----:B------:R-:W-:-:S07]  /*1a070*/  IMAD.MOV.U32 R10, RZ, RZ, R14 ;  /* 0x000000ffff0a7224 */ /* 0x000fce00078e000e */
[----:B------:R-:W-:Y:S05]  /*1a080*/  WARPSYNC.COLLECTIVE R15, `(.L_x_1504) ;  /* 0x000000000f087348 */ /* 0x000fea0003c00000 */
[----:B------:R0:W1:Y:S02]  /*1a090*/  SHFL.IDX P6, R14, R13, R12, R11 ;  /* 0x0000000c0d0e7389 */ /* 0x00006400000c000b */
[----:B01----:R-:W-:Y:S01]  /*1a0a0*/  ENDCOLLECTIVE ;  /* 0x000000000000791b */ /* 0x003fe20003800000 */
.L_x_1504:
        /* <DEDUP_REMOVED lines=12> */
.L_x_1505:
[----:B------:R-:W-:Y:S02]  /*1a170*/  IMAD.MOV.U32 R13, RZ, RZ, R23 ;  /* 0x000000ffff0d7224 */ /* 0x000fe400078e0017 */
[----:B------:R-:W-:Y:S02]  /*1a180*/  IMAD.MOV.U32 R12, RZ, RZ, 0x6 ;  /* 0x00000006ff0c7424 */ /* 0x000fe400078e00ff */
[----:B------:R-:W-:-:S07]  /*1a190*/  IMAD.MOV.U32 R9, RZ, RZ, R14 ;  /* 0x000000ffff097224 */ /* 0x000fce00078e000e */
[----:B------:R-:W-:Y:S05]  /*1a1a0*/  WARPSYNC.COLLECTIVE R15, `(.L_x_1506) ;  /* 0x000000000f087348 */ /* 0x000fea0003c00000 */
[----:B------:R0:W1:Y:S02]  /*1a1b0*/  SHFL.IDX P6, R14, R13, R12, R11 ;  /* 0x0000000c0d0e7389 */ /* 0x00006400000c000b */
[----:B01----:R-:W-:Y:S01]  /*1a1c0*/  ENDCOLLECTIVE ;  /* 0x000000000000791b */ /* 0x003fe20003800000 */
.L_x_1506:
        /* <DEDUP_REMOVED lines=12> */
.L_x_1507:
[----:B------:R-:W-:Y:S02]  /*1a290*/  IMAD.MOV.U32 R13, RZ, RZ, R23 ;  /* 0x000000ffff0d7224 */ /* 0x000fe400078e0017 */
[----:B------:R-:W-:Y:S01]  /*1a2a0*/  IMAD.MOV.U32 R12, RZ, RZ, 0x7 ;  /* 0x00000007ff0c7424 */ /* 0x000fe200078e00ff */
[----:B------:R-:W-:-:S13]  /*1a2b0*/  IADD3 R2, P1, R14, R5, RZ ;  /* 0x000000050e027210 */ /* 0x000fda0007f3e0ff */
[----:B------:R-:W-:Y:S05]  /*1a2c0*/  WARPSYNC.COLLECTIVE R15, `(.L_x_1508) ;  /* 0x000000000f087348 */ /* 0x000fea0003c00000 */
[----:B------:R0:W1:Y:S02]  /*1a2d0*/  SHFL.IDX P6, R14, R13, R12, R11 ;  /* 0x0000000c0d0e7389 */ /* 0x00006400000c000b */
[----:B01----:R-:W-:Y:S01]  /*1a2e0*/  ENDCOLLECTIVE ;  /* 0x000000000000791b */ /* 0x003fe20003800000 */
.L_x_1508:
        /* <DEDUP_REMOVED lines=10> */
.L_x_1509:
[----:B------:R-:W-:Y:S05]  /*1a390*/  BRA `(.L_x_1510) ;  /* 0xffffffb000e87947 */ /* 0x000fea000383ffff */
.L_x_1380:
        /* <DEDUP_REMOVED lines=8> */
.L_x_1512:
[----:B------:R-:W-:Y:S05]  /*1a420*/  BSYNC B0 ;  /* 0x0000000000007941 */ /* 0x000fea0003800000 */
.L_x_1511:
[----:B------:R-:W-:Y:S02]  /*1a430*/  IMAD.MOV.U32 R13, RZ, RZ, R16 ;  /* 0x000000ffff0d7224 */ /* 0x000fe400078e0010 */
[----:B------:R-:W-:Y:S02]  /*1a440*/  IMAD.MOV.U32 R12, RZ, RZ, 0x1 ;  /* 0x00000001ff0c7424 */ /* 0x000fe400078e00ff */
[----:B------:R-:W-:Y:S02]  /*1a450*/  IMAD.MOV.U32 R11, RZ, RZ, 0x1f ;  /* 0x0000001fff0b7424 */ /* 0x000fe400078e00ff */
[----:B------:R-:W-:Y:S02]  /*1a460*/  IMAD.MOV.U32 R15, RZ, RZ, -0x1 ;  /* 0xffffffffff0f7424 */ /* 0x000fe400078e00ff */
[----:B------:R-:W-:Y:S02]  /*1a470*/  IMAD.IADD R7, R19, 0x1, R8 ;  /* 0x0000000113077824 */ /* 0x000fe400078e0208 */
[----:B------:R-:W-:-:S07]  /*1a480*/  IMAD.MOV.U32 R0, RZ, RZ, R14 ;  /* 0x000000ffff007224 */ /* 0x000fce00078e000e */
[----:B------:R-:W-:Y:S05]  /*1a490*/  WARPSYNC.COLLECTIVE R15, `(.L_x_1513) ;  /* 0x000000000f087348 */ /* 0x000fea0003c00000 */
[----:B------:R0:W1:Y:S02]  /*1a4a0*/  SHFL.IDX P6, R14, R13, R12, R11 ;  /* 0x0000000c0d0e7389 */ /* 0x00006400000c000b */
[----:B01----:R-:W-:Y:S01]  /*1a4b0*/  ENDCOLLECTIVE ;  /* 0x000000000000791b */ /* 0x003fe20003800000 */
.L_x_1513:
[----:B------:R-:W-:Y:S02]  /*1a4c0*/  ULDC UR4, c[0x0][0xc3c] ;  /* 0x00030f0000047ab9 */ /* 0x000fe40000000800 */
[----:B------:R-:W-:-:S13]  /*1a4d0*/  ISETP.GE.OR P1, PT, R7, UR4, !P0 ;  /* 0x0000000407007c0c */ /* 0x000fda000c726670 */
[----:B------:R-:W0:Y:S01]  /*1a4e0*/  @!P1 LDC.64 R2, c[0x0][0xc80] ;  /* 0x00032000ff029b82 */ /* 0x000e220000000a00 */
[----:B------:R-:W-:Y:S02]  /*1a4f0*/  IMAD.MOV.U32 R17, RZ, RZ, RZ ;  /* 0x000000ffff117224 */ /* 0x000fe400078e00ff */
[----:B------:R-:W-:Y:S02]  /*1a500*/  IMAD.MOV.U32 R11, RZ, RZ, RZ ;  /* 0x000000ffff0b7224 */ /* 0x000fe400078e00ff */
[----:B------:R-:W-:Y:S02]  /*1a510*/  IMAD.MOV.U32 R5, RZ, RZ, R14 ;  /* 0x000000ffff057224 */ /* 0x000fe400078e000e */
[----:B0-----:R-:W-:-:S06]  /*1a520*/  @!P1 IMAD.WIDE R2, R7, 0x4, R2 ;  /* 0x0000000407029825 */ /* 0x001fcc00078e0202 */
[----:B------:R-:W2:Y:S01]  /*1a530*/  @!P1 LDG.E R2, desc[UR52][R2.64] ;  /* 0x0000003402029981 */ /* 0x000ea2000c1e1900 */
[C---:B------:R-:W-:Y:S02]  /*1a540*/  ISETP.GE.U32.AND P2, PT, R8.reuse, 0x2, PT ;  /* 0x000000020800780c */ /* 0x040fe40003f46070 */
[C---:B------:R-:W-:Y:S02]  /*1a550*/  ISETP.GE.U32.AND P3, PT, R8.reuse, 0x4, PT ;  /* 0x000000040800780c */ /* 0x040fe40003f66070 */
[C---:B------:R-:W-:Y:S02]  /*1a560*/  ISETP.GE.U32.AND P4, PT, R8.reuse, 0x8, PT ;  /* 0x000000080800780c */ /* 0x040fe40003f86070 */
[C---:B------:R-:W-:Y:S01]  /*1a570*/  ISETP.GE.U32.AND P5, PT, R8.reuse, 0x10, PT ;  /* 0x000000100800780c */ /* 0x040fe20003fa6070 */
[----:B--2---:R-:W-:Y:S01]  /*1a580*/  @!P1 IMAD.MOV.U32 R17, RZ, RZ, R2 ;  /* 0x000000ffff119224 */ /* 0x004fe200078e0002 */
[----:B------:R-:W-:-:S03]  /*1a590*/  ISETP.NE.AND P1, PT, R8, RZ, PT ;  /* 0x000000ff0800720c */ /* 0x000fc60003f25270 */
[----:B------:R-:W-:-:S10]  /*1a5a0*/  IMAD.MOV.U32 R13, RZ, RZ, R17 ;  /* 0x000000ffff0d7224 */ /* 0x000fd400078e0011 */
[----:B------:R-:W-:Y:S05]  /*1a5b0*/  WARPSYNC.COLLECTIVE R15, `(.L_x_1514) ;  /* 0x000000000f087348 */ /* 0x000fea0003c00000 */
[----:B------:R0:W1:Y:S02]  /*1a5c0*/  SHFL.UP P6, R14, R13, R12, R11 ;  /* 0x0400000c0d0e7389 */ /* 0x00006400000c000b */
[----:B01----:R-:W-:Y:S01]  /*1a5d0*/  ENDCOLLECTIVE ;  /* 0x000000000000791b */ /* 0x003fe20003800000 */
.L_x_1514:
[----:B------:R-:W-:Y:S01]  /*1a5e0*/  IMAD.MOV.U32 R12, RZ, RZ, 0x2 ;  /* 0x00000002ff0c7424 */ /* 0x000fe200078e00ff */
[----:B------:R-:W-:-:S05]  /*1a5f0*/  SEL R4, R14, RZ, P1 ;  /* 0x000000ff0e047207 */ /* 0x000fca0000800000 */
[----:B------:R-:W-:-:S04]  /*1a600*/  IMAD.IADD R4, R17, 0x1, R4 ;  /* 0x0000000111047824 */ /* 0x000fc800078e0204 */
[----:B------:R-:W-:-:S07]  /*1a610*/  IMAD.MOV.U32 R13, RZ, RZ, R4 ;  /* 0x000000ffff0d7224 */ /* 0x000fce00078e0004 */
[----:B------:R-:W-:Y:S05]  /*1a620*/  WARPSYNC.COLLECTIVE R15, `(.L_x_1515) ;  /* 0x000000000f087348 */ /* 0x000fea0003c00000 */
[----:B------:R0:W1:Y:S02]  /*1a630*/  SHFL.UP P6, R14, R13, R12, R11 ;  /* 0x0400000c0d0e7389 */ /* 0x00006400000c000b */
[----:B01----:R-:W-:Y:S01]  /*1a640*/  ENDCOLLECTIVE ;  /* 0x000000000000791b */ /* 0x003fe20003800000 */
.L_x_1515:
[----:B------:R-:W-:Y:S01]  /*1a650*/  IMAD.MOV.U32 R12, RZ, RZ, 0x4 ;  /* 0x00000004ff0c7424 */ /* 0x000fe200078e00ff */
[----:B------:R-:W-:-:S05]  /*1a660*/  SEL R3, R14, RZ, P2 ;  /* 0x000000ff0e037207 */ /* 0x000fca0001000000 */
[----:B------:R-:W-:-:S04]  /*1a670*/  IMAD.IADD R6, R4, 0x1, R3 ;  /* 0x0000000104067824 */ /* 0x000fc800078e0203 */
[----:B------:R-:W-:-:S07]  /*1a680*/  IMAD.MOV.U32 R13, RZ, RZ, R6 ;  /* 0x000000ffff0d7224 */ /* 0x000fce00078e0006 */
[----:B------:R-:W-:Y:S05]  /*1a690*/  WARPSYNC.COLLECTIVE R15, `(.L_x_1516) ;  /* 0x000000000f087348 */ /* 0x000fea0003c00000 */
[----:B------:R0:W1:Y:S02]  /*1a6a0*/  SHFL.UP P6, R14, R13, R12, R11 ;  /* 0x0400000c0d0e7389 */ /* 0x00006400000c000b */
[----:B01----:R-:W-:Y:S01]  /*1a6b0*/  ENDCOLLECTIVE ;  /* 0x000000000000791b */ /* 0x003fe20003800000 */
.L_x_1516:
[----:B------:R-:W-:Y:S01]  /*1a6c0*/  IMAD.MOV.U32 R12, RZ, RZ, 0x8 ;  /* 0x00000008ff0c7424 */ /* 0x000fe200078e00ff */
[----:B------:R-:W-:-:S05]  /*1a6d0*/  SEL R3, R14, RZ, P3 ;  /* 0x000000ff0e037207 */ /* 0x000fca0001800000 */
[----:B------:R-:W-:-:S04]  /*1a6e0*/  IMAD.IADD R2, R6, 0x1, R3 ;  /* 0x0000000106027824 */ /* 0x000fc800078e0203 */
[----:B------:R-:W-:-:S07]  /*1a6f0*/  IMAD.MOV.U32 R13, RZ, RZ, R2 ;  /* 0x000000ffff0d7224 */ /* 0x000fce00078e0002 */
[----:B------:R-:W-:Y:S05]  /*1a700*/  WARPSYNC.COLLECTIVE R15, `(.L_x_1517) ;  /* 0x000000000f087348 */ /* 0x000fea0003c00000 */
[----:B------:R0:W1:Y:S02]  /*1a710*/  SHFL.UP P6, R14, R13, R12, R11 ;  /* 0x0400000c0d0e7389 */ /* 0x00006400000c000b */
[----:B01----:R-:W-:Y:S01]  /*1a720*/  ENDCOLLECTIVE ;  /* 0x000000000000791b */ /* 0x003fe20003800000 */
.L_x_1517:
[----:B------:R-:W-:Y:S01]  /*1a730*/  IMAD.MOV.U32 R12, RZ, RZ, 0x10 ;  /* 0x00000010ff0c7424 */ /* 0x000fe200078e00ff */
[----:B------:R-:W-:-:S05]  /*1a740*/  SEL R3, R14, RZ, P4 ;  /* 0x000000ff0e037207 */ /* 0x000fca0002000000 */
[----:B------:R-:W-:-:S04]  /*1a750*/  IMAD.IADD R3, R2, 0x1, R3 ;  /* 0x0000000102037824 */ /* 0x000fc800078e0203 */
[----:B------:R-:W-:-:S07]  /*1a760*/  IMAD.MOV.U32 R13, RZ, RZ, R3 ;  /* 0x000000ffff0d7224 */ /* 0x000fce00078e0003 */
[----:B------:R-:W-:Y:S05]  /*1a770*/  WARPSYNC.COLLECTIVE R15, `(.L_x_1518) ;  /* 0x000000000f087348 */ /* 0x000fea0003c00000 */
[----:B------:R0:W1:Y:S02]  /*1a780*/  SHFL.UP P6, R14, R13, R12, R11 ;  /* 0x0400000c0d0e7389 */ /* 0x00006400000c000b */
[----:B01----:R-:W-:Y:S01]  /*1a790*/  ENDCOLLECTIVE ;  /* 0x000000000000791b */ /* 0x003fe20003800000 */
.L_x_1518:
[----:B------:R-:W-:Y:S02]  /*1a7a0*/  IMAD.MOV.U32 R12, RZ, RZ, 0x1f ;  /* 0x0000001fff0c7424 */ /* 0x000fe400078e00ff */
[----:B------:R-:W-:Y:S01]  /*1a7b0*/  IMAD.MOV.U32 R11, RZ, RZ, 0x1f ;  /* 0x0000001fff0b7424 */ /* 0x000fe200078e00ff */
[----:B------:R-:W-:-:S05]  /*1a7c0*/  SEL R14, R14, RZ, P5 ;  /* 0x000000ff0e0e7207 */ /* 0x000fca0002800000 */
[----:B------:R-:W-:-:S04]  /*1a7d0*/  IMAD.IADD R3, R3, 0x1, R14 ;  /* 0x0000000103037824 */ /* 0x000fc800078e020e */
[----:B------:R-:W-:-:S07]  /*1a7e0*/  IMAD.MOV.U32 R13, RZ, RZ, R3 ;  /* 0x000000ffff0d7224 */ /* 0x000fce00078e0003 */
[----:B------:R-:W-:Y:S05]  /*1a7f0*/  WARPSYNC.COLLECTIVE R15, `(.L_x_1519) ;  /* 0x000000000f087348 */ /* 0x000fea0003c00000 */
[----:B------:R0:W1:Y:S02]  /*1a800*/  SHFL.IDX P6, R14, R13, R12, R11 ;  /* 0x0000000c0d0e7389 */ /* 0x00006400000c000b */
[----:B01----:R-:W-:Y:S01]  /*1a810*/  ENDCOLLECTIVE ;  /* 0x000000000000791b */ /* 0x003fe20003800000 */
.L_x_1519:
[----:B------:R-:W-:Y:S05]  /*1a820*/  BRA `(.L_x_1520) ;  /* 0xffffffb000f07947 */ /* 0x000fea000383ffff */
.L_x_1385:
[----:B------:R-:W-:Y:S01]  /*1a830*/  BSSY B0, `(.L_x_1521) ;  /* 0x0000008000007945 */ /* 0x000fe20003800000 */
[----:B-----5:R-:W-:Y:S02]  /*1a840*/  IMAD.MOV.U32 R13, RZ, RZ, R17 ;  /* 0x000000ffff0d7224 */ /* 0x020fe400078e0011 */
[----:B------:R-:W-:Y:S02]  /*1a850*/  IMAD.MOV.U32 R12, RZ, RZ, 0x1 ;  /* 0x00000001ff0c7424 */ /* 0x000fe400078e00ff */
[----:B------:R-:W-:Y:S02]  /*1a860*/  IMAD.MOV.U32 R11, RZ, RZ, RZ ;  /* 0x000000ffff0b7224 */ /* 0x000fe400078e00ff */
[----:B------:R-:W-:-:S07]  /*1a870*/  IMAD.MOV.U32 R15, RZ, RZ, -0x1 ;  /* 0xffffffffff0f7424 */ /* 0x000fce00078e00ff */
[----:B01----:R-:W-:Y:S05]  /*1a880*/  WARPSYNC.COLLECTIVE R15, `(.L_x_1522) ;  /* 0x000000000f087348 */ /* 0x003fea0003c00000 */
[----:B------:R2:W3:Y:S02]  /*1a890*/  SHFL.UP P6, R14, R13, R12, R11 ;  /* 0x0400000c0d0e7389 */ /* 0x0004e400000c000b */
[----:B0123--:R-:W-:Y:S01]  /*1a8a0*/  ENDCOLLECTIVE ;  /* 0x000000000000791b */ /* 0x00ffe20003800000 */
.L_x_1522:
[----:B------:R-:W-:Y:S05]  /*1a8b0*/  BSYNC B0 ;  /* 0x0000000000007941 */ /* 0x000fea0003800000 */
.L_x_1521:
[----:B------:R-:W-:Y:S01]  /*1a8c0*/  SEL R14, R14, RZ, P1 ;  /* 0x000000ff0e0e7207 */ /* 0x000fe20000800000 */
[----:B------:R-:W-:Y:S02]  /*1a8d0*/  IMAD.MOV.U32 R12, RZ, RZ, 0x2 ;  /* 0x00000002ff0c7424 */ /* 0x000fe400078e00ff */
[----:B------:R-:W-:Y:S02]  /*1a8e0*/  IMAD.MOV.U32 R11, RZ, RZ, RZ ;  /* 0x000000ffff0b7224 */ /* 0x000fe400078e00ff */
[----:B------:R-:W-:Y:S02]  /*1a8f0*/  IMAD.IADD R13, R17, 0x1, R14 ;  /* 0x00000001110d7824 */ /* 0x000fe400078e020e */
[----:B------:R-:W-:-:S07]  /*1a900*/  IMAD.MOV.U32 R15, RZ, RZ, -0x1 ;  /* 0xffffffffff0f7424 */ /* 0x000fce00078e00ff */
[----:B------:R-:W-:Y:S05]  /*1a910*/  WARPSYNC.COLLECTIVE R15, `(.L_x_1523) ;  /* 0x000000000f087348 */ /* 0x000fea0003c00000 */
[----:B------:R0:W1:Y:S02]  /*1a920*/  SHFL.UP P6, R14, R13, R12, R11 ;  /* 0x0400000c0d0e7389 */ /* 0x00006400000c000b */
[----:B01----:R-:W-:Y:S01]  /*1a930*/  ENDCOLLECTIVE ;  /* 0x000000000000791b */ /* 0x003fe20003800000 */
.L_x_1523:
[----:B------:R-:W-:Y:S01]  /*1a940*/  IMAD.MOV.U32 R12, RZ, RZ, 0x4 ;  /* 0x00000004ff0c7424 */ /* 0x000fe200078e00ff */
[----:B------:R-:W-:-:S05]  /*1a950*/  SEL R2, R14, RZ, P2 ;  /* 0x000000ff0e027207 */ /* 0x000fca0001000000 */
[----:B------:R-:W-:-:S04]  /*1a960*/  IMAD.IADD R2, R13, 0x1, R2 ;  /* 0x000000010d027824 */ /* 0x000fc800078e0202 */
[----:B------:R-:W-:-:S07]  /*1a970*/  IMAD.MOV.U32 R13, RZ, RZ, R2 ;  /* 0x000000ffff0d7224 */ /* 0x000fce00078e0002 */
[----:B------:R-:W-:Y:S05]  /*1a980*/  WARPSYNC.COLLECTIVE R15, `(.L_x_1524) ;  /* 0x000000000f087348 */ /* 0x000fea0003c00000 */
[----:B------:R0:W1:Y:S02]  /*1a990*/  SHFL.UP P6, R14, R13, R12, R11 ;  /* 0x0400000c0d0e7389 */ /* 0x00006400000c000b */
[----:B01----:R-:W-:Y:S01]  /*1a9a0*/  ENDCOLLECTIVE ;  /* 0x000000000000791b */ /* 0x003fe20003800000 */
.L_x_1524:
[----:B------:R-:W-:Y:S01]  /*1a9b0*/  IMAD.MOV.U32 R12, RZ, RZ, 0x8 ;  /* 0x00000008ff0c7424 */ /* 0x000fe200078e00ff */
[----:B------:R-:W-:-:S05]  /*1a9c0*/  SEL R3, R14, RZ, P3 ;  /* 0x000000ff0e037207 */ /* 0x000fca0001800000 */
[----:B------:R-:W-:-:S04]  /*1a9d0*/  IMAD.IADD R3, R2, 0x1, R3 ;  /* 0x0000000102037824 */ /* 0x000fc800078e0203 */
[----:B------:R-:W-:-:S07]  /*1a9e0*/  IMAD.MOV.U32 R13, RZ, RZ, R3 ;  /* 0x000000ffff0d7224 */ /* 0x000fce00078e0003 */
[----:B------:R-:W-:Y:S05]  /*1a9f0*/  WARPSYNC.COLLECTIVE R15, `(.L_x_1525) ;  /* 0x000000000f087348 */ /* 0x000fea0003c00000 */
[----:B------:R0:W1:Y:S02]  /*1aa00*/  SHFL.UP P6, R14, R13, R12, R11 ;  /* 0x0400000c0d0e7389 */ /* 0x00006400000c000b */
[----:B01----:R-:W-:Y:S01]  /*1aa10*/  ENDCOLLECTIVE ;  /* 0x000000000000791b */ /* 0x003fe20003800000 */
.L_x_1525:
[----:B------:R-:W-:Y:S01]  /*1aa20*/  IMAD.MOV.U32 R12, RZ, RZ, 0x10 ;  /* 0x00000010ff0c7424 */ /* 0x000fe200078e00ff */
[----:B------:R-:W-:-:S05]  /*1aa30*/  SEL R4, R14, RZ, P4 ;  /* 0x000000ff0e047207 */ /* 0x000fca0002000000 */
[----:B------:R-:W-:-:S04]  /*1aa40*/  IMAD.IADD R4, R3, 0x1, R4 ;  /* 0x0000000103047824 */ /* 0x000fc800078e0204 */
[----:B------:R-:W-:-:S07]  /*1aa50*/  IMAD.MOV.U32 R13, RZ, RZ, R4 ;  /* 0x000000ffff0d7224 */ /* 0x000fce00078e0004 */
[----:B------:R-:W-:Y:S05]  /*1aa60*/  WARPSYNC.COLLECTIVE R15, `(.L_x_1526) ;  /* 0x000000000f087348 */ /* 0x000fea0003c00000 */
[----:B------:R0:W1:Y:S02]  /*1aa70*/  SHFL.UP P6, R14, R13, R12, R11 ;  /* 0x0400000c0d0e7389 */ /* 0x00006400000c000b */
[----:B01----:R-:W-:Y:S01]  /*1aa80*/  ENDCOLLECTIVE ;  /* 0x000000000000791b */ /* 0x003fe20003800000 */
.L_x_1526:
        /* <DEDUP_REMOVED lines=8> */
.L_x_1527:
[----:B------:R-:W-:Y:S05]  /*1ab10*/  BRA `(.L_x_1528) ;  /* 0xffffffb000d07947 */ /* 0x000fea000383ffff */
.L_x_1387:
[----:B------:R-:W-:Y:S01]  /*1ab20*/  BSSY B0, `(.L_x_1529) ;  /* 0x0000006000007945 */ /* 0x000fe20003800000 */
[----:B------:R-:W-:Y:S01]  /*1ab30*/  PLOP3.LUT P6, PT, P6, PT, PT, 0x8, 0x0 ;  /* 0x000000000000781c */ /* 0x000fe200037ce170 */
[----:B------:R-:W-:-:S12]  /*1ab40*/  IMAD.MOV.U32 R15, RZ, RZ, -0x1 ;  /* 0xffffffffff0f7424 */ /* 0x000fd800078e00ff */
[----:B01----:R-:W-:Y:S05]  /*1ab50*/  WARPSYNC.COLLECTIVE R15, `(.L_x_1530) ;  /* 0x000000000f087348 */ /* 0x003fea0003c00000 */
[----:B------:R-:W-:Y:S01]  /*1ab60*/  VOTE.ANY R14, PT, P6 ;  /* 0x00000000000e7806 */ /* 0x000fe200030e0100 */
[----:B01----:R-:W-:Y:S06]  /*1ab70*/  ENDCOLLECTIVE ;  /* 0x000000000000791b */ /* 0x003fec0003800000 */
.L_x_1530:
[----:B------:R-:W-:Y:S05]  /*1ab80*/  BSYNC B0 ;  /* 0x0000000000007941 */ /* 0x000fea0003800000 */
.L_x_1529:
[----:B------:R-:W-:Y:S02]  /*1ab90*/  IMAD.MOV.U32 R2, RZ, RZ, R14 ;  /* 0x000000ffff027224 */ /* 0x000fe400078e000e */
[----:B------:R-:W-:Y:S02]  /*1aba0*/  IMAD.MOV.U32 R13, RZ, RZ, R17 ;  /* 0x000000ffff0d7224 */ /* 0x000fe400078e0011 */
[----:B------:R-:W0:Y:S01]  /*1abb0*/  POPC R6, R2 ;  /* 0x0000000200067309 */ /* 0x000e220000000000 */
[----:B------:R-:W-:Y:S02]  /*1abc0*/  IMAD.MOV.U32 R11, RZ, RZ, 0x1f ;  /* 0x0000001fff0b7424 */ /* 0x000fe400078e00ff */
[----:B------:R-:W-:Y:S02]  /*1abd0*/  IMAD.MOV.U32 R15, RZ, RZ, -0x1 ;  /* 0xffffffffff0f7424 */ /* 0x000fe400078e00ff */
[----:B0-----:R-:W-:-:S07]  /*1abe0*/  IMAD.MOV.U32 R12, RZ, RZ, R6 ;  /* 0x000000ffff0c7224 */ /* 0x001fce00078e0006 */
[----:B------:R-:W-:Y:S05]  /*1abf0*/  WARPSYNC.COLLECTIVE R15, `(.L_x_1531) ;  /* 0x000000000f087348 */ /* 0x000fea0003c00000 */
[----:B------:R0:W1:Y:S02]  /*1ac00*/  SHFL.IDX P6, R14, R13, R12, R11 ;  /* 0x0000000c0d0e7389 */ /* 0x00006400000c000b */
[----:B01----:R-:W-:Y:S01]  /*1ac10*/  ENDCOLLECTIVE ;  /* 0x000000000000791b */ /* 0x003fe20003800000 */
.L_x_1531:
[----:B------:R-:W-:Y:S01]  /*1ac20*/  IMAD.MOV.U32 R17, RZ, RZ, R14 ;  /* 0x000000ffff117224 */ /* 0x000fe200078e000e */
[----:B------:R-:W-:Y:S06]  /*1ac30*/  BRA `(.L_x_1532) ;  /* 0xffffffb000c07947 */ /* 0x000fec000383ffff */
.L_x_1389:
[----:B------:R-:W-:Y:S01]  /*1ac40*/  BSSY B0, `(.L_x_1533) ;  /* 0x0000007000007945 */ /* 0x000fe20003800000 */
[----:B------:R-:W-:Y:S02]  /*1ac50*/  IMAD.MOV.U32 R13, RZ, RZ, R3 ;  /* 0x000000ffff0d7224 */ /* 0x000fe400078e0003 */
[----:B------:R-:W-:Y:S02]  /*1ac60*/  IMAD.MOV.U32 R11, RZ, RZ, 0x1f ;  /* 0x0000001fff0b7424 */ /* 0x000fe400078e00ff */
[----:B------:R-:W-:-:S07]  /*1ac70*/  IMAD.MOV.U32 R15, RZ, RZ, -0x1 ;  /* 0xffffffffff0f7424 */ /* 0x000fce00078e00ff */
[----:B0123--:R-:W-:Y:S05]  /*1ac80*/  WARPSYNC.COLLECTIVE R15, `(.L_x_1534) ;  /* 0x000000000f087348 */ /* 0x00ffea0003c00000 */
[----:B------:R4:W0:Y:S02]  /*1ac90*/  SHFL.IDX P6, R14, R13, R12, R11 ;  /* 0x0000000c0d0e7389 */ /* 0x00082400000c000b */
[----:B01234-:R-:W-:Y:S01]  /*1aca0*/  ENDCOLLECTIVE ;  /* 0x000000000000791b */ /* 0x01ffe20003800000 */
.L_x_1534:
[----:B------:R-:W-:Y:S05]  /*1acb0*/  BSYNC B0 ;  /* 0x0000000000007941 */ /* 0x000fea0003800000 */
.L_x_1533:
[----:B------:R-:W-:Y:S05]  /*1acc0*/  BRA `(.L_x_1388) ;  /* 0xffffffb000b87947 */ /* 0x000fea000383ffff */
.L_x_1393:
[----:B0-----:R0:W3:Y:S02]  /*1acd0*/  SYNCS.PHASECHK.TRANS64.TRYWAIT P0, [R5+URZ+0x16820], R0 ;  /* 0x01682000050075a7 */ /* 0x0010e4000800017f */
[----:B---3--:R-:W-:Y:S05]  /*1ace0*/  @!P0 NANOSLEEP.SYNCS 0x989680 ;  /* 0x009896800000895d */ /* 0x008fea0003900000 */
[----:B------:R-:W3:Y:S02]  /*1acf0*/  @!P0 SYNCS.PHASECHK.TRANS64 P0, [R5+URZ+0x16820], R0 ;  /* 0x01682000050085a7 */ /* 0x000ee4000800007f */
[----:B---3--:R-:W-:Y:S05]  /*1ad00*/  @!P0 BRA `(.L_x_1393) ;  /* 0xfffffffc00f08947 */ /* 0x008fea000383ffff */
[----:B------:R-:W-:Y:S05]  /*1ad10*/  BRA `(.L_x_1535) ;  /* 0xffffffb800307947 */ /* 0x000fea000383ffff */
.L_x_1394:
[----:B------:R-:W3:Y:S01]  /*1ad20*/  S2R R2, SR_TID.X ;  /* 0x0000000000027919 */ /* 0x000ee20000002100 */
[----:B------:R-:W-:Y:S01]  /*1ad30*/  BSSY B0, `(.L_x_1536) ;  /* 0x000000a000007945 */ /* 0x000fe20003800000 */
[----:B------:R-:W-:Y:S02]  /*1ad40*/  IMAD.MOV.U32 R12, RZ, RZ, RZ ;  /* 0x000000ffff0c7224 */ /* 0x000fe400078e00ff */
[----:B------:R-:W-:Y:S02]  /*1ad50*/  IMAD.MOV.U32 R11, RZ, RZ, 0x1f ;  /* 0x0000001fff0b7424 */ /* 0x000fe400078e00ff */
[----:B------:R-:W-:Y:S01]  /*1ad60*/  IMAD.MOV.U32 R15, RZ, RZ, -0x1 ;  /* 0xffffffffff0f7424 */ /* 0x000fe200078e00ff */
[----:B---3--:R-:W-:-:S04]  /*1ad70*/  SHF.R.U32.HI R2, RZ, 0x5, R2 ;  /* 0x00000005ff027819 */ /* 0x008fc80000011602 */
[----:B------:R-:W-:-:S05]  /*1ad80*/  LOP3.LUT R2, R2, 0x3, RZ, 0xc0, !PT ;  /* 0x0000000302027812 */ /* 0x000fca00078ec0ff */
[----:B------:R-:W-:-:S07]  /*1ad90*/  IMAD.MOV.U32 R13, RZ, RZ, R2 ;  /* 0x000000ffff0d7224 */ /* 0x000fce00078e0002 */
[----:B012---:R-:W-:Y:S05]  /*1ada0*/  WARPSYNC.COLLECTIVE R15, `(.L_x_1537) ;  /* 0x000000000f087348 */ /* 0x007fea0003c00000 */
[----:B------:R3:W4:Y:S02]  /*1adb0*/  SHFL.IDX P6, R14, R13, R12, R11 ;  /* 0x0000000c0d0e7389 */ /* 0x00072400000c000b */
[----:B01234-:R-:W-:Y:S01]  /*1adc0*/  ENDCOLLECTIVE ;  /* 0x000000000000791b */ /* 0x01ffe20003800000 */
.L_x_1537:
[----:B------:R-:W-:Y:S05]  /*1add0*/  BSYNC B0 ;  /* 0x0000000000007941 */ /* 0x000fea0003800000 */
.L_x_1536:
[----:B------:R-:W-:Y:S05]  /*1ade0*/  BRA `(.L_x_1538) ;  /* 0xffffffb800187947 */ /* 0x000fea000383ffff */
.L_x_1397:
[----:B------:R-:W-:Y:S01]  /*1adf0*/  BSSY B1, `(.L_x_1539) ;  /* 0x0000006000017945 */ /* 0x000fe20003800000 */
[----:B------:R-:W-:-:S07]  /*1ae00*/  IMAD.MOV.U32 R15, RZ, RZ, -0x1 ;  /* 0xffffffffff0f7424 */ /* 0x000fce00078e00ff */
[----:B012---:R-:W-:Y:S05]  /*1ae10*/  WARPSYNC.COLLECTIVE R15, `(.L_x_1540) ;  /* 0x000000000f0c7348 */ /* 0x007fea0003c00000 */
[----:B------:R-:W-:Y:S02]  /*1ae20*/  ELECT P6, UR62, PT ;  /* 0x00000000003e782f */ /* 0x000fe400038c0000 */
[----:B------:R-:W-:Y:S01]  /*1ae30*/  MOV R14, UR62 ;  /* 0x0000003e000e7c02 */ /* 0x000fe20008000f00 */
[----:B012---:R-:W-:Y:S10]  /*1ae40*/  ENDCOLLECTIVE ;  /* 0x000000000000791b */ /* 0x007ff40003800000 */
.L_x_1540:
[----:B------:R-:W-:Y:S05]  /*1ae50*/  BSYNC B1 ;  /* 0x0000000000017941 */ /* 0x000fea0003800000 */
.L_x_1539:
[----:B------:R-:W-:Y:S05]  /*1ae60*/  BRA `(.L_x_1541) ;  /* 0xffffffb800107947 */ /* 0x000fea000383ffff */
.L_x_1399:
[----:B0-----:R0:W3:Y:S02]  /*1ae70*/  SYNCS.PHASECHK.TRANS64.TRYWAIT P1, [R3+URZ+0x16840], R2 ;  /* 0x01684002030075a7 */ /* 0x0010e4000802017f */
[----:B---3--:R-:W-:Y:S05]  /*1ae80*/  @!P1 NANOSLEEP.SYNCS 0x989680 ;  /* 0x009896800000995d */ /* 0x008fea0003900000 */
[----:B------:R-:W3:Y:S02]  /*1ae90*/  @!P1 SYNCS.PHASECHK.TRANS64 P1, [R3+URZ+0x16840], R2 ;  /* 0x01684002030095a7 */ /* 0x000ee4000802007f */
[----:B---3--:R-:W-:Y:S05]  /*1aea0*/  @!P1 BRA `(.L_x_1399) ;  /* 0xfffffffc00f09947 */ /* 0x008fea000383ffff */
[----:B------:R-:W-:Y:S05]  /*1aeb0*/  BRA `(.L_x_1542) ;  /* 0xffffffb800307947 */ /* 0x000fea000383ffff */
.L_x_1401:
[----:B---3--:R3:W4:Y:S02]  /*1aec0*/  SYNCS.PHASECHK.TRANS64.TRYWAIT P1, [R5+URZ+0x16840], R0 ;  /* 0x01684000050075a7 */ /* 0x008724000802017f */
[----:B----4-:R-:W-:Y:S05]  /*1aed0*/  @!P1 NANOSLEEP.SYNCS 0x989680 ;  /* 0x009896800000995d */ /* 0x010fea0003900000 */
[----:B------:R-:W4:Y:S02]  /*1aee0*/  @!P1 SYNCS.PHASECHK.TRANS64 P1, [R5+URZ+0x16840], R0 ;  /* 0x01684000050095a7 */ /* 0x000f24000802007f */
[----:B----4-:R-:W-:Y:S05]  /*1aef0*/  @!P1 BRA `(.L_x_1401) ;  /* 0xfffffffc00f09947 */ /* 0x010fea000383ffff */
[----:B------:R-:W-:Y:S05]  /*1af00*/  BRA `(.L_x_1543) ;  /* 0xffffffb8003c7947 */ /* 0x000fea000383ffff */
.L_x_1403:
[----:B----4-:R4:W0:Y:S02]  /*1af10*/  SYNCS.PHASECHK.TRANS64.TRYWAIT P1, [R3+URZ+0x16860], R2 ;  /* 0x01686002030075a7 */ /* 0x010824000802017f */
[----:B0-----:R-:W-:Y:S05]  /*1af20*/  @!P1 NANOSLEEP.SYNCS 0x989680 ;  /* 0x009896800000995d */ /* 0x001fea0003900000 */
[----:B------:R-:W0:Y:S02]  /*1af30*/  @!P1 SYNCS.PHASECHK.TRANS64 P1, [R3+URZ+0x16860], R2 ;  /* 0x01686002030095a7 */ /* 0x000e24000802007f */
[----:B0-----:R-:W-:Y:S05]  /*1af40*/  @!P1 BRA `(.L_x_1403) ;  /* 0xfffffffc00f09947 */ /* 0x001fea000383ffff */
[----:B------:R-:W-:Y:S05]  /*1af50*/  BRA `(.L_x_1544) ;  /* 0xffffffb800387947 */ /* 0x000fea000383ffff */
.L_x_1545:
        /* <DEDUP_REMOVED lines=10> */
.L_x_3109:


//--------------------- .text._ZN7cutlass13device_kernelIN5flash11enable_sm90INS1_16FlashAttnFwdSm90INS1_25CollectiveMainloopFwdSm90ILi2EN4cute5tupleIJNS5_1CILi1EEES8_S8_EEENS6_IJNS7_ILi192EEENS7_ILi128EEENS7_ILi64EEEEEELi64ENS_6half_tEfNS_4arch4Sm90ELb0ELb1ELb1ELb1ELb1ELb1ELb0ELb1ELb1ELb1ELb0ELb0EEENS1_21CollectiveEpilogueFwdINS6_IJSA_SC_SB_EEES9_SE_SG_Li384ELb1ELb1ELb0ELb0EEENS1_36VarlenDynamicPersistentTileSchedulerILi192ELi128ELi384ELi128ELb0ELb1ELb1ELb1ELb0ELb1EEEEEEEEEvNT_6ParamsE --------------------------
	.section	.text._ZN7cutlass13device_kernelIN5flash11enable_sm90INS1_16FlashAttnFwdSm90INS1_25CollectiveMainloopFwdSm90ILi2EN4cute5tupleIJNS5_1CILi1EEES8_S8_EEENS6_IJNS7_ILi192EEENS7_ILi128EEENS7_ILi64EEEEEELi64ENS_6half_tEfNS_4arch4Sm90ELb0ELb1ELb1ELb1ELb1ELb1ELb0ELb1ELb1ELb1ELb0ELb0EEENS1_21CollectiveEpilogueFwdINS6_IJSA_SC_SB_EEES9_SE_SG_Li384ELb1ELb1ELb0ELb0EEENS1_36VarlenDynamicPersistentTileSchedulerILi192ELi128ELi384ELi128ELb0ELb1ELb1ELb1ELb0ELb1EEEEEEEEEvNT_6ParamsE,"ax",@progbits
	.align	128
.text._ZN7cutlass13device_kernelIN5flash11enable_sm90INS1_16FlashAttnFwdSm90INS1_25CollectiveMainloopFwdSm90ILi2EN4cute5tupleIJNS5_1CILi1EEES8_S8_EEENS6_IJNS7_ILi192EEENS7_ILi128EEENS7_ILi64EEEEEELi64ENS_6half_tEfNS_4arch4Sm90ELb0ELb1ELb1ELb1ELb1ELb1ELb0ELb1ELb1ELb1ELb0ELb0EEENS1_21CollectiveEpilogueFwdINS6_IJSA_SC_SB_EEES9_SE_SG_Li384ELb1ELb1ELb0ELb0EEENS1_36VarlenDynamicPersistentTileSchedulerILi192ELi128ELi384ELi128ELb0ELb1ELb1ELb1ELb0ELb1EEEEEEEEEvNT_6ParamsE:
        .type           _ZN7cutlass13device_kernelIN5flash11enable_sm90INS1_16FlashAttnFwdSm90INS1_25CollectiveMainloopFwdSm90ILi2EN4cute5tupleIJNS5_1CILi1EEES8_S8_EEENS6_IJNS7_ILi192EEENS7_ILi128EEENS7_ILi64EEEEEELi64ENS_6half_tEfNS_4arch4Sm90ELb0ELb1ELb1ELb1ELb1ELb1ELb0ELb1ELb1ELb1ELb0ELb0EEENS1_21CollectiveEpilogueFwdINS6_IJSA_SC_SB_EEES9_SE_SG_Li384ELb1ELb1ELb0ELb0EEENS1_36VarlenDynamicPersistentTileSchedulerILi192ELi128ELi384ELi128ELb0ELb1ELb1ELb1ELb0ELb1EEEEEEEEEvNT_6ParamsE,@function
        .size           _ZN7cutlass13device_kernelIN5flash11enable_sm90INS1_16FlashAttnFwdSm90INS1_25CollectiveMainloopFwdSm90ILi2EN4cute5tupleIJNS5_1CILi1EEES8_S8_EEENS6_IJNS7_ILi192EEENS7_ILi128EEENS7_ILi64EEEEEELi64ENS_6half_tEfNS_4arch4Sm90ELb0ELb1ELb1ELb1ELb1ELb1ELb0ELb1ELb1ELb1ELb0ELb0EEENS1_21CollectiveEpilogueFwdINS6_IJSA_SC_SB_EEES9_SE_SG_Li384ELb1ELb1ELb0ELb0EEENS1_36VarlenDynamicPersistentTileSchedulerILi192ELi128ELi384ELi128ELb0ELb1ELb1ELb1ELb0ELb1EEEEEEEEEvNT_6ParamsE,(.L_x_3110 - _ZN7cutlass13device_kernelIN5flash11enable_sm90INS1_16FlashAttnFwdSm90INS1_25CollectiveMainloopFwdSm90ILi2EN4cute5tupleIJNS5_1CILi1EEES8_S8_EEENS6_IJNS7_ILi192EEENS7_ILi128EEENS7_ILi64EEEEEELi64ENS_6half_tEfNS_4arch4Sm90ELb0ELb1ELb1ELb1ELb1ELb1ELb0ELb1ELb1ELb1ELb0ELb0EEENS1_21CollectiveEpilogueFwdINS6_IJSA_SC_SB_EEES9_SE_SG_Li384ELb1ELb1ELb0ELb0EEENS1_36VarlenDynamicPersistentTileSchedulerILi192ELi128ELi384ELi128ELb0ELb1ELb1ELb1ELb0ELb1EEEEEEEEEvNT_6ParamsE)
        .other          _ZN7cutlass13device_kernelIN5flash11enable_sm90INS1_16FlashAttnFwdSm90INS1_25CollectiveMainloopFwdSm90ILi2EN4cute5tupleIJNS5_1CILi1EEES8_S8_EEENS6_IJNS7_ILi192EEENS7_ILi128EEENS7_ILi64EEEEEELi64ENS_6half_tEfNS_4arch4Sm90ELb0ELb1ELb1ELb1ELb1ELb1ELb0ELb1ELb1ELb1ELb0ELb0EEENS1_21CollectiveEpilogueFwdINS6_IJSA_SC_SB_EEES9_SE_SG_Li384ELb1ELb1ELb0ELb0EEENS1_36VarlenDynamicPersistentTileSchedulerILi192ELi128ELi384ELi128ELb0ELb1ELb1ELb1ELb0ELb1EEEEEEEEEvNT_6ParamsE,@"STO_CUDA_ENTRY STV_DEFAULT"
_ZN7cutlass13device_kernelIN5flash11enable_sm90INS1_16FlashAttnFwdSm90INS1_25CollectiveMainloopFwdSm90ILi2EN4cute5tupleIJNS5_1CILi1EEES8_S8_EEENS6_IJNS7_ILi192EEENS7_ILi128EEENS7_ILi64EEEEEELi64ENS_6half_tEfNS_4arch4Sm90ELb0ELb1ELb1ELb1ELb1ELb1ELb0ELb1ELb1ELb1ELb0ELb0EEENS1_21CollectiveEpilogueFwdINS6_IJSA_SC_SB_EEES9_SE_SG_Li384ELb1ELb1ELb0ELb0EEENS1_36VarlenDynamicPersistentTileSchedulerILi192ELi128ELi384ELi128ELb0ELb1ELb1ELb1ELb0ELb1EEEEEEEEEvNT_6ParamsE:
        /* <DEDUP_REMOVED lines=18> */
.L_x_1547:
[----:B------:R-:W-:Y:S05]  /*0120*/  BSYNC B0 ;  /* 0x0000000000007941 */ /* 0x000fea0003800000 */
.L_x_1546:
        /* <DEDUP_REMOVED lines=41> */
.L_x_1548:
        /* <DEDUP_REMOVED lines=22> */
.L_x_1549:
        /* <DEDUP_REMOVED lines=18> */
.L_x_1550:
        /* <DEDUP_REMOVED lines=22> */
.L_x_1551:
        /* <DEDUP_REMOVED lines=22> */
.L_x_1552:
        /* <DEDUP_REMOVED lines=8> */
.L_x_1555:
[----:B------:R-:W-:-:S08]  /*0980*/  NOP ;  /* 0x0000000000007918 */ /* 0x000fd00000000000 */
[----:B------:R-:W0:Y:S02]  /*0990*/  USETMAXREG.TRY_ALLOC.CTAPOOL UP0, 0xa0 ;  /* 0x000000a0000079c8 */ /* 0x000e240008000600 */
[----:B0-----:R-:W-:-:S13]  /*09a0*/  PLOP3.LUT P0, PT, PT, PT, UP0, 0x80, 0x0 ;  /* 0x000000000000781c */ /* 0x001fda0003f0f008 */
[----:B------:R-:W-:Y:S05]  /*09b0*/  @!P0 BRA `(.L_x_1555) ;  /* 0xfffffffc00f08947 */ /* 0x000fea000383ffff */
[----:B------:R-:W0:Y:S01]  /*09c0*/  S2R R0, SR_TID.X ;  /* 0x0000000000007919 */ /* 0x000e220000002100 */
[----:B------:R-:W1:Y:S01]  /*09d0*/  S2UR UR38, SR_CgaCtaId ;  /* 0x00000000002679c3 */ /* 0x000e620000008800 */
[----:B------:R-:W-:Y:S01]  /*09e0*/  UMOV UR4, 0x400 ;  /* 0x0000040000047882 */ /* 0x000fe20000000000 */
[----:B------:R-:W-:-:S06]  /*09f0*/  LOP3.LUT R23, R23, 0xdfffffff, RZ, 0xc0, !PT ;  /* 0xdfffffff17177812 */ /* 0x000fcc00078ec0ff */
[----:B------:R-:W-:Y:S06]  /*0a00*/  BAR.ARV 0x8, 0x200 ;  /* 0x0208000000007b1d */ /* 0x000fec0000002000 */
[----:B-1----:R-:W-:-:S06]  /*0a10*/  ULEA UR4, UR38, UR4, 0x18 ;  /* 0x0000000426047291 */ /* 0x002fcc000f8ec03f */
[----:B------:R-:W-:Y:S01]  /*0a20*/  IMAD.U32 R2, RZ, RZ, UR4 ;  /* 0x00000004ff027e24 */ /* 0x000fe2000f8e00ff */
[----:B0-----:R-:W-:Y:S01]  /*0a30*/  SHF.R.U32.HI R0, RZ, 0x7, R0 ;  /* 0x00000007ff007819 */ /* 0x001fe20000011600 */
[----:B------:R-:W-:-:S03]  /*0a40*/  ULDC UR4, c[0x0][0xc3c] ;  /* 0x00030f0000047ab9 */ /* 0x000fc60000000800 */
[----:B------:R-:W-:-:S13]  /*0a50*/  ISETP.NE.AND P0, PT, R0, 0x1, PT ;  /* 0x000000010000780c */ /* 0x000fda0003f05270 */
[----:B------:R-:W-:Y:S01]  /*0a60*/  @P0 LOP3.LUT R23, R23, 0x20000000, RZ, 0xfc, !PT ;  /* 0x2000000017170812 */ /* 0x000fe200078efcff */
[----:B------:R-:W-:Y:S08]  /*0a70*/  @!P0 BAR.ARV 0x9, 0x100 ;  /* 0x0244000000008b1d */ /* 0x000ff00000002000 */
[----:B------:R-:W-:Y:S06]  /*0a80*/  BAR.SYNC.DEFER_BLOCKING 0x5, 0x200 ;  /* 0x0148000000007b1d */ /* 0x000fec0000010000 */
[----:B------:R-:W0:Y:S02]  /*0a90*/  LDS.128 R28, [R2+0x168d0] ;  /* 0x0168d000021c7984 */ /* 0x000e240000000c00 */
[----:B------:R-:W-:Y:S06]  /*0aa0*/  BAR.ARV 0x4, 0x200 ;  /* 0x0108000000007b1d */ /* 0x000fec0000002000 */
[----:B0-----:R-:W-:-:S13]  /*0ab0*/  ISETP.GE.AND P0, PT, R31, UR4, PT ;  /* 0x000000041f007c0c */ /* 0x001fda000bf06270 */
[----:B------:R-:W-:Y:S05]  /*0ac0*/  @P0 BRA `(.L_x_1556) ;  /* 0x000001f400340947 */ /* 0x000fea0003800000 */
[----:B------:R-:W0:Y:S01]  /*0ad0*/  S2R R0, SR_TID.X ;  /* 0x0000000000007919 */ /* 0x000e220000002100 */
[----:B------:R-:W-:Y:S01]  /*0ae0*/  IMAD.MOV.U32 R22, RZ, RZ, RZ ;  /* 0x000000ffff167224 */ /* 0x000fe200078e00ff */
[----:B------:R-:W-:Y:S01]  /*0af0*/  ULOP3.LUT UR39, UR37, 0x1, URZ, 0xfc, !UPT ;  /* 0x0000000125277892 */ /* 0x000fe2000f8efc3f */
[----:B------:R-:W-:Y:S01]  /*0b00*/  IMAD.MOV.U32 R154, RZ, RZ, RZ ;  /* 0x000000ffff9a7224 */ /* 0x000fe200078e00ff */
[----:B------:R-:W-:Y:S01]  /*0b10*/  UMOV UR36, URZ ;  /* 0x0000003f00247c82 */ /* 0x000fe20008000000 */
[----:B------:R-:W-:Y:S02]  /*0b20*/  IMAD.MOV.U32 R19, RZ, RZ, RZ ;  /* 0x000000ffff137224 */ /* 0x000fe400078e00ff */
[----:B0-----:R-:W-:-:S05]  /*0b30*/  VIADD R13, R0, 0xffffff80 ;  /* 0xffffff80000d7836 */ /* 0x001fca0000000000 */
[----:B------:R-:W-:-:S04]  /*0b40*/  SHF.R.S32.HI R0, RZ, 0x1f, R13 ;  /* 0x0000001fff007819 */ /* 0x000fc8000001140d */
[CC--:B------:R-:W-:Y:S02]  /*0b50*/  LEA.HI R3, R0.reuse, R13.reuse, RZ, 0x7 ;  /* 0x0000000d00037211 */ /* 0x0c0fe400078f38ff */
[CC--:B------:R-:W-:Y:S02]  /*0b60*/  LEA.HI R5, R0.reuse, R13.reuse, RZ, 0x5 ;  /* 0x0000000d00057211 */ /* 0x0c0fe400078f28ff */
[----:B------:R-:W-:Y:S02]  /*0b70*/  LOP3.LUT R4, R3, 0xffffff80, RZ, 0xc0, !PT ;  /* 0xffffff8003047812 */ /* 0x000fe400078ec0ff */
[----:B------:R-:W-:Y:S02]  /*0b80*/  SHF.R.S32.HI R12, RZ, 0x7, R3 ;  /* 0x00000007ff0c7819 */ /* 0x000fe40000011403 */
[----:B------:R-:W-:Y:S01]  /*0b90*/  SHF.R.S32.HI R14, RZ, 0x5, R5 ;  /* 0x00000005ff0e7819 */ /* 0x000fe20000011405 */
[----:B------:R-:W-:Y:S01]  /*0ba0*/  IMAD.IADD R11, R13, 0x1, -R4 ;  /* 0x000000010d0b7824 */ /* 0x000fe200078e0a04 */
[----:B------:R-:W-:Y:S01]  /*0bb0*/  LEA.HI R4, R0, R13, RZ, 0x4 ;  /* 0x0000000d00047211 */ /* 0x000fe200078f20ff */
[----:B------:R-:W-:-:S03]  /*0bc0*/  IMAD.HI R5, R12, 0x55555556, RZ ;  /* 0x555555560c057827 */ /* 0x000fc600078e02ff */
[----:B------:R-:W-:Y:S02]  /*0bd0*/  SHF.R.S32.HI R6, RZ, 0x1f, R11 ;  /* 0x0000001fff067819 */ /* 0x000fe4000001140b */
[----:B------:R-:W-:Y:S02]  /*0be0*/  SHF.R.S32.HI R7, RZ, 0x4, R4 ;  /* 0x00000004ff077819 */ /* 0x000fe40000011404 */
[----:B------:R-:W-:Y:S02]  /*0bf0*/  LEA.HI R8, R6, R11, RZ, 0x2 ;  /* 0x0000000b06087211 */ /* 0x000fe400078f10ff */
[C---:B------:R-:W-:Y:S02]  /*0c00*/  LOP3.LUT R3, R4.reuse, 0x3fffff0, RZ, 0xc0, !PT ;  /* 0x03fffff004037812 */ /* 0x040fe400078ec0ff */
[--C-:B------:R-:W-:Y:S02]  /*0c10*/  SHF.R.S32.HI R9, RZ, 0x2, R8.reuse ;  /* 0x00000002ff097819 */ /* 0x100fe40000011408 */
[----:B------:R-:W-:Y:S01]  /*0c20*/  SHF.R.S32.HI R10, RZ, 0x1f, R8 ;  /* 0x0000001fff0a7819 */ /* 0x000fe20000011408 */
[----:B------:R-:W-:Y:S01]  /*0c30*/  IMAD.IADD R3, R13, 0x1, -R3 ;  /* 0x000000010d037824 */ /* 0x000fe200078e0a03 */
[----:B------:R-:W-:-:S02]  /*0c40*/  LEA.HI R4, R4, R7, RZ, 0x1 ;  /* 0x0000000704047211 */ /* 0x000fc400078f08ff */
[----:B------:R-:W-:Y:S01]  /*0c50*/  LEA.HI R10, R10, R9, RZ, 0x3 ;  /* 0x000000090a0a7211 */ /* 0x000fe200078f18ff */
[----:B------:R-:W-:Y:S01]  /*0c60*/  IMAD R3, R14, 0x10, R3 ;  /* 0x000000100e037824 */ /* 0x000fe200078e0203 */
[----:B------:R-:W-:Y:S02]  /*0c70*/  LOP3.LUT R4, R4, 0x1ffffffe, RZ, 0xc0, !PT ;  /* 0x1ffffffe04047812 */ /* 0x000fe400078ec0ff */
[----:B------:R-:W-:Y:S02]  /*0c80*/  LOP3.LUT R10, R10, 0xfffffff8, RZ, 0xc0, !PT ;  /* 0xfffffff80a0a7812 */ /* 0x000fe400078ec0ff */
[----:B------:R-:W-:Y:S01]  /*0c90*/  LEA.HI R6, R6, R11, RZ, 0x5 ;  /* 0x0000000b06067211 */ /* 0x000fe200078f28ff */
[----:B------:R-:W-:Y:S01]  /*0ca0*/  IMAD.IADD R4, R7, 0x1, -R4 ;  /* 0x0000000107047824 */ /* 0x000fe200078e0a04 */
[----:B------:R-:W-:Y:S01]  /*0cb0*/  LEA.HI R5, R5, R5, RZ, 0x1 ;  /* 0x0000000505057211 */ /* 0x000fe200078f08ff */
[----:B------:R-:W-:Y:S01]  /*0cc0*/  IMAD.IADD R9, R9, 0x1, -R10 ;  /* 0x0000000109097824 */ /* 0x000fe200078e0a0a */
[----:B------:R-:W-:Y:S01]  /*0cd0*/  SHF.R.S32.HI R6, RZ, 0x5, R6 ;  /* 0x00000005ff067819 */ /* 0x000fe20000011406 */
[----:B------:R-:W-:Y:S01]  /*0ce0*/  IMAD R7, R3, 0x8, R4 ;  /* 0x0000000803077824 */ /* 0x000fe200078e0204 */
[----:B------:R-:W-:Y:S01]  /*0cf0*/  LEA.HI R3, R0, R13, RZ, 0x2 ;  /* 0x0000000d00037211 */ /* 0x000fe200078f10ff */
[----:B------:R-:W-:Y:S01]  /*0d00*/  IMAD R5, R5, -0x3, R12 ;  /* 0xfffffffd05057824 */ /* 0x000fe200078e020c */
[----:B------:R-:W-:-:S02]  /*0d10*/  LEA R6, R6, R9, 0x4 ;  /* 0x0000000906067211 */ /* 0x000fc400078e20ff */
[----:B------:R-:W-:Y:S02]  /*0d20*/  LEA.HI R4, R0, R13, RZ, 0x3 ;  /* 0x0000000d00047211 */ /* 0x000fe400078f18ff */
[--C-:B------:R-:W-:Y:S01]  /*0d30*/  SHF.R.S32.HI R157, RZ, 0x2, R3.reuse ;  /* 0x00000002ff9d7819 */ /* 0x100fe20000011403 */
[----:B------:R-:W-:Y:S01]  /*0d40*/  IMAD R10, R5, 0x40, R6 ;  /* 0x00000040050a7824 */ /* 0x000fe200078e0206 */
[----:B------:R-:W-:Y:S02]  /*0d50*/  SHF.R.S32.HI R0, RZ, 0x1f, R3 ;  /* 0x0000001fff007819 */ /* 0x000fe40000011403 */
[----:B------:R-:W-:Y:S01]  /*0d60*/  SHF.R.S32.HI R5, RZ, 0x3, R4 ;  /* 0x00000003ff057819 */ /* 0x000fe20000011404 */
[----:B------:R-:W-:Y:S01]  /*0d70*/  VIADD R6, R157, 0x60 ;  /* 0x000000609d067836 */ /* 0x000fe20000000000 */
[----:B------:R-:W-:Y:S01]  /*0d80*/  LOP3.LUT R4, R4, 0xfffffff8, RZ, 0xc0, !PT ;  /* 0xfffffff804047812 */ /* 0x000fe200078ec0ff */
[----:B------:R-:W-:Y:S01]  /*0d90*/  STL [R1+0x5c], R10 ;  /* 0x00005c0a01007387 */ /* 0x000fe20000100800 */
[----:B------:R-:W-:-:S02]  /*0da0*/  LEA.HI R0, R0, R157, RZ, 0x3 ;  /* 0x0000009d00007211 */ /* 0x000fc400078f18ff */
[----:B------:R-:W-:Y:S01]  /*0db0*/  IADD3 R9, R13, -R4, RZ ;  /* 0x800000040d097210 */ /* 0x000fe20007ffe0ff */
[----:B------:R-:W-:Y:S01]  /*0dc0*/  IMAD.SHL.U32 R4, R6, 0x40, RZ ;  /* 0x0000004006047824 */ /* 0x000fe200078e00ff */
[----:B------:R-:W-:Y:S01]  /*0dd0*/  LOP3.LUT R3, R3, 0xfffffffc, RZ, 0xc0, !PT ;  /* 0xfffffffc03037812 */ /* 0x000fe200078ec0ff */
[----:B------:R-:W-:Y:S01]  /*0de0*/  STL [R1+0x8], RZ ;  /* 0x000008ff01007387 */ /* 0x000fe20000100800 */
[----:B------:R-:W-:Y:S01]  /*0df0*/  LOP3.LUT R0, R0, 0xfffffff8, RZ, 0xc0, !PT ;  /* 0xfffffff800007812 */ /* 0x000fe200078ec0ff */
[----:B------:R-:W-:Y:S01]  /*0e00*/  IMAD.SHL.U32 R9, R9, 0x8, RZ ;  /* 0x0000000809097824 */ /* 0x000fe200078e00ff */
[----:B------:R-:W-:Y:S01]  /*0e10*/  SHF.R.S32.HI R5, RZ, 0x1f, R6 ;  /* 0x0000001fff057819 */ /* 0x000fe20000011406 */
[----:B------:R-:W-:Y:S01]  /*0e20*/  IMAD.IADD R12, R13, 0x1, -R3 ;  /* 0x000000010d0c7824 */ /* 0x000fe200078e0a03 */
[----:B------:R-:W-:Y:S01]  /*0e30*/  LOP3.LUT R8, R8, 0x7ffffffc, RZ, 0xc0, !PT ;  /* 0x7ffffffc08087812 */ /* 0x000fe200078ec0ff */
[----:B------:R-:W-:Y:S01]  /*0e40*/  IMAD.IADD R0, R157, 0x1, -R0 ;  /* 0x000000019d007824 */ /* 0x000fe200078e0a00 */
[----:B------:R-:W-:Y:S01]  /*0e50*/  LEA.HI R5, R5, R6, RZ, 0x3 ;  /* 0x0000000605057211 */ /* 0x000fe200078f18ff */
[C---:B------:R-:W-:Y:S01]  /*0e60*/  IMAD.SHL.U32 R152, R12.reuse, 0x4, RZ ;  /* 0x000000040c987824 */ /* 0x040fe200078e00ff */
[----:B------:R-:W-:Y:S01]  /*0e70*/  STL [R1+0x50], R9 ;  /* 0x0000500901007387 */ /* 0x000fe20000100800 */
[C---:B------:R-:W-:Y:S01]  /*0e80*/  LEA.HI R3, R12.reuse, R12, RZ, 0x1 ;  /* 0x0000000c0c037211 */ /* 0x040fe200078f08ff */
[----:B------:R-:W-:-:S02]  /*0e90*/  IMAD.SHL.U32 R16, R12, 0x8, RZ ;  /* 0x000000080c107824 */ /* 0x000fc400078e00ff */
[----:B------:R0:W-:Y:S01]  /*0ea0*/  STL [R1+0x40], R0 ;  /* 0x0000400001007387 */ /* 0x0001e20000100800 */
[----:B------:R-:W-:Y:S01]  /*0eb0*/  IMAD.SHL.U32 R5, R5, 0x40, RZ ;  /* 0x0000004005057824 */ /* 0x000fe200078e00ff */
[----:B------:R-:W-:Y:S01]  /*0ec0*/  LOP3.LUT R3, R3, 0x1ffffffe, RZ, 0xc0, !PT ;  /* 0x1ffffffe03037812 */ /* 0x000fe200078ec0ff */
[----:B------:R-:W-:Y:S01]  /*0ed0*/  VIADD R18, R16, 0x20 ;  /* 0x0000002010127836 */ /* 0x000fe20000000000 */
[----:B------:R-:W-:Y:S02]  /*0ee0*/  IADD3 R6, R152, 0x10, RZ ;  /* 0x0000001098067810 */ /* 0x000fe40007ffe0ff */
[----:B------:R-:W-:Y:S01]  /*0ef0*/  SHF.R.S32.HI R17, RZ, 0x1f, R16 ;  /* 0x0000001fff117819 */ /* 0x000fe20000011410 */
[----:B------:R-:W-:Y:S01]  /*0f00*/  IMAD.IADD R3, R12, 0x1, -R3 ;  /* 0x000000010c037824 */ /* 0x000fe200078e0a03 */
[----:B------:R-:W-:Y:S01]  /*0f10*/  SHF.R.S32.HI R12, RZ, 0x1f, R18 ;  /* 0x0000001fff0c7819 */ /* 0x000fe20000011412 */
[----:B------:R-:W-:Y:S01]  /*0f20*/  STL [R1+0xc], R6 ;  /* 0x00000c0601007387 */ /* 0x000fe20000100800 */
[----:B0-----:R-:W-:-:S02]  /*0f30*/  LOP3.LUT R0, R4, 0x1c0, RZ, 0xc0, !PT ;  /* 0x000001c004007812 */ /* 0x001fc400078ec0ff */
[----:B------:R-:W-:Y:S02]  /*0f40*/  LOP3.LUT R4, R5, 0xfffffe00, RZ, 0xc0, !PT ;  /* 0xfffffe0005047812 */ /* 0x000fe400078ec0ff */
[----:B------:R-:W-:Y:S02]  /*0f50*/  SHF.R.U32.HI R9, RZ, 0x3, R0 ;  /* 0x00000003ff097819 */ /* 0x000fe40000011600 */
[----:B------:R-:W-:Y:S01]  /*0f60*/  LOP3.LUT R0, R0, 0x38, R16, 0xf8, !PT ;  /* 0x0000003800007812 */ /* 0x000fe200078ef810 */
[----:B------:R0:W-:Y:S03]  /*0f70*/  STL [R1+0x44], R4 ;  /* 0x0000440401007387 */ /* 0x0001e60000100800 */
[----:B------:R-:W-:Y:S01]  /*0f80*/  LOP3.LUT R5, R4, R0, R9, 0xf6, !PT ;  /* 0x0000000004057212 */ /* 0x000fe200078ef609 */
[----:B------:R-:W-:Y:S01]  /*0f90*/  IMAD.IADD R0, R11, 0x1, -R8 ;  /* 0x000000010b007824 */ /* 0x000fe200078e0a08 */
[----:B------:R-:W-:Y:S01]  /*0fa0*/  STL [R1+0x4], R12 ;  /* 0x0000040c01007387 */ /* 0x000fe20000100800 */
[----:B0-----:R-:W-:Y:S01]  /*0fb0*/  SHF.R.S32.HI R4, RZ, 0x1f, R6 ;  /* 0x0000001fff047819 */ /* 0x001fe20000011406 */
[----:B------:R-:W-:-:S04]  /*0fc0*/  IMAD.SHL.U32 R6, R7, 0x8, RZ ;  /* 0x0000000807067824 */ /* 0x000fc800078e00ff */
[----:B------:R0:W-:Y:S04]  /*0fd0*/  STL [R1+0x54], R4 ;  /* 0x0000540401007387 */ /* 0x0001e80000100800 */
[----:B------:R1:W-:Y:S04]  /*0fe0*/  STL [R1], R0 ;  /* 0x0000000001007387 */ /* 0x0003e80000100800 */
[----:B------:R2:W-:Y:S01]  /*0ff0*/  STL [R1+0x60], R6 ;  /* 0x0000600601007387 */ /* 0x0005e20000100800 */
[----:B0-----:R-:W-:Y:S02]  /*1000*/  IMAD R4, R5, 0x2, R2 ;  /* 0x0000000205047824 */ /* 0x001fe400078e0202 */
[----:B-1----:R-:W-:-:S03]  /*1010*/  IMAD R0, R3, 0x8, R10 ;  /* 0x0000000803007824 */ /* 0x002fc600078e020a */
[----:B------:R2:W-:Y:S04]  /*1020*/  STL [R1+0x58], R4 ;  /* 0x0000580401007387 */ /* 0x0005e80000100800 */
[----:B------:R2:W-:Y:S02]  /*1030*/  STL [R1+0x30], R0 ;  /* 0x0000300001007387 */ /* 0x0005e40000100800 */
.L_x_1762:
[----:B------:R-:W-:Y:S05]  /*1040*/  YIELD ;  /* 0x0000000000007946 */ /* 0x000fea0003800000 */
[----:B------:R-:W-:Y:S01]  /*1050*/  ULDC.64 UR4, c[0x0][0xa28] ;  /* 0x00028a0000047ab9 */ /* 0x000fe20000000a00 */
[----:B0-2--5:R-:W0:Y:S01]  /*1060*/  LDC.64 R6, c[0x0][0xa08] ;  /* 0x00028200ff067b82 */ /* 0x025e220000000a00 */
[----:B------:R-:W-:Y:S01]  /*1070*/  ISETP.NE.U32.AND P1, PT, RZ, UR4, PT ;  /* 0x00000004ff007c0c */ /* 0x000fe2000bf25070 */
[----:B------:R-:W-:Y:S02]  /*1080*/  IMAD.MOV.U32 R0, RZ, RZ, RZ ;  /* 0x000000ffff007224 */ /* 0x000fe400078e00ff */
[----:B------:R-:W-:Y:S01]  /*1090*/  IMAD.MOV.U32 R68, RZ, RZ, RZ ;  /* 0x000000ffff447224 */ /* 0x000fe200078e00ff */
[----:B------:R-:W-:Y:S01]  /*10a0*/  ISETP.NE.AND.EX P1, PT, RZ, UR5, PT, P1 ;  /* 0x00000005ff007c0c */ /* 0x000fe2000bf25310 */
[----:B------:R-:W-:-:S02]  /*10b0*/  ULDC.64 UR4, c[0x0][0xa18] ;  /* 0x0002860000047ab9 */ /* 0x000fc40000000a00 */
[----:B------:R-:W-:-:S04]  /*10c0*/  ISETP.NE.U32.AND P2, PT, RZ, UR4, PT ;  /* 0x00000004ff007c0c */ /* 0x000fc8000bf45070 */
[----:B------:R-:W-:Y:S01]  /*10d0*/  ISETP.NE.AND.EX P2, PT, RZ, UR5, PT, P2 ;  /* 0x00000005ff007c0c */ /* 0x000fe2000bf45320 */
[----:B------:R-:W-:Y:S02]  /*10e0*/  ULDC.64 UR4, c[0x0][0xa08] ;  /* 0x0002820000047ab9 */ /* 0x000fe40000000a00 */
[----:B------:R-:W-:-:S03]  /*10f0*/  ISETP.NE.U32.AND P0, PT, RZ, UR4, PT ;  /* 0x00000004ff007c0c */ /* 0x000fc6000bf05070 */
[----:B-1----:R-:W1:Y:S01]  /*1100*/  @P1 LDC.64 R4, c[0x0][0xa28] ;  /* 0x00028a00ff041b82 */ /* 0x002e620000000a00 */
[----:B------:R-:W-:Y:S01]  /*1110*/  ISETP.NE.AND.EX P0, PT, RZ, UR5, PT, P0 ;  /* 0x00000005ff007c0c */ /* 0x000fe2000bf05300 */
[----:B0---4-:R-:W-:-:S06]  /*1120*/  IMAD.WIDE R10, R31, 0x4, R6 ;  /* 0x000000041f0a7825 */ /* 0x011fcc00078e0206 */
[----:B------:R-:W0:Y:S01]  /*1130*/  @P2 LDC.64 R8, c[0x0][0xa18] ;  /* 0x00028600ff082b82 */ /* 0x000e220000000a00 */
[----:B------:R-:W-:Y:S02]  /*1140*/  ULDC UR4, c[0x0][0x288] ;  /* 0x0000a20000047ab9 */ /* 0x000fe40000000800 */
[----:B------:R-:W-:Y:S01]  /*1150*/  MOV R155, UR4 ;  /* 0x00000004009b7c02 */ /* 0x000fe20008000f00 */
[----:B------:R-:W-:Y:S02]  /*1160*/  ULDC.64 UR4, c[0x0][0x418] ;  /* 0x0001060000047ab9 */ /* 0x000fe40000000a00 */
[----:B------:R2:W5:Y:S01]  /*1170*/  @P0 LDG.E R68, desc[UR42][R10.64] ;  /* 0x0000002a0a440981 */ /* 0x000562000c1e1900 */
[----:B-1----:R-:W-:-:S05]  /*1180*/  @P1 IMAD.WIDE R4, R31, 0x4, R4 ;  /* 0x000000041f041825 */ /* 0x002fca00078e0204 */
[----:B------:R2:W5:Y:S01]  /*1190*/  @P1 LDG.E R0, desc[UR42][R4.64] ;  /* 0x0000002a04001981 */ /* 0x000562000c1e1900 */
[----:B0-----:R-:W-:-:S05]  /*11a0*/  @P2 IMAD.WIDE R6, R31, 0x4, R8 ;  /* 0x000000041f062825 */ /* 0x001fca00078e0208 */
[----:B------:R2:W5:Y:S01]  /*11b0*/  @P2 LDG.E R155, desc[UR42][R6.64] ;  /* 0x0000002a069b2981 */ /* 0x000562000c1e1900 */
[----:B------:R-:W-:-:S03]  /*11c0*/  UISETP.NE.U32.AND UP0, UPT, UR4, URZ, UPT ;  /* 0x0000003f0400728c */ /* 0x000fc6000bf05070 */
[----:B------:R-:W-:Y:S01]  /*11d0*/  ULDC UR4, c[0x0][0x424] ;  /* 0x0001090000047ab9 */ /* 0x000fe20000000800 */
[----:B------:R-:W-:-:S03]  /*11e0*/  UISETP.NE.AND.EX UP0, UPT, UR5, URZ, UPT, UP0 ;  /* 0x0000003f0500728c */ /* 0x000fc6000bf05300 */
[----:B------:R-:W-:Y:S01]  /*11f0*/  ULDC UR5, c[0x0][0x2f0] ;  /* 0x0000bc0000057ab9 */ /* 0x000fe20000000800 */
[----:B------:R-:W-:-:S04]  /*1200*/  USEL UR4, UR4, 0x1, UP0 ;  /* 0x0000000104047887 */ /* 0x000fc80008000000 */
[----:B------:R-:W-:-:S03]  /*1210*/  UIMAD UR4, UR4, UR5, URZ ;  /* 0x00000005040472a4 */ /* 0x000fc6000f8e023f */
[----:B------:R-:W-:Y:S02]  /*1220*/  ULDC UR5, c[0x0][0x348] ;  /* 0x0000d20000057ab9 */ /* 0x000fe40000000800 */
[----:B------:R-:W-:Y:S02]  /*1230*/  IMAD.U32 R28, RZ, RZ, UR5 ;  /* 0x00000005ff1c7e24 */ /* 0x000fe4000f8e00ff */
[----:B------:R-:W-:Y:S01]  /*1240*/  IMAD.U32 R33, RZ, RZ, UR4 ;  /* 0x00000004ff217e24 */ /* 0x000fe2000f8e00ff */
[----:B--2---:R-:W-:Y:S06]  /*1250*/  @P2 BRA `(.L_x_1557) ;  /* 0x0000000000242947 */ /* 0x004fec0003800000 */
        /* <DEDUP_REMOVED lines=9> */
.L_x_1557:
[----:B------:R-:W-:Y:S01]  /*12f0*/  ULDC.64 UR4, c[0x0][0xa20] ;  /* 0x0002880000047ab9 */ /* 0x000fe20000000a00 */
[----:B------:R0:W-:Y:S01]  /*1300*/  STL [R1+0x48], R30 ;  /* 0x0000481e01007387 */ /* 0x0001e20000100800 */
[----:B------:R-:W-:-:S03]  /*1310*/  ISETP.NE.U32.AND P1, PT, RZ, UR4, PT ;  /* 0x00000004ff007c0c */ /* 0x000fc6000bf25070 */
[----:B------:R0:W-:Y:S01]  /*1320*/  STL [R1+0x4c], R31 ;  /* 0x00004c1f01007387 */ /* 0x0001e20000100800 */
[----:B------:R-:W-:-:S13]  /*1330*/  ISETP.NE.AND.EX P1, PT, RZ, UR5, PT, P1 ;  /* 0x00000005ff007c0c */ /* 0x000fda000bf25310 */
[----:B0-----:R-:W-:Y:S05]  /*1340*/  @!P1 BRA `(.L_x_1558) ;  /* 0x0000000000109947 */ /* 0x001fea0003800000 */
[----:B------:R-:W0:Y:S02]  /*1350*/  LDC.64 R4, c[0x0][0xa20] ;  /* 0x00028800ff047b82 */ /* 0x000e240000000a00 */
[----:B0-----:R-:W-:-:S05]  /*1360*/  IMAD.WIDE R4, R31, 0x4, R4 ;  /* 0x000000041f047825 */ /* 0x001fca00078e0204 */
[----:B------:R0:W5:Y:S01]  /*1370*/  LDG.E R33, desc[UR42][R4.64] ;  /* 0x0000002a04217981 */ /* 0x000162000c1e1900 */
[----:B------:R-:W-:Y:S05]  /*1380*/  BRA `(.L_x_1559) ;  /* 0x0000000000107947 */ /* 0x000fea0003800000 */
.L_x_1558:
[----:B------:R-:W-:Y:S05]  /*1390*/  @!P0 BRA `(.L_x_1559) ;  /* 0x00000000000c8947 */ /* 0x000fea0003800000 */
[----:B------:R-:W2:Y:S04]  /*13a0*/  LDG.E R4, desc[UR42][R10.64] ;  /* 0x0000002a0a047981 */ /* 0x000ea8000c1e1900 */
[----:B------:R-:W2:Y:S02]  /*13b0*/  LDG.E R33, desc[UR42][R10.64+0x4] ;  /* 0x0000042a0a217981 */ /* 0x000ea4000c1e1900 */
[----:B--2---:R-:W-:-:S07]  /*13c0*/  IMAD.IADD R33, R33, 0x1, -R4 ;  /* 0x0000000121217824 */ /* 0x004fce00078e0a04 */
.L_x_1559:
[----:B------:R-:W-:Y:S01]  /*13d0*/  ULDC.64 UR4, c[0x0][0xa10] ;  /* 0x0002840000047ab9 */ /* 0x000fe20000000a00 */
[----:B0-----:R-:W0:Y:S01]  /*13e0*/  LDC R4, c[0x0][0x448] ;  /* 0x00011200ff047b82 */ /* 0x001e220000000800 */
[----:B------:R-:W-:-:S04]  /*13f0*/  ISETP.NE.U32.AND P0, PT, RZ, UR4, PT ;  /* 0x00000004ff007c0c */ /* 0x000fc8000bf05070 */
[----:B------:R-:W-:Y:S01]  /*1400*/  ISETP.NE.AND.EX P0, PT, RZ, UR5, PT, P0 ;  /* 0x00000005ff007c0c */ /* 0x000fe2000bf05300 */
[----:B------:R-:W-:Y:S02]  /*1410*/  ULDC.64 UR4, c[0x0][0xa30] ;  /* 0x00028c0000047ab9 */ /* 0x000fe40000000a00 */
[----:B------:R-:W-:-:S04]  /*1420*/  ISETP.NE.U32.AND P1, PT, RZ, UR4, PT ;  /* 0x00000004ff007c0c */ /* 0x000fc8000bf25070 */
[----:B------:R-:W-:-:S06]  /*1430*/  ISETP.NE.AND.EX P1, PT, RZ, UR5, PT, P1 ;  /* 0x00000005ff007c0c */ /* 0x000fcc000bf25310 */
[----:B------:R-:W1:Y:S08]  /*1440*/  @P0 LDC.64 R6, c[0x0][0xa10] ;  /* 0x00028400ff060b82 */ /* 0x000e700000000a00 */
[----:B------:R-:W2:Y:S01]  /*1450*/  @P1 LDC.64 R8, c[0x0][0xa30] ;  /* 0x00028c00ff081b82 */ /* 0x000ea20000000a00 */
[----:B-1----:R-:W-:-:S05]  /*1460*/  @P0 IMAD.WIDE R6, R31, 0x4, R6 ;  /* 0x000000041f060825 */ /* 0x002fca00078e0206 */
[----:B------:R-:W3:Y:S04]  /*1470*/  @P0 LDG.E R3, desc[UR42][R6.64] ;  /* 0x0000002a06030981 */ /* 0x000ee8000c1e1900 */
[----:B------:R1:W3:Y:S01]  /*1480*/  @P0 LDG.E R10, desc[UR42][R6.64+0x4] ;  /* 0x0000042a060a0981 */ /* 0x0002e2000c1e1900 */
[----:B-----5:R-:W-:Y:S02]  /*1490*/  IMAD.MOV.U32 R24, RZ, RZ, R33 ;  /* 0x000000ffff187224 */ /* 0x020fe400078e0021 */
[----:B--2---:R-:W-:-:S05]  /*14a0*/  @P1 IMAD.WIDE R8, R31, 0x4, R8 ;  /* 0x000000041f081825 */ /* 0x004fca00078e0208 */
[----:B------:R2:W5:Y:S01]  /*14b0*/  @P1 LDG.E R24, desc[UR42][R8.64] ;  /* 0x0000002a08181981 */ /* 0x000562000c1e1900 */
[----:B0-----:R-:W-:Y:S01]  /*14c0*/  ISETP.NE.AND P1, PT, R4, 0x1, PT ;  /* 0x000000010400780c */ /* 0x001fe20003f25270 */
[----:B------:R-:W-:Y:S01]  /*14d0*/  IMAD R14, R29, 0xc0, RZ ;  /* 0x000000c01d0e7824 */ /* 0x000fe200078e02ff */
[----:B------:R-:W0:Y:S01]  /*14e0*/  LDC.64 R4, c[0x0][0x9e0] ;  /* 0x00027800ff047b82 */ /* 0x000e220000000a00 */
[----:B------:R-:W-:-:S03]  /*14f0*/  IMAD.IADD R13, R33, 0x1, -R0 ;  /* 0x00000001210d7824 */ /* 0x000fc600078e0a00 */
[----:B------:R4:W-:Y:S01]  /*1500*/  STL [R1+0x20], R14 ;  /* 0x0000200e01007387 */ /* 0x0009e20000100800 */
[----:B------:R-:W-:-:S05]  /*1510*/  IADD3 R0, R14, 0xbf, RZ ;  /* 0x000000bf0e007810 */ /* 0x000fca0007ffe0ff */
[----:B-1----:R-:W-:Y:S01]  /*1520*/  IMAD.MOV.U32 R6, RZ, RZ, R0 ;  /* 0x000000ffff067224 */ /* 0x002fe200078e0000 */
[----:B------:R-:W1:Y:S08]  /*1530*/  @P1 LDC R11, c[0x0][0x44c] ;  /* 0x00011300ff0b1b82 */ /* 0x000e700000000800 */
[----:B------:R-:W2:Y:S01]  /*1540*/  @P1 LDC R12, c[0x0][0x450] ;  /* 0x00011400ff0c1b82 */ /* 0x000ea20000000800 */
[----:B0-----:R-:W-:Y:S01]  /*1550*/  ISETP.GE.AND P2, PT, R5, 0x1, PT ;  /* 0x000000010500780c */ /* 0x001fe20003f46270 */
[----:B---3--:R-:W-:-:S02]  /*1560*/  @P0 IMAD.IADD R28, R10, 0x1, -R3 ;  /* 0x000000010a1c0824 */ /* 0x008fc400078e0a03 */
[----:B-1----:R-:W-:-:S04]  /*1570*/  @P1 IMAD.HI.U32 R3, R0, R11, RZ ;  /* 0x0000000b00031227 */ /* 0x002fc800078e00ff */
[----:B------:R-:W-:Y:S01]  /*1580*/  IMAD.IADD R156, R13, 0x1, R28 ;  /* 0x000000010d9c7824 */ /* 0x000fe200078e021c */
[----:B--2---:R-:W-:-:S03]  /*1590*/  @P1 SHF.R.U32.HI R6, RZ, R12, R3 ;  /* 0x0000000cff061219 */ /* 0x004fc60000011603 */
[C---:B------:R-:W-:Y:S01]  /*15a0*/  VIADD R0, R156.reuse, 0x7f ;  /* 0x0000007f9c007836 */ /* 0x040fe20000000000 */
[----:B------:R-:W-:-:S04]  /*15b0*/  IADD3 R7, R156, 0x1, -R155 ;  /* 0x000000019c077810 */ /* 0x000fc80007ffe89b */
[----:B------:R-:W-:Y:S01]  /*15c0*/  SHF.R.S32.HI R3, RZ, 0x1f, R0 ;  /* 0x0000001fff037819 */ /* 0x000fe20000011400 */
[----:B------:R-:W-:-:S03]  /*15d0*/  IMAD.IADD R9, R7, 0x1, R6 ;  /* 0x0000000107097824 */ /* 0x000fc600078e0206 */
[----:B------:R-:W-:Y:S01]  /*15e0*/  LEA.HI R3, R3, R0, RZ, 0x7 ;  /* 0x0000000003037211 */ /* 0x000fe200078f38ff */
[----:B------:R-:W-:-:S03]  /*15f0*/  IMAD.IADD R4, R9, 0x1, R4 ;  /* 0x0000000109047824 */ /* 0x000fc600078e0204 */
[----:B------:R-:W-:Y:S01]  /*1600*/  SHF.R.S32.HI R78, RZ, 0x7, R3 ;  /* 0x00000007ff4e7819 */ /* 0x000fe20000011403 */
[----:B----4-:R-:W-:Y:S06]  /*1610*/  @!P2 BRA `(.L_x_1560) ;  /* 0x000000000048a947 */ /* 0x010fec0003800000 */
        /* <DEDUP_REMOVED lines=11> */
.L_x_1562:
[----:B------:R-:W-:-:S13]  /*16d0*/  ISETP.NE.AND P0, PT, R5, 0x1, PT ;  /* 0x000000010500780c */ /* 0x000fda0003f05270 */
[----:B------:R-:W0:Y:S02]  /*16e0*/  @P0 LDC.64 R6, c[0x0][0x9e8] ;  /* 0x00027a00ff060b82 */ /* 0x000e240000000a00 */
[----:B0-----:R-:W-:-:S05]  /*16f0*/  @P0 IMAD.HI.U32 R6, R0, R6, RZ ;  /* 0x0000000600060227 */ /* 0x001fca00078e00ff */
[----:B------:R-:W-:-:S07]  /*1700*/  @P0 SHF.R.U32.HI R0, RZ, R7, R6 ;  /* 0x00000007ff000219 */ /* 0x000fce0000011606 */
.L_x_1563:
[----:B------:R-:W-:Y:S05]  /*1710*/  BSYNC B0 ;  /* 0x0000000000007941 */ /* 0x000fea0003800000 */
.L_x_1561:
[----:B------:R-:W-:-:S05]  /*1720*/  IMAD R3, R0, R5, R5 ;  /* 0x0000000500037224 */ /* 0x000fca00078e0205 */
[----:B------:R-:W-:-:S07]  /*1730*/  VIMNMX R4, R4, R3, PT ;  /* 0x0000000304047248 */ /* 0x000fce0003fe0100 */
.L_x_1560:
[----:B------:R-:W0:Y:S01]  /*1740*/  @P1 LDC R0, c[0x0][0x44c] ;  /* 0x00011300ff001b82 */ /* 0x000e220000000800 */
[----:B------:R-:W-:Y:S01]  /*1750*/  MOV R3, R14 ;  /* 0x0000000e00037202 */ /* 0x000fe20000000f00 */
[----:B------:R-:W-:Y:S01]  /*1760*/  IMAD.IADD R88, R156, 0x1, -R155 ;  /* 0x000000019c587824 */ /* 0x000fe200078e0a9b */
[----:B------:R-:W-:-:S05]  /*1770*/  ULDC UR4, c[0x0][0x9dc] ;  /* 0x0002770000047ab9 */ /* 0x000fca0000000800 */
[----:B------:R-:W1:Y:S01]  /*1780*/  @P1 LDC R7, c[0x0][0x450] ;  /* 0x00011400ff071b82 */ /* 0x000e620000000800 */
[----:B0-----:R-:W-:-:S05]  /*1790*/  @P1 IMAD.HI.U32 R0, R14, R0, RZ ;  /* 0x000000000e001227 */ /* 0x001fca00078e00ff */
[----:B-1----:R-:W-:-:S05]  /*17a0*/  @P1 SHF.R.U32.HI R3, RZ, R7, R0 ;  /* 0x00000007ff031219 */ /* 0x002fca0000011600 */
[----:B------:R-:W-:-:S04]  /*17b0*/  IMAD.IADD R0, R88, 0x1, R3 ;  /* 0x0000000158007824 */ /* 0x000fc800078e0203 */
[----:B------:R-:W-:Y:S01]  /*17c0*/  VIADD R3, R0, -UR4 ;  /* 0x8000000400037c36 */ /* 0x000fe20008000000 */
[----:B------:R-:W-:Y:S06]  /*17d0*/  @!P2 BRA `(.L_x_1564) ;  /* 0x000000000044a947 */ /* 0x000fec0003800000 */
[----:B------:R-:W-:Y:S01]  /*17e0*/  ISETP.GT.AND P0, PT, R0, -0x1, PT ;  /* 0xffffffff0000780c */ /* 0x000fe20003f04270 */
[----:B------:R-:W-:-:S12]  /*17f0*/  BSSY B0, `(.L_x_1565) ;  /* 0x000000d000007945 */ /* 0x000fd80003800000 */
[----:B------:R-:W-:Y:S05]  /*1800*/  @P0 BRA `(.L_x_1566) ;  /* 0x00000000001c0947 */ /* 0x000fea0003800000 */
[----:B------:R-:W-:Y:S02]  /*1810*/  ISETP.NE.AND P0, PT, R5, 0x1, PT ;  /* 0x000000010500780c */ /* 0x000fe40003f05270 */
[----:B------:R-:W-:-:S11]  /*1820*/  LOP3.LUT R7, RZ, R0, RZ, 0x33, !PT ;  /* 0x00000000ff077212 */ /* 0x000fd600078e33ff */
[----:B------:R-:W0:Y:S02]  /*1830*/  @P0 LDC.64 R8, c[0x0][0x9e8] ;  /* 0x00027a00ff080b82 */ /* 0x000e240000000a00 */
[----:B0-----:R-:W-:-:S05]  /*1840*/  @P0 IMAD.HI.U32 R0, R7, R8, RZ ;  /* 0x0000000807000227 */ /* 0x001fca00078e00ff */
[----:B------:R-:W-:-:S04]  /*1850*/  @P0 SHF.R.U32.HI R7, RZ, R9, R0 ;  /* 0x00000009ff070219 */ /* 0x000fc80000011600 */
[----:B------:R-:W-:Y:S01]  /*1860*/  LOP3.LUT R0, RZ, R7, RZ, 0x33, !PT ;  /* 0x00000007ff007212 */ /* 0x000fe200078e33ff */
[----:B------:R-:W-:Y:S06]  /*1870*/  BRA `(.L_x_1567) ;  /* 0x0000000000107947 */ /* 0x000fec0003800000 */
.L_x_1566:
[----:B------:R-:W-:-:S13]  /*1880*/  ISETP.NE.AND P0, PT, R5, 0x1, PT ;  /* 0x000000010500780c */ /* 0x000fda0003f05270 */
[----:B------:R-:W0:Y:S02]  /*1890*/  @P0 LDC.64 R6, c[0x0][0x9e8] ;  /* 0x00027a00ff060b82 */ /* 0x000e240000000a00 */
[----:B0-----:R-:W-:-:S05]  /*18a0*/  @P0 IMAD.HI.U32 R6, R0, R6, RZ ;  /* 0x0000000600060227 */ /* 0x001fca00078e00ff */
[----:B------:R-:W-:-:S07]  /*18b0*/  @P0 SHF.R.U32.HI R0, RZ, R7, R6 ;  /* 0x00000007ff000219 */ /* 0x000fce0000011606 */
.L_x_1567:
[----:B------:R-:W-:Y:S05]  /*18c0*/  BSYNC B0 ;  /* 0x0000000000007941 */ /* 0x000fea0003800000 */
.L_x_1565:
[----:B------:R-:W-:-:S05]  /*18d0*/  IMAD R0, R0, R5, RZ ;  /* 0x0000000500007224 */ /* 0x000fca00078e02ff */
[----:B------:R-:W-:-:S07]  /*18e0*/  VIMNMX R3, R3, R0, !PT ;  /* 0x0000000003037248 */ /* 0x000fce0007fe0100 */
.L_x_1564:
[----:B------:R-:W-:Y:S01]  /*18f0*/  VIADD R4, R4, 0x7f ;  /* 0x0000007f04047836 */ /* 0x000fe20000000000 */
[----:B------:R-:W-:-:S04]  /*1900*/  SHF.R.S32.HI R0, RZ, 0x1f, R3 ;  /* 0x0000001fff007819 */ /* 0x000fc80000011403 */
[----:B------:R-:W-:Y:S02]  /*1910*/  SHF.R.S32.HI R5, RZ, 0x1f, R4 ;  /* 0x0000001fff057819 */ /* 0x000fe40000011404 */
[----:B------:R-:W-:Y:S02]  /*1920*/  LEA.HI R0, R0, R3, RZ, 0x7 ;  /* 0x0000000300007211 */ /* 0x000fe400078f38ff */
[----:B------:R-:W-:Y:S02]  /*1930*/  LEA.HI R5, R5, R4, RZ, 0x7 ;  /* 0x0000000405057211 */ /* 0x000fe400078f38ff */
[----:B------:R-:W-:Y:S02]  /*1940*/  SHF.R.S32.HI R0, RZ, 0x7, R0 ;  /* 0x00000007ff007819 */ /* 0x000fe40000011400 */
[----:B------:R-:W-:Y:S02]  /*1950*/  SHF.R.S32.HI R5, RZ, 0x7, R5 ;  /* 0x00000007ff057819 */ /* 0x000fe40000011405 */
[----:B------:R-:W-:-:S02]  /*1960*/  VIMNMX R0, RZ, R0, !PT ;  /* 0x00000000ff007248 */ /* 0x000fc40007fe0100 */
[----:B------:R-:W-:-:S03]  /*1970*/  VIMNMX R5, R78, R5, PT ;  /* 0x000000054e057248 */ /* 0x000fc60003fe0100 */
[--C-:B------:R-:W-:Y:S02]  /*1980*/  IMAD R0, R0, 0x80, -R13.reuse ;  /* 0x0000008000007824 */ /* 0x100fe400078e0a0d */
[----:B------:R-:W-:-:S03]  /*1990*/  IMAD R5, R5, 0x80, -R13 ;  /* 0x0000008005057824 */ /* 0x000fc600078e0a0d */
[----:B------:R-:W-:Y:S02]  /*19a0*/  VIMNMX R0, RZ, R0, !PT ;  /* 0x00000000ff007248 */ /* 0x000fe40007fe0100 */
[----:B------:R-:W-:Y:S02]  /*19b0*/  VIMNMX R5, R5, R28, PT ;  /* 0x0000001c05057248 */ /* 0x000fe40003fe0100 */
[----:B------:R-:W-:Y:S02]  /*19c0*/  SHF.R.U32.HI R27, RZ, 0x7, R0 ;  /* 0x00000007ff1b7819 */ /* 0x000fe40000011600 */
[----:B------:R-:W-:Y:S02]  /*19d0*/  ISETP.GT.AND P0, PT, R5, R0, PT ;  /* 0x000000000500720c */ /* 0x000fe40003f04270 */
[----:B------:R-:W-:-:S11]  /*19e0*/  MOV R26, R27 ;  /* 0x0000001b001a7202 */ /* 0x000fd60000000f00 */
[----:B------:R-:W-:-:S05]  /*19f0*/  @P0 VIADD R3, R5, 0x7f ;  /* 0x0000007f05030836 */ /* 0x000fca0000000000 */
[----:B------:R-:W-:-:S04]  /*1a00*/  @P0 SHF.R.S32.HI R0, RZ, 0x1f, R3 ;  /* 0x0000001fff000819 */ /* 0x000fc80000011403 */
[----:B------:R-:W-:-:S04]  /*1a10*/  @P0 LEA.HI R0, R0, R3, RZ, 0x7 ;  /* 0x0000000300000211 */ /* 0x000fc800078f38ff */
[----:B------:R-:W-:Y:S02]  /*1a20*/  @P0 SHF.R.S32.HI R26, RZ, 0x7, R0 ;  /* 0x00000007ff1a0819 */ /* 0x000fe40000011400 */
[----:B------:R-:W-:Y:S02]  /*1a30*/  PLOP3.LUT P0, PT, PT, PT, PT, 0x80, 0x0 ;  /* 0x000000000000781c */ /* 0x000fe40003f0f070 */
[----:B------:R-:W-:-:S13]  /*1a40*/  ISETP.GT.AND P1, PT, R26, R27, PT ;  /* 0x0000001b1a00720c */ /* 0x000fda0003f24270 */
[----:B------:R-:W-:Y:S05]  /*1a50*/  @!P1 BRA `(.L_x_1568) ;  /* 0x00000040005c9947 */ /* 0x000fea0003800000 */
        /* <DEDUP_REMOVED lines=19> */
[----:B-1---5:R-:W-:Y:S05]  /*1b90*/  CALL.ABS.NOINC R14 ;  /* 0x000000000e007343 */ /* 0x022fea0003c00000 */
.L_x_1570:
[----:B------:R-:W-:Y:S05]  /*1ba0*/  BSYNC B6 ;  /* 0x0000000000067941 */ /* 0x000fea0003800000 */
.L_x_1569:
        /* <DEDUP_REMOVED lines=11> */
[----:B------:R-:W-:Y:S01]  /*1c60*/  MOV R10, UR6 ;  /* 0x00000006000a7c02 */ /* 0x000fe20008000f00 */
[----:B------:R-:W-:Y:S02]  /*1c70*/  IMAD.U32 R6, RZ, RZ, UR4 ;  /* 0x00000004ff067e24 */ /* 0x000fe4000f8e00ff */
[----:B------:R-:W-:-:S02]  /*1c80*/  IMAD.U32 R7, RZ, RZ, UR5 ;  /* 0x00000005ff077e24 */ /* 0x000fc4000f8e00ff */
[----:B------:R-:W-:Y:S02]  /*1c90*/  IMAD.U32 R11, RZ, RZ, UR7 ;  /* 0x00000007ff0b7e24 */ /* 0x000fe4000f8e00ff */
[----:B------:R-:W-:Y:S02]  /*1ca0*/  IMAD.MOV.U32 R8, RZ, RZ, 0x70 ;  /* 0x00000070ff087424 */ /* 0x000fe400078e00ff */
[----:B------:R-:W-:Y:S02]  /*1cb0*/  IMAD.MOV.U32 R12, RZ, RZ, 0x1 ;  /* 0x00000001ff0c7424 */ /* 0x000fe400078e00ff */
[----:B0-----:R-:W-:-:S07]  /*1cc0*/  IMAD.MOV.U32 R13, RZ, RZ, RZ ;  /* 0x000000ffff0d7224 */ /* 0x001fce00078e00ff */
[----:B------:R-:W-:-:S07]  /*1cd0*/  LEPC R20, `(.L_x_1572) ;  /* 0x000000001014794e */ /* 0x000fce0000000000 */
[----:B-1---5:R-:W-:Y:S05]  /*1ce0*/  CALL.ABS.NOINC R14 ;  /* 0x000000000e007343 */ /* 0x022fea0003c00000 */
.L_x_1572:
[----:B------:R-:W-:Y:S05]  /*1cf0*/  BSYNC B6 ;  /* 0x0000000000067941 */ /* 0x000fea0003800000 */
.L_x_1571:
[----:B------:R-:W-:Y:S01]  /*1d00*/  ULDC.64 UR4, c[0x0][0x9f8] ;  /* 0x00027e0000047ab9 */ /* 0x000fe20000000a00 */
[----:B------:R-:W2:Y:S01]  /*1d10*/  LDL R34, [R1+0x40] ;  /* 0x0000400001227983 */ /* 0x000ea20000100800 */
[----:B------:R-:W-:Y:S01]  /*1d20*/  ISETP.NE.U32.AND P0, PT, RZ, UR4, PT ;  /* 0x00000004ff007c0c */ /* 0x000fe2000bf05070 */
[----:B------:R-:W-:Y:S01]  /*1d30*/  IMAD.MOV.U32 R69, RZ, RZ, R31 ;  /* 0x000000ffff457224 */ /* 0x000fe200078e001f */
[----:B------:R-:W0:Y:S01]  /*1d40*/  LDC.64 R66, c[0x0][0x3f8] ;  /* 0x0000fe00ff427b82 */ /* 0x000e220000000a00 */
[----:B------:R-:W3:Y:S01]  /*1d50*/  LDL R32, [R1+0x44] ;  /* 0x0000440001207983 */ /* 0x000ee20000100800 */
[----:B------:R-:W-:-:S06]  /*1d60*/  ISETP.NE.AND.EX P0, PT, RZ, UR5, PT, P0 ;  /* 0x00000005ff007c0c */ /* 0x000fcc000bf05300 */
[----:B------:R-:W1:Y:S08]  /*1d70*/  LDC.64 R4, c[0x0][0x408] ;  /* 0x00010200ff047b82 */ /* 0x000e700000000a00 */
[----:B------:R-:W4:Y:S02]  /*1d80*/  @P0 LDC.64 R6, c[0x0][0x9f8] ;  /* 0x00027e00ff060b82 */ /* 0x000f240000000a00 */
[----:B----4-:R-:W-:Y:S01]  /*1d90*/  @P0 IMAD.WIDE R6, R31, 0x4, R6 ;  /* 0x000000041f060825 */ /* 0x010fe200078e0206 */
[----:B------:R-:W4:Y:S05]  /*1da0*/  S2R R20, SR_TID.X ;  /* 0x0000000000147919 */ /* 0x000f2a0000002100 */
[----:B------:R-:W4:Y:S01]  /*1db0*/  LDC R31, c[0x0][0x3f4] ;  /* 0x0000fd00ff1f7b82 */ /* 0x000f220000000800 */
[----:B------:R1:W3:Y:S01]  /*1dc0*/  @P0 LDG.E R69, desc[UR42][R6.64] ;  /* 0x0000002a06450981 */ /* 0x0002e2000c1e1900 */
[----:B------:R-:W-:Y:S01]  /*1dd0*/  SHF.R.S32.HI R3, RZ, 0x1f, R157 ;  /* 0x0000001fff037819 */ /* 0x000fe2000001149d */
[----:B0-----:R-:W-:Y:S01]  /*1de0*/  IMAD.WIDE.U32 R10, R157, R66, R16 ;  /* 0x000000429d0a7225 */ /* 0x001fe200078e0010 */
[----:B------:R-:W-:-:S02]  /*1df0*/  SHF.R.S32.HI R153, RZ, 0x1f, R152 ;  /* 0x0000001fff997819 */ /* 0x000fc40000011498 */
[----:B-1----:R-:W-:Y:S01]  /*1e00*/  SHF.L.U64.HI R64, R4, 0x7, R5 ;  /* 0x0000000704407819 */ /* 0x002fe20000010205 */
[-C--:B------:R-:W-:Y:S01]  /*1e10*/  IMAD R0, R3, R66.reuse, RZ ;  /* 0x0000004203007224 */ /* 0x080fe200078e02ff */
[----:B------:R-:W-:Y:S01]  /*1e20*/  LOP3.LUT R23, R23, 0xfffffffd, RZ, 0xc0, !PT ;  /* 0xfffffffd17177812 */ /* 0x000fe200078ec0ff */
[----:B------:R-:W-:Y:S01]  /*1e30*/  IMAD.WIDE.U32 R8, R157, R66, R152 ;  /* 0x000000429d087225 */ /* 0x000fe200078e0098 */
[----:B------:R-:W-:-:S03]  /*1e40*/  SHF.R.S32.HI R62, RZ, 0x1f, R30 ;  /* 0x0000001fff3e7819 */ /* 0x000fc6000001141e */
[----:B------:R-:W-:Y:S02]  /*1e50*/  IMAD R15, R157, R67, R0 ;  /* 0x000000439d0f7224 */ /* 0x000fe400078e0200 */
[-C--:B------:R-:W-:Y:S02]  /*1e60*/  IMAD R0, R3, R4.reuse, RZ ;  /* 0x0000000403007224 */ /* 0x080fe400078e02ff */
[----:B------:R-:W-:Y:S01]  /*1e70*/  IMAD.IADD R9, R9, 0x1, R15 ;  /* 0x0000000109097824 */ /* 0x000fe200078e020f */
[----:B------:R-:W-:Y:S01]  /*1e80*/  IADD3 R11, R15, R11, RZ ;  /* 0x0000000b0f0b7210 */ /* 0x000fe20007ffe0ff */
[C---:B------:R-:W-:Y:S01]  /*1e90*/  IMAD R21, R157.reuse, R5, R0 ;  /* 0x000000059d157224 */ /* 0x040fe200078e0200 */
[----:B-----5:R-:W-:Y:S01]  /*1ea0*/  SHF.R.S32.HI R15, RZ, 0x1f, R24 ;  /* 0x0000001fff0f7819 */ /* 0x020fe20000011418 */
[----:B------:R-:W-:Y:S01]  /*1eb0*/  IMAD.WIDE.U32 R6, R157, R4, R152 ;  /* 0x000000049d067225 */ /* 0x000fe200078e0098 */
[----:B----4-:R-:W-:-:S03]  /*1ec0*/  ISETP.GE.AND P0, PT, R16, R31, PT ;  /* 0x0000001f1000720c */ /* 0x010fc60003f06270 */
[----:B------:R-:W-:Y:S01]  /*1ed0*/  IMAD R14, R15, R66, RZ ;  /* 0x000000420f0e7224 */ /* 0x000fe200078e02ff */
[----:B------:R-:W-:Y:S01]  /*1ee0*/  SEL R3, R31, RZ, P0 ;  /* 0x000000ff1f037207 */ /* 0x000fe20000000000 */
[----:B------:R-:W-:Y:S01]  /*1ef0*/  IMAD.WIDE.U32 R12, R157, R4, R16 ;  /* 0x000000049d0c7225 */ /* 0x000fe200078e0010 */
[----:B------:R-:W-:-:S03]  /*1f00*/  SHF.R.U32.HI R35, RZ, 0x7, R20 ;  /* 0x00000007ff237819 */ /* 0x000fc60000011614 */
[----:B------:R-:W-:Y:S01]  /*1f10*/  VIADD R36, R20, 0xffffff80 ;  /* 0xffffff8014247836 */ /* 0x000fe20000000000 */
[C---:B------:R-:W-:Y:S01]  /*1f20*/  ISETP.NE.AND P6, PT, R35.reuse, 0x1, PT ;  /* 0x000000012300780c */ /* 0x040fe20003fc5270 */
[----:B------:R-:W-:Y:S02]  /*1f30*/  VIADD R60, R35, 0x8 ;  /* 0x00000008233c7836 */ /* 0x000fe40000000000 */
[----:B------:R-:W-:Y:S02]  /*1f40*/  IMAD.IADD R3, R16, 0x1, R3 ;  /* 0x0000000110037824 */ /* 0x000fe400078e0203 */
[----:B------:R-:W-:Y:S02]  /*1f50*/  VIADD R35, R157, 0x60 ;  /* 0x000000609d237836 */ /* 0x000fe40000000000 */
[----:B------:R-:W-:Y:S01]  /*1f60*/  IMAD R15, R15, R4, RZ ;  /* 0x000000040f0f7224 */ /* 0x000fe200078e02ff */
[----:B------:R-:W-:Y:S01]  /*1f70*/  SHF.R.S32.HI R0, RZ, 0x1f, R3 ;  /* 0x0000001fff007819 */ /* 0x000fe20000011403 */
[----:B------:R-:W-:-:S02]  /*1f80*/  IMAD.SHL.U32 R35, R35, 0x40, RZ ;  /* 0x0000004023237824 */ /* 0x000fc400078e00ff */
[----:B------:R-:W-:Y:S01]  /*1f90*/  VIADD R20, R20, 0xffffff80 ;  /* 0xffffff8014147836 */ /* 0x000fe20000000000 */
[----:B------:R-:W-:Y:S01]  /*1fa0*/  LEA.HI R0, R0, R3, RZ, 0x3 ;  /* 0x0000000300007211 */ /* 0x000fe200078f18ff */
[----:B------:R-:W-:Y:S01]  /*1fb0*/  IMAD.IADD R7, R7, 0x1, R21 ;  /* 0x0000000107077824 */ /* 0x000fe200078e0215 */
[----:B------:R-:W-:Y:S01]  /*1fc0*/  LOP3.LUT R35, R35, 0x1c0, RZ, 0xc0, !PT ;  /* 0x000001c023237812 */ /* 0x000fe200078ec0ff */
[----:B------:R-:W-:Y:S01]  /*1fd0*/  IMAD.IADD R13, R21, 0x1, R13 ;  /* 0x00000001150d7824 */ /* 0x000fe200078e020d */
[----:B------:R-:W-:Y:S05]  /*1fe0*/  @!P6 WARPSYNC.ALL ;  /* 0x000000000000e948 */ /* 0x000fea0003800000 */
[C---:B------:R-:W-:Y:S01]  /*1ff0*/  IMAD R15, R24.reuse, R5, R15 ;  /* 0x00000005180f7224 */ /* 0x040fe200078e020f */
[----:B------:R-:W-:Y:S01]  /*2000*/  LOP3.LUT R5, R35, 0x38, R0, 0xf8, !PT ;  /* 0x0000003823057812 */ /* 0x000fe200078ef800 */
[----:B------:R-:W-:Y:S01]  /*2010*/  VIADD R35, R157, 0x60 ;  /* 0x000000609d237836 */ /* 0x000fe20000000000 */
[----:B------:R-:W-:Y:S01]  /*2020*/  ULDC UR4, c[0x0][0x2f4] ;  /* 0x0000bd0000047ab9 */ /* 0x000fe20000000800 */
[----:B------:R-:W-:Y:S01]  /*2030*/  IMAD.WIDE.U32 R52, R24, R4, R6 ;  /* 0x0000000418347225 */ /* 0x000fe200078e0006 */
[----:B------:R-:W-:-:S02]  /*2040*/  LOP3.LUT R6, R0, 0xfffffff8, RZ, 0xc0, !PT ;  /* 0xfffffff800067812 */ /* 0x000fc400078ec0ff */
[----:B------:R-:W-:Y:S01]  /*2050*/  ISETP.GE.AND P2, PT, R18, UR4, PT ;  /* 0x0000000412007c0c */ /* 0x000fe2000bf46270 */
[----:B------:R-:W-:-:S04]  /*2060*/  IMAD.WIDE.U32 R54, R24, R4, R12 ;  /* 0x0000000418367225 */ /* 0x000fc800078e000c */
[----:B------:R-:W-:Y:S02]  /*2070*/  IMAD.SHL.U32 R63, R4, 0x80, RZ ;  /* 0x00000080043f7824 */ /* 0x000fe400078e00ff */
[----:B------:R-:W-:Y:S02]  /*2080*/  IMAD.SHL.U32 R35, R35, 0x40, RZ ;  /* 0x0000004023237824 */ /* 0x000fe400078e00ff */
[----:B------:R-:W-:-:S03]  /*2090*/  IMAD.WIDE.U32 R48, R24, R66, R8 ;  /* 0x0000004218307225 */ /* 0x000fc600078e0008 */
[----:B------:R-:W-:Y:S01]  /*20a0*/  LOP3.LUT R35, R35, 0x1c0, RZ, 0xc0, !PT ;  /* 0x000001c023237812 */ /* 0x000fe200078ec0ff */
[----:B------:R-:W-:Y:S01]  /*20b0*/  IMAD R21, R24, R67, R14 ;  /* 0x0000004318157224 */ /* 0x000fe200078e020e */
[----:B------:R-:W-:Y:S01]  /*20c0*/  SHF.L.U64.HI R67, R66, 0x7, R67 ;  /* 0x0000000742437819 */ /* 0x000fe20000010243 */
[----:B------:R-:W-:Y:S01]  /*20d0*/  IMAD.WIDE.U32 R50, R24, R66, R10 ;  /* 0x0000004218327225 */ /* 0x000fe200078e000a */
[----:B------:R-:W-:-:S03]  /*20e0*/  SHF.R.U32.HI R35, RZ, 0x3, R35 ;  /* 0x00000003ff237819 */ /* 0x000fc60000011623 */
[----:B------:R-:W-:Y:S01]  /*20f0*/  IMAD.SHL.U32 R58, R31, 0x2, RZ ;  /* 0x000000021f3a7824 */ /* 0x000fe200078e00ff */
[----:B------:R-:W-:Y:S01]  /*2100*/  LOP3.LUT R8, R5, R35, RZ, 0x3c, !PT ;  /* 0x0000002305087212 */ /* 0x000fe200078e3cff */
[----:B------:R-:W-:Y:S01]  /*2110*/  IMAD.IADD R31, R49, 0x1, R21 ;  /* 0x00000001311f7824 */ /* 0x000fe200078e0215 */
[----:B------:R-:W-:Y:S01]  /*2120*/  SHF.R.S32.HI R5, RZ, 0x3, R0 ;  /* 0x00000003ff057819 */ /* 0x000fe20000011400 */
[----:B------:R-:W-:Y:S01]  /*2130*/  IMAD.IADD R68, R68, 0x1, R33 ;  /* 0x0000000144447824 */ /* 0x000fe200078e0221 */
[----:B------:R-:W-:Y:S01]  /*2140*/  IADD3 R21, R21, R51, RZ ;  /* 0x0000003315157210 */ /* 0x000fe20007ffe0ff */
[----:B------:R-:W-:Y:S02]  /*2150*/  IMAD.SHL.U32 R66, R66, 0x80, RZ ;  /* 0x0000008042427824 */ /* 0x000fe400078e00ff */
[----:B------:R-:W-:Y:S02]  /*2160*/  IMAD.IADD R7, R15, 0x1, R55 ;  /* 0x000000010f077824 */ /* 0x000fe400078e0237 */
[C---:B--2---:R-:W-:Y:S01]  /*2170*/  IMAD.SHL.U32 R65, R34.reuse, 0x40, RZ ;  /* 0x0000004022417824 */ /* 0x044fe200078e00ff */
[----:B------:R-:W-:Y:S01]  /*2180*/  @!P6 BAR.SYNC.DEFER_BLOCKING 0x9, 0x100 ;  /* 0x024400000000eb1d */ /* 0x000fe20000010000 */
[----:B------:R-:W-:-:S02]  /*2190*/  LOP3.LUT P1, RZ, R34, 0x4, RZ, 0xc0, !PT ;  /* 0x0000000422ff7812 */ /* 0x000fc4000782c0ff */
[----:B------:R-:W-:Y:S02]  /*21a0*/  SHF.R.S32.HI R34, RZ, 0x1f, R36 ;  /* 0x0000001fff227819 */ /* 0x000fe40000011424 */
[----:B------:R-:W-:Y:S02]  /*21b0*/  LOP3.LUT R65, R65, 0x1c0, RZ, 0xc0, !PT ;  /* 0x000001c041417812 */ /* 0x000fe400078ec0ff */
[----:B------:R-:W-:Y:S02]  /*21c0*/  LEA.HI R34, R34, R36, RZ, 0x2 ;  /* 0x0000002422227211 */ /* 0x000fe400078f10ff */
[----:B------:R-:W-:Y:S02]  /*21d0*/  SHF.R.U32.HI R61, RZ, 0x3, R65 ;  /* 0x00000003ff3d7819 */ /* 0x000fe40000011641 */
[----:B------:R-:W-:Y:S02]  /*21e0*/  LOP3.LUT R34, R34, 0xfffffffc, RZ, 0xc0, !PT ;  /* 0xfffffffc22227812 */ /* 0x000fe400078ec0ff */
[----:B------:R-:W-:-:S02]  /*21f0*/  LOP3.LUT R4, R65, 0x18, R16, 0xf8, !PT ;  /* 0x0000001841047812 */ /* 0x000fc400078ef810 */
[----:B------:R-:W-:Y:S02]  /*2200*/  IADD3 R34, R36, -R34, RZ ;  /* 0x8000002224227210 */ /* 0x000fe40007ffe0ff */
[----:B------:R-:W-:Y:S02]  /*2210*/  LOP3.LUT R4, R4, R61, RZ, 0x3c, !PT ;  /* 0x0000003d04047212 */ /* 0x000fe400078e3cff */
[----:B------:R-:W-:Y:S01]  /*2220*/  @P1 LOP3.LUT R23, R23, 0x2, RZ, 0xfc, !PT ;  /* 0x0000000217171812 */ /* 0x000fe200078efcff */
[----:B------:R-:W-:Y:S01]  /*2230*/  IMAD R59, R34, 0x60, R157 ;  /* 0x00000060223b7824 */ /* 0x000fe200078e029d */
[----:B------:R-:W-:Y:S02]  /*2240*/  SHF.R.S32.HI R34, RZ, 0x1f, R20 ;  /* 0x0000001fff227819 */ /* 0x000fe40000011414 */
[----:B------:R-:W-:Y:S02]  /*2250*/  ISETP.GE.AND P1, PT, R16, UR4, PT ;  /* 0x0000000410007c0c */ /* 0x000fe4000bf26270 */
[----:B------:R-:W-:Y:S01]  /*2260*/  LEA.HI R34, R34, R20, RZ, 0x5 ;  /* 0x0000001422227211 */ /* 0x000fe200078f28ff */
[----:B------:R-:W-:-:S03]  /*2270*/  IMAD.IADD R20, R53, 0x1, R15 ;  /* 0x0000000135147824 */ /* 0x000fc600078e020f */
[----:B------:R-:W-:-:S05]  /*2280*/  SHF.R.S32.HI R34, RZ, 0x5, R34 ;  /* 0x00000005ff227819 */ /* 0x000fca0000011422 */
[----:B------:R-:W-:Y:S01]  /*2290*/  IMAD R57, R34, 0x200, R4 ;  /* 0x0000020022397824 */ /* 0x000fe200078e0204 */
[----:B------:R-:W-:Y:S01]  /*22a0*/  LOP3.LUT R4, R65, 0x38, R0, 0xf8, !PT ;  /* 0x0000003841047812 */ /* 0x000fe200078ef800 */
[----:B---3--:R-:W-:-:S03]  /*22b0*/  IMAD.IADD R0, R32, 0x1, R8 ;  /* 0x0000000120007824 */ /* 0x008fc600078e0208 */
[----:B------:R-:W-:Y:S02]  /*22c0*/  LOP3.LUT R3, R4, R61, RZ, 0x3c, !PT ;  /* 0x0000003d04037212 */ /* 0x000fe400078e3cff */
[----:B------:R-:W-:-:S03]  /*22d0*/  SHF.R.S32.HI R4, RZ, 0x1f, R6 ;  /* 0x0000001fff047819 */ /* 0x000fc60000011406 */
[----:B------:R-:W-:Y:S01]  /*22e0*/  IMAD R3, R34, 0x200, R3 ;  /* 0x0000020022037824 */ /* 0x000fe200078e0203 */
[----:B------:R-:W-:-:S07]  /*22f0*/  SHF.R.S32.HI R56, RZ, 0x1f, R69 ;  /* 0x0000001fff387819 */ /* 0x000fce0000011445 */
.L_x_1628:
[----:B--2-4-:R-:W2:Y:S01]  /*2300*/  LDL R33, [R1+0x40] ;  /* 0x0000400001217983 */ /* 0x014ea20000100800 */
[----:B0-----:R-:W0:Y:S01]  /*2310*/  LDC R74, c[0x0][0x430] ;  /* 0x00010c00ff4a7b82 */ /* 0x001e220000000800 */
[----:B------:R-:W-:Y:S02]  /*2320*/  VIADD R26, R26, 0xffffffff ;  /* 0xffffffff1a1a7836 */ /* 0x000fe40000000000 */
[----:B------:R-:W-:-:S03]  /*2330*/  IMAD.MOV.U32 R73, RZ, RZ, RZ ;  /* 0x000000ffff497224 */ /* 0x000fc600078e00ff */
[----:B------:R-:W-:Y:S02]  /*2340*/  LEA R9, R26, R59, 0x7 ;  /* 0x0000003b1a097211 */ /* 0x000fe400078e38ff */
[----:B------:R-:W1:Y:S02]  /*2350*/  LDC R80, c[0x0][0x3f4] ;  /* 0x0000fd00ff507b82 */ /* 0x000e640000000800 */
[----:B------:R-:W-:Y:S01]  /*2360*/  ISETP.GE.AND P3, PT, R9, R28, PT ;  /* 0x0000001c0900720c */ /* 0x000fe20003f66270 */
[----:B------:R-:W-:-:S03]  /*2370*/  IMAD.IADD R32, R68, 0x1, R9 ;  /* 0x0000000144207824 */ /* 0x000fc600078e0209 */
[----:B------:R-:W-:Y:S01]  /*2380*/  ISETP.GT.OR P3, PT, R59, 0x7f, P3 ;  /* 0x0000007f3b00780c */ /* 0x000fe20001f64670 */
[----:B------:R-:W-:Y:S01]  /*2390*/  IMAD.MOV.U32 R12, RZ, RZ, R32 ;  /* 0x000000ffff0c7224 */ /* 0x000fe200078e0020 */
[----:B0-----:R-:W-:-:S11]  /*23a0*/  ISETP.NE.AND P4, PT, R74, 0x1, PT ;  /* 0x000000014a00780c */ /* 0x001fd60003f85270 */
[----:B------:R-:W0:Y:S08]  /*23b0*/  @!P3 LDC.64 R10, c[0x0][0x428] ;  /* 0x00010a00ff0abb82 */ /* 0x000e300000000a00 */
[----:B------:R-:W3:Y:S08]  /*23c0*/  @!P3 LDC.64 R8, c[0x0][0x418] ;  /* 0x00010600ff08bb82 */ /* 0x000ef00000000a00 */
[----:B------:R-:W4:Y:S08]  /*23d0*/  @P4 LDC R13, c[0x0][0x434] ;  /* 0x00010d00ff0d4b82 */ /* 0x000f300000000800 */
[----:B------:R-:W1:Y:S01]  /*23e0*/  @P4 LDC R14, c[0x0][0x438] ;  /* 0x00010e00ff0e4b82 */ /* 0x000e620000000800 */
[----:B----4-:R-:W-:-:S05]  /*23f0*/  @P4 IMAD.HI.U32 R13, R32, R13, RZ ;  /* 0x0000000d200d4227 */ /* 0x010fca00078e00ff */
[----:B-1----:R-:W-:Y:S01]  /*2400*/  @P4 SHF.R.U32.HI R12, RZ, R14, R13 ;  /* 0x0000000eff0c4219 */ /* 0x002fe2000001160d */
[----:B0-----:R-:W-:-:S03]  /*2410*/  @!P3 IMAD R14, R56, R10, RZ ;  /* 0x0000000a380eb224 */ /* 0x001fc600078e02ff */
[----:B------:R-:W-:Y:S01]  /*2420*/  @!P3 SHF.R.S32.HI R13, RZ, 0x1f, R12 ;  /* 0x0000001fff0db819 */ /* 0x000fe2000001140c */
[C---:B------:R-:W-:Y:S02]  /*2430*/  @!P3 IMAD R15, R69.reuse, R11, R14 ;  /* 0x0000000b450fb224 */ /* 0x040fe400078e020e */
[----:B------:R-:W-:-:S04]  /*2440*/  @!P3 IMAD.WIDE.U32 R10, R69, R10, R12 ;  /* 0x0000000a450ab225 */ /* 0x000fc800078e000c */
[----:B------:R-:W-:Y:S01]  /*2450*/  @!P3 IMAD.IADD R11, R11, 0x1, R15 ;  /* 0x000000010b0bb824 */ /* 0x000fe200078e020f */
[----:B---3--:R-:W-:-:S04]  /*2460*/  @!P3 LEA R8, P4, R10, R8, 0x2 ;  /* 0x000000080a08b211 */ /* 0x008fc800078810ff */
[----:B------:R-:W-:-:S05]  /*2470*/  @!P3 LEA.HI.X R9, R10, R9, R11, 0x2, P4 ;  /* 0x000000090a09b211 */ /* 0x000fca00020f140b */
[----:B-----5:R0:W5:Y:S01]  /*2480*/  @!P3 LDG.E R73, desc[UR42][R8.64] ;  /* 0x0000002a0849b981 */ /* 0x020162000c1e1900 */
[----:B------:R-:W-:Y:S01]  /*2490*/  ISETP.GT.AND P3, PT, R26, R27, PT ;  /* 0x0000001b1a00720c */ /* 0x000fe20003f64270 */
[----:B------:R-:W-:Y:S01]  /*24a0*/  IMAD R72, R22, 0x2000, R57 ;  /* 0x0000200016487824 */ /* 0x000fe200078e0239 */
[----:B------:R-:W-:Y:S01]  /*24b0*/  LOP3.LUT R23, R23, 0xfffffffe, RZ, 0xc0, !PT ;  /* 0xfffffffe17177812 */ /* 0x000fe200078ec0ff */
[----:B------:R-:W-:Y:S01]  /*24c0*/  IMAD.MOV R11, RZ, RZ, -R12 ;  /* 0x000000ffff0b7224 */ /* 0x000fe200078e0a0c */
[----:B------:R-:W-:Y:S05]  /*24d0*/  YIELD ;  /* 0x0000000000007946 */ /* 0x000fea0003800000 */
[----:B------:R-:W-:Y:S01]  /*24e0*/  VIADD R10, R72, 0x20 ;  /* 0x00000020480a7836 */ /* 0x000fe20000000000 */
[----:B------:R-:W-:Y:S01]  /*24f0*/  BSSY B0, `(.L_x_1573) ;  /* 0x000030b000007945 */ /* 0x000fe20003800000 */
[----:B------:R-:W-:-:S02]  /*2500*/  IMAD R74, R74, R11, R32 ;  /* 0x0000000b4a4a7224 */ /* 0x000fc400078e0220 */
[----:B------:R-:W-:Y:S02]  /*2510*/  @P3 LOP3.LUT R23, R23, 0x1, RZ, 0xfc, !PT ;  /* 0x0000000117173812 */ /* 0x000fe400078efcff */
[----:B------:R-:W-:Y:S02]  /*2520*/  ISETP.GE.AND P3, PT, R80, 0x1, PT ;  /* 0x000000015000780c */ /* 0x000fe40003f66270 */
[----:B--2---:R-:W-:-:S13]  /*2530*/  LOP3.LUT P5, RZ, R33, 0x4, RZ, 0xc0, !PT ;  /* 0x0000000421ff7812 */ /* 0x004fda00078ac0ff */
[C---:B------:R-:W-:Y:S01]  /*2540*/  @P5 IADD3 R10, R72.reuse, -0x20, RZ ;  /* 0xffffffe0480a5810 */ /* 0x040fe20007ffe0ff */
[----:B------:R-:W-:-:S04]  /*2550*/  IMAD R72, R72, 0x2, R25 ;  /* 0x0000000248487824 */ /* 0x000fc800078e0219 */
[----:B------:R-:W-:Y:S01]  /*2560*/  IMAD R71, R10, 0x2, R25 ;  /* 0x000000020a477824 */ /* 0x000fe200078e0219 */
[----:B0-----:R-:W-:Y:S06]  /*2570*/  @!P3 BRA `(.L_x_1574) ;  /* 0x0000002800e8b947 */ /* 0x001fec0003800000 */
        /* <DEDUP_REMOVED lines=8> */
[----:B------:R-:W-:Y:S02]  /*2600*/  IMAD R77, R26, -0x80, R28 ;  /* 0xffffff801a4d7824 */ /* 0x000fe400078e021c */
[----:B------:R-:W-:Y:S02]  /*2610*/  IMAD R10, R76, UR4, RZ ;  /* 0x000000044c0a7c24 */ /* 0x000fe4000f8e02ff */
[----:B------:R-:W-:Y:S01]  /*2620*/  IMAD.IADD R9, R9, 0x1, R11 ;  /* 0x0000000109097824 */ /* 0x000fe200078e020b */
[----:B------:R-:W-:Y:S01]  /*2630*/  VIMNMX R77, R77, 0x80, PT ;  /* 0x000000804d4d7848 */ /* 0x000fe20003fe0100 */
[C---:B------:R-:W-:Y:S01]  /*2640*/  IMAD R11, R73.reuse, UR5, R10 ;  /* 0x00000005490b7c24 */ /* 0x040fe2000f8e020a */
[----:B------:R-:W-:Y:S01]  /*2650*/  SHF.R.S32.HI R10, RZ, 0x1f, R26 ;  /* 0x0000001fff0a7819 */ /* 0x000fe2000001141a */
        /* <DEDUP_REMOVED lines=8> */
[C---:B------:R-:W-:Y:S01]  /*26e0*/  LEA R84, P3, R8.reuse, UR4, 0x1 ;  /* 0x0000000408547c11 */ /* 0x040fe2000f8608ff */
[----:B------:R-:W-:Y:S01]  /*26f0*/  ULDC.U8 UR4, c[0x0][0x410] ;  /* 0x0001040000047ab9 */ /* 0x000fe20000000000 */
[----:B------:R-:W-:Y:S02]  /*2700*/  IMAD R11, R67, R26, RZ ;  /* 0x0000001a430b7224 */ /* 0x000fe400078e02ff */
[----:B------:R-:W-:Y:S01]  /*2710*/  LEA.HI.X R85, R8, UR5, R85, 0x1, P3 ;  /* 0x0000000508557c11 */ /* 0x000fe200098f0c55 */
[C---:B------:R-:W-:Y:S01]  /*2720*/  IMAD R79, R10.reuse, R63, R12 ;  /* 0x0000003f0a4f7224 */ /* 0x040fe200078e020c */
[----:B------:R-:W-:Y:S01]  /*2730*/  ISETP.NE.AND P3, PT, RZ, UR4, PT ;  /* 0x00000004ff007c0c */ /* 0x000fe2000bf65270 */
[----:B------:R-:W-:Y:S02]  /*2740*/  IMAD R13, R10, R66, R11 ;  /* 0x000000420a0d7224 */ /* 0x000fe400078e020b */
[----:B------:R-:W-:-:S04]  /*2750*/  IMAD.WIDE.U32 R10, R66, R26, RZ ;  /* 0x0000001a420a7225 */ /* 0x000fc800078e00ff */
[----:B------:R-:W-:-:S04]  /*2760*/  IMAD.WIDE.U32 R8, R63, R26, RZ ;  /* 0x0000001a3f087225 */ /* 0x000fc800078e00ff */
[----:B------:R-:W-:Y:S02]  /*2770*/  IMAD.IADD R70, R11, 0x1, R13 ;  /* 0x000000010b467824 */ /* 0x000fe400078e020d */
[----:B------:R-:W-:Y:S01]  /*2780*/  IMAD.IADD R79, R9, 0x1, R79 ;  /* 0x00000001094f7824 */ /* 0x000fe200078e024f */
[----:B------:R-:W-:Y:S06]  /*2790*/  @!P3 BRA `(.L_x_1575) ;  /* 0x000000140010b947 */ /* 0x000fec0003800000 */
[----:B------:R0:W5:Y:S01]  /*27a0*/  LDL R83, [R1+0xc] ;  /* 0x00000c0001537983 */ /* 0x0001620000100800 */
        /* <DEDUP_REMOVED lines=10> */
[----:B0-----:R-:W-:Y:S06]  /*2850*/  @P3 BRA `(.L_x_1577) ;  /* 0x0000000000503947 */ /* 0x001fec0003800000 */
[----:B------:R-:W-:Y:S01]  /*2860*/  IADD3 R13, P4, R48, R10, RZ ;  /* 0x0000000a300d7210 */ /* 0x000fe20007f9e0ff */
[----:B------:R-:W-:Y:S01]  /*2870*/  ULDC.64 UR4, c[0x0][0x3e8] ;  /* 0x0000fa0000047ab9 */ /* 0x000fe20000000a00 */
[----:B------:R-:W-:Y:S02]  /*2880*/  CS2R R44, SRZ ;  /* 0x00000000002c7805 */ /* 0x000fe4000001ff00 */
[----:B------:R-:W-:Y:S02]  /*2890*/  CS2R R46, SRZ ;  /* 0x00000000002e7805 */ /* 0x000fe4000001ff00 */
[----:B------:R-:W-:Y:S02]  /*28a0*/  IADD3.X R14, R70, R31, RZ, P4, !PT ;  /* 0x0000001f460e7210 */ /* 0x000fe400027fe4ff */
        /* <DEDUP_REMOVED lines=11> */
[----:B------:R0:W5:Y:S02]  /*2960*/  @!P4 LDG.E.64 R46, desc[UR42][R14.64] ;  /* 0x0000002a0e2ec981 */ /* 0x000164000c1e1b00 */
[----:B-----5:R-:W-:-:S13]  /*2970*/  ISETP.GE.AND P4, PT, R83, R80, PT ;  /* 0x000000505300720c */ /* 0x020fda0003f86270 */
[----:B------:R0:W5:Y:S04]  /*2980*/  @!P4 LDG.E.64 R40, desc[UR42][R12.64+0x20] ;  /* 0x0000202a0c28c981 */ /* 0x000168000c1e1b00 */
[----:B------:R0:W5:Y:S02]  /*2990*/  @!P4 LDG.E.64 R42, desc[UR42][R14.64+0x20] ;  /* 0x0000202a0e2ac981 */ /* 0x000164000c1e1b00 */
.L_x_1577:
[----:B------:R-:W-:Y:S05]  /*29a0*/  BSYNC B1 ;  /* 0x0000000000017941 */ /* 0x000fea0003800000 */
.L_x_1576:
[----:B0-----:R-:W-:Y:S01]  /*29b0*/  VIADD R12, R157, 0x60 ;  /* 0x000000609d0c7836 */ /* 0x001fe20000000000 */
[----:B------:R-:W-:Y:S01]  /*29c0*/  BSSY B1, `(.L_x_1578) ;  /* 0x0000021000017945 */ /* 0x000fe20003800000 */
[----:B-----5:R-:W-:Y:S02]  /*29d0*/  IMAD.MOV.U32 R81, RZ, RZ, R40 ;  /* 0x000000ffff517224 */ /* 0x020fe400078e0028 */
[----:B------:R-:W-:Y:S01]  /*29e0*/  IMAD.MOV.U32 R82, RZ, RZ, R41 ;  /* 0x000000ffff527224 */ /* 0x000fe200078e0029 */
[----:B------:R-:W-:-:S13]  /*29f0*/  ISETP.GE.AND P4, PT, R12, R77, PT ;  /* 0x0000004d0c00720c */ /* 0x000fda0003f86270 */
[----:B------:R-:W-:Y:S05]  /*2a00*/  @P4 BRA `(.L_x_1579) ;  /* 0x0000000000704947 */ /* 0x000fea0003800000 */
[----:B------:R-:W0:Y:S01]  /*2a10*/  LDC.64 R12, c[0x0][0x3f8] ;  /* 0x0000fe00ff0c7b82 */ /* 0x000e220000000a00 */
[----:B------:R-:W-:Y:S01]  /*2a20*/  IMAD.MOV.U32 R11, RZ, RZ, R70 ;  /* 0x000000ffff0b7224 */ /* 0x000fe200078e0046 */
[----:B------:R-:W-:Y:S01]  /*2a30*/  ULDC.64 UR4, c[0x0][0x3e8] ;  /* 0x0000fa0000047ab9 */ /* 0x000fe20000000a00 */
[----:B------:R-:W-:Y:S01]  /*2a40*/  IMAD.MOV.U32 R9, RZ, RZ, R79 ;  /* 0x000000ffff097224 */ /* 0x000fe200078e004f */
[----:B------:R-:W-:Y:S02]  /*2a50*/  CS2R R36, SRZ ;  /* 0x0000000000247805 */ /* 0x000fe4000001ff00 */
[----:B------:R-:W-:Y:S01]  /*2a60*/  CS2R R38, SRZ ;  /* 0x0000000000267805 */ /* 0x000fe2000001ff00 */
        /* <DEDUP_REMOVED lines=22> */
.L_x_1579:
[----:B------:R-:W-:Y:S05]  /*2bd0*/  BSYNC B1 ;  /* 0x0000000000017941 */ /* 0x000fea0003800000 */
.L_x_1578:
[----:B0-----:R-:W-:Y:S01]  /*2be0*/  IMAD.MOV.U32 R8, RZ, RZ, R44 ;  /* 0x000000ffff087224 */ /* 0x001fe200078e002c */
[----:B------:R-:W-:Y:S01]  /*2bf0*/  MOV R9, R45 ;  /* 0x0000002d00097202 */ /* 0x000fe20000000f00 */
[----:B------:R-:W-:Y:S01]  /*2c00*/  UISETP.NE.AND UP0, UPT, UR39, 0x3, UPT ;  /* 0x000000032700788c */ /* 0x000fe2000bf05270 */
[----:B------:R-:W-:Y:S01]  /*2c10*/  IMAD.MOV.U32 R10, RZ, RZ, R46 ;  /* 0x000000ffff0a7224 */ /* 0x000fe200078e002e */
[----:B------:R-:W-:Y:S01]  /*2c20*/  PRMT R90, R90, 0x5410, R81 ;  /* 0x000054105a5a7816 */ /* 0x000fe20000000051 */
[----:B------:R-:W-:Y:S01]  /*2c30*/  IMAD.MOV.U32 R11, RZ, RZ, R47 ;  /* 0x000000ffff0b7224 */ /* 0x000fe200078e002f */
[----:B------:R-:W-:Y:S01]  /*2c40*/  PRMT R97, R8, 0x5410, R9 ;  /* 0x0000541008617816 */ /* 0x000fe20000000009 */
[----:B------:R-:W-:Y:S01]  /*2c50*/  IMAD.MOV.U32 R8, RZ, RZ, R42 ;  /* 0x000000ffff087224 */ /* 0x000fe200078e002a */
[----:B------:R-:W-:Y:S01]  /*2c60*/  PRMT R89, R82, 0x7610, R89 ;  /* 0x0000761052597816 */ /* 0x000fe20000000059 */
[----:B------:R-:W-:Y:S01]  /*2c70*/  IMAD.MOV.U32 R9, RZ, RZ, R43 ;  /* 0x000000ffff097224 */ /* 0x000fe200078e002b */
[----:B------:R-:W-:-:S02]  /*2c80*/  PLOP3.LUT P5, PT, PT, PT, UP0, 0x80, 0x0 ;  /* 0x000000000000781c */ /* 0x000fc40003faf008 */
[----:B------:R-:W-:Y:S01]  /*2c90*/  PRMT R90, R8, 0x7610, R90 ;  /* 0x00007610085a7816 */ /* 0x000fe2000000005a */
[----:B-----5:R-:W-:Y:S01]  /*2ca0*/  IMAD.MOV.U32 R8, RZ, RZ, R32 ;  /* 0x000000ffff087224 */ /* 0x020fe200078e0020 */
        /* <DEDUP_REMOVED lines=8> */
[----:B------:R-:W-:-:S02]  /*2d30*/  IMAD.MOV.U32 R9, RZ, RZ, R35 ;  /* 0x000000ffff097224 */ /* 0x000fc400078e0023 */
[----:B------:R-:W-:Y:S02]  /*2d40*/  IMAD.MOV.U32 R10, RZ, RZ, R38 ;  /* 0x000000ffff0a7224 */ /* 0x000fe400078e0026 */
[----:B------:R-:W-:Y:S01]  /*2d50*/  IMAD.MOV.U32 R11, RZ, RZ, R39 ;  /* 0x000000ffff0b7224 */ /* 0x000fe200078e0027 */
[----:B------:R-:W-:-:S04]  /*2d60*/  PRMT R83, R8, 0x5410, R9 ;  /* 0x0000541008537816 */ /* 0x000fc80000000009 */
[----:B------:R-:W-:Y:S01]  /*2d70*/  PRMT R87, R10, 0x5410, R11 ;  /* 0x000054100a577816 */ /* 0x000fe2000000000b */
[----:B------:R-:W-:Y:S06]  /*2d80*/  @!P5 BRA `(.L_x_1580) ;  /* 0x000000000004d947 */ /* 0x000fec0003800000 */
[----:B------:R-:W-:Y:S01]  /*2d90*/  BPT.TRAP 0x1 ;  /* 0x000000040000795c */ /* 0x000fe20000300000 */
.L_x_1580:
[----:B------:R-:W2:Y:S01]  /*2da0*/  LDL R8, [R1+0x8] ;  /* 0x0000080001087983 */ /* 0x000ea20000100800 */
[----:B------:R-:W-:Y:S01]  /*2db0*/  IMAD R70, R22, 0x8, R2 ;  /* 0x0000000816467824 */ /* 0x000fe200078e0202 */
[----:B------:R-:W-:Y:S01]  /*2dc0*/  BSSY B1, `(.L_x_1581) ;  /* 0x0000004000017945 */ /* 0x000fe20003800000 */
[----:B--2---:R-:W-:-:S04]  /*2dd0*/  SHF.L.U32 R79, R8, 0x1f, RZ ;  /* 0x0000001f084f7819 */ /* 0x004fc800000006ff */
[----:B------:R-:W0:Y:S02]  /*2de0*/  SYNCS.PHASECHK.TRANS64.TRYWAIT P6, [R70+URZ+0x16890], R79 ;  /* 0x0168904f460075a7 */ /* 0x000e2400080c017f */
[----:B0-----:R-:W-:Y:S05]  /*2df0*/  @!P6 BRA `(.L_x_1582) ;  /* 0x000001d00070e947 */ /* 0x001fea0003800000 */
.L_x_1893:
[----:B------:R-:W-:Y:S05]  /*2e00*/  BSYNC B1 ;  /* 0x0000000000017941 */ /* 0x000fea0003800000 */
.L_x_1581:
[----:B------:R-:W-:-:S03]  /*2e10*/  UMOV UR4, 0xffffffff ;  /* 0xffffffff00047882 */ /* 0x000fc60000000000 */
[----:B------:R-:W-:Y:S05]  /*2e20*/  BRA.DIV UR4, `(.L_x_1583) ;  /* 0x000001d204787947 */ /* 0x000fea000b800000 */
[----:B------:R1:W2:Y:S04]  /*2e30*/  SHFL.IDX PT, R81, R85, RZ, 0x1c1f ;  /* 0x001c1fff55517589 */ /* 0x0002a800000e0000 */
[----:B------:R1:W3:Y:S02]  /*2e40*/  SHFL.IDX PT, R14, R84, RZ, 0x1c1f ;  /* 0x001c1fff540e7589 */ /* 0x0002e400000e0000 */
.L_x_1897:
        /* <DEDUP_REMOVED lines=10> */
[----:B------:R-:W-:Y:S01]  /*2ef0*/  SHF.R.U64 R93, R44, 0x10, R45 ;  /* 0x000000102c5d7819 */ /* 0x000fe2000000122d */
[----:B0-----:R-:W-:Y:S01]  /*2f00*/  IMAD.MOV.U32 R15, RZ, RZ, R10 ;  /* 0x000000ffff0f7224 */ /* 0x001fe200078e000a */
        /* <DEDUP_REMOVED lines=10> */
[----:B------:R-:W-:Y:S01]  /*2fb0*/  FMUL.FTZ R96, R44, R91 ;  /* 0x0000005b2c607220 */ /* 0x000fe20000410000 */
[----:B------:R-:W-:Y:S02]  /*2fc0*/  HADD2.F32 R46, -RZ, R92.H0_H0 ;  /* 0x2000005cff2e7230 */ /* 0x000fe40000004100 */
[CC--:B------:R-:W-:Y:S01]  /*2fd0*/  FMUL.FTZ R92, R10.reuse, R47.reuse ;  /* 0x0000002f0a5c7220 */ /* 0x0c0fe20000410000 */
[----:B------:R-:W-:Y:S01]  /*2fe0*/  FMUL.FTZ R47, R9, R47 ;  /* 0x0000002f092f7220 */ /* 0x000fe20000410000 */
[----:B------:R-:W-:Y:S02]  /*2ff0*/  FMUL.FTZ R95, R11, R91 ;  /* 0x0000005b0b5f7220 */ /* 0x000fe40000410000 */
[-C--:B------:R-:W-:Y:S01]  /*3000*/  FFMA.FTZ R91, R9, R45.reuse, -R92 ;  /* 0x0000002d095b7223 */ /* 0x080fe2000001085c */
[----:B------:R-:W-:Y:S01]  /*3010*/  FFMA.FTZ R94, R10, R45, R47 ;  /* 0x0000002d0a5e7223 */ /* 0x000fe2000001002f */
[----:B------:R-:W-:-:S02]  /*3020*/  HADD2.F32 R9, -RZ, R8.H1_H1 ;  /* 0x30000008ff097230 */ /* 0x000fc40000004100 */
[-C--:B------:R-:W-:Y:S01]  /*3030*/  FFMA.FTZ R93, R11, R46.reuse, -R96 ;  /* 0x0000002e0b5d7223 */ /* 0x080fe20000010860 */
[----:B------:R-:W-:Y:S01]  /*3040*/  FFMA.FTZ R98, R44, R46, R95 ;  /* 0x0000002e2c627223 */ /* 0x000fe2000001005f */
[----:B------:R-:W-:Y:S02]  /*3050*/  HADD2.F32 R45, -RZ, R99.H0_H0 ;  /* 0x20000063ff2d7230 */ /* 0x000fe40000004100 */
[----:B------:R-:W-:Y:S02]  /*3060*/  HADD2.F32 R8, -RZ, R8.H0_H0 ;  /* 0x20000008ff087230 */ /* 0x000fe40000004100 */
[----:B------:R-:W-:Y:S02]  /*3070*/  HADD2.F32 R10, -RZ, R15.H1_H1 ;  /* 0x3000000fff0a7230 */ /* 0x000fe40000004100 */
[-C--:B------:R-:W-:Y:S01]  /*3080*/  FMUL.FTZ R47, R9, R45.reuse ;  /* 0x0000002d092f7220 */ /* 0x080fe20000410000 */
[----:B------:R-:W-:Y:S02]  /*3090*/  HADD2.F32 R46, -RZ, R99.H1_H1 ;  /* 0x30000063ff2e7230 */ /* 0x000fe40000004100 */
[----:B------:R-:W-:Y:S01]  /*30a0*/  FMUL.FTZ R92, R8, R45 ;  /* 0x0000002d085c7220 */ /* 0x000fe20000410000 */
[----:B------:R-:W-:-:S02]  /*30b0*/  HADD2.F32 R15, -RZ, R15.H0_H0 ;  /* 0x2000000fff0f7230 */ /* 0x000fc40000004100 */
[--C-:B------:R-:W-:Y:S02]  /*30c0*/  HADD2.F32 R11, -RZ, R97.reuse.H0_H0 ;  /* 0x20000061ff0b7230 */ /* 0x100fe40000004100 */
[-C--:B------:R-:W-:Y:S01]  /*30d0*/  FMUL.FTZ R96, R10, R46.reuse ;  /* 0x0000002e0a607220 */ /* 0x080fe20000410000 */
        /* <DEDUP_REMOVED lines=10> */
.L_x_1589:
[----:B------:R-:W-:Y:S05]  /*3180*/  BSYNC B3 ;  /* 0x0000000000037941 */ /* 0x000fea0003800000 */
.L_x_1588:
[----:B0-----:R4:W-:Y:S02]  /*3190*/  ST.E.128 desc[UR42][R12.64], R8 ;  /* 0x000000080c007985 */ /* 0x0019e4000c101d2a */
.L_x_1587:
[----:B------:R-:W-:Y:S05]  /*31a0*/  BSYNC B2 ;  /* 0x0000000000027941 */ /* 0x000fea0003800000 */
.L_x_1586:
[----:B------:R-:W-:Y:S05]  /*31b0*/  @P2 BRA `(.L_x_1585) ;  /* 0x0000000000cc2947 */ /* 0x000fea0003800000 */
[----:B----4-:R-:W2:Y:S04]  /*31c0*/  LDL R8, [R1+0x4] ;  /* 0x0000040001087983 */ /* 0x010ea80000100800 */
[----:B------:R-:W4:Y:S01]  /*31d0*/  LDL R15, [R1+0xc] ;  /* 0x00000c00010f7983 */ /* 0x000f220000100800 */
[C---:B---3--:R-:W-:Y:S01]  /*31e0*/  LEA R12, P3, R18.reuse, R14, 0x1 ;  /* 0x0000000e120c7211 */ /* 0x048fe200078608ff */
[----:B------:R-:W-:Y:S03]  /*31f0*/  BSSY B2, `(.L_x_1590) ;  /* 0x000002e000027945 */ /* 0x000fe60003800000 */
[----:B--2---:R-:W-:Y:S02]  /*3200*/  LEA.HI.X R13, R18, R81, R8, 0x1, P3 ;  /* 0x00000051120d7211 */ /* 0x004fe400018f0c08 */
[----:B------:R2:W3:Y:S01]  /*3210*/  LDS.128 R8, [R71+0xe000] ;  /* 0x00e0000047087984 */ /* 0x0004e20000000c00 */
[----:B----4-:R-:W-:-:S13]  /*3220*/  ISETP.GE.AND P3, PT, R15, R80, PT ;  /* 0x000000500f00720c */ /* 0x010fda0003f66270 */
[----:B--2---:R-:W-:Y:S05]  /*3230*/  @P3 BRA `(.L_x_1591) ;  /* 0x0000000000a43947 */ /* 0x004fea0003800000 */
[--C-:B------:R-:W-:Y:S01]  /*3240*/  SHF.R.U64 R40, R40, 0x10, R41.reuse ;  /* 0x0000001028287819 */ /* 0x100fe20000001229 */
[----:B---3--:R-:W-:Y:S01]  /*3250*/  IMAD.MOV.U32 R14, RZ, RZ, R10 ;  /* 0x000000ffff0e7224 */ /* 0x008fe200078e000a */
[----:B------:R-:W-:Y:S01]  /*3260*/  SHF.R.U32.HI R45, RZ, 0x10, R41 ;  /* 0x00000010ff2d7819 */ /* 0x000fe20000011629 */
[----:B------:R-:W-:Y:S01]  /*3270*/  HADD2.F32 R10, -RZ, R9.H1_H1 ;  /* 0x30000009ff0a7230 */ /* 0x000fe20000004100 */
[--C-:B------:R-:W-:Y:S01]  /*3280*/  SHF.R.U64 R41, R42, 0x10, R43.reuse ;  /* 0x000000102a297819 */ /* 0x100fe2000000122b */
[----:B------:R-:W-:Y:S01]  /*3290*/  HADD2.F32 R15, -RZ, R11.H1_H1 ;  /* 0x3000000bff0f7230 */ /* 0x000fe20000004100 */
        /* <DEDUP_REMOVED lines=13> */
[-C--:B------:R-:W-:Y:S01]  /*3370*/  FFMA.FTZ R46, R9, R40.reuse, -R46 ;  /* 0x00000028092e7223 */ /* 0x080fe2000001082e */
[----:B------:R-:W-:Y:S01]  /*3380*/  FFMA.FTZ R43, R10, R40, R41 ;  /* 0x000000280a2b7223 */ /* 0x000fe20000010029 */
[----:B------:R-:W-:Y:S01]  /*3390*/  FFMA.FTZ R47, R15, R42, R44 ;  /* 0x0000002a0f2f7223 */ /* 0x000fe2000001002c */
[----:B------:R-:W-:Y:S02]  /*33a0*/  HADD2.F32 R90, -RZ, R90.H0_H0 ;  /* 0x2000005aff5a7230 */ /* 0x000fe40000004100 */
[----:B------:R-:W-:Y:S02]  /*33b0*/  HADD2.F32 R15, -RZ, R89.H1_H1 ;  /* 0x30000059ff0f7230 */ /* 0x000fe40000004100 */
[----:B------:R-:W-:Y:S02]  /*33c0*/  HADD2.F32 R9, -RZ, R8.H1_H1 ;  /* 0x30000008ff097230 */ /* 0x000fe40000004100 */
[----:B------:R-:W-:Y:S02]  /*33d0*/  HADD2.F32 R10, -RZ, R14.H1_H1 ;  /* 0x3000000eff0a7230 */ /* 0x000fe40000004100 */
[----:B------:R-:W-:-:S02]  /*33e0*/  HADD2.F32 R8, -RZ, R8.H0_H0 ;  /* 0x20000008ff087230 */ /* 0x000fc40000004100 */
[CC--:B------:R-:W-:Y:S01]  /*33f0*/  FMUL.FTZ R41, R9.reuse, R90.reuse ;  /* 0x0000005a09297220 */ /* 0x0c0fe20000410000 */
[----:B------:R-:W-:Y:S02]  /*3400*/  HADD2.F32 R14, -RZ, R14.H0_H0 ;  /* 0x2000000eff0e7230 */ /* 0x000fe40000004100 */
[----:B------:R-:W-:Y:S01]  /*3410*/  FMUL.FTZ R45, R10, R15 ;  /* 0x0000000f0a2d7220 */ /* 0x000fe20000410000 */
[----:B------:R-:W-:Y:S02]  /*3420*/  HADD2.F32 R89, -RZ, R89.H0_H0 ;  /* 0x20000059ff597230 */ /* 0x000fe40000004100 */
[C---:B------:R-:W-:Y:S01]  /*3430*/  FMUL.FTZ R90, R8.reuse, R90 ;  /* 0x0000005a085a7220 */ /* 0x040fe20000410000 */
[----:B------:R-:W-:Y:S01]  /*3440*/  FFMA.FTZ R41, R8, R11, -R41 ;  /* 0x0000000b08297223 */ /* 0x000fe20000010829 */
[C---:B------:R-:W-:Y:S02]  /*3450*/  FMUL.FTZ R15, R14.reuse, R15 ;  /* 0x0000000f0e0f7220 */ /* 0x040fe40000410000 */
[----:B------:R-:W-:Y:S01]  /*3460*/  FFMA.FTZ R90, R9, R11, R90 ;  /* 0x0000000b095a7223 */ /* 0x000fe2000001005a */
[-C--:B------:R-:W-:Y:S01]  /*3470*/  FFMA.FTZ R45, R14, R89.reuse, -R45 ;  /* 0x000000590e2d7223 */ /* 0x080fe2000001082d */
[----:B------:R-:W-:Y:S01]  /*3480*/  FFMA.FTZ R10, R10, R89, R15 ;  /* 0x000000590a0a7223 */ /* 0x000fe2000001000f */
[----:B------:R-:W-:-:S02]  /*3490*/  F2FP.F16.F32.PACK_AB R9, R43, R46 ;  /* 0x0000002e2b09723e */ /* 0x000fc400000000ff */
[----:B------:R-:W-:Y:S02]  /*34a0*/  F2FP.F16.F32.PACK_AB R11, R47, R92 ;  /* 0x0000005c2f0b723e */ /* 0x000fe400000000ff */
[----:B------:R-:W-:Y:S02]  /*34b0*/  F2FP.F16.F32.PACK_AB R8, R90, R41 ;  /* 0x000000295a08723e */ /* 0x000fe400000000ff */
[----:B------:R-:W-:-:S07]  /*34c0*/  F2FP.F16.F32.PACK_AB R10, R10, R45 ;  /* 0x0000002d0a0a723e */ /* 0x000fce00000000ff */
.L_x_1591:
[----:B------:R-:W-:Y:S05]  /*34d0*/  BSYNC B2 ;  /* 0x0000000000027941 */ /* 0x000fea0003800000 */
.L_x_1590:
[----:B---3--:R2:W-:Y:S02]  /*34e0*/  ST.E.128 desc[UR42][R12.64], R8 ;  /* 0x000000080c007985 */ /* 0x0085e4000c101d2a */
.L_x_1585:
[----:B------:R-:W-:Y:S05]  /*34f0*/  BSYNC B1 ;  /* 0x0000000000017941 */ /* 0x000fea0003800000 */
.L_x_1584:
[----:B------:R-:W-:-:S03]  /*3500*/  UMOV UR4, 0xffffffff ;  /* 0xffffffff00047882 */ /* 0x000fc60000000000 */
[----:B------:R-:W-:Y:S05]  /*3510*/  BRA.DIV UR4, `(.L_x_1592) ;  /* 0x000001ce04047947 */ /* 0x000fea000b800000 */
[----:B-1----:R-:W1:Y:S04]  /*3520*/  SHFL.IDX PT, R85, R85, 0x1, 0x1c1f ;  /* 0x003c1f0055557f89 */ /* 0x002e6800000e0000 */
[----:B---3--:R3:W0:Y:S02]  /*3530*/  SHFL.IDX PT, R14, R84, 0x1, 0x1c1f ;  /* 0x003c1f00540e7f89 */ /* 0x00862400000e0000 */
.L_x_1901:
[----:B------:R-:W-:Y:S05]  /*3540*/  @P4 BRA `(.L_x_1593) ;  /* 0x0000002000144947 */ /* 0x000fea0003800000 */
[----:B------:R-:W-:Y:S04]  /*3550*/  BSSY B1, `(.L_x_1594) ;  /* 0x0000033000017945 */ /* 0x000fe80003800000 */
[----:B------:R-:W-:Y:S05]  /*3560*/  @P1 BRA `(.L_x_1595) ;  /* 0x0000000000c41947 */ /* 0x000fea0003800000 */
[----:B--2-4-:R2:W4:Y:S01]  /*3570*/  LDS.128 R8, [R72+0x11000] ;  /* 0x0110000048087984 */ /* 0x0145220000000c00 */
[C---:B0-----:R-:W-:Y:S01]  /*3580*/  LEA R12, P3, R16.reuse, R14, 0x1 ;  /* 0x0000000e100c7211 */ /* 0x041fe200078608ff */
[----:B------:R-:W-:Y:S03]  /*3590*/  BSSY B2, `(.L_x_1596) ;  /* 0x000002d000027945 */ /* 0x000fe60003800000 */
[----:B-1----:R-:W-:Y:S02]  /*35a0*/  LEA.HI.X R13, R16, R85, R17, 0x1, P3 ;  /* 0x00000055100d7211 */ /* 0x002fe400018f0c11 */
[----:B------:R-:W-:-:S13]  /*35b0*/  ISETP.GE.AND P3, PT, R152, R80, PT ;  /* 0x000000509800720c */ /* 0x000fda0003f66270 */
[----:B--2---:R-:W-:Y:S05]  /*35c0*/  @P3 BRA `(.L_x_1597) ;  /* 0x0000000000a43947 */ /* 0x004fea0003800000 */
[----:B------:R-:W-:Y:S02]  /*35d0*/  SHF.R.U64 R42, R36, 0x10, R37 ;  /* 0x00000010242a7819 */ /* 0x000fe40000001225 */
[--C-:B------:R-:W-:Y:S02]  /*35e0*/  SHF.R.U64 R36, R38, 0x10, R39.reuse ;  /* 0x0000001026247819 */ /* 0x100fe40000001227 */
[----:B------:R-:W-:Y:S02]  /*35f0*/  SHF.R.U32.HI R40, RZ, 0x10, R39 ;  /* 0x00000010ff287819 */ /* 0x000fe40000011627 */
[----:B------:R-:W-:Y:S01]  /*3600*/  SHF.R.U32.HI R41, RZ, 0x10, R37 ;  /* 0x00000010ff297819 */ /* 0x000fe20000011625 */
[----:B------:R-:W-:Y:S01]  /*3610*/  HADD2.F32 R39, -RZ, R36.H0_H0 ;  /* 0x20000024ff277230 */ /* 0x000fe20000004100 */
[----:B----4-:R-:W-:Y:S01]  /*3620*/  MOV R15, R10 ;  /* 0x0000000a000f7202 */ /* 0x010fe20000000f00 */
[----:B------:R-:W-:Y:S02]  /*3630*/  HADD2.F32 R36, -RZ, R11.H1_H1 ;  /* 0x3000000bff247230 */ /* 0x000fe40000004100 */
[----:B------:R-:W-:-:S02]  /*3640*/  HADD2.F32 R40, -RZ, R40.H0_H0 ;  /* 0x20000028ff287230 */ /* 0x000fc40000004100 */
[----:B------:R-:W-:Y:S02]  /*3650*/  HADD2.F32 R10, -RZ, R9.H1_H1 ;  /* 0x30000009ff0a7230 */ /* 0x000fe40000004100 */
[----:B------:R-:W-:Y:S02]  /*3660*/  HADD2.F32 R11, -RZ, R11.H0_H0 ;  /* 0x2000000bff0b7230 */ /* 0x000fe40000004100 */
[----:B------:R-:W-:Y:S01]  /*3670*/  FMUL.FTZ R44, R36, R40 ;  /* 0x00000028242c7220 */ /* 0x000fe20000410000 */
[----:B------:R-:W-:Y:S02]  /*3680*/  HADD2.F32 R9, -RZ, R9.H0_H0 ;  /* 0x20000009ff097230 */ /* 0x000fe40000004100 */
[----:B------:R-:W-:Y:S02]  /*3690*/  HADD2.F32 R37, -RZ, R42.H0_H0 ;  /* 0x2000002aff257230 */ /* 0x000fe40000004100 */
[----:B------:R-:W-:Y:S01]  /*36a0*/  FMUL.FTZ R42, R10, R39 ;  /* 0x000000270a2a7220 */ /* 0x000fe20000410000 */
[----:B------:R-:W-:-:S02]  /*36b0*/  HADD2.F32 R38, -RZ, R41.H0_H0 ;  /* 0x20000029ff267230 */ /* 0x000fc40000004100 */
[----:B------:R-:W-:Y:S01]  /*36c0*/  FMUL.FTZ R41, R11, R40 ;  /* 0x000000280b297220 */ /* 0x000fe20000410000 */
[C---:B------:R-:W-:Y:S01]  /*36d0*/  FMUL.FTZ R39, R9.reuse, R39 ;  /* 0x0000002709277220 */ /* 0x040fe20000410000 */
[-C--:B------:R-:W-:Y:S01]  /*36e0*/  FFMA.FTZ R42, R9, R37.reuse, -R42 ;  /* 0x00000025092a7223 */ /* 0x080fe2000001082a */
[----:B------:R-:W-:Y:S02]  /*36f0*/  HADD2.F32 R9, -RZ, R8.H1_H1 ;  /* 0x30000008ff097230 */ /* 0x000fe40000004100 */
[-C--:B------:R-:W-:Y:S01]  /*3700*/  FFMA.FTZ R41, R36, R38.reuse, R41 ;  /* 0x0000002624297223 */ /* 0x080fe20000010029 */
[----:B------:R-:W-:Y:S01]  /*3710*/  FFMA.FTZ R39, R10, R37, R39 ;  /* 0x000000250a277223 */ /* 0x000fe20000010027 */
[--C-:B------:R-:W-:Y:S02]  /*3720*/  HADD2.F32 R36, -RZ, R87.reuse.H0_H0 ;  /* 0x20000057ff247230 */ /* 0x100fe40000004100 */
[----:B------:R-:W-:Y:S01]  /*3730*/  FFMA.FTZ R44, R11, R38, -R44 ;  /* 0x000000260b2c7223 */ /* 0x000fe2000001082c */
[----:B------:R-:W-:-:S02]  /*3740*/  HADD2.F32 R87, -RZ, R87.H1_H1 ;  /* 0x30000057ff577230 */ /* 0x000fc40000004100 */
[--C-:B------:R-:W-:Y:S02]  /*3750*/  HADD2.F32 R10, -RZ, R15.reuse.H1_H1 ;  /* 0x3000000fff0a7230 */ /* 0x100fe40000004100 */
[-C--:B------:R-:W-:Y:S01]  /*3760*/  FMUL.FTZ R37, R9, R36.reuse ;  /* 0x0000002409257220 */ /* 0x080fe20000410000 */
[----:B------:R-:W-:Y:S02]  /*3770*/  HADD2.F32 R8, -RZ, R8.H0_H0 ;  /* 0x20000008ff087230 */ /* 0x000fe40000004100 */
[----:B------:R-:W-:Y:S02]  /*3780*/  HADD2.F32 R15, -RZ, R15.H0_H0 ;  /* 0x2000000fff0f7230 */ /* 0x000fe40000004100 */
[----:B------:R-:W-:Y:S01]  /*3790*/  FMUL.FTZ R38, R10, R87 ;  /* 0x000000570a267220 */ /* 0x000fe20000410000 */
[--C-:B------:R-:W-:Y:S02]  /*37a0*/  HADD2.F32 R11, -RZ, R86.reuse.H0_H0 ;  /* 0x20000056ff0b7230 */ /* 0x100fe40000004100 */
[----:B------:R-:W-:Y:S01]  /*37b0*/  FMUL.FTZ R36, R8, R36 ;  /* 0x0000002408247220 */ /* 0x000fe20000410000 */
[----:B------:R-:W-:-:S02]  /*37c0*/  HADD2.F32 R86, -RZ, R86.H1_H1 ;  /* 0x30000056ff567230 */ /* 0x000fc40000004100 */
[----:B------:R-:W-:Y:S01]  /*37d0*/  FMUL.FTZ R87, R15, R87 ;  /* 0x000000570f577220 */ /* 0x000fe20000410000 */
[-C--:B------:R-:W-:Y:S01]  /*37e0*/  FFMA.FTZ R37, R8, R11.reuse, -R37 ;  /* 0x0000000b08257223 */ /* 0x080fe20000010825 */
[----:B------:R-:W-:Y:S01]  /*37f0*/  FFMA.FTZ R36, R9, R11, R36 ;  /* 0x0000000b09247223 */ /* 0x000fe20000010024 */
[-C--:B------:R-:W-:Y:S01]  /*3800*/  FFMA.FTZ R38, R15, R86.reuse, -R38 ;  /* 0x000000560f267223 */ /* 0x080fe20000010826 */
[----:B------:R-:W-:Y:S01]  /*3810*/  FFMA.FTZ R87, R10, R86, R87 ;  /* 0x000000560a577223 */ /* 0x000fe20000010057 */
[----:B------:R-:W-:Y:S02]  /*3820*/  F2FP.F16.F32.PACK_AB R9, R39, R42 ;  /* 0x0000002a2709723e */ /* 0x000fe400000000ff */
[----:B------:R-:W-:Y:S02]  /*3830*/  F2FP.F16.F32.PACK_AB R11, R41, R44 ;  /* 0x0000002c290b723e */ /* 0x000fe400000000ff */
[----:B------:R-:W-:Y:S02]  /*3840*/  F2FP.F16.F32.PACK_AB R8, R36, R37 ;  /* 0x000000252408723e */ /* 0x000fe400000000ff */
[----:B------:R-:W-:-:S07]  /*3850*/  F2FP.F16.F32.PACK_AB R10, R87, R38 ;  /* 0x00000026570a723e */ /* 0x000fce00000000ff */
.L_x_1597:
[----:B------:R-:W-:Y:S05]  /*3860*/  BSYNC B2 ;  /* 0x0000000000027941 */ /* 0x000fea0003800000 */
.L_x_1596:
[----:B----4-:R0:W-:Y:S02]  /*3870*/  ST.E.128 desc[UR42][R12.64], R8 ;  /* 0x000000080c007985 */ /* 0x0101e4000c101d2a */
.L_x_1595:
[----:B------:R-:W-:Y:S05]  /*3880*/  BSYNC B1 ;  /* 0x0000000000017941 */ /* 0x000fea0003800000 */
.L_x_1594:
[----:B------:R-:W-:Y:S05]  /*3890*/  @P2 BRA `(.L_x_1593) ;  /* 0x0000001c00402947 */ /* 0x000fea0003800000 */
[----:B0-2-4-:R-:W1:Y:S04]  /*38a0*/  LDL R8, [R1+0x4] ;  /* 0x0000040001087983 */ /* 0x015e680000100800 */
[----:B------:R-:W2:Y:S01]  /*38b0*/  LDL R15, [R1+0xc] ;  /* 0x00000c00010f7983 */ /* 0x000ea20000100800 */
[C---:B------:R-:W-:Y:S01]  /*38c0*/  LEA R12, P3, R18.reuse, R14, 0x1 ;  /* 0x0000000e120c7211 */ /* 0x040fe200078608ff */
[----:B------:R-:W-:Y:S03]  /*38d0*/  BSSY B1, `(.L_x_1598) ;  /* 0x000002e000017945 */ /* 0x000fe60003800000 */
[----:B-1----:R-:W-:Y:S02]  /*38e0*/  LEA.HI.X R13, R18, R85, R8, 0x1, P3 ;  /* 0x00000055120d7211 */ /* 0x002fe400018f0c08 */
[----:B------:R0:W1:Y:S01]  /*38f0*/  LDS.128 R8, [R71+0x11000] ;  /* 0x0110000047087984 */ /* 0x0000620000000c00 */
[----:B--2---:R-:W-:-:S13]  /*3900*/  ISETP.GE.AND P3, PT, R15, R80, PT ;  /* 0x000000500f00720c */ /* 0x004fda0003f66270 */
[----:B0-----:R-:W-:Y:S05]  /*3910*/  @P3 BRA `(.L_x_1599) ;  /* 0x0000000000a43947 */ /* 0x001fea0003800000 */
[--C-:B------:R-:W-:Y:S01]  /*3920*/  SHF.R.U64 R32, R32, 0x10, R33.reuse ;  /* 0x0000001020207819 */ /* 0x100fe20000001221 */
[----:B-1----:R-:W-:Y:S01]  /*3930*/  IMAD.MOV.U32 R14, RZ, RZ, R10 ;  /* 0x000000ffff0e7224 */ /* 0x002fe200078e000a */
        /* <DEDUP_REMOVED lines=39> */
.L_x_1599:
[----:B------:R-:W-:Y:S05]  /*3bb0*/  BSYNC B1 ;  /* 0x0000000000017941 */ /* 0x000fea0003800000 */
.L_x_1598:
[----:B-1----:R0:W-:Y:S01]  /*3bc0*/  ST.E.128 desc[UR42][R12.64], R8 ;  /* 0x000000080c007985 */ /* 0x0021e2000c101d2a */
[----:B------:R-:W-:Y:S05]  /*3bd0*/  BRA `(.L_x_1593) ;  /* 0x0000001800707947 */ /* 0x000fea0003800000 */
.L_x_1575:
[C---:B------:R-:W-:Y:S01]  /*3be0*/  ISETP.GE.AND P3, PT, R157.reuse, R77, PT ;  /* 0x0000004d9d00720c */ /* 0x040fe20003f66270 */
[----:B------:R-:W-:Y:S01]  /*3bf0*/  VIADD R40, R157, 0x60 ;  /* 0x000000609d287836 */ /* 0x000fe20000000000 */
[----:B------:R-:W-:Y:S02]  /*3c00*/  CS2R R34, SRZ ;  /* 0x0000000000227805 */ /* 0x000fe4000001ff00 */
[----:B------:R-:W-:Y:S02]  /*3c10*/  CS2R R38, SRZ ;  /* 0x0000000000267805 */ /* 0x000fe4000001ff00 */
[----:B------:R-:W-:Y:S02]  /*3c20*/  ISETP.GE.OR P3, PT, R16, R80, P3 ;  /* 0x000000501000720c */ /* 0x000fe40001f66670 */
[----:B------:R-:W-:-:S11]  /*3c30*/  CS2R R36, SRZ ;  /* 0x0000000000247805 */ /* 0x000fd6000001ff00 */
[----:B------:R-:W0:Y:S01]  /*3c40*/  @!P3 LDC.64 R12, c[0x0][0x3e8] ;  /* 0x0000fa00ff0cbb82 */ /* 0x000e220000000a00 */
[----:B------:R-:W-:-:S05]  /*3c50*/  @!P3 IADD3 R14, P4, R50, R10, RZ ;  /* 0x0000000a320eb210 */ /* 0x000fca0007f9e0ff */
[----:B------:R-:W-:Y:S01]  /*3c60*/  @!P3 IMAD.X R15, R70, 0x1, R21, P4 ;  /* 0x00000001460fb824 */ /* 0x000fe200020e0615 */
        /* <DEDUP_REMOVED lines=21> */
[----:B------:R-:W-:Y:S01]  /*3dc0*/  ULDC.64 UR4, c[0x0][0x3e8] ;  /* 0x0000fa0000047ab9 */ /* 0x000fe20000000a00 */
[----:B------:R-:W-:Y:S02]  /*3dd0*/  IMAD.MOV.U32 R9, RZ, RZ, R79 ;  /* 0x000000ffff097224 */ /* 0x000fe400078e004f */
        /* <DEDUP_REMOVED lines=16> */
.L_x_1601:
[----:B------:R-:W-:Y:S05]  /*3ee0*/  BSYNC B1 ;  /* 0x0000000000017941 */ /* 0x000fea0003800000 */
.L_x_1600:
[----:B-----5:R-:W-:Y:S01]  /*3ef0*/  IMAD.MOV.U32 R8, RZ, RZ, R42 ;  /* 0x000000ffff087224 */ /* 0x020fe200078e002a */
[----:B------:R-:W-:Y:S01]  /*3f00*/  MOV R9, R43 ;  /* 0x0000002b00097202 */ /* 0x000fe20000000f00 */
[----:B------:R-:W-:Y:S01]  /*3f10*/  IMAD.MOV.U32 R10, RZ, RZ, R40 ;  /* 0x000000ffff0a7224 */ /* 0x000fe200078e0028 */
        /* <DEDUP_REMOVED lines=8> */
[----:B------:R-:W-:Y:S01]  /*3fa0*/  PLOP3.LUT P5, PT, PT, PT, UP0, 0x80, 0x0 ;  /* 0x000000000000781c */ /* 0x000fe20003faf008 */
[----:B------:R-:W-:Y:S01]  /*3fb0*/  IMAD.MOV.U32 R11, RZ, RZ, R45 ;  /* 0x000000ffff0b7224 */ /* 0x000fe200078e002d */
[----:B------:R-:W-:Y:S01]  /*3fc0*/  PRMT R91, R91, 0x5410, R8 ;  /* 0x000054105b5b7816 */ /* 0x000fe20000000008 */
[----:B------:R-:W-:Y:S01]  /*3fd0*/  IMAD.MOV.U32 R8, RZ, RZ, R34 ;  /* 0x000000ffff087224 */ /* 0x000fe200078e0022 */
[----:B------:R-:W-:Y:S01]  /*3fe0*/  PRMT R92, R9, 0x5410, R10 ;  /* 0x00005410095c7816 */ /* 0x000fe2000000000a */
[----:B------:R-:W-:Y:S01]  /*3ff0*/  IMAD.MOV.U32 R10, RZ, RZ, R32 ;  /* 0x000000ffff0a7224 */ /* 0x000fe200078e0020 */
[----:B------:R-:W-:Y:S01]  /*4000*/  PRMT R93, R93, 0x5410, R11 ;  /* 0x000054105d5d7816 */ /* 0x000fe2000000000b */
        /* <DEDUP_REMOVED lines=8> */
[----:B------:R-:W-:Y:S01]  /*4090*/  PRMT R99, R11, 0x7610, R99 ;  /* 0x000076100b637816 */ /* 0x000fe20000000063 */
[----:B------:R-:W-:Y:S01]  /*40a0*/  IMAD.MOV.U32 R11, RZ, RZ, R37 ;  /* 0x000000ffff0b7224 */ /* 0x000fe200078e0025 */
[----:B------:R-:W-:Y:S02]  /*40b0*/  PRMT R94, R94, 0x5410, R8 ;  /* 0x000054105e5e7816 */ /* 0x000fe40000000008 */
[----:B------:R-:W-:-:S02]  /*40c0*/  PRMT R97, R97, 0x5410, R9 ;  /* 0x0000541061617816 */ /* 0x000fc40000000009 */
[----:B------:R-:W-:Y:S02]  /*40d0*/  PRMT R95, R10, 0x7610, R95 ;  /* 0x000076100a5f7816 */ /* 0x000fe4000000005f */
[----:B------:R-:W-:Y:S01]  /*40e0*/  PRMT R100, R11, 0x7610, R100 ;  /* 0x000076100b647816 */ /* 0x000fe20000000064 */
[----:B------:R-:W-:Y:S06]  /*40f0*/  @!P5 BRA `(.L_x_1602) ;  /* 0x000000000004d947 */ /* 0x000fec0003800000 */
[----:B------:R-:W-:Y:S01]  /*4100*/  BPT.TRAP 0x1 ;  /* 0x000000040000795c */ /* 0x000fe20000300000 */
.L_x_1602:
[----:B------:R-:W2:Y:S01]  /*4110*/  LDL R8, [R1+0x8] ;  /* 0x0000080001087983 */ /* 0x000ea20000100800 */
[----:B------:R-:W-:Y:S01]  /*4120*/  IMAD R70, R22, 0x8, R2 ;  /* 0x0000000816467824 */ /* 0x000fe200078e0202 */
[----:B------:R-:W1:Y:S01]  /*4130*/  LDC R87, c[0x0][0x2f4] ;  /* 0x0000bd00ff577b82 */ /* 0x000e620000000800 */
[----:B------:R-:W-:Y:S01]  /*4140*/  BSSY B1, `(.L_x_1603) ;  /* 0x0000004000017945 */ /* 0x000fe20003800000 */
[----:B--2---:R-:W-:-:S04]  /*4150*/  SHF.L.U32 R79, R8, 0x1f, RZ ;  /* 0x0000001f084f7819 */ /* 0x004fc800000006ff */
[----:B------:R-:W2:Y:S02]  /*4160*/  SYNCS.PHASECHK.TRANS64.TRYWAIT P4, [R70+URZ+0x16890], R79 ;  /* 0x0168904f460075a7 */ /* 0x000ea4000808017f */
[----:B-12---:R-:W-:Y:S05]  /*4170*/  @!P4 BRA `(.L_x_1604) ;  /* 0x000001c00034c947 */ /* 0x006fea0003800000 */
.L_x_1902:
[----:B------:R-:W-:Y:S05]  /*4180*/  BSYNC B1 ;  /* 0x0000000000017941 */ /* 0x000fea0003800000 */
.L_x_1603:
[----:B------:R-:W-:Y:S01]  /*4190*/  UMOV UR4, 0xffffffff ;  /* 0xffffffff00047882 */ /* 0x000fe20000000000 */
[----:B------:R-:W-:Y:S02]  /*41a0*/  IADD3 R89, -R58, R87, RZ ;  /* 0x000000573a597210 */ /* 0x000fe40007ffe1ff */
[----:B------:R-:W-:Y:S05]  /*41b0*/  BRA.DIV UR4, `(.L_x_1605) ;  /* 0x000001c204387947 */ /* 0x000fea000b800000 */
[----:B------:R2:W3:Y:S04]  /*41c0*/  SHFL.IDX PT, R83, R85, RZ, 0x1c1f ;  /* 0x001c1fff55537589 */ /* 0x0004e800000e0000 */
[----:B------:R2:W4:Y:S02]  /*41d0*/  SHFL.IDX PT, R82, R84, RZ, 0x1c1f ;  /* 0x001c1fff54527589 */ /* 0x00052400000e0000 */
.L_x_1906:
        /* <DEDUP_REMOVED lines=13> */
[----:B------:R-:W-:Y:S01]  /*42b0*/  LEA.HI.SX32 R8, R8, R5, 0x1c ;  /* 0x0000000508087211 */ /* 0x000fe200078fe2ff */
[----:B------:R-:W-:Y:S01]  /*42c0*/  IMAD R9, R9, 0x2, R2 ;  /* 0x0000000209097824 */ /* 0x000fe200078e0202 */
[----:B------:R-:W-:-:S03]  /*42d0*/  LEA.HI R10, R10, R11, RZ, 0x5 ;  /* 0x0000000b0a0a7211 */ /* 0x000fc600078f28ff */
[----:B------:R-:W-:Y:S01]  /*42e0*/  IMAD.SHL.U32 R86, R8, 0x8, RZ ;  /* 0x0000000808567824 */ /* 0x000fe200078e00ff */
[----:B------:R-:W-:-:S04]  /*42f0*/  SHF.R.S32.HI R10, RZ, 0x5, R10 ;  /* 0x00000005ff0a7819 */ /* 0x000fc8000001140a */
[----:B------:R-:W-:-:S04]  /*4300*/  LOP3.LUT R8, R65, 0x38, R86, 0xf8, !PT ;  /* 0x0000003841087812 */ /* 0x000fc800078ef856 */
        /* <DEDUP_REMOVED lines=11> */
[----:B---3--:R-:W-:Y:S01]  /*43c0*/  MOV R37, R13 ;  /* 0x0000000d00257202 */ /* 0x008fe20000000f00 */
[----:B0-----:R-:W-:Y:S01]  /*43d0*/  IMAD.MOV.U32 R13, RZ, RZ, R11 ;  /* 0x000000ffff0d7224 */ /* 0x001fe200078e000b */
[--C-:B------:R-:W-:Y:S01]  /*43e0*/  SHF.R.U64 R32, R32, 0x10, R33.reuse ;  /* 0x0000001020207819 */ /* 0x100fe20000001221 */
[----:B------:R-:W-:Y:S01]  /*43f0*/  HADD2.F32 R11, -RZ, R9.H0_H0 ;  /* 0x20000009ff0b7230 */ /* 0x000fe20000004100 */
[----:B------:R-:W-:Y:S01]  /*4400*/  SHF.R.U32.HI R96, RZ, 0x10, R33 ;  /* 0x00000010ff607819 */ /* 0x000fe20000011621 */
[--C-:B------:R-:W-:Y:S01]  /*4410*/  HADD2.F32 R98, -RZ, R37.reuse.H0_H0 ;  /* 0x20000025ff627230 */ /* 0x100fe20000004100 */
[----:B------:R-:W-:Y:S01]  /*4420*/  SHF.R.U64 R33, R34, 0x10, R35 ;  /* 0x0000001022217819 */ /* 0x000fe20000001223 */
[----:B------:R-:W-:Y:S01]  /*4430*/  HADD2.F32 R37, -RZ, R37.H1_H1 ;  /* 0x30000025ff257230 */ /* 0x000fe20000004100 */
[----:B------:R-:W-:Y:S01]  /*4440*/  SHF.R.U64 R34, R38, 0x10, R39 ;  /* 0x0000001026227819 */ /* 0x000fe20000001227 */
[----:B------:R-:W-:-:S02]  /*4450*/  HADD2.F32 R101, -RZ, R101.H0_H0 ;  /* 0x20000065ff657230 */ /* 0x000fc40000004100 */
[-C--:B------:R-:W-:Y:S01]  /*4460*/  FMUL.FTZ R102, R98, R100.reuse ;  /* 0x0000006462667220 */ /* 0x080fe20000410000 */
[----:B------:R-:W-:Y:S02]  /*4470*/  HADD2.F32 R38, -RZ, R9.H1_H1 ;  /* 0x30000009ff267230 */ /* 0x000fe40000004100 */
[----:B------:R-:W-:Y:S01]  /*4480*/  FMUL.FTZ R103, R11, R100 ;  /* 0x000000640b677220 */ /* 0x000fe20000410000 */
[----:B------:R-:W-:Y:S02]  /*4490*/  HADD2.F32 R96, -RZ, R96.H0_H0 ;  /* 0x20000060ff607230 */ /* 0x000fe40000004100 */
[-C--:B------:R-:W-:Y:S01]  /*44a0*/  FMUL.FTZ R105, R37, R101.reuse ;  /* 0x0000006525697220 */ /* 0x080fe20000410000 */
[----:B------:R-:W-:Y:S01]  /*44b0*/  SHF.R.U32.HI R39, RZ, 0x10, R39 ;  /* 0x00000010ff277819 */ /* 0x000fe20000011627 */
[C---:B------:R-:W-:Y:S01]  /*44c0*/  FMUL.FTZ R100, R38.reuse, R101 ;  /* 0x0000006526647220 */ /* 0x040fe20000410000 */
[----:B------:R-:W-:Y:S01]  /*44d0*/  FFMA.FTZ R9, R11, R99, -R102 ;  /* 0x000000630b097223 */ /* 0x000fe20000010866 */
[----:B------:R-:W-:Y:S01]  /*44e0*/  FFMA.FTZ R38, R38, R96, -R105 ;  /* 0x0000006026267223 */ /* 0x000fe20000010869 */
[----:B------:R-:W-:-:S02]  /*44f0*/  HADD2.F32 R104, -RZ, R97.H1_H1 ;  /* 0x30000061ff687230 */ /* 0x000fc40000004100 */
[----:B------:R-:W-:Y:S01]  /*4500*/  FFMA.FTZ R96, R37, R96, R100 ;  /* 0x0000006025607223 */ /* 0x000fe20000010064 */
[--C-:B------:R-:W-:Y:S01]  /*4510*/  HADD2.F32 R37, -RZ, R15.reuse.H0_H0 ;  /* 0x2000000fff257230 */ /* 0x100fe20000004100 */
[----:B------:R-:W-:Y:S01]  /*4520*/  SHF.R.U32.HI R35, RZ, 0x10, R35 ;  /* 0x00000010ff237819 */ /* 0x000fe20000011623 */
[----:B------:R-:W-:Y:S02]  /*4530*/  HADD2.F32 R100, -RZ, R15.H1_H1 ;  /* 0x3000000fff647230 */ /* 0x000fe40000004100 */
[----:B------:R-:W-:Y:S01]  /*4540*/  FFMA.FTZ R11, R98, R99, R103 ;  /* 0x00000063620b7223 */ /* 0x000fe20000010067 */
[----:B------:R-:W-:Y:S02]  /*4550*/  HADD2.F32 R15, -RZ, R13.H0_H0 ;  /* 0x2000000dff0f7230 */ /* 0x000fe40000004100 */
[----:B------:R-:W-:Y:S01]  /*4560*/  FMUL.FTZ R106, R37, R104 ;  /* 0x00000068256a7220 */ /* 0x000fe20000410000 */
[----:B------:R-:W-:Y:S01]  /*4570*/  HADD2.F32 R39, -RZ, R39.H0_H0 ;  /* 0x20000027ff277230 */ /* 0x000fe20000004100 */
[----:B------:R-:W-:Y:S01]  /*4580*/  F2FP.F16.F32.PACK_AB R9, R38, R9 ;  /* 0x000000092609723e */ /* 0x000fe200000000ff */
[----:B------:R-:W-:-:S02]  /*4590*/  HADD2.F32 R98, -RZ, R13.H1_H1 ;  /* 0x3000000dff627230 */ /* 0x000fc40000004100 */
[C---:B------:R-:W-:Y:S01]  /*45a0*/  FMUL.FTZ R104, R15.reuse, R104 ;  /* 0x000000680f687220 */ /* 0x040fe20000410000 */
[----:B------:R-:W-:Y:S02]  /*45b0*/  HADD2.F32 R102, -RZ, R97.H0_H0 ;  /* 0x20000061ff667230 */ /* 0x000fe40000004100 */
[-C--:B------:R-:W-:Y:S01]  /*45c0*/  FMUL.FTZ R97, R100, R39.reuse ;  /* 0x0000002764617220 */ /* 0x080fe20000410000 */
[----:B------:R-:W-:Y:S02]  /*45d0*/  HADD2.F32 R35, -RZ, R35.H0_H0 ;  /* 0x20000023ff237230 */ /* 0x000fe40000004100 */
[C---:B------:R-:W-:Y:S01]  /*45e0*/  FMUL.FTZ R39, R98.reuse, R39 ;  /* 0x0000002762277220 */ /* 0x040fe20000410000 */
[----:B------:R-:W-:Y:S02]  /*45f0*/  HADD2.F32 R32, -RZ, R32.H0_H0 ;  /* 0x20000020ff207230 */ /* 0x000fe40000004100 */
[-C--:B------:R-:W-:Y:S01]  /*4600*/  FFMA.FTZ R13, R15, R102.reuse, -R106 ;  /* 0x000000660f0d7223 */ /* 0x080fe2000001086a */
[----:B------:R-:W-:Y:S01]  /*4610*/  FFMA.FTZ R15, R37, R102, R104 ;  /* 0x00000066250f7223 */ /* 0x000fe20000010068 */
[-C--:B------:R-:W-:Y:S01]  /*4620*/  FFMA.FTZ R98, R98, R35.reuse, -R97 ;  /* 0x0000002362627223 */ /* 0x080fe20000010861 */
[----:B------:R-:W-:Y:S01]  /*4630*/  FFMA.FTZ R100, R100, R35, R39 ;  /* 0x0000002364647223 */ /* 0x000fe20000010027 */
[----:B------:R-:W-:-:S02]  /*4640*/  HADD2.F32 R102, -RZ, R95.H1_H1 ;  /* 0x3000005fff667230 */ /* 0x000fc40000004100 */
[----:B------:R-:W-:Y:S01]  /*4650*/  HADD2.F32 R104, -RZ, R95.H0_H0 ;  /* 0x2000005fff687230 */ /* 0x000fe20000004100 */
[----:B------:R-:W-:Y:S01]  /*4660*/  F2FP.F16.F32.PACK_AB R98, R98, R13 ;  /* 0x0000000d6262723e */ /* 0x000fe200000000ff */
[----:B------:R-:W-:Y:S01]  /*4670*/  HADD2.F32 R95, -RZ, R36.H0_H0 ;  /* 0x20000024ff5f7230 */ /* 0x000fe20000004100 */
[----:B------:R-:W-:Y:S01]  /*4680*/  F2FP.F16.F32.PACK_AB R13, R96, R11 ;  /* 0x0000000b600d723e */ /* 0x000fe200000000ff */
[----:B------:R-:W-:Y:S01]  /*4690*/  HADD2.F32 R37, -RZ, R12.H0_H0 ;  /* 0x2000000cff257230 */ /* 0x000fe20000004100 */
[----:B------:R-:W-:Y:S01]  /*46a0*/  F2FP.F16.F32.PACK_AB R15, R100, R15 ;  /* 0x0000000f640f723e */ /* 0x000fe200000000ff */
[--C-:B------:R-:W-:Y:S02]  /*46b0*/  HADD2.F32 R35, -RZ, R8.reuse.H0_H0 ;  /* 0x20000008ff237230 */ /* 0x100fe40000004100 */
[----:B------:R-:W-:Y:S02]  /*46c0*/  HADD2.F32 R36, -RZ, R8.H1_H1 ;  /* 0x30000008ff247230 */ /* 0x000fe40000004100 */
[----:B------:R-:W-:Y:S01]  /*46d0*/  FMUL.FTZ R8, R37, R104 ;  /* 0x0000006825087220 */ /* 0x000fe20000410000 */
[----:B------:R-:W-:-:S02]  /*46e0*/  HADD2.F32 R39, -RZ, R12.H1_H1 ;  /* 0x3000000cff277230 */ /* 0x000fc40000004100 */
[C---:B------:R-:W-:Y:S01]  /*46f0*/  FMUL.FTZ R12, R35.reuse, R104 ;  /* 0x00000068230c7220 */ /* 0x040fe20000410000 */
[----:B------:R-:W-:Y:S02]  /*4700*/  HADD2.F32 R33, -RZ, R33.H0_H0 ;  /* 0x20000021ff217230 */ /* 0x000fe40000004100 */
[CC--:B------:R-:W-:Y:S01]  /*4710*/  FMUL.FTZ R104, R36.reuse, R95.reuse ;  /* 0x0000005f24687220 */ /* 0x0c0fe20000410000 */
[-C--:B------:R-:W-:Y:S01]  /*4720*/  FFMA.FTZ R8, R35, R102.reuse, -R8 ;  /* 0x0000006623087223 */ /* 0x080fe20000010808 */
[----:B------:R-:W-:Y:S01]  /*4730*/  FMUL.FTZ R97, R39, R95 ;  /* 0x0000005f27617220 */ /* 0x000fe20000410000 */
[----:B------:R-:W-:Y:S01]  /*4740*/  FFMA.FTZ R12, R37, R102, R12 ;  /* 0x00000066250c7223 */ /* 0x000fe2000001000c */
[-C--:B------:R-:W-:Y:S01]  /*4750*/  FFMA.FTZ R95, R39, R32.reuse, R104 ;  /* 0x00000020275f7223 */ /* 0x080fe20000010068 */
[----:B------:R-:W-:Y:S02]  /*4760*/  HADD2.F32 R39, -RZ, R34.H0_H0 ;  /* 0x20000022ff277230 */ /* 0x000fe40000004100 */
[----:B------:R-:W-:Y:S01]  /*4770*/  FFMA.FTZ R97, R36, R32, -R97 ;  /* 0x0000002024617223 */ /* 0x000fe20000010861 */
[----:B------:R-:W-:-:S02]  /*4780*/  HADD2.F32 R34, -RZ, R14.H0_H0 ;  /* 0x2000000eff227230 */ /* 0x000fc40000004100 */
[----:B------:R-:W-:Y:S01]  /*4790*/  HADD2.F32 R37, -RZ, R94.H1_H1 ;  /* 0x3000005eff257230 */ /* 0x000fe20000004100 */
[----:B------:R-:W-:Y:S01]  /*47a0*/  F2FP.F16.F32.PACK_AB R12, R95, R12 ;  /* 0x0000000c5f0c723e */ /* 0x000fe200000000ff */
[----:B------:R-:W-:Y:S01]  /*47b0*/  HADD2.F32 R32, -RZ, R10.H0_H0 ;  /* 0x2000000aff207230 */ /* 0x000fe20000004100 */
[----:B------:R-:W-:Y:S01]  /*47c0*/  F2FP.F16.F32.PACK_AB R8, R97, R8 ;  /* 0x000000086108723e */ /* 0x000fe200000000ff */
[----:B------:R-:W-:Y:S02]  /*47d0*/  HADD2.F32 R14, -RZ, R14.H1_H1 ;  /* 0x3000000eff0e7230 */ /* 0x000fe40000004100 */
[-C--:B------:R-:W-:Y:S01]  /*47e0*/  FMUL.FTZ R99, R34, R37.reuse ;  /* 0x0000002522637220 */ /* 0x080fe20000410000 */
[----:B------:R-:W-:Y:S02]  /*47f0*/  HADD2.F32 R10, -RZ, R10.H1_H1 ;  /* 0x3000000aff0a7230 */ /* 0x000fe40000004100 */
[----:B------:R-:W-:Y:S01]  /*4800*/  FMUL.FTZ R37, R32, R37 ;  /* 0x0000002520257220 */ /* 0x000fe20000410000 */
[----:B------:R-:W-:-:S02]  /*4810*/  HADD2.F32 R35, -RZ, R94.H0_H0 ;  /* 0x2000005eff237230 */ /* 0x000fc40000004100 */
[-C--:B------:R-:W-:Y:S01]  /*4820*/  FMUL.FTZ R101, R14, R39.reuse ;  /* 0x000000270e657220 */ /* 0x080fe20000410000 */
[----:B------:R-:W-:Y:S02]  /*4830*/  IMAD.MOV.U32 R11, RZ, RZ, R98 ;  /* 0x000000ffff0b7224 */ /* 0x000fe400078e0062 */
[----:B------:R-:W-:Y:S01]  /*4840*/  FMUL.FTZ R39, R10, R39 ;  /* 0x000000270a277220 */ /* 0x000fe20000410000 */
[-C--:B------:R-:W-:Y:S01]  /*4850*/  FFMA.FTZ R99, R32, R35.reuse, -R99 ;  /* 0x0000002320637223 */ /* 0x080fe20000010863 */
[----:B------:R-:W-:Y:S01]  /*4860*/  FFMA.FTZ R37, R34, R35, R37 ;  /* 0x0000002322257223 */ /* 0x000fe20000010025 */
[-C--:B------:R-:W-:Y:S01]  /*4870*/  FFMA.FTZ R10, R10, R33.reuse, -R101 ;  /* 0x000000210a0a7223 */ /* 0x080fe20000010865 */
[----:B------:R-:W-:-:S04]  /*4880*/  FFMA.FTZ R14, R14, R33, R39 ;  /* 0x000000210e0e7223 */ /* 0x000fc80000010027 */
[----:B------:R-:W-:Y:S02]  /*4890*/  F2FP.F16.F32.PACK_AB R10, R10, R99 ;  /* 0x000000630a0a723e */ /* 0x000fe400000000ff */
[----:B------:R-:W-:-:S07]  /*48a0*/  F2FP.F16.F32.PACK_AB R14, R14, R37 ;  /* 0x000000250e0e723e */ /* 0x000fce00000000ff */
.L_x_1609:
[----:B------:R-:W-:Y:S05]  /*48b0*/  BSYNC B2 ;  /* 0x0000000000027941 */ /* 0x000fea0003800000 */
.L_x_1608:
[----:B------:R-:W-:Y:S01]  /*48c0*/  ISETP.GE.AND P4, PT, R86, R87, PT ;  /* 0x000000575600720c */ /* 0x000fe20003f86270 */
[----:B0-----:R0:W-:-:S12]  /*48d0*/  ST.E.128 desc[UR42][R80.64], R8 ;  /* 0x0000000850007985 */ /* 0x0011d8000c101d2a */
[----:B------:R-:W-:-:S05]  /*48e0*/  @!P4 IMAD.WIDE R82, R86, 0x2, R82 ;  /* 0x000000025652c825 */ /* 0x000fca00078e0252 */
[----:B---3--:R0:W-:Y:S02]  /*48f0*/  @!P4 ST.E.128 desc[UR42][R82.64], R12 ;  /* 0x0000000c5200c985 */ /* 0x0081e4000c101d2a */
.L_x_1607:
[----:B------:R-:W-:Y:S05]  /*4900*/  BSYNC B1 ;  /* 0x0000000000017941 */ /* 0x000fea0003800000 */
.L_x_1606:
[----:B------:R-:W-:-:S03]  /*4910*/  UMOV UR4, 0xffffffff ;  /* 0xffffffff00047882 */ /* 0x000fc60000000000 */
[----:B------:R-:W-:Y:S05]  /*4920*/  BRA.DIV UR4, `(.L_x_1610) ;  /* 0x000001ba04a87947 */ /* 0x000fea000b800000 */
[----:B--2---:R-:W2:Y:S04]  /*4930*/  SHFL.IDX PT, R85, R85, 0x1, 0x1c1f ;  /* 0x003c1f0055557f89 */ /* 0x004ea800000e0000 */
[----:B------:R-:W0:Y:S02]  /*4940*/  SHFL.IDX PT, R84, R84, 0x1, 0x1c1f ;  /* 0x003c1f0054547f89 */ /* 0x000e2400000e0000 */
.L_x_1910:
[----:B0-----:R-:W-:-:S05]  /*4950*/  VIADD R8, R157, 0x60 ;  /* 0x000000609d087836 */ /* 0x001fca0000000000 */
[----:B------:R-:W-:-:S13]  /*4960*/  ISETP.GE.OR P4, PT, R8, R77, P1 ;  /* 0x0000004d0800720c */ /* 0x000fda0000f86670 */
[----:B------:R-:W-:Y:S05]  /*4970*/  @P4 BRA `(.L_x_1593) ;  /* 0x0000000c00084947 */ /* 0x000fea0003800000 */
[----:B------:R-:W5:Y:S01]  /*4980*/  LDL R9, [R1+0x44] ;  /* 0x0000440001097983 */ /* 0x000f620000100800 */
[----:B------:R-:W-:Y:S01]  /*4990*/  SEL R89, R58, R89, !P0 ;  /* 0x000000593a597207 */ /* 0x000fe20004000000 */
[C---:B------:R-:W-:Y:S01]  /*49a0*/  VIADD R10, R157.reuse, 0x60 ;  /* 0x000000609d0a7836 */ /* 0x040fe20000000000 */
[----:B------:R-:W-:Y:S01]  /*49b0*/  LEA R32, P4, R6, R84, 0x1 ;  /* 0x0000005406207211 */ /* 0x000fe200078808ff */
[----:B------:R-:W-:Y:S01]  /*49c0*/  VIADD R11, R157, 0x60 ;  /* 0x000000609d0b7836 */ /* 0x000fe20000000000 */
[----:B------:R-:W-:Y:S01]  /*49d0*/  SHF.R.S32.HI R8, RZ, 0x1f, R89 ;  /* 0x0000001fff087819 */ /* 0x000fe20000011459 */
[----:B------:R-:W-:Y:S01]  /*49e0*/  IMAD.SHL.U32 R10, R10, 0x40, RZ ;  /* 0x000000400a0a7824 */ /* 0x000fe200078e00ff */
[----:B------:R-:W-:Y:S01]  /*49f0*/  BSSY B1, `(.L_x_1611) ;  /* 0x000006a000017945 */ /* 0x000fe20003800000 */
[----:B------:R-:W-:Y:S01]  /*4a00*/  IMAD.SHL.U32 R11, R11, 0x40, RZ ;  /* 0x000000400b0b7824 */ /* 0x000fe200078e00ff */
[----:B------:R-:W-:Y:S02]  /*4a10*/  LEA.HI R8, R8, R89, RZ, 0x4 ;  /* 0x0000005908087211 */ /* 0x000fe400078f20ff */
[----:B------:R-:W-:-:S02]  /*4a20*/  LOP3.LUT R10, R10, 0x1c0, RZ, 0xc0, !PT ;  /* 0x000001c00a0a7812 */ /* 0x000fc400078ec0ff */
[----:B------:R-:W-:Y:S02]  /*4a30*/  LEA.HI.SX32 R8, R8, R5, 0x1c ;  /* 0x0000000508087211 */ /* 0x000fe400078fe2ff */
[----:B------:R-:W-:Y:S02]  /*4a40*/  LOP3.LUT R11, R11, 0x1c0, RZ, 0xc0, !PT ;  /* 0x000001c00b0b7812 */ /* 0x000fe400078ec0ff */
[----:B------:R-:W-:Y:S02]  /*4a50*/  SHF.L.U32 R34, R8, 0x3, RZ ;  /* 0x0000000308227819 */ /* 0x000fe400000006ff */
[----:B------:R-:W-:Y:S02]  /*4a60*/  SHF.R.U32.HI R10, RZ, 0x3, R10 ;  /* 0x00000003ff0a7819 */ /* 0x000fe4000001160a */
[----:B------:R-:W-:Y:S02]  /*4a70*/  LOP3.LUT R8, R11, 0x38, R34, 0xf8, !PT ;  /* 0x000000380b087812 */ /* 0x000fe400078ef822 */
[----:B--2---:R-:W-:-:S02]  /*4a80*/  LEA.HI.X R33, R6, R85, R4, 0x1, P4 ;  /* 0x0000005506217211 */ /* 0x004fc400020f0c04 */
[----:B------:R-:W-:-:S05]  /*4a90*/  LOP3.LUT R8, R8, R10, RZ, 0x3c, !PT ;  /* 0x0000000a08087212 */ /* 0x000fca00078e3cff */
[----:B-----5:R-:W-:Y:S02]  /*4aa0*/  IMAD.IADD R11, R9, 0x1, R8 ;  /* 0x00000001090b7824 */ /* 0x020fe400078e0208 */
[C---:B------:R-:W-:Y:S02]  /*4ab0*/  IMAD R9, R22.reuse, 0x2000, R0 ;  /* 0x0000200016097824 */ /* 0x040fe400078e0200 */
[----:B------:R-:W-:Y:S02]  /*4ac0*/  IMAD R11, R22, 0x2000, R11 ;  /* 0x00002000160b7824 */ /* 0x000fe400078e020b */
[--C-:B------:R-:W-:Y:S02]  /*4ad0*/  IMAD R9, R9, 0x2, R2.reuse ;  /* 0x0000000209097824 */ /* 0x100fe400078e0202 */
[----:B------:R-:W-:-:S04]  /*4ae0*/  IMAD R12, R11, 0x2, R2 ;  /* 0x000000020b0c7824 */ /* 0x000fc800078e0202 */
[----:B------:R-:W0:Y:S04]  /*4af0*/  LDS.128 R8, [R9+0xe400] ;  /* 0x00e4000009087984 */ /* 0x000e280000000c00 */
[----:B------:R-:W2:Y:S01]  /*4b00*/  LDS.128 R12, [R12+0xe400] ;  /* 0x00e400000c0c7984 */ /* 0x000ea20000000c00 */
[----:B------:R-:W-:Y:S05]  /*4b10*/  @P3 BRA `(.L_x_1612) ;  /* 0x00000004005c3947 */ /* 0x000fea0003800000 */
[----:B0-----:R-:W-:Y:S01]  /*4b20*/  IMAD.MOV.U32 R39, RZ, RZ, R8 ;  /* 0x000000ffff277224 */ /* 0x001fe200078e0008 */
[----:B------:R-:W-:Y:S01]  /*4b30*/  SHF.R.U64 R38, R44, 0x10, R45 ;  /* 0x000000102c267819 */ /* 0x000fe2000000122d */
[----:B--2---:R-:W-:Y:S01]  /*4b40*/  IMAD.MOV.U32 R8, RZ, RZ, R13 ;  /* 0x000000ffff087224 */ /* 0x004fe200078e000d */
[----:B------:R-:W-:Y:S01]  /*4b50*/  SHF.R.U32.HI R44, RZ, 0x10, R45 ;  /* 0x00000010ff2c7819 */ /* 0x000fe2000001162d */
[----:B------:R-:W-:Y:S01]  /*4b60*/  IMAD.MOV.U32 R13, RZ, RZ, R11 ;  /* 0x000000ffff0d7224 */ /* 0x000fe200078e000b */
[--C-:B------:R-:W-:Y:S01]  /*4b70*/  SHF.R.U64 R36, R40, 0x10, R41.reuse ;  /* 0x0000001028247819 */ /* 0x100fe20000001229 */
[----:B------:R-:W-:Y:S01]  /*4b80*/  HADD2.F32 R11, -RZ, R9.H1_H1 ;  /* 0x30000009ff0b7230 */ /* 0x000fe20000004100 */
[----:B------:R-:W-:Y:S01]  /*4b90*/  SHF.R.U32.HI R81, RZ, 0x10, R41 ;  /* 0x00000010ff517819 */ /* 0x000fe20000011629 */
[----:B------:R-:W-:Y:S01]  /*4ba0*/  IMAD.MOV.U32 R41, RZ, RZ, R15 ;  /* 0x000000ffff297224 */ /* 0x000fe200078e000f */
[--C-:B------:R-:W-:Y:S01]  /*4bb0*/  SHF.R.U64 R35, R42, 0x10, R43.reuse ;  /* 0x000000102a237819 */ /* 0x100fe2000000122b */
[--C-:B------:R-:W-:Y:S01]  /*4bc0*/  HADD2.F32 R15, -RZ, R8.reuse.H1_H1 ;  /* 0x30000008ff0f7230 */ /* 0x100fe20000004100 */
[----:B------:R-:W-:Y:S01]  /*4bd0*/  SHF.R.U32.HI R80, RZ, 0x10, R43 ;  /* 0x00000010ff507819 */ /* 0x000fe2000001162b */
[--C-:B------:R-:W-:Y:S01]  /*4be0*/  HADD2.F32 R43, -RZ, R93.reuse.H0_H0 ;  /* 0x2000005dff2b7230 */ /* 0x100fe20000004100 */
[----:B------:R-:W-:Y:S01]  /*4bf0*/  MOV R40, R12 ;  /* 0x0000000c00287202 */ /* 0x000fe20000000f00 */
[----:B------:R-:W-:Y:S01]  /*4c00*/  HADD2.F32 R93, -RZ, R93.H1_H1 ;  /* 0x3000005dff5d7230 */ /* 0x000fe20000004100 */
[--C-:B------:R-:W-:Y:S01]  /*4c10*/  SHF.R.U64 R37, R46, 0x10, R47.reuse ;  /* 0x000000102e257819 */ /* 0x100fe2000000122f */
[----:B------:R-:W-:Y:S01]  /*4c20*/  HADD2.F32 R12, -RZ, R8.H0_H0 ;  /* 0x20000008ff0c7230 */ /* 0x000fe20000004100 */
[----:B------:R-:W-:Y:S01]  /*4c30*/  SHF.R.U32.HI R47, RZ, 0x10, R47 ;  /* 0x00000010ff2f7819 */ /* 0x000fe2000001162f */
[----:B------:R-:W-:-:S02]  /*4c40*/  HADD2.F32 R8, -RZ, R9.H0_H0 ;  /* 0x20000009ff087230 */ /* 0x000fc40000004100 */
[----:B------:R-:W-:Y:S02]  /*4c50*/  HADD2.F32 R44, -RZ, R44.H0_H0 ;  /* 0x2000002cff2c7230 */ /* 0x000fe40000004100 */
[-C--:B------:R-:W-:Y:S01]  /*4c60*/  FMUL.FTZ R9, R12, R93.reuse ;  /* 0x0000005d0c097220 */ /* 0x080fe20000410000 */
[----:B------:R-:W-:Y:S02]  /*4c70*/  HADD2.F32 R42, -RZ, R81.H0_H0 ;  /* 0x20000051ff2a7230 */ /* 0x000fe40000004100 */
[C---:B------:R-:W-:Y:S01]  /*4c80*/  FMUL.FTZ R93, R8.reuse, R93 ;  /* 0x0000005d085d7220 */ /* 0x040fe20000410000 */
[----:B------:R-:W-:Y:S02]  /*4c90*/  HADD2.F32 R45, -RZ, R92.H0_H0 ;  /* 0x2000005cff2d7230 */ /* 0x000fe40000004100 */
[-C--:B------:R-:W-:Y:S01]  /*4ca0*/  FMUL.FTZ R46, R15, R44.reuse ;  /* 0x0000002c0f2e7220 */ /* 0x080fe20000410000 */
[C---:B------:R-:W-:Y:S01]  /*4cb0*/  FMUL.FTZ R44, R11.reuse, R44 ;  /* 0x0000002c0b2c7220 */ /* 0x040fe20000410000 */
[-C--:B------:R-:W-:Y:S01]  /*4cc0*/  FFMA.FTZ R8, R8, R43.reuse, -R9 ;  /* 0x0000002b08087223 */ /* 0x080fe20000010809 */
[----:B------:R-:W-:Y:S01]  /*4cd0*/  FFMA.FTZ R9, R12, R43, R93 ;  /* 0x0000002b0c097223 */ /* 0x000fe2000001005d */
[-C--:B------:R-:W-:Y:S01]  /*4ce0*/  FFMA.FTZ R11, R11, R42.reuse, -R46 ;  /* 0x0000002a0b0b7223 */ /* 0x080fe2000001082e */
[----:B------:R-:W-:Y:S01]  /*4cf0*/  FFMA.FTZ R12, R15, R42, R44 ;  /* 0x0000002a0f0c7223 */ /* 0x000fe2000001002c */
[----:B------:R-:W-:-:S02]  /*4d00*/  HADD2.F32 R42, -RZ, R41.H0_H0 ;  /* 0x20000029ff2a7230 */ /* 0x000fc40000004100 */
[----:B------:R-:W-:Y:S01]  /*4d10*/  HADD2.F32 R41, -RZ, R41.H1_H1 ;  /* 0x30000029ff297230 */ /* 0x000fe20000004100 */
[----:B------:R-:W-:Y:S01]  /*4d20*/  F2FP.F16.F32.PACK_AB R11, R11, R8 ;  /* 0x000000080b0b723e */ /* 0x000fe200000000ff */
[----:B------:R-:W-:Y:S02]  /*4d30*/  HADD2.F32 R46, -RZ, R47.H0_H0 ;  /* 0x2000002fff2e7230 */ /* 0x000fe40000004100 */
[----:B------:R-:W-:Y:S02]  /*4d40*/  HADD2.F32 R43, -RZ, R90.H1_H1 ;  /* 0x3000005aff2b7230 */ /* 0x000fe40000004100 */
[--C-:B------:R-:W-:Y:S02]  /*4d50*/  HADD2.F32 R15, -RZ, R13.reuse.H0_H0 ;  /* 0x2000000dff0f7230 */ /* 0x100fe40000004100 */
[----:B----4-:R-:W-:Y:S01]  /*4d60*/  FMUL.FTZ R82, R41, R46 ;  /* 0x0000002e29527220 */ /* 0x010fe20000410000 */
[----:B------:R-:W-:Y:S02]  /*4d70*/  HADD2.F32 R44, -RZ, R80.H0_H0 ;  /* 0x20000050ff2c7230 */ /* 0x000fe40000004100 */
[----:B------:R-:W-:Y:S01]  /*4d80*/  FMUL.FTZ R80, R42, R45 ;  /* 0x0000002d2a507220 */ /* 0x000fe20000410000 */
[----:B------:R-:W-:-:S02]  /*4d90*/  HADD2.F32 R13, -RZ, R13.H1_H1 ;  /* 0x3000000dff0d7230 */ /* 0x000fc40000004100 */
[C---:B------:R-:W-:Y:S01]  /*4da0*/  FMUL.FTZ R45, R15.reuse, R45 ;  /* 0x0000002d0f2d7220 */ /* 0x040fe20000410000 */
[----:B------:R-:W-:Y:S02]  /*4db0*/  HADD2.F32 R92, -RZ, R92.H1_H1 ;  /* 0x3000005cff5c7230 */ /* 0x000fe40000004100 */
[-C--:B------:R-:W-:Y:S01]  /*4dc0*/  FFMA.FTZ R80, R15, R43.reuse, -R80 ;  /* 0x0000002b0f507223 */ /* 0x080fe20000010850 */
[----:B------:R-:W-:Y:S02]  /*4dd0*/  HADD2.F32 R15, -RZ, R40.H0_H0 ;  /* 0x20000028ff0f7230 */ /* 0x000fe40000004100 */
[C---:B------:R-:W-:Y:S01]  /*4de0*/  FMUL.FTZ R46, R13.reuse, R46 ;  /* 0x0000002e0d2e7220 */ /* 0x040fe20000410000 */
[----:B------:R-:W-:Y:S01]  /*4df0*/  FFMA.FTZ R47, R13, R44, -R82 ;  /* 0x0000002c0d2f7223 */ /* 0x000fe20000010852 */
[----:B------:R-:W-:Y:S02]  /*4e00*/  HADD2.F32 R13, -RZ, R39.H0_H0 ;  /* 0x20000027ff0d7230 */ /* 0x000fe40000004100 */
[----:B------:R-:W-:Y:S01]  /*4e10*/  FFMA.FTZ R45, R42, R43, R45 ;  /* 0x0000002b2a2d7223 */ /* 0x000fe2000001002d */
[----:B------:R-:W-:-:S02]  /*4e20*/  HADD2.F32 R38, -RZ, R38.H0_H0 ;  /* 0x20000026ff267230 */ /* 0x000fc40000004100 */
[----:B------:R-:W-:Y:S01]  /*4e30*/  FFMA.FTZ R82, R41, R44, R46 ;  /* 0x0000002c29527223 */ /* 0x000fe2000001002e */
[----:B------:R-:W-:Y:S02]  /*4e40*/  HADD2.F32 R40, -RZ, R40.H1_H1 ;  /* 0x30000028ff287230 */ /* 0x000fe40000004100 */
[-C--:B------:R-:W-:Y:S01]  /*4e50*/  FMUL.FTZ R44, R15, R92.reuse ;  /* 0x0000005c0f2c7220 */ /* 0x080fe20000410000 */
[----:B------:R-:W-:Y:S02]  /*4e60*/  HADD2.F32 R39, -RZ, R39.H1_H1 ;  /* 0x30000027ff277230 */ /* 0x000fe40000004100 */
[----:B------:R-:W-:Y:S01]  /*4e70*/  FMUL.FTZ R92, R13, R92 ;  /* 0x0000005c0d5c7220 */ /* 0x000fe20000410000 */
[----:B------:R-:W-:Y:S02]  /*4e80*/  HADD2.F32 R42, -RZ, R91.H0_H0 ;  /* 0x2000005bff2a7230 */ /* 0x000fe40000004100 */
[----:B------:R-:W-:Y:S01]  /*4e90*/  FMUL.FTZ R46, R40, R38 ;  /* 0x00000026282e7220 */ /* 0x000fe20000410000 */
[----:B------:R-:W-:-:S02]  /*4ea0*/  HADD2.F32 R36, -RZ, R36.H0_H0 ;  /* 0x20000024ff247230 */ /* 0x000fc40000004100 */
[----:B------:R-:W-:Y:S01]  /*4eb0*/  FMUL.FTZ R41, R39, R38 ;  /* 0x0000002627297220 */ /* 0x000fe20000410000 */
[----:B------:R-:W-:Y:S02]  /*4ec0*/  HADD2.F32 R37, -RZ, R37.H0_H0 ;  /* 0x20000025ff257230 */ /* 0x000fe40000004100 */
[-C--:B------:R-:W-:Y:S01]  /*4ed0*/  FFMA.FTZ R92, R15, R42.reuse, R92 ;  /* 0x0000002a0f5c7223 */ /* 0x080fe2000001005c */
[----:B------:R-:W-:Y:S01]  /*4ee0*/  FFMA.FTZ R44, R13, R42, -R44 ;  /* 0x0000002a0d2c7223 */ /* 0x000fe2000001082c */
[-C--:B------:R-:W-:Y:S01]  /*4ef0*/  FFMA.FTZ R39, R39, R36.reuse, -R46 ;  /* 0x0000002427277223 */ /* 0x080fe2000001082e */
[----:B------:R-:W-:Y:S01]  /*4f00*/  FFMA.FTZ R41, R40, R36, R41 ;  /* 0x0000002428297223 */ /* 0x000fe20000010029 */
[----:B------:R-:W-:Y:S01]  /*4f10*/  HADD2.F32 R15, -RZ, R14.H0_H0 ;  /* 0x2000000eff0f7230 */ /* 0x000fe20000004100 */
[----:B------:R-:W-:Y:S01]  /*4f20*/  F2FP.F16.F32.PACK_AB R47, R47, R80 ;  /* 0x000000502f2f723e */ /* 0x000fe200000000ff */
[----:B------:R-:W-:Y:S01]  /*4f30*/  HADD2.F32 R36, -RZ, R91.H1_H1 ;  /* 0x3000005bff247230 */ /* 0x000fe20000004100 */
[----:B------:R-:W-:Y:S01]  /*4f40*/  F2FP.F16.F32.PACK_AB R8, R39, R44 ;  /* 0x0000002c2708723e */ /* 0x000fe200000000ff */
[----:B------:R-:W-:-:S02]  /*4f50*/  HADD2.F32 R13, -RZ, R10.H0_H0 ;  /* 0x2000000aff0d7230 */ /* 0x000fc40000004100 */
[----:B------:R-:W-:Y:S02]  /*4f60*/  HADD2.F32 R14, -RZ, R14.H1_H1 ;  /* 0x3000000eff0e7230 */ /* 0x000fe40000004100 */
[-C--:B------:R-:W-:Y:S01]  /*4f70*/  FMUL.FTZ R38, R15, R36.reuse ;  /* 0x000000240f267220 */ /* 0x080fe20000410000 */
[----:B------:R-:W-:Y:S02]  /*4f80*/  HADD2.F32 R10, -RZ, R10.H1_H1 ;  /* 0x3000000aff0a7230 */ /* 0x000fe40000004100 */
[C---:B------:R-:W-:Y:S01]  /*4f90*/  FMUL.FTZ R36, R13.reuse, R36 ;  /* 0x000000240d247220 */ /* 0x040fe20000410000 */
[----:B------:R-:W-:Y:S02]  /*4fa0*/  HADD2.F32 R90, -RZ, R90.H0_H0 ;  /* 0x2000005aff5a7230 */ /* 0x000fe40000004100 */
[-C--:B------:R-:W-:Y:S01]  /*4fb0*/  FMUL.FTZ R43, R14, R37.reuse ;  /* 0x000000250e2b7220 */ /* 0x080fe20000410000 */
[----:B------:R-:W-:Y:S02]  /*4fc0*/  HADD2.F32 R35, -RZ, R35.H0_H0 ;  /* 0x20000023ff237230 */ /* 0x000fe40000004100 */
[C---:B------:R-:W-:Y:S01]  /*4fd0*/  FMUL.FTZ R37, R10.reuse, R37 ;  /* 0x000000250a257220 */ /* 0x040fe20000410000 */
[-C--:B------:R-:W-:Y:S01]  /*4fe0*/  FFMA.FTZ R38, R13, R90.reuse, -R38 ;  /* 0x0000005a0d267223 */ /* 0x080fe20000010826 */
[----:B------:R-:W-:Y:S01]  /*4ff0*/  FFMA.FTZ R36, R15, R90, R36 ;  /* 0x0000005a0f247223 */ /* 0x000fe20000010024 */
[-C--:B------:R-:W-:Y:S01]  /*5000*/  FFMA.FTZ R43, R10, R35.reuse, -R43 ;  /* 0x000000230a2b7223 */ /* 0x080fe2000001082b */
[----:B------:R-:W-:Y:S01]  /*5010*/  FFMA.FTZ R37, R14, R35, R37 ;  /* 0x000000230e257223 */ /* 0x000fe20000010025 */
[----:B------:R-:W-:Y:S01]  /*5020*/  F2FP.F16.F32.PACK_AB R13, R12, R9 ;  /* 0x000000090c0d723e */ /* 0x000fe200000000ff */
[----:B------:R-:W-:Y:S01]  /*5030*/  IMAD.MOV.U32 R9, RZ, RZ, R11 ;  /* 0x000000ffff097224 */ /* 0x000fe200078e000b */
[----:B------:R-:W-:Y:S01]  /*5040*/  F2FP.F16.F32.PACK_AB R15, R82, R45 ;  /* 0x0000002d520f723e */ /* 0x000fe200000000ff */
[----:B------:R-:W-:Y:S01]  /*5050*/  IMAD.MOV.U32 R11, RZ, RZ, R47 ;  /* 0x000000ffff0b7224 */ /* 0x000fe200078e002f */
[----:B------:R-:W-:-:S02]  /*5060*/  F2FP.F16.F32.PACK_AB R12, R41, R92 ;  /* 0x0000005c290c723e */ /* 0x000fc400000000ff */
[----:B------:R-:W-:Y:S02]  /*5070*/  F2FP.F16.F32.PACK_AB R10, R43, R38 ;  /* 0x000000262b0a723e */ /* 0x000fe400000000ff */
[----:B------:R-:W-:-:S07]  /*5080*/  F2FP.F16.F32.PACK_AB R14, R37, R36 ;  /* 0x00000024250e723e */ /* 0x000fce00000000ff */
.L_x_1612:
[----:B------:R-:W-:Y:S05]  /*5090*/  BSYNC B1 ;  /* 0x0000000000017941 */ /* 0x000fea0003800000 */
.L_x_1611:
[----:B------:R-:W-:Y:S01]  /*50a0*/  ISETP.GE.AND P3, PT, R34, R87, PT ;  /* 0x000000572200720c */ /* 0x000fe20003f66270 */
[----:B0-----:R0:W-:Y:S02]  /*50b0*/  ST.E.128 desc[UR42][R32.64], R8 ;  /* 0x0000000820007985 */ /* 0x0011e4000c101d2a */
[----:B0-----:R-:W-:Y:S02]  /*50c0*/  IMAD.MOV.U32 R8, RZ, RZ, R84 ;  /* 0x000000ffff087224 */ /* 0x001fe400078e0054 */
[----:B------:R-:W-:-:S08]  /*50d0*/  IMAD.MOV.U32 R9, RZ, RZ, R85 ;  /* 0x000000ffff097224 */ /* 0x000fd000078e0055 */
[----:B------:R-:W-:Y:S05]  /*50e0*/  @P3 BRA `(.L_x_1593) ;  /* 0x00000004002c3947 */ /* 0x000fea0003800000 */
[----:B------:R-:W-:-:S05]  /*50f0*/  IMAD.WIDE R8, R34, 0x2, R8 ;  /* 0x0000000222087825 */ /* 0x000fca00078e0208 */
[----:B--2---:R0:W-:Y:S01]  /*5100*/  ST.E.128 desc[UR42][R8.64], R12 ;  /* 0x0000000c08007985 */ /* 0x0041e2000c101d2a */
[----:B------:R-:W-:Y:S05]  /*5110*/  BRA `(.L_x_1593) ;  /* 0x0000000400207947 */ /* 0x000fea0003800000 */
.L_x_1574:
[----:B------:R-:W-:-:S06]  /*5120*/  UISETP.NE.AND UP0, UPT, UR39, 0x3, UPT ;  /* 0x000000032700788c */ /* 0x000fcc000bf05270 */
[----:B------:R-:W-:-:S13]  /*5130*/  PLOP3.LUT P5, PT, PT, PT, UP0, 0x80, 0x0 ;  /* 0x000000000000781c */ /* 0x000fda0003faf008 */
[----:B------:R-:W-:Y:S05]  /*5140*/  @!P5 BRA `(.L_x_1613) ;  /* 0x000000000004d947 */ /* 0x000fea0003800000 */
[----:B------:R-:W-:Y:S01]  /*5150*/  BPT.TRAP 0x1 ;  /* 0x000000040000795c */ /* 0x000fe20000300000 */
.L_x_1613:
[----:B------:R-:W2:Y:S01]  /*5160*/  LDL R8, [R1+0x8] ;  /* 0x0000080001087983 */ /* 0x000ea20000100800 */
[----:B------:R-:W-:Y:S01]  /*5170*/  IMAD R70, R22, 0x8, R2 ;  /* 0x0000000816467824 */ /* 0x000fe200078e0202 */
[----:B------:R-:W-:Y:S01]  /*5180*/  BSSY B1, `(.L_x_1614) ;  /* 0x0000005000017945 */ /* 0x000fe20003800000 */
[----:B------:R-:W-:Y:S02]  /*5190*/  SHF.R.S32.HI R75, RZ, 0x1f, R74 ;  /* 0x0000001fff4b7819 */ /* 0x000fe4000001144a */
[----:B--2---:R-:W-:-:S04]  /*51a0*/  SHF.L.U32 R79, R8, 0x1f, RZ ;  /* 0x0000001f084f7819 */ /* 0x004fc800000006ff */
[----:B------:R-:W0:Y:S02]  /*51b0*/  SYNCS.PHASECHK.TRANS64.TRYWAIT P3, [R70+URZ+0x16890], R79 ;  /* 0x0168904f460075a7 */ /* 0x000e24000806017f */
[----:B0-----:R-:W-:Y:S05]  /*51c0*/  @!P3 BRA `(.L_x_1615) ;  /* 0x000001b000ccb947 */ /* 0x001fea0003800000 */
.L_x_1911:
[----:B------:R-:W-:Y:S05]  /*51d0*/  BSYNC B1 ;  /* 0x0000000000017941 */ /* 0x000fea0003800000 */
.L_x_1614:
[----:B------:R-:W-:Y:S01]  /*51e0*/  ULDC.64 UR4, c[0x0][0x300] ;  /* 0x0000c00000047ab9 */ /* 0x000fe20000000a00 */
[----:B-----5:R-:W-:Y:S01]  /*51f0*/  SHF.R.S32.HI R76, RZ, 0x1f, R73 ;  /* 0x0000001fff4c7819 */ /* 0x020fe20000011449 */
[----:B------:R-:W-:Y:S02]  /*5200*/  IMAD R11, R75, UR4, RZ ;  /* 0x000000044b0b7c24 */ /* 0x000fe4000f8e02ff */
[----:B------:R-:W-:-:S04]  /*5210*/  IMAD.WIDE.U32 R8, R74, UR4, RZ ;  /* 0x000000044a087c25 */ /* 0x000fc8000f8e00ff */
[----:B------:R-:W-:Y:S01]  /*5220*/  IMAD R11, R74, UR5, R11 ;  /* 0x000000054a0b7c24 */ /* 0x000fe2000f8e020b */
[----:B------:R-:W-:Y:S01]  /*5230*/  ULDC.64 UR4, c[0x0][0x310] ;  /* 0x0000c40000047ab9 */ /* 0x000fe20000000a00 */
[----:B------:R-:W-:Y:S02]  /*5240*/  IMAD R77, R26, -0x80, R28 ;  /* 0xffffff801a4d7824 */ /* 0x000fe400078e021c */
[----:B------:R-:W-:Y:S01]  /*5250*/  IMAD R10, R76, UR4, RZ ;  /* 0x000000044c0a7c24 */ /* 0x000fe2000f8e02ff */
[----:B------:R-:W-:Y:S02]  /*5260*/  IADD3 R9, R9, R11, RZ ;  /* 0x0000000b09097210 */ /* 0x000fe40007ffe0ff */
        /* <DEDUP_REMOVED lines=11> */
[----:B------:R-:W-:Y:S01]  /*5320*/  IMAD.IADD R35, R77, 0x1, -R157 ;  /* 0x000000014d237824 */ /* 0x000fe200078e0a9d */
[----:B------:R-:W-:Y:S02]  /*5330*/  UMOV UR4, 0xffffffff ;  /* 0xffffffff00047882 */ /* 0x000fe40000000000 */
[----:B------:R-:W-:Y:S02]  /*5340*/  LEA.HI.X R34, R8, UR5, R13, 0x1, P3 ;  /* 0x0000000508227c11 */ /* 0x000fe400098f0c0d */
[----:B------:R-:W-:Y:S01]  /*5350*/  ISETP.GE.AND P3, PT, R35, 0x1, PT ;  /* 0x000000012300780c */ /* 0x000fe20003f66270 */
[----:B------:R-:W-:-:S12]  /*5360*/  BRA.DIV UR4, `(.L_x_1616) ;  /* 0x000001b204787947 */ /* 0x000fd8000b800000 */
[----:B------:R1:W2:Y:S04]  /*5370*/  SHFL.IDX PT, R9, R34, RZ, 0x1c1f ;  /* 0x001c1fff22097589 */ /* 0x0002a800000e0000 */
[----:B------:R1:W3:Y:S02]  /*5380*/  SHFL.IDX PT, R33, R32, RZ, 0x1c1f ;  /* 0x001c1fff20217589 */ /* 0x0002e400000e0000 */
.L_x_1915:
[----:B------:R-:W-:Y:S04]  /*5390*/  BSSY B1, `(.L_x_1617) ;  /* 0x000000e000017945 */ /* 0x000fe80003800000 */
[----:B------:R-:W-:Y:S05]  /*53a0*/  @!P3 BRA `(.L_x_1618) ;  /* 0x000000000030b947 */ /* 0x000fea0003800000 */
[----:B------:R-:W4:Y:S01]  /*53b0*/  LDL R8, [R1+0x4] ;  /* 0x0000040001087983 */ /* 0x000f220000100800 */
[----:B------:R-:W-:Y:S02]  /*53c0*/  ULDC UR4, c[0x0][0x2f4] ;  /* 0x0000bd0000047ab9 */ /* 0x000fe40000000800 */
[----:B------:R-:W-:-:S13]  /*53d0*/  ISETP.GE.AND P3, PT, R16, UR4, PT ;  /* 0x0000000410007c0c */ /* 0x000fda000bf66270 */
[----:B---3--:R-:W-:-:S04]  /*53e0*/  @!P3 LEA R14, P4, R16, R33, 0x1 ;  /* 0x00000021100eb211 */ /* 0x008fc800078808ff */
[----:B--2---:R-:W-:Y:S02]  /*53f0*/  @!P3 LEA.HI.X R15, R16, R9, R17, 0x1, P4 ;  /* 0x00000009100fb211 */ /* 0x004fe400020f0c11 */
[----:B------:R-:W-:-:S13]  /*5400*/  ISETP.GE.AND P4, PT, R18, UR4, PT ;  /* 0x0000000412007c0c */ /* 0x000fda000bf86270 */
[----:B------:R-:W-:-:S04]  /*5410*/  @!P4 LEA R12, P6, R18, R33, 0x1 ;  /* 0x00000021120cc211 */ /* 0x000fc800078c08ff */
[----:B----4-:R-:W-:Y:S02]  /*5420*/  @!P4 LEA.HI.X R13, R18, R9, R8, 0x1, P6 ;  /* 0x00000009120dc211 */ /* 0x010fe400030f0c08 */
[----:B------:R-:W2:Y:S04]  /*5430*/  @!P3 LDS.128 R8, [R72+0xe000] ;  /* 0x00e000004808b984 */ /* 0x000ea80000000c00 */
[----:B--2---:R-:W-:Y:S04]  /*5440*/  @!P3 ST.E.128 desc[UR42][R14.64], R8 ;  /* 0x000000080e00b985 */ /* 0x004fe8000c101d2a */
[----:B------:R-:W2:Y:S04]  /*5450*/  @!P4 LDS.128 R8, [R71+0xe000] ;  /* 0x00e000004708c984 */ /* 0x000ea80000000c00 */
[----:B--2---:R4:W-:Y:S02]  /*5460*/  @!P4 ST.E.128 desc[UR42][R12.64], R8 ;  /* 0x000000080c00c985 */ /* 0x0049e4000c101d2a */
.L_x_1618:
[----:B------:R-:W-:Y:S05]  /*5470*/  BSYNC B1 ;  /* 0x0000000000017941 */ /* 0x000fea0003800000 */
.L_x_1617:
[----:B------:R-:W-:-:S03]  /*5480*/  UMOV UR4, 0xffffffff ;  /* 0xffffffff00047882 */ /* 0x000fc60000000000 */
[----:B------:R-:W-:Y:S05]  /*5490*/  BRA.DIV UR4, `(.L_x_1619) ;  /* 0x000001b204787947 */ /* 0x000fea000b800000 */
[----:B--2-4-:R2:W4:Y:S04]  /*54a0*/  SHFL.IDX PT, R9, R34, 0x1, 0x1c1f ;  /* 0x003c1f0022097f89 */ /* 0x01452800000e0000 */
[----:B---3--:R2:W3:Y:S02]  /*54b0*/  SHFL.IDX PT, R33, R32, 0x1, 0x1c1f ;  /* 0x003c1f0020217f89 */ /* 0x0084e400000e0000 */
.L_x_1919:
[----:B------:R-:W-:-:S13]  /*54c0*/  ISETP.GE.AND P3, PT, R35, 0x61, PT ;  /* 0x000000612300780c */ /* 0x000fda0003f66270 */
[----:B------:R-:W-:Y:S05]  /*54d0*/  @!P3 BRA `(.L_x_1593) ;  /* 0x000000000030b947 */ /* 0x000fea0003800000 */
[----:B------:R-:W5:Y:S01]  /*54e0*/  LDL R8, [R1+0x4] ;  /* 0x0000040001087983 */ /* 0x000f620000100800 */
[----:B------:R-:W-:Y:S02]  /*54f0*/  ULDC UR4, c[0x0][0x2f4] ;  /* 0x0000bd0000047ab9 */ /* 0x000fe40000000800 */
[----:B------:R-:W-:-:S13]  /*5500*/  ISETP.GE.AND P3, PT, R16, UR4, PT ;  /* 0x0000000410007c0c */ /* 0x000fda000bf66270 */
[----:B---3--:R-:W-:-:S04]  /*5510*/  @!P3 LEA R14, P4, R16, R33, 0x1 ;  /* 0x00000021100eb211 */ /* 0x008fc800078808ff */
[----:B----4-:R-:W-:Y:S02]  /*5520*/  @!P3 LEA.HI.X R15, R16, R9, R17, 0x1, P4 ;  /* 0x00000009100fb211 */ /* 0x010fe400020f0c11 */
[----:B------:R-:W-:-:S13]  /*5530*/  ISETP.GE.AND P4, PT, R18, UR4, PT ;  /* 0x0000000412007c0c */ /* 0x000fda000bf86270 */
[----:B------:R-:W-:-:S04]  /*5540*/  @!P4 LEA R12, P6, R18, R33, 0x1 ;  /* 0x00000021120cc211 */ /* 0x000fc800078c08ff */
[----:B-----5:R-:W-:Y:S02]  /*5550*/  @!P4 LEA.HI.X R13, R18, R9, R8, 0x1, P6 ;  /* 0x00000009120dc211 */ /* 0x020fe400030f0c08 */
[----:B------:R-:W3:Y:S04]  /*5560*/  @!P3 LDS.128 R8, [R72+0x11000] ;  /* 0x011000004808b984 */ /* 0x000ee80000000c00 */
[----:B---3--:R-:W-:Y:S04]  /*5570*/  @!P3 ST.E.128 desc[UR42][R14.64], R8 ;  /* 0x000000080e00b985 */ /* 0x008fe8000c101d2a */
[----:B------:R-:W3:Y:S04]  /*5580*/  @!P4 LDS.128 R8, [R71+0x11000] ;  /* 0x011000004708c984 */ /* 0x000ee80000000c00 */
[----:B---3--:R3:W-:Y:S02]  /*5590*/  @!P4 ST.E.128 desc[UR42][R12.64], R8 ;  /* 0x000000080c00c985 */ /* 0x0087e4000c101d2a */
.L_x_1593:
[----:B------:R-:W-:Y:S05]  /*55a0*/  BSYNC B0 ;  /* 0x0000000000007941 */ /* 0x000fea0003800000 */
.L_x_1573:
[----:B0-234-:R-:W0:Y:S01]  /*55b0*/  S2R R8, SR_TID.X ;  /* 0x0000000000087919 */ /* 0x01de220000002100 */
[----:B------:R-:W-:Y:S01]  /*55c0*/  @!PT LDS RZ, [RZ] ;  /* 0x00000000fffff984 */ /* 0x000fe20000000800 */
[----:B------:R-:W-:Y:S01]  /*55d0*/  @!PT LDS RZ, [RZ] ;  /* 0x00000000fffff984 */ /* 0x000fe20000000800 */
[----:B------:R-:W-:Y:S01]  /*55e0*/  @!PT LDS RZ, [RZ] ;  /* 0x00000000fffff984 */ /* 0x000fe20000000800 */
[----:B------:R-:W-:Y:S01]  /*55f0*/  @!PT LDS RZ, [RZ] ;  /* 0x00000000fffff984 */ /* 0x000fe20000000800 */
[----:B------:R2:W-:Y:S06]  /*5600*/  MEMBAR.ALL.CTA ;  /* 0x0000000000007992 */ /* 0x0005ec0000008000 */
[----:B--2---:R-:W2:Y:S01]  /*5610*/  FENCE.VIEW.ASYNC.S ;  /* 0x00000000000073c6 */ /* 0x004ea20000000000 */
[----:B------:R-:W-:Y:S05]  /*5620*/  WARPSYNC.ALL ;  /* 0x0000000000007948 */ /* 0x000fea0003800000 */
[----:B------:R-:W-:Y:S01]  /*5630*/  BSSY B0, `(.L_x_1620) ;  /* 0x0000008000007945 */ /* 0x000fe20003800000 */
[----:B--2---:R2:W-:Y:S01]  /*5640*/  BAR.SYNC.DEFER_BLOCKING R60, 0x80 ;  /* 0x0002003c0000751d */ /* 0x0045e20000010000 */
[----:B0-----:R-:W-:-:S13]  /*5650*/  LOP3.LUT P3, RZ, R8, 0x7f, RZ, 0xc0, !PT ;  /* 0x0000007f08ff7812 */ /* 0x001fda000786c0ff */
[----:B------:R-:W-:-:S05]  /*5660*/  @!P3 VIADD R8, R70, 0x168a0 ;  /* 0x000168a04608b836 */ /* 0x000fca0000000000 */
[----:B------:R-:W-:-:S04]  /*5670*/  @!P3 PRMT R8, RZ, 0x654, R8 ;  /* 0x00000654ff08b816 */ /* 0x000fc80000000008 */
[----:B------:R2:W-:Y:S01]  /*5680*/  @!P3 SYNCS.ARRIVE.TRANS64.RED.A1T0 RZ, [R8+URZ], RZ ;  /* 0x000000ff08ffb9a7 */ /* 0x0005e2000810043f */
[----:B------:R-:W-:Y:S05]  /*5690*/  @!P5 BRA `(.L_x_1621) ;  /* 0x000000000004d947 */ /* 0x000fea0003800000 */
[----:B------:R-:W-:Y:S01]  /*56a0*/  BPT.TRAP 0x1 ;  /* 0x000000040000795c */ /* 0x000fe20000300000 */
.L_x_1621:
[----:B------:R-:W-:Y:S05]  /*56b0*/  BSYNC B0 ;  /* 0x0000000000007941 */ /* 0x000fea0003800000 */
.L_x_1620:
[----:B------:R-:W0:Y:S01]  /*56c0*/  SYNCS.PHASECHK.TRANS64.TRYWAIT P4, [R70+URZ+0x168b0], R79 ;  /* 0x0168b04f460075a7 */ /* 0x000e22000808017f */
[----:B------:R-:W-:Y:S01]  /*56d0*/  ULDC UR40, c[0x0][0x2f4] ;  /* 0x0000bd0000287ab9 */ /* 0x000fe20000000800 */
[----:B------:R-:W-:Y:S04]  /*56e0*/  BSSY B0, `(.L_x_1622) ;  /* 0x0000002000007945 */ /* 0x000fe80003800000 */
[----:B0-----:R-:W-:Y:S05]  /*56f0*/  @!P4 BRA `(.L_x_1623) ;  /* 0x000001b0002cc947 */ /* 0x001fea0003800000 */
.L_x_1920:
[----:B------:R-:W-:Y:S05]  /*5700*/  BSYNC B0 ;  /* 0x0000000000007941 */ /* 0x000fea0003800000 */
.L_x_1622:
[----:B-1----:R1:W5:Y:S01]  /*5710*/  LDL R34, [R1+0x4] ;  /* 0x0000040001227983 */ /* 0x0023620000100800 */
[----:B------:R-:W-:Y:S01]  /*5720*/  ULDC.64 UR4, c[0x0][0x328] ;  /* 0x0000ca0000047ab9 */ /* 0x000fe20000000a00 */
[----:B------:R-:W-:Y:S01]  /*5730*/  IADD3 R77, -R157, R77, RZ ;  /* 0x0000004d9d4d7210 */ /* 0x000fe20007ffe1ff */
[----:B------:R-:W-:Y:S01]  /*5740*/  IMAD R75, R75, UR4, RZ ;  /* 0x000000044b4b7c24 */ /* 0x000fe2000f8e02ff */
[----:B------:R-:W-:Y:S01]  /*5750*/  BSSY B0, `(.L_x_1624) ;  /* 0x000001f000007945 */ /* 0x000fe20003800000 */
[----:B--2---:R-:W-:-:S04]  /*5760*/  IMAD.WIDE.U32 R8, R74, UR4, RZ ;  /* 0x000000044a087c25 */ /* 0x004fc8000f8e00ff */
[----:B------:R-:W-:Y:S01]  /*5770*/  IMAD R75, R74, UR5, R75 ;  /* 0x000000054a4b7c24 */ /* 0x000fe2000f8e024b */
[----:B------:R-:W-:Y:S02]  /*5780*/  ULDC.64 UR4, c[0x0][0x338] ;  /* 0x0000ce0000047ab9 */ /* 0x000fe40000000a00 */
[----:B------:R-:W-:Y:S02]  /*5790*/  IMAD R76, R76, UR4, RZ ;  /* 0x000000044c4c7c24 */ /* 0x000fe4000f8e02ff */
[----:B------:R-:W-:Y:S02]  /*57a0*/  IMAD.IADD R9, R9, 0x1, R75 ;  /* 0x0000000109097824 */ /* 0x000fe400078e024b */
        /* <DEDUP_REMOVED lines=20> */
[----:B-----5:R-:W-:Y:S02]  /*58f0*/  @!P5 LEA.HI.X R13, R18, R9, R34, 0x1, P6 ;  /* 0x00000009120dd211 */ /* 0x020fe400030f0c22 */
[----:B------:R-:W1:Y:S04]  /*5900*/  @!P4 LDS.128 R8, [R72] ;  /* 0x000000004808c984 */ /* 0x000e680000000c00 */
[----:B-1----:R-:W-:Y:S04]  /*5910*/  @!P4 ST.E.128 desc[UR42][R14.64], R8 ;  /* 0x000000080e00c985 */ /* 0x002fe8000c101d2a */
[----:B------:R-:W1:Y:S04]  /*5920*/  @!P5 LDS.128 R8, [R71] ;  /* 0x000000004708d984 */ /* 0x000e680000000c00 */
[----:B-1----:R1:W-:Y:S02]  /*5930*/  @!P5 ST.E.128 desc[UR42][R12.64], R8 ;  /* 0x000000080c00d985 */ /* 0x0023e4000c101d2a */
.L_x_1625:
[----:B------:R-:W-:Y:S05]  /*5940*/  BSYNC B0 ;  /* 0x0000000000007941 */ /* 0x000fea0003800000 */
.L_x_1624:
        /* <DEDUP_REMOVED lines=11> */
[----:B-----5:R-:W-:Y:S01]  /*5a00*/  @!P5 LEA.HI.X R13, R18, R33, R34, 0x1, P6 ;  /* 0x00000021120dd211 */ /* 0x020fe200030f0c22 */
[----:B-1----:R-:W-:Y:S04]  /*5a10*/  @!P4 ST.E.128 desc[UR42][R14.64], R8 ;  /* 0x000000080e00c985 */ /* 0x002fe8000c101d2a */
[----:B------:R-:W1:Y:S04]  /*5a20*/  @!P5 LDS.128 R8, [R71+0x3000] ;  /* 0x003000004708d984 */ /* 0x000e680000000c00 */
[----:B-1----:R1:W-:Y:S02]  /*5a30*/  @!P5 ST.E.128 desc[UR42][R12.64], R8 ;  /* 0x000000080c00d985 */ /* 0x0023e4000c101d2a */
.L_x_1627:
[----:B------:R-:W-:Y:S05]  /*5a40*/  BSYNC B0 ;  /* 0x0000000000007941 */ /* 0x000fea0003800000 */
.L_x_1626:
[----:B-1-3--:R-:W3:Y:S01]  /*5a50*/  LDL.LU R9, [R1+0x8] ;  /* 0x0000080001097983 */ /* 0x00aee20000300800 */
[----:B0-----:R-:W-:Y:S01]  /*5a60*/  @!P3 VIADD R70, R70, 0x168c0 ;  /* 0x000168c04646b836 */ /* 0x001fe20000000000 */
[----:B------:R-:W-:Y:S01]  /*5a70*/  LOP3.LUT P4, RZ, R23, 0x1, RZ, 0xc0, !PT ;  /* 0x0000000117ff7812 */ /* 0x000fe2000788c0ff */
[----:B------:R-:W-:Y:S01]  /*5a80*/  VIADD R22, R22, 0x1 ;  /* 0x0000000116167836 */ /* 0x000fe20000000000 */
        /* <DEDUP_REMOVED lines=10> */
[----:B------:R-:W-:Y:S02]  /*5b30*/  SEL R8, RZ, 0x1, P3 ;  /* 0x00000001ff087807 */ /* 0x000fe40001800000 */
[----:B------:R-:W-:Y:S02]  /*5b40*/  SEL R22, R22, RZ, P3 ;  /* 0x000000ff16167207 */ /* 0x000fe40001800000 */
[----:B---3--:R-:W-:-:S05]  /*5b50*/  LOP3.LUT R9, R9, R8, RZ, 0x3c, !PT ;  /* 0x0000000809097212 */ /* 0x008fca00078e3cff */
[----:B------:R0:W-:Y:S01]  /*5b60*/  STL [R1+0x8], R9 ;  /* 0x0000080901007387 */ /* 0x0001e20000100800 */
[----:B------:R-:W-:Y:S05]  /*5b70*/  @P4 BRA `(.L_x_1628) ;  /* 0xffffffc400e04947 */ /* 0x000fea000383ffff */
[----:B0-----:R-:W0:Y:S01]  /*5b80*/  S2R R9, SR_TID.X ;  /* 0x0000000000097919 */ /* 0x001e220000002100 */
[----:B------:R-:W-:Y:S02]  /*5b90*/  PLOP3.LUT P0, PT, PT, PT, PT, 0x8, 0x0 ;  /* 0x000000000000781c */ /* 0x000fe40003f0e170 */
[----:B0-----:R-:W-:-:S04]  /*5ba0*/  SHF.R.U32.HI R9, RZ, 0x7, R9 ;  /* 0x00000007ff097819 */ /* 0x001fc80000011609 */
[----:B------:R-:W-:-:S13]  /*5bb0*/  ISETP.NE.AND P4, PT, R9, 0x1, PT ;  /* 0x000000010900780c */ /* 0x000fda0003f85270 */
[----:B------:R-:W-:Y:S06]  /*5bc0*/  @!P4 BAR.ARV 0x9, 0x100 ;  /* 0x024400000000cb1d */ /* 0x000fec0000002000 */
.L_x_1568:
[----:B------:R-:W3:Y:S01]  /*5bd0*/  LDL R10, [R1+0x20] ;  /* 0x00002000010a7983 */ /* 0x000ee20000100800 */
[----:B------:R-:W0:Y:S01]  /*5be0*/  LDC R0, c[0x0][0x448] ;  /* 0x00011200ff007b82 */ /* 0x000e220000000800 */
[----:B------:R-:W-:-:S07]  /*5bf0*/  IADD3 R5, R156, 0x1, -R155 ;  /* 0x000000019c057810 */ /* 0x000fce0007ffe89b */
[----:B------:R-:W1:Y:S01]  /*5c00*/  LDC.64 R6, c[0x0][0x9e0] ;  /* 0x00027800ff067b82 */ /* 0x000e620000000a00 */
[----:B0-----:R-:W-:Y:S02]  /*5c10*/  ISETP.NE.AND P1, PT, R0, 0x1, PT ;  /* 0x000000010000780c */ /* 0x001fe40003f25270 */
[----:B-1----:R-:W-:-:S11]  /*5c20*/  ISETP.GE.AND P2, PT, R7, 0x1, PT ;  /* 0x000000010700780c */ /* 0x002fd60003f46270 */
[----:B------:R-:W0:Y:S08]  /*5c30*/  @P1 LDC R3, c[0x0][0x44c] ;  /* 0x00011300ff031b82 */ /* 0x000e300000000800 */
[----:B------:R-:W1:Y:S01]  /*5c40*/  @P1 LDC R4, c[0x0][0x450] ;  /* 0x00011400ff041b82 */ /* 0x000e620000000800 */
[----:B---3--:R-:W-:-:S04]  /*5c50*/  VIADD R0, R10, 0xbf ;  /* 0x000000bf0a007836 */ /* 0x008fc80000000000 */
[----:B0-----:R-:W-:-:S05]  /*5c60*/  @P1 IMAD.HI.U32 R3, R0, R3, RZ ;  /* 0x0000000300031227 */ /* 0x001fca00078e00ff */
[----:B-1----:R-:W-:-:S05]  /*5c70*/  @P1 SHF.R.U32.HI R0, RZ, R4, R3 ;  /* 0x00000004ff001219 */ /* 0x002fca0000011603 */
[----:B------:R-:W-:Y:S01]  /*5c80*/  IMAD.IADD R5, R5, 0x1, R0 ;  /* 0x0000000105057824 */ /* 0x000fe200078e0200 */
[----:B------:R-:W-:Y:S06]  /*5c90*/  @P0 BRA `(.L_x_1629) ;  /* 0x00000000000c0947 */ /* 0x000fec0003800000 */
[----:B------:R-:W0:Y:S01]  /*5ca0*/  FENCE.VIEW.ASYNC.G ;  /* 0x00000000000073c6 */ /* 0x000e220000000100 */
[----:B------:R-:W-:Y:S05]  /*5cb0*/  WARPSYNC.ALL ;  /* 0x0000000000007948 */ /* 0x000fea0003800000 */
[----:B0-----:R-:W-:Y:S06]  /*5cc0*/  BAR.ARV 0xc, 0x200 ;  /* 0x0308000000007b1d */ /* 0x001fec0000002000 */
.L_x_1629:
[----:B------:R-:W-:Y:S01]  /*5cd0*/  IMAD.IADD R0, R5, 0x1, R6 ;  /* 0x0000000105007824 */ /* 0x000fe200078e0206 */
[----:B------:R-:W-:Y:S06]  /*5ce0*/  @!P2 BRA `(.L_x_1630) ;  /* 0x000000000048a947 */ /* 0x000fec0003800000 */
        /* <DEDUP_REMOVED lines=11> */
.L_x_1632:
[----:B------:R-:W-:-:S13]  /*5da0*/  ISETP.NE.AND P0, PT, R7, 0x1, PT ;  /* 0x000000010700780c */ /* 0x000fda0003f05270 */
[----:B------:R-:W0:Y:S02]  /*5db0*/  @P0 LDC.64 R4, c[0x0][0x9e8] ;  /* 0x00027a00ff040b82 */ /* 0x000e240000000a00 */
[----:B0-----:R-:W-:-:S05]  /*5dc0*/  @P0 IMAD.HI.U32 R4, R3, R4, RZ ;  /* 0x0000000403040227 */ /* 0x001fca00078e00ff */
[----:B------:R-:W-:-:S07]  /*5dd0*/  @P0 SHF.R.U32.HI R3, RZ, R5, R4 ;  /* 0x00000005ff030219 */ /* 0x000fce0000011604 */
.L_x_1633:
[----:B------:R-:W-:Y:S05]  /*5de0*/  BSYNC B0 ;  /* 0x0000000000007941 */ /* 0x000fea0003800000 */
.L_x_1631:
[----:B------:R-:W-:-:S05]  /*5df0*/  IMAD R3, R3, R7, R7 ;  /* 0x0000000703037224 */ /* 0x000fca00078e0207 */
[----:B------:R-:W-:-:S07]  /*5e00*/  VIMNMX R0, R0, R3, PT ;  /* 0x0000000300007248 */ /* 0x000fce0003fe0100 */
.L_x_1630:
[----:B------:R-:W0:Y:S01]  /*5e10*/  @P1 LDC R4, c[0x0][0x44c] ;  /* 0x00011300ff041b82 */ /* 0x000e220000000800 */
[----:B------:R-:W-:Y:S01]  /*5e20*/  IADD3 R0, R0, 0x7f, RZ ;  /* 0x0000007f00007810 */ /* 0x000fe20007ffe0ff */
[----:B------:R-:W-:Y:S01]  /*5e30*/  IMAD.MOV.U32 R5, RZ, RZ, R10 ;  /* 0x000000ffff057224 */ /* 0x000fe200078e000a */
[----:B------:R-:W-:Y:S02]  /*5e40*/  ULDC UR4, c[0x0][0x9dc] ;  /* 0x0002770000047ab9 */ /* 0x000fe40000000800 */
[----:B------:R-:W-:-:S03]  /*5e50*/  SHF.R.S32.HI R3, RZ, 0x1f, R0 ;  /* 0x0000001fff037819 */ /* 0x000fc60000011400 */
[----:B------:R-:W1:Y:S01]  /*5e60*/  @P1 LDC R9, c[0x0][0x450] ;  /* 0x00011400ff091b82 */ /* 0x000e620000000800 */
[----:B------:R-:W-:-:S04]  /*5e70*/  LEA.HI R3, R3, R0, RZ, 0x7 ;  /* 0x0000000003037211 */ /* 0x000fc800078f38ff */
[----:B------:R-:W-:-:S04]  /*5e80*/  SHF.R.S32.HI R3, RZ, 0x7, R3 ;  /* 0x00000007ff037819 */ /* 0x000fc80000011403 */
[----:B------:R-:W-:Y:S01]  /*5e90*/  VIMNMX R89, R78, R3, PT ;  /* 0x000000034e597248 */ /* 0x000fe20003fe0100 */
        /* <DEDUP_REMOVED lines=15> */
.L_x_1636:
[----:B------:R-:W-:-:S13]  /*5f90*/  ISETP.NE.AND P0, PT, R7, 0x1, PT ;  /* 0x000000010700780c */ /* 0x000fda0003f05270 */
[----:B------:R-:W0:Y:S02]  /*5fa0*/  @P0 LDC.64 R4, c[0x0][0x9e8] ;  /* 0x00027a00ff040b82 */ /* 0x000e240000000a00 */
[----:B0-----:R-:W-:-:S05]  /*5fb0*/  @P0 IMAD.HI.U32 R4, R0, R4, RZ ;  /* 0x0000000400040227 */ /* 0x001fca00078e00ff */
[----:B------:R-:W-:-:S07]  /*5fc0*/  @P0 SHF.R.U32.HI R0, RZ, R5, R4 ;  /* 0x00000005ff000219 */ /* 0x000fce0000011604 */
.L_x_1637:
[----:B------:R-:W-:Y:S05]  /*5fd0*/  BSYNC B0 ;  /* 0x0000000000007941 */ /* 0x000fea0003800000 */
.L_x_1635:
[----:B------:R-:W-:-:S05]  /*5fe0*/  IMAD R0, R0, R7, RZ ;  /* 0x0000000700007224 */ /* 0x000fca00078e02ff */
[----:B------:R-:W-:-:S07]  /*5ff0*/  VIMNMX R3, R3, R0, !PT ;  /* 0x0000000003037248 */ /* 0x000fce0007fe0100 */
.L_x_1634:
[----:B------:R-:W-:Y:S01]  /*6000*/  SHF.R.S32.HI R4, RZ, 0x1f, R3 ;  /* 0x0000001fff047819 */ /* 0x000fe20000011403 */
[----:B------:R-:W-:Y:S01]  /*6010*/  IMAD.MOV.U32 R0, RZ, RZ, RZ ;  /* 0x000000ffff007224 */ /* 0x000fe200078e00ff */
[----:B------:R-:W-:Y:S02]  /*6020*/  PLOP3.LUT P0, PT, PT, PT, PT, 0x80, 0x0 ;  /* 0x000000000000781c */ /* 0x000fe40003f0f070 */
[----:B------:R-:W-:Y:S02]  /*6030*/  CS2R R14, SRZ ;  /* 0x00000000000e7805 */ /* 0x000fe4000001ff00 */
[----:B------:R-:W-:Y:S01]  /*6040*/  LEA.HI R4, R4, R3, RZ, 0x7 ;  /* 0x0000000304047211 */ /* 0x000fe200078f38ff */
[----:B------:R-:W-:Y:S01]  /*6050*/  IMAD.MOV.U32 R3, RZ, RZ, RZ ;  /* 0x000000ffff037224 */ /* 0x000fe200078e00ff */
[----:B------:R-:W-:Y:S01]  /*6060*/  CS2R R26, SRZ ;  /* 0x00000000001a7805 */ /* 0x000fe2000001ff00 */
[----:B------:R-:W-:Y:S01]  /*6070*/  IMAD.MOV.U32 R118, RZ, RZ, RZ ;  /* 0x000000ffff767224 */ /* 0x000fe200078e00ff */
[----:B------:R-:W-:-:S02]  /*6080*/  SHF.R.S32.HI R4, RZ, 0x7, R4 ;  /* 0x00000007ff047819 */ /* 0x000fc40000011404 */
[----:B------:R-:W-:Y:S02]  /*6090*/  CS2R R114, SRZ ;  /* 0x0000000000727805 */ /* 0x000fe4000001ff00 */
[----:B------:R-:W-:Y:S02]  /*60a0*/  CS2R R112, SRZ ;  /* 0x0000000000707805 */ /* 0x000fe4000001ff00 */
[----:B------:R-:W-:Y:S02]  /*60b0*/  CS2R R110, SRZ ;  /* 0x00000000006e7805 */ /* 0x000fe4000001ff00 */
[----:B------:R-:W-:Y:S02]  /*60c0*/  VIMNMX R5, RZ, R4, !PT ;  /* 0x00000004ff057248 */ /* 0x000fe40007fe0100 */
[----:B------:R-:W-:Y:S02]  /*60d0*/  CS2R R108, SRZ ;  /* 0x00000000006c7805 */ /* 0x000fe4000001ff00 */
[----:B------:R-:W-:-:S02]  /*60e0*/  CS2R R106, SRZ ;  /* 0x00000000006a7805 */ /* 0x000fc4000001ff00 */
[----:B------:R-:W-:Y:S02]  /*60f0*/  CS2R R104, SRZ ;  /* 0x0000000000687805 */ /* 0x000fe4000001ff00 */
[----:B------:R-:W-:Y:S01]  /*6100*/  ISETP.GT.AND P1, PT, R89, R5, PT ;  /* 0x000000055900720c */ /* 0x000fe20003f24270 */
[----:B------:R0:W-:Y:S01]  /*6110*/  STL [R1+0x38], R5 ;  /* 0x0000380501007387 */ /* 0x0001e20000100800 */
[----:B------:R-:W-:Y:S02]  /*6120*/  CS2R R102, SRZ ;  /* 0x0000000000667805 */ /* 0x000fe4000001ff00 */
[----:B------:R-:W-:Y:S02]  /*6130*/  CS2R R100, SRZ ;  /* 0x0000000000647805 */ /* 0x000fe4000001ff00 */
[----:B------:R-:W-:Y:S02]  /*6140*/  CS2R R98, SRZ ;  /* 0x0000000000627805 */ /* 0x000fe4000001ff00 */
[----:B------:R-:W-:-:S02]  /*6150*/  CS2R R96, SRZ ;  /* 0x0000000000607805 */ /* 0x000fc4000001ff00 */
[----:B------:R-:W-:Y:S01]  /*6160*/  CS2R R10, SRZ ;  /* 0x00000000000a7805 */ /* 0x000fe2000001ff00 */
[----:B------:R-:W-:Y:S01]  /*6170*/  IMAD.MOV.U32 R94, RZ, RZ, RZ ;  /* 0x000000ffff5e7224 */ /* 0x000fe200078e00ff */
[----:B------:R-:W-:Y:S02]  /*6180*/  MOV R25, RZ ;  /* 0x000000ff00197202 */ /* 0x000fe40000000f00 */
[----:B------:R-:W-:Y:S01]  /*6190*/  CS2R R90, SRZ ;  /* 0x00000000005a7805 */ /* 0x000fe2000001ff00 */
[----:B------:R-:W-:Y:S01]  /*61a0*/  IMAD.MOV.U32 R35, RZ, RZ, RZ ;  /* 0x000000ffff237224 */ /* 0x000fe200078e00ff */
[----:B0-----:R-:W-:Y:S06]  /*61b0*/  @!P1 BRA `(.L_x_1638) ;  /* 0x0000011000689947 */ /* 0x001fec0003800000 */
        /* <DEDUP_REMOVED lines=9> */
.L_x_1923:
        /* <DEDUP_REMOVED lines=15> */
[----:B------:R-:W-:Y:S01]  /*6340*/  IMAD.U32 R4, RZ, RZ, UR4 ;  /* 0x00000004ff047e24 */ /* 0x000fe2000f8e00ff */
[----:B-1----:R0:W1:Y:S01]  /*6350*/  LDC.64 R14, c[0x4][R0] ;  /* 0x01000000000e7b82 */ /* 0x0020620000000a00 */
[----:B------:R-:W-:Y:S01]  /*6360*/  IMAD.U32 R5, RZ, RZ, UR5 ;  /* 0x00000005ff057e24 */ /* 0x000fe2000f8e00ff */
[----:B------:R-:W-:Y:S01]  /*6370*/  ULDC.64 UR4, c[0x4][0x28] ;  /* 0x01000a0000047ab9 */ /* 0x000fe20000000a00 */
[----:B------:R-:W-:Y:S01]  /*6380*/  IMAD.U32 R6, RZ, RZ, UR6 ;  /* 0x00000006ff067e24 */ /* 0x000fe2000f8e00ff */
[----:B------:R-:W-:Y:S01]  /*6390*/  MOV R7, UR7 ;  /* 0x0000000700077c02 */ /* 0x000fe20008000f00 */
[----:B------:R-:W-:Y:S02]  /*63a0*/  IMAD.U32 R10, RZ, RZ, UR4 ;  /* 0x00000004ff0a7e24 */ /* 0x000fe4000f8e00ff */
[----:B------:R-:W-:-:S02]  /*63b0*/  IMAD.U32 R11, RZ, RZ, UR5 ;  /* 0x00000005ff0b7e24 */ /* 0x000fc4000f8e00ff */
[----:B------:R-:W-:Y:S02]  /*63c0*/  IMAD.MOV.U32 R8, RZ, RZ, 0x70 ;  /* 0x00000070ff087424 */ /* 0x000fe400078e00ff */
[----:B------:R-:W-:Y:S02]  /*63d0*/  IMAD.MOV.U32 R12, RZ, RZ, 0x1 ;  /* 0x00000001ff0c7424 */ /* 0x000fe400078e00ff */
[----:B0-2---:R-:W-:-:S07]  /*63e0*/  IMAD.MOV.U32 R13, RZ, RZ, RZ ;  /* 0x000000ffff0d7224 */ /* 0x005fce00078e00ff */
[----:B------:R-:W-:-:S07]  /*63f0*/  LEPC R20, `(.L_x_1641) ;  /* 0x000000001014794e */ /* 0x000fce0000000000 */
[----:B-1--45:R-:W-:Y:S05]  /*6400*/  CALL.ABS.NOINC R14 ;  /* 0x000000000e007343 */ /* 0x032fea0003c00000 */
.L_x_1641:
[----:B------:R-:W-:Y:S05]  /*6410*/  BSYNC B6 ;  /* 0x0000000000067941 */ /* 0x000fea0003800000 */
.L_x_1640:
        /* <DEDUP_REMOVED lines=8> */
[----:B------:R0:W3:Y:S03]  /*64a0*/  SYNCS.PHASECHK.TRANS64.TRYWAIT P0, [R2+URZ+0x16800], R3 ;  /* 0x01680003020075a7 */ /* 0x0000e6000800017f */
[----:B---3--:R-:W-:Y:S05]  /*64b0*/  @!P0 NANOSLEEP.SYNCS 0x989680 ;  /* 0x009896800000895d */ /* 0x008fea0003900000 */
[----:B------:R-:W3:Y:S01]  /*64c0*/  @!P0 SYNCS.PHASECHK.TRANS64 P0, [R2+URZ+0x16800], R3 ;  /* 0x01680003020085a7 */ /* 0x000ee2000800007f */
[----:B------:R-:W-:Y:S04]  /*64d0*/  BSSY B0, `(.L_x_1643) ;  /* 0x0000006000007945 */ /* 0x000fe80003800000 */
[----:B---3--:R-:W-:Y:S05]  /*64e0*/  @P0 BRA `(.L_x_1644) ;  /* 0x0000000000100947 */ /* 0x008fea0003800000 */
.L_x_1645:
[----:B---3--:R3:W0:Y:S02]  /*64f0*/  SYNCS.PHASECHK.TRANS64.TRYWAIT P0, [R2+URZ+0x16800], R3 ;  /* 0x01680003020075a7 */ /* 0x008624000800017f */
[----:B0-----:R-:W-:Y:S05]  /*6500*/  @!P0 NANOSLEEP.SYNCS 0x989680 ;  /* 0x009896800000895d */ /* 0x001fea0003900000 */
[----:B------:R-:W0:Y:S02]  /*6510*/  @!P0 SYNCS.PHASECHK.TRANS64 P0, [R2+URZ+0x16800], R3 ;  /* 0x01680003020085a7 */ /* 0x000e24000800007f */
[----:B0-----:R-:W-:Y:S05]  /*6520*/  @!P0 BRA `(.L_x_1645) ;  /* 0xfffffffc00f08947 */ /* 0x001fea000383ffff */
.L_x_1644:
[----:B------:R-:W-:Y:S05]  /*6530*/  BSYNC B0 ;  /* 0x0000000000007941 */ /* 0x000fea0003800000 */
.L_x_1643:
[----:B------:R-:W-:Y:S05]  /*6540*/  BRA `(.L_x_1646) ;  /* 0x0000002c00947947 */ /* 0x000fea0003800000 */
.L_x_1642:
[----:B------:R-:W-:Y:S01]  /*6550*/  ISETP.NE.AND P0, PT, R25, RZ, PT ;  /* 0x000000ff1900720c */ /* 0x000fe20003f05270 */
[----:B------:R-:W-:Y:S01]  /*6560*/  ULDC.64 UR4, c[0x0][0x3f8] ;  /* 0x0000fe0000047ab9 */ /* 0x000fe20000000a00 */
[----:B-----5:R-:W-:Y:S01]  /*6570*/  SHF.R.S32.HI R0, RZ, 0x1f, R24 ;  /* 0x0000001fff007819 */ /* 0x020fe20000011418 */
[----:B------:R-:W-:Y:S01]  /*6580*/  ULDC.64 UR6, c[0x0][0x408] ;  /* 0x0001020000067ab9 */ /* 0x000fe20000000a00 */
[----:B------:R-:W-:Y:S01]  /*6590*/  IMAD.WIDE.U32 R26, R24, UR4, RZ ;  /* 0x00000004181a7c25 */ /* 0x000fe2000f8e00ff */
[----:B------:R-:W-:Y:S03]  /*65a0*/  BSSY B6, `(.L_x_1647) ;  /* 0x0000019000067945 */ /* 0x000fe60003800000 */
[C---:B------:R-:W-:Y:S02]  /*65b0*/  IMAD R3, R0.reuse, UR4, RZ ;  /* 0x0000000400037c24 */ /* 0x040fe4000f8e02ff */
[----:B------:R-:W-:-:S02]  /*65c0*/  IMAD R5, R0, UR6, RZ ;  /* 0x0000000600057c24 */ /* 0x000fc4000f8e02ff */
[C---:B------:R-:W-:Y:S02]  /*65d0*/  IMAD R3, R24.reuse, UR5, R3 ;  /* 0x0000000518037c24 */ /* 0x040fe4000f8e0203 */
[C---:B------:R-:W-:Y:S02]  /*65e0*/  IMAD R5, R24.reuse, UR7, R5 ;  /* 0x0000000718057c24 */ /* 0x040fe4000f8e0205 */
[----:B------:R-:W-:-:S04]  /*65f0*/  IMAD.WIDE.U32 R24, R24, UR6, RZ ;  /* 0x0000000618187c25 */ /* 0x000fc8000f8e00ff */
[----:B------:R-:W-:Y:S01]  /*6600*/  IMAD.IADD R31, R3, 0x1, R27 ;  /* 0x00000001031f7824 */ /* 0x000fe200078e021b */
[----:B----4-:R-:W-:Y:S01]  /*6610*/  IADD3 R33, R5, R25, RZ ;  /* 0x0000001905217210 */ /* 0x010fe20007ffe0ff */
[----:B------:R-:W-:Y:S06]  /*6620*/  @!P0 BRA `(.L_x_1648) ;  /* 0x0000000000408947 */ /* 0x000fec0003800000 */
        /* <DEDUP_REMOVED lines=13> */
[----:B0-2---:R-:W-:-:S07]  /*6700*/  IMAD.MOV.U32 R13, RZ, RZ, RZ ;  /* 0x000000ffff0d7224 */ /* 0x005fce00078e00ff */
[----:B------:R-:W-:-:S07]  /*6710*/  LEPC R20, `(.L_x_1648) ;  /* 0x000000001014794e */ /* 0x000fce0000000000 */
[----:B-1----:R-:W-:Y:S05]  /*6720*/  CALL.ABS.NOINC R14 ;  /* 0x000000000e007343 */ /* 0x002fea0003c00000 */
.L_x_1648:
[----:B------:R-:W-:Y:S05]  /*6730*/  BSYNC B6 ;  /* 0x0000000000067941 */ /* 0x000fea0003800000 */
.L_x_1647:
[----:B------:R-:W3:Y:S01]  /*6740*/  LDL R20, [R1+0x20] ;  /* 0x0000200001147983 */ /* 0x000ee20000100800 */
[----:B------:R-:W-:Y:S01]  /*6750*/  ULDC.U8 UR4, c[0x0][0x410] ;  /* 0x0001040000047ab9 */ /* 0x000fe20000000000 */
[----:B------:R-:W-:Y:S01]  /*6760*/  BSSY B0, `(.L_x_1649) ;  /* 0x00002bb000007945 */ /* 0x000fe20003800000 */
[----:B------:R-:W-:Y:S01]  /*6770*/  ISETP.NE.AND P0, PT, RZ, UR4, PT ;  /* 0x00000004ff007c0c */ /* 0x000fe2000bf05270 */
[----:B---3--:R-:W-:-:S12]  /*6780*/  IMAD.IADD R39, R157, 0x1, R20 ;  /* 0x000000019d277824 */ /* 0x008fd800078e0214 */
[----:B------:R-:W-:Y:S05]  /*6790*/  @!P0 BRA `(.L_x_1650) ;  /* 0x0000001400a48947 */ /* 0x000fea0003800000 */
[----:B------:R-:W0:Y:S01]  /*67a0*/  LDC R38, c[0x0][0x448] ;  /* 0x00011200ff267b82 */ /* 0x000e220000000800 */
[----:B------:R-:W3:Y:S01]  /*67b0*/  S2R R20, SR_TID.X ;  /* 0x0000000000147919 */ /* 0x000ee20000002100 */
[----:B------:R-:W-:Y:S01]  /*67c0*/  ULDC.64 UR4, c[0x0][0x3f8] ;  /* 0x0000fe0000047ab9 */ /* 0x000fe20000000a00 */
[----:B------:R-:W-:Y:S01]  /*67d0*/  ULDC.64 UR6, c[0x0][0x408] ;  /* 0x0001020000067ab9 */ /* 0x000fe20000000a00 */
[----:B------:R-:W-:Y:S01]  /*67e0*/  MOV R11, R33 ;  /* 0x00000021000b7202 */ /* 0x000fe20000000f00 */
[----:B------:R-:W-:Y:S02]  /*67f0*/  IMAD.MOV.U32 R8, RZ, RZ, R26 ;  /* 0x000000ffff087224 */ /* 0x000fe400078e001a */
[----:B------:R-:W-:Y:S02]  /*6800*/  IMAD.MOV.U32 R9, RZ, RZ, R31 ;  /* 0x000000ffff097224 */ /* 0x000fe400078e001f */
[----:B------:R-:W-:Y:S01]  /*6810*/  IMAD.MOV.U32 R10, RZ, RZ, R24 ;  /* 0x000000ffff0a7224 */ /* 0x000fe200078e0018 */
[----:B0-----:R-:W-:Y:S01]  /*6820*/  ISETP.NE.AND P0, PT, R38, 0x1, PT ;  /* 0x000000012600780c */ /* 0x001fe20003f05270 */
[----:B---3--:R-:W-:-:S12]  /*6830*/  VIADD R21, R20, 0xffffff80 ;  /* 0xffffff8014157836 */ /* 0x008fd80000000000 */
[----:B------:R-:W0:Y:S01]  /*6840*/  @P0 LDC R0, c[0x0][0x44c] ;  /* 0x00011300ff000b82 */ /* 0x000e220000000800 */
[----:B------:R-:W-:-:S04]  /*6850*/  SHF.R.S32.HI R20, RZ, 0x1f, R21 ;  /* 0x0000001fff147819 */ /* 0x000fc80000011415 */
[----:B------:R-:W-:-:S03]  /*6860*/  LEA.HI R20, R20, R21, RZ, 0x2 ;  /* 0x0000001514147211 */ /* 0x000fc600078f10ff */
[----:B------:R-:W3:Y:S01]  /*6870*/  @P0 LDC R5, c[0x0][0x450] ;  /* 0x00011400ff050b82 */ /* 0x000ee20000000800 */
[----:B------:R-:W-:-:S05]  /*6880*/  LOP3.LUT R20, R20, 0xfffffffc, RZ, 0xc0, !PT ;  /* 0xfffffffc14147812 */ /* 0x000fca00078ec0ff */
[----:B------:R-:W-:-:S04]  /*6890*/  IMAD.IADD R20, R21, 0x1, -R20 ;  /* 0x0000000115147824 */ /* 0x000fc800078e0a14 */
[----:B------:R-:W-:-:S04]  /*68a0*/  IMAD R3, R20, 0x60, R39 ;  /* 0x0000006014037824 */ /* 0x000fc800078e0227 */
[----:B0-----:R-:W-:-:S05]  /*68b0*/  @P0 IMAD.HI.U32 R0, R3, R0, RZ ;  /* 0x0000000003000227 */ /* 0x001fca00078e00ff */
[----:B---3--:R-:W-:-:S04]  /*68c0*/  @P0 SHF.R.U32.HI R3, RZ, R5, R0 ;  /* 0x00000005ff030219 */ /* 0x008fc80000011600 */
[----:B------:R-:W-:Y:S01]  /*68d0*/  SHF.R.S32.HI R0, RZ, 0x1f, R3 ;  /* 0x0000001fff007819 */ /* 0x000fe20000011403 */
[----:B------:R-:W-:-:S04]  /*68e0*/  IMAD.WIDE.U32 R8, R3, UR4, R8 ;  /* 0x0000000403087c25 */ /* 0x000fc8000f8e0008 */
[C---:B------:R-:W-:Y:S02]  /*68f0*/  IMAD R4, R0.reuse, UR4, RZ ;  /* 0x0000000400047c24 */ /* 0x040fe4000f8e02ff */
[----:B------:R-:W-:Y:S02]  /*6900*/  IMAD R0, R0, UR6, RZ ;  /* 0x0000000600007c24 */ /* 0x000fe4000f8e02ff */
[C---:B------:R-:W-:Y:S01]  /*6910*/  IMAD R5, R3.reuse, UR5, R4 ;  /* 0x0000000503057c24 */ /* 0x040fe2000f8e0204 */
[----:B------:R-:W-:Y:S01]  /*6920*/  ULDC.64 UR4, c[0x0][0x3e8] ;  /* 0x0000fa0000047ab9 */ /* 0x000fe20000000a00 */
[C---:B------:R-:W-:Y:S01]  /*6930*/  IMAD.WIDE.U32 R10, R3.reuse, UR6, R10 ;  /* 0x00000006030a7c25 */ /* 0x040fe2000f8e000a */
[----:B------:R-:W-:Y:S01]  /*6940*/  LEA R4, P0, R8, UR4, 0x1 ;  /* 0x0000000408047c11 */ /* 0x000fe2000f8008ff */
[----:B------:R-:W-:Y:S02]  /*6950*/  UMOV UR4, 0xffffffff ;  /* 0xffffffff00047882 */ /* 0x000fe40000000000 */
[----:B------:R-:W-:Y:S01]  /*6960*/  IMAD R3, R3, UR7, R0 ;  /* 0x0000000703037c24 */ /* 0x000fe2000f8e0200 */
[----:B------:R-:W-:Y:S01]  /*6970*/  ULDC.64 UR6, c[0x0][0x400] ;  /* 0x0001000000067ab9 */ /* 0x000fe20000000a00 */
[----:B------:R-:W-:Y:S01]  /*6980*/  IMAD.IADD R5, R9, 0x1, R5 ;  /* 0x0000000109057824 */ /* 0x000fe200078e0205 */
[----:B------:R-:W-:Y:S01]  /*6990*/  LEA R7, P1, R10, UR6, 0x1 ;  /* 0x000000060a077c11 */ /* 0x000fe2000f8208ff */
[----:B------:R-:W-:-:S03]  /*69a0*/  IMAD.IADD R3, R11, 0x1, R3 ;  /* 0x000000010b037824 */ /* 0x000fc600078e0203 */
[----:B------:R-:W-:Y:S02]  /*69b0*/  LEA.HI.X R6, R8, UR5, R5, 0x1, P0 ;  /* 0x0000000508067c11 */ /* 0x000fe400080f0c05 */
[----:B------:R-:W-:Y:S01]  /*69c0*/  LEA.HI.X R8, R10, UR7, R3, 0x1, P1 ;  /* 0x000000070a087c11 */ /* 0x000fe200088f0c03 */
[----:B------:R-:W-:Y:S06]  /*69d0*/  BRA.DIV UR4, `(.L_x_1651) ;  /* 0x0000019e04c87947 */ /* 0x000fec000b800000 */
[----:B------:R0:W3:Y:S04]  /*69e0*/  SHFL.IDX PT, R3, R6, RZ, 0x1c1f ;  /* 0x001c1fff06037589 */ /* 0x0000e800000e0000 */
[----:B------:R0:W4:Y:S04]  /*69f0*/  SHFL.IDX PT, R0, R4, RZ, 0x1c1f ;  /* 0x001c1fff04007589 */ /* 0x00012800000e0000 */
[----:B------:R0:W0:Y:S04]  /*6a00*/  SHFL.IDX PT, R5, R8, RZ, 0x1c1f ;  /* 0x001c1fff08057589 */ /* 0x00002800000e0000 */
[----:B-1----:R1:W0:Y:S02]  /*6a10*/  SHFL.IDX PT, R14, R7, RZ, 0x1c1f ;  /* 0x001c1fff070e7589 */ /* 0x00222400000e0000 */
.L_x_1929:
[----:B------:R-:W-:Y:S01]  /*6a20*/  IMAD R38, R155, R38, RZ ;  /* 0x000000269b267224 */ /* 0x000fe200078e02ff */
[----:B------:R-:W-:Y:S01]  /*6a30*/  BSSY B1, `(.L_x_1652) ;  /* 0x000001f000017945 */ /* 0x000fe20003800000 */
[----:B------:R-:W-:Y:S02]  /*6a40*/  CS2R R32, SRZ ;  /* 0x0000000000207805 */ /* 0x000fe4000001ff00 */
[----:B------:R-:W-:Y:S02]  /*6a50*/  CS2R R26, SRZ ;  /* 0x00000000001a7805 */ /* 0x000fe4000001ff00 */
[----:B------:R-:W-:Y:S02]  /*6a60*/  CS2R R30, SRZ ;  /* 0x00000000001e7805 */ /* 0x000fe4000001ff00 */
[----:B------:R-:W-:Y:S02]  /*6a70*/  ISETP.GE.AND P0, PT, R39, R38, PT ;  /* 0x000000262700720c */ /* 0x000fe40003f06270 */
[----:B------:R-:W-:-:S11]  /*6a80*/  CS2R R24, SRZ ;  /* 0x0000000000187805 */ /* 0x000fd6000001ff00 */
[----:B------:R-:W-:Y:S05]  /*6a90*/  @P0 BRA `(.L_x_1653) ;  /* 0x0000000000600947 */ /* 0x000fea0003800000 */
[----:B------:R-:W2:Y:S01]  /*6aa0*/  LDL R9, [R1+0xc] ;  /* 0x00000c0001097983 */ /* 0x000ea20000100800 */
[----:B------:R-:W-:-:S03]  /*6ab0*/  ULDC UR4, c[0x0][0x3f4] ;  /* 0x0000fd0000047ab9 */ /* 0x000fc60000000800 */
[----:B------:R-:W2:Y:S01]  /*6ac0*/  LDL R12, [R1+0x54] ;  /* 0x00005400010c7983 */ /* 0x000ea20000100800 */
[----:B------:R-:W-:Y:S01]  /*6ad0*/  ISETP.GE.AND P2, PT, R152, UR4, PT ;  /* 0x0000000498007c0c */ /* 0x000fe2000bf46270 */
[----:B----4-:R-:W-:Y:S02]  /*6ae0*/  IMAD.MOV.U32 R10, RZ, RZ, R0 ;  /* 0x000000ffff0a7224 */ /* 0x010fe400078e0000 */
[----:B---3--:R-:W-:Y:S02]  /*6af0*/  IMAD.MOV.U32 R11, RZ, RZ, R3 ;  /* 0x000000ffff0b7224 */ /* 0x008fe400078e0003 */
[----:B0-----:R-:W-:Y:S01]  /*6b00*/  IMAD.MOV.U32 R15, RZ, RZ, R5 ;  /* 0x000000ffff0f7224 */ /* 0x001fe200078e0005 */
[----:B------:R-:W-:Y:S02]  /*6b10*/  CS2R R30, SRZ ;  /* 0x00000000001e7805 */ /* 0x000fe4000001ff00 */
[----:B------:R-:W-:Y:S02]  /*6b20*/  CS2R R32, SRZ ;  /* 0x0000000000207805 */ /* 0x000fe4000001ff00 */
[----:B------:R-:W-:-:S03]  /*6b30*/  CS2R R24, SRZ ;  /* 0x0000000000187805 */ /* 0x000fc6000001ff00 */
[----:B------:R-:W-:-:S05]  /*6b40*/  @!P2 IMAD.WIDE R10, R152, 0x2, R10 ;  /* 0x00000002980aa825 */ /* 0x000fca00078e020a */
[----:B------:R0:W5:Y:S01]  /*6b50*/  @!P2 LD.E.64 R30, desc[UR42][R10.64] ;  /* 0x0000002a0a1ea980 */ /* 0x000162000c101b00 */
[----:B--2---:R-:W-:-:S13]  /*6b60*/  ISETP.GE.AND P3, PT, R9, UR4, PT ;  /* 0x0000000409007c0c */ /* 0x004fda000bf66270 */
[C---:B------:R-:W-:Y:S01]  /*6b70*/  @!P3 IMAD.SHL.U32 R35, R9.reuse, 0x2, RZ ;  /* 0x000000020923b824 */ /* 0x040fe200078e00ff */
[----:B------:R-:W-:-:S04]  /*6b80*/  @!P3 SHF.L.U64.HI R26, R9, 0x1, R12 ;  /* 0x00000001091ab819 */ /* 0x000fc8000001020c */
[-C--:B------:R-:W-:Y:S02]  /*6b90*/  @!P3 IADD3 R20, P0, R0, R35.reuse, RZ ;  /* 0x000000230014b210 */ /* 0x080fe40007f1e0ff */
[----:B------:R-:W-:Y:S01]  /*6ba0*/  @!P3 IADD3 R34, P1, R14, R35, RZ ;  /* 0x000000230e22b210 */ /* 0x000fe20007f3e0ff */
[----:B------:R-:W-:-:S03]  /*6bb0*/  @!P2 IMAD.WIDE R12, R152, 0x2, R14 ;  /* 0x00000002980ca825 */ /* 0x000fc600078e020e */
[----:B------:R-:W-:Y:S01]  /*6bc0*/  @!P3 IADD3.X R35, R5, R26, RZ, P1, !PT ;  /* 0x0000001a0523b210 */ /* 0x000fe20000ffe4ff */
[----:B------:R-:W-:Y:S01]  /*6bd0*/  @!P3 IMAD.X R21, R3, 0x1, R26, P0 ;  /* 0x000000010315b824 */ /* 0x000fe200000e061a */
[----:B------:R-:W-:Y:S01]  /*6be0*/  CS2R R26, SRZ ;  /* 0x00000000001a7805 */ /* 0x000fe2000001ff00 */
[----:B------:R0:W5:Y:S04]  /*6bf0*/  @!P2 LD.E.64 R32, desc[UR42][R12.64] ;  /* 0x0000002a0c20a980 */ /* 0x000168000c101b00 */
[----:B------:R0:W5:Y:S04]  /*6c00*/  @!P3 LD.E.64 R24, desc[UR42][R20.64] ;  /* 0x0000002a1418b980 */ /* 0x000168000c101b00 */
[----:B------:R0:W5:Y:S02]  /*6c10*/  @!P3 LD.E.64 R26, desc[UR42][R34.64] ;  /* 0x0000002a221ab980 */ /* 0x000164000c101b00 */
.L_x_1653:
[----:B------:R-:W-:Y:S05]  /*6c20*/  BSYNC B1 ;  /* 0x0000000000017941 */ /* 0x000fea0003800000 */
.L_x_1652:
[----:B----45:R-:W-:Y:S01]  /*6c30*/  IMAD.MOV.U32 R0, RZ, RZ, R32 ;  /* 0x000000ffff007224 */ /* 0x030fe200078e0020 */
[----:B------:R-:W-:Y:S01]  /*6c40*/  UMOV UR4, 0xffffffff ;  /* 0xffffffff00047882 */ /* 0x000fe20000000000 */
[----:B---3--:R-:W-:Y:S01]  /*6c50*/  IMAD.MOV.U32 R3, RZ, RZ, R33 ;  /* 0x000000ffff037224 */ /* 0x008fe200078e0021 */
[----:B0-----:R-:W-:Y:S01]  /*6c60*/  CS2R R20, SRZ ;  /* 0x0000000000147805 */ /* 0x001fe2000001ff00 */
[----:B------:R-:W-:Y:S01]  /*6c70*/  IMAD.MOV.U32 R5, RZ, RZ, R26 ;  /* 0x000000ffff057224 */ /* 0x000fe200078e001a */
[----:B------:R-:W-:Y:S01]  /*6c80*/  PRMT R41, R0, 0x7610, R41 ;  /* 0x0000761000297816 */ /* 0x000fe20000000029 */
[----:B------:R-:W-:Y:S02]  /*6c90*/  IMAD.MOV.U32 R9, RZ, RZ, R27 ;  /* 0x000000ffff097224 */ /* 0x000fe400078e001b */
[----:B------:R-:W-:Y:S01]  /*6ca0*/  IMAD.MOV.U32 R0, RZ, RZ, R30 ;  /* 0x000000ffff007224 */ /* 0x000fe200078e001e */
[----:B------:R-:W-:Y:S01]  /*6cb0*/  PRMT R47, R3, 0x5410, R5 ;  /* 0x00005410032f7816 */ /* 0x000fe20000000005 */
[----:B------:R-:W-:Y:S01]  /*6cc0*/  IMAD.MOV.U32 R3, RZ, RZ, R31 ;  /* 0x000000ffff037224 */ /* 0x000fe200078e001f */
[----:B------:R-:W-:Y:S01]  /*6cd0*/  PRMT R35, R35, 0x5410, R9 ;  /* 0x0000541023237816 */ /* 0x000fe20000000009 */
[----:B------:R-:W-:Y:S01]  /*6ce0*/  IMAD.MOV.U32 R5, RZ, RZ, R24 ;  /* 0x000000ffff057224 */ /* 0x000fe200078e0018 */
[----:B------:R-:W-:-:S02]  /*6cf0*/  MOV R9, R25 ;  /* 0x0000001900097202 */ /* 0x000fc40000000f00 */
[----:B------:R-:W-:Y:S02]  /*6d00*/  PRMT R41, R41, 0x5410, R0 ;  /* 0x0000541029297816 */ /* 0x000fe40000000000 */
[----:B------:R-:W-:Y:S02]  /*6d10*/  PRMT R48, R3, 0x5410, R5 ;  /* 0x0000541003307816 */ /* 0x000fe40000000005 */
[----:B------:R-:W-:Y:S01]  /*6d20*/  PRMT R35, R9, 0x7610, R35 ;  /* 0x0000761009237816 */ /* 0x000fe20000000023 */
[----:B------:R-:W-:Y:S06]  /*6d30*/  BRA.DIV UR4, `(.L_x_1654) ;  /* 0x0000019e04607947 */ /* 0x000fec000b800000 */
[----:B------:R0:W3:Y:S04]  /*6d40*/  SHFL.IDX PT, R3, R6, 0x1, 0x1c1f ;  /* 0x003c1f0006037f89 */ /* 0x0000e800000e0000 */
[----:B------:R0:W4:Y:S04]  /*6d50*/  SHFL.IDX PT, R0, R4, 0x1, 0x1c1f ;  /* 0x003c1f0004007f89 */ /* 0x00012800000e0000 */
[----:B------:R0:W0:Y:S04]  /*6d60*/  SHFL.IDX PT, R5, R8, 0x1, 0x1c1f ;  /* 0x003c1f0008057f89 */ /* 0x00002800000e0000 */
[----:B------:R0:W0:Y:S02]  /*6d70*/  SHFL.IDX PT, R14, R7, 0x1, 0x1c1f ;  /* 0x003c1f00070e7f89 */ /* 0x00002400000e0000 */
.L_x_1935:
[----:B------:R-:W-:Y:S01]  /*6d80*/  VIADD R39, R39, 0x60 ;  /* 0x0000006027277836 */ /* 0x000fe20000000000 */
[----:B------:R-:W-:Y:S01]  /*6d90*/  BSSY B1, `(.L_x_1655) ;  /* 0x000001e000017945 */ /* 0x000fe20003800000 */
[----:B------:R-:W-:Y:S02]  /*6da0*/  CS2R R10, SRZ ;  /* 0x00000000000a7805 */ /* 0x000fe4000001ff00 */
[----:B--2---:R-:W-:Y:S02]  /*6db0*/  CS2R R12, SRZ ;  /* 0x00000000000c7805 */ /* 0x004fe4000001ff00 */
[----:B0-----:R-:W-:Y:S02]  /*6dc0*/  CS2R R8, SRZ ;  /* 0x0000000000087805 */ /* 0x001fe4000001ff00 */
[----:B------:R-:W-:-:S13]  /*6dd0*/  ISETP.GE.AND P0, PT, R39, R38, PT ;  /* 0x000000262700720c */ /* 0x000fda0003f06270 */
[----:B------:R-:W-:Y:S05]  /*6de0*/  @P0 BRA `(.L_x_1656) ;  /* 0x0000000000600947 */ /* 0x000fea0003800000 */
[----:B------:R-:W2:Y:S01]  /*6df0*/  LDL R4, [R1+0xc] ;  /* 0x00000c0001047983 */ /* 0x000ea20000100800 */
[----:B------:R-:W-:-:S03]  /*6e00*/  ULDC UR4, c[0x0][0x3f4] ;  /* 0x0000fd0000047ab9 */ /* 0x000fc60000000800 */
[----:B------:R-:W2:Y:S01]  /*6e10*/  LDL R15, [R1+0x54] ;  /* 0x00005400010f7983 */ /* 0x000ea20000100800 */
[----:B------:R-:W-:Y:S01]  /*6e20*/  ISETP.GE.AND P2, PT, R152, UR4, PT ;  /* 0x0000000498007c0c */ /* 0x000fe2000bf46270 */
[----:B----4-:R-:W-:Y:S02]  /*6e30*/  IMAD.MOV.U32 R6, RZ, RZ, R0 ;  /* 0x000000ffff067224 */ /* 0x010fe400078e0000 */
[----:B-1-3--:R-:W-:Y:S01]  /*6e40*/  IMAD.MOV.U32 R7, RZ, RZ, R3 ;  /* 0x000000ffff077224 */ /* 0x00afe200078e0003 */
[----:B------:R-:W-:Y:S02]  /*6e50*/  CS2R R12, SRZ ;  /* 0x00000000000c7805 */ /* 0x000fe4000001ff00 */
[----:B------:R-:W-:-:S07]  /*6e60*/  CS2R R20, SRZ ;  /* 0x0000000000147805 */ /* 0x000fce000001ff00 */
[----:B------:R-:W-:-:S05]  /*6e70*/  @!P2 IMAD.WIDE R6, R152, 0x2, R6 ;  /* 0x000000029806a825 */ /* 0x000fca00078e0206 */
[----:B------:R0:W5:Y:S01]  /*6e80*/  @!P2 LD.E.64 R12, desc[UR42][R6.64] ;  /* 0x0000002a060ca980 */ /* 0x000162000c101b00 */
[----:B--2---:R-:W-:-:S13]  /*6e90*/  ISETP.GE.AND P3, PT, R4, UR4, PT ;  /* 0x0000000404007c0c */ /* 0x004fda000bf66270 */
[C---:B------:R-:W-:Y:S01]  /*6ea0*/  @!P3 IMAD.SHL.U32 R9, R4.reuse, 0x2, RZ ;  /* 0x000000020409b824 */ /* 0x040fe200078e00ff */
[----:B------:R-:W-:Y:S01]  /*6eb0*/  @!P3 SHF.L.U64.HI R10, R4, 0x1, R15 ;  /* 0x00000001040ab819 */ /* 0x000fe2000001020f */
[----:B------:R-:W-:-:S03]  /*6ec0*/  IMAD.MOV.U32 R15, RZ, RZ, R5 ;  /* 0x000000ffff0f7224 */ /* 0x000fc600078e0005 */
[-C--:B------:R-:W-:Y:S02]  /*6ed0*/  @!P3 IADD3 R36, P0, R0, R9.reuse, RZ ;  /* 0x000000090024b210 */ /* 0x080fe40007f1e0ff */
[----:B------:R-:W-:Y:S02]  /*6ee0*/  @!P3 IADD3 R4, P1, R14, R9, RZ ;  /* 0x000000090e04b210 */ /* 0x000fe40007f3e0ff */
[----:B------:R-:W-:Y:S01]  /*6ef0*/  CS2R R8, SRZ ;  /* 0x0000000000087805 */ /* 0x000fe2000001ff00 */
[--C-:B------:R-:W-:Y:S02]  /*6f00*/  @!P3 IMAD.X R37, R3, 0x1, R10.reuse, P0 ;  /* 0x000000010325b824 */ /* 0x100fe400000e060a */
[----:B------:R-:W-:Y:S01]  /*6f10*/  @!P3 IMAD.X R5, R5, 0x1, R10, P1 ;  /* 0x000000010505b824 */ /* 0x000fe200008e060a */
[----:B------:R-:W-:Y:S01]  /*6f20*/  CS2R R10, SRZ ;  /* 0x00000000000a7805 */ /* 0x000fe2000001ff00 */
[----:B------:R-:W-:Y:S01]  /*6f30*/  @!P2 IMAD.WIDE R14, R152, 0x2, R14 ;  /* 0x00000002980ea825 */ /* 0x000fe200078e020e */
[----:B------:R0:W5:Y:S04]  /*6f40*/  @!P3 LD.E.64 R8, desc[UR42][R36.64] ;  /* 0x0000002a2408b980 */ /* 0x000168000c101b00 */
[----:B------:R0:W5:Y:S04]  /*6f50*/  @!P2 LD.E.64 R20, desc[UR42][R14.64] ;  /* 0x0000002a0e14a980 */ /* 0x000168000c101b00 */
[----:B------:R0:W5:Y:S02]  /*6f60*/  @!P3 LD.E.64 R10, desc[UR42][R4.64] ;  /* 0x0000002a040ab980 */ /* 0x000164000c101b00 */
.L_x_1656:
[----:B------:R-:W-:Y:S05]  /*6f70*/  BSYNC B1 ;  /* 0x0000000000017941 */ /* 0x000fea0003800000 */
.L_x_1655:
[----:B------:R-:W4:Y:S01]  /*6f80*/  LDL R39, [R1+0x40] ;  /* 0x0000400001277983 */ /* 0x000f220000100800 */
[----:B------:R-:W-:Y:S01]  /*6f90*/  ULEA.HI UR4, UR36, UR36, URZ, 0x1 ;  /* 0x0000002424047291 */ /* 0x000fe2000f8f083f */
[----:B0----5:R-:W-:Y:S01]  /*6fa0*/  IMAD.MOV.U32 R4, RZ, RZ, R20 ;  /* 0x000000ffff047224 */ /* 0x021fe200078e0014 */
[----:B------:R-:W-:Y:S01]  /*6fb0*/  BSSY B1, `(.L_x_1657) ;  /* 0x0000026000017945 */ /* 0x000fe20003800000 */
[----:B------:R-:W0:Y:S01]  /*6fc0*/  S2R R37, SR_TID.X ;  /* 0x0000000000257919 */ /* 0x000e220000002100 */
[----:B------:R-:W-:Y:S01]  /*6fd0*/  ULOP3.LUT UR4, UR4, 0xfffffffe, URZ, 0xc0, !UPT ;  /* 0xfffffffe04047892 */ /* 0x000fe2000f8ec03f */
[----:B------:R-:W-:Y:S01]  /*6fe0*/  IMAD.MOV.U32 R6, RZ, RZ, R11 ;  /* 0x000000ffff067224 */ /* 0x000fe200078e000b */
[----:B------:R-:W-:Y:S01]  /*6ff0*/  PRMT R36, R4, 0x7610, R36 ;  /* 0x0000761004247816 */ /* 0x000fe20000000024 */
[----:B------:R-:W-:Y:S01]  /*7000*/  IMAD.MOV.U32 R4, RZ, RZ, R10 ;  /* 0x000000ffff047224 */ /* 0x000fe200078e000a */
[----:B------:R-:W-:Y:S01]  /*7010*/  UIADD3 UR4, UR36, -UR4, URZ ;  /* 0x8000000424047290 */ /* 0x000fe2000fffe03f */
[----:B------:R-:W-:-:S02]  /*7020*/  IMAD R34, R29, -0xc0, R38 ;  /* 0xffffff401d227824 */ /* 0x000fc400078e0226 */
[----:B-1----:R-:W-:Y:S01]  /*7030*/  IMAD.MOV.U32 R7, RZ, RZ, R12 ;  /* 0x000000ffff077224 */ /* 0x002fe200078e000c */
[----:B------:R-:W-:Y:S01]  /*7040*/  PRMT R14, R4, 0x5410, R6 ;  /* 0x00005410040e7816 */ /* 0x000fe20000000006 */
[----:B------:R-:W-:Y:S01]  /*7050*/  IMAD.MOV.U32 R4, RZ, RZ, R8 ;  /* 0x000000ffff047224 */ /* 0x000fe200078e0008 */
[----:B------:R-:W-:Y:S01]  /*7060*/  MOV R5, UR4 ;  /* 0x0000000400057c02 */ /* 0x000fe20008000f00 */
[----:B------:R-:W-:Y:S01]  /*7070*/  IMAD.MOV.U32 R6, RZ, RZ, R9 ;  /* 0x000000ffff067224 */ /* 0x000fe200078e0009 */
[----:B------:R-:W-:Y:S02]  /*7080*/  VIMNMX R34, R34, 0xc0, PT ;  /* 0x000000c022227848 */ /* 0x000fe40003fe0100 */
[----:B------:R-:W-:Y:S02]  /*7090*/  SHF.L.U32 R5, R5, 0x1f, RZ ;  /* 0x0000001f05057819 */ /* 0x000fe400000006ff */
[----:B------:R-:W-:Y:S02]  /*70a0*/  PRMT R15, R4, 0x7610, R15 ;  /* 0x00007610040f7816 */ /* 0x000fe4000000000f */
[----:B------:R-:W1:Y:S01]  /*70b0*/  SYNCS.PHASECHK.TRANS64.TRYWAIT P0, [R2+URZ+0x16800], R5 ;  /* 0x01680005020075a7 */ /* 0x000e62000800017f */
[----:B------:R-:W-:-:S02]  /*70c0*/  PRMT R36, R36, 0x5410, R7 ;  /* 0x0000541024247816 */ /* 0x000fc40000000007 */
[----:B------:R-:W-:Y:S01]  /*70d0*/  ISETP.GE.AND P1, PT, R157, R34, PT ;  /* 0x000000229d00720c */ /* 0x000fe20003f26270 */
[----:B0-----:R-:W-:-:S05]  /*70e0*/  VIADD R40, R37, 0xffffff80 ;  /* 0xffffff8025287836 */ /* 0x001fca0000000000 */
[----:B------:R-:W-:-:S04]  /*70f0*/  SHF.R.S32.HI R37, RZ, 0x1f, R40 ;  /* 0x0000001fff257819 */ /* 0x000fc80000011428 */
[----:B------:R-:W-:-:S04]  /*7100*/  LEA.HI R37, R37, R40, RZ, 0x5 ;  /* 0x0000002825257211 */ /* 0x000fc800078f28ff */
[----:B------:R-:W-:Y:S01]  /*7110*/  SHF.R.S32.HI R37, RZ, 0x5, R37 ;  /* 0x00000005ff257819 */ /* 0x000fe20000011425 */
[C---:B----4-:R-:W-:Y:S01]  /*7120*/  IMAD.SHL.U32 R0, R39.reuse, 0x40, RZ ;  /* 0x0000004027007824 */ /* 0x050fe200078e00ff */
[----:B------:R-:W-:-:S04]  /*7130*/  LOP3.LUT P2, RZ, R39, 0x4, RZ, 0xc0, !PT ;  /* 0x0000000427ff7812 */ /* 0x000fc8000784c0ff */
[----:B---3--:R-:W-:-:S04]  /*7140*/  LOP3.LUT R3, R0, 0x1c0, RZ, 0xc0, !PT ;  /* 0x000001c000037812 */ /* 0x008fc800078ec0ff */
[----:B------:R-:W-:Y:S02]  /*7150*/  LOP3.LUT R0, R3, 0x18, R16, 0xf8, !PT ;  /* 0x0000001803007812 */ /* 0x000fe400078ef810 */
[----:B------:R-:W-:-:S04]  /*7160*/  SHF.R.U32.HI R3, RZ, 0x3, R3 ;  /* 0x00000003ff037819 */ /* 0x000fc80000011603 */
[----:B------:R-:W-:Y:S01]  /*7170*/  LOP3.LUT R0, R0, R3, RZ, 0x3c, !PT ;  /* 0x0000000300007212 */ /* 0x000fe200078e3cff */
[----:B------:R-:W-:-:S05]  /*7180*/  IMAD.MOV.U32 R3, RZ, RZ, R21 ;  /* 0x000000ffff037224 */ /* 0x000fca00078e0015 */
[----:B------:R-:W-:Y:S02]  /*7190*/  PRMT R29, R3, 0x7610, R29 ;  /* 0x00007610031d7816 */ /* 0x000fe4000000001d */
[----:B------:R-:W-:Y:S01]  /*71a0*/  LEA R3, R37, R0, 0x9 ;  /* 0x0000000025037211 */ /* 0x000fe200078e48ff */
[----:B------:R-:W-:-:S04]  /*71b0*/  IMAD.MOV.U32 R0, RZ, RZ, R13 ;  /* 0x000000ffff007224 */ /* 0x000fc800078e000d */
[----:B------:R-:W-:Y:S01]  /*71c0*/  IMAD R3, R3, 0x2, R2 ;  /* 0x0000000203037824 */ /* 0x000fe200078e0202 */
[----:B------:R-:W-:-:S03]  /*71d0*/  PRMT R29, R29, 0x5410, R0 ;  /* 0x000054101d1d7816 */ /* 0x000fc60000000000 */
[C---:B------:R-:W-:Y:S02]  /*71e0*/  VIADD R4, R3.reuse, 0x8400 ;  /* 0x0000840003047836 */ /* 0x040fe40000000000 */
[----:B------:R-:W-:Y:S01]  /*71f0*/  VIADD R0, R3, 0x8440 ;  /* 0x0000844003007836 */ /* 0x000fe20000000000 */
[----:B-1----:R-:W-:Y:S06]  /*7200*/  @!P0 BRA `(.L_x_1658) ;  /* 0x00000198009c8947 */ /* 0x002fec0003800000 */
.L_x_1936:
[----:B------:R-:W-:Y:S05]  /*7210*/  BSYNC B1 ;  /* 0x0000000000017941 */ /* 0x000fea0003800000 */
.L_x_1657:
[----:B------:R-:W-:Y:S01]  /*7220*/  BSSY B1, `(.L_x_1659) ;  /* 0x0000060000017945 */ /* 0x000fe20003800000 */
[----:B------:R-:W-:Y:S01]  /*7230*/  PRMT R15, R15, 0x5410, R6 ;  /* 0x000054100f0f7816 */ /* 0x000fe20000000006 */
[----:B------:R-:W-:Y:S02]  /*7240*/  @P2 VIADD R0, R4, 0xffffffc0 ;  /* 0xffffffc004002836 */ /* 0x000fe40000000000 */
[----:B------:R-:W-:Y:S05]  /*7250*/  @P1 BRA `(.L_x_1660) ;  /* 0x0000000400701947 */ /* 0x000fea0003800000 */
[----:B------:R-:W2:Y:S01]  /*7260*/  LDL R7, [R1+0xc] ;  /* 0x00000c0001077983 */ /* 0x000ea20000100800 */
[----:B0-----:R-:W0:Y:S01]  /*7270*/  LDC R5, c[0x0][0x3f4] ;  /* 0x0000fd00ff057b82 */ /* 0x001e220000000800 */
[----:B------:R-:W-:Y:S01]  /*7280*/  BSSY B2, `(.L_x_1661) ;  /* 0x000002e000027945 */ /* 0x000fe20003800000 */
[-C--:B0-----:R-:W-:Y:S02]  /*7290*/  ISETP.GE.AND P0, PT, R152, R5.reuse, PT ;  /* 0x000000059800720c */ /* 0x081fe40003f06270 */
[----:B--2---:R-:W-:-:S11]  /*72a0*/  ISETP.GE.AND P1, PT, R7, R5, PT ;  /* 0x000000050700720c */ /* 0x004fd60003f26270 */
[----:B------:R-:W-:Y:S05]  /*72b0*/  @P0 BRA `(.L_x_1662) ;  /* 0x0000000000a80947 */ /* 0x000fea0003800000 */
[----:B------:R-:W0:Y:S01]  /*72c0*/  LDS.128 R4, [R3+0x8400] ;  /* 0x0084000003047984 */ /* 0x000e220000000c00 */
[----:B------:R-:W-:Y:S01]  /*72d0*/  SHF.R.U32.HI R40, RZ, 0x10, R33 ;  /* 0x00000010ff287819 */ /* 0x000fe20000011621 */
[--C-:B------:R-:W-:Y:S01]  /*72e0*/  HADD2.F32 R39, -RZ, R41.reuse.H0_H0 ;  /* 0x20000029ff277230 */ /* 0x100fe20000004100 */
[----:B------:R-:W-:Y:S01]  /*72f0*/  SHF.R.U32.HI R38, RZ, 0x10, R31 ;  /* 0x00000010ff267819 */ /* 0x000fe2000001161f */
[----:B------:R-:W-:Y:S01]  /*7300*/  HADD2.F32 R37, -RZ, R41.H1_H1 ;  /* 0x30000029ff257230 */ /* 0x000fe20000004100 */
[----:B------:R-:W-:Y:S01]  /*7310*/  SHF.R.U64 R45, R32, 0x10, R33 ;  /* 0x00000010202d7819 */ /* 0x000fe20000001221 */
[----:B------:R-:W-:Y:S01]  /*7320*/  HADD2.F32 R40, -RZ, R40.H0_H0 ;  /* 0x20000028ff287230 */ /* 0x000fe20000004100 */
[----:B------:R-:W-:Y:S01]  /*7330*/  SHF.R.U64 R46, R30, 0x10, R31 ;  /* 0x000000101e2e7819 */ /* 0x000fe2000000121f */
[----:B------:R-:W-:Y:S02]  /*7340*/  HADD2.F32 R38, -RZ, R38.H0_H0 ;  /* 0x20000026ff267230 */ /* 0x000fe40000004100 */
[----:B0-----:R-:W-:-:S02]  /*7350*/  HADD2.F32 R32, -RZ, R7.H0_H0 ;  /* 0x20000007ff207230 */ /* 0x001fc40000004100 */
[----:B------:R-:W-:Y:S02]  /*7360*/  HADD2.F32 R33, -RZ, R7.H1_H1 ;  /* 0x30000007ff217230 */ /* 0x000fe40000004100 */
[--C-:B------:R-:W-:Y:S02]  /*7370*/  HADD2.F32 R7, -RZ, R4.reuse.H0_H0 ;  /* 0x20000004ff077230 */ /* 0x100fe40000004100 */
[----:B------:R-:W-:Y:S02]  /*7380*/  HADD2.F32 R4, -RZ, R4.H1_H1 ;  /* 0x30000004ff047230 */ /* 0x000fe40000004100 */
[C---:B------:R-:W-:Y:S01]  /*7390*/  FMUL.FTZ R41, R33.reuse, R40 ;  /* 0x0000002821297220 */ /* 0x040fe20000410000 */
[----:B------:R-:W-:Y:S01]  /*73a0*/  FMUL.FTZ R33, R33, R38 ;  /* 0x0000002621217220 */ /* 0x000fe20000410000 */
[--C-:B------:R-:W-:Y:S02]  /*73b0*/  HADD2.F32 R30, -RZ, R6.reuse.H0_H0 ;  /* 0x20000006ff1e7230 */ /* 0x100fe40000004100 */
[----:B------:R-:W-:Y:S01]  /*73c0*/  FMUL.FTZ R42, R4, R39 ;  /* 0x00000027042a7220 */ /* 0x000fe20000410000 */
[----:B------:R-:W-:-:S02]  /*73d0*/  HADD2.F32 R31, -RZ, R6.H1_H1 ;  /* 0x30000006ff1f7230 */ /* 0x000fc40000004100 */
[C---:B------:R-:W-:Y:S01]  /*73e0*/  FFMA.FTZ R43, R32.reuse, R38, -R41 ;  /* 0x00000026202b7223 */ /* 0x040fe20000010829 */
[--C-:B------:R-:W-:Y:S02]  /*73f0*/  HADD2.F32 R6, -RZ, R5.reuse.H0_H0 ;  /* 0x20000005ff067230 */ /* 0x100fe40000004100 */
[----:B------:R-:W-:Y:S01]  /*7400*/  FFMA.FTZ R44, R32, R40, R33 ;  /* 0x00000028202c7223 */ /* 0x000fe20000010021 */
[-C--:B------:R-:W-:Y:S01]  /*7410*/  FMUL.FTZ R38, R4, R37.reuse ;  /* 0x0000002504267220 */ /* 0x080fe20000410000 */
[C---:B------:R-:W-:Y:S01]  /*7420*/  FFMA.FTZ R42, R7.reuse, R37, -R42 ;  /* 0x00000025072a7223 */ /* 0x040fe2000001082a */
[----:B------:R-:W-:Y:S02]  /*7430*/  HADD2.F32 R5, -RZ, R5.H1_H1 ;  /* 0x30000005ff057230 */ /* 0x000fe40000004100 */
[----:B------:R-:W-:Y:S02]  /*7440*/  HADD2.F32 R37, -RZ, R47.H0_H0 ;  /* 0x2000002fff257230 */ /* 0x000fe40000004100 */
[----:B------:R-:W-:Y:S01]  /*7450*/  FFMA.FTZ R39, R7, R39, R38 ;  /* 0x0000002707277223 */ /* 0x000fe20000010026 */
[----:B------:R-:W-:-:S02]  /*7460*/  HADD2.F32 R32, -RZ, R48.H0_H0 ;  /* 0x20000030ff207230 */ /* 0x000fc40000004100 */
[----:B------:R-:W-:Y:S02]  /*7470*/  HADD2.F32 R33, -RZ, R45.H0_H0 ;  /* 0x2000002dff217230 */ /* 0x000fe40000004100 */
[C---:B------:R-:W-:Y:S01]  /*7480*/  FMUL.FTZ R41, R31.reuse, R37 ;  /* 0x000000251f297220 */ /* 0x040fe20000410000 */
[----:B------:R-:W-:Y:S02]  /*7490*/  HADD2.F32 R4, -RZ, R46.H0_H0 ;  /* 0x2000002eff047230 */ /* 0x000fe40000004100 */
[-C--:B------:R-:W-:Y:S01]  /*74a0*/  FMUL.FTZ R40, R31, R32.reuse ;  /* 0x000000201f287220 */ /* 0x080fe20000410000 */
[C---:B------:R-:W-:Y:S01]  /*74b0*/  FMUL.FTZ R7, R5.reuse, R33 ;  /* 0x0000002105077220 */ /* 0x040fe20000410000 */
[C---:B------:R-:W-:Y:S01]  /*74c0*/  FFMA.FTZ R41, R30.reuse, R32, -R41 ;  /* 0x000000201e297223 */ /* 0x040fe20000010829 */
[-C--:B------:R-:W-:Y:S01]  /*74d0*/  FMUL.FTZ R38, R5, R4.reuse ;  /* 0x0000000405267220 */ /* 0x080fe20000410000 */
[----:B------:R-:W-:Y:S01]  /*74e0*/  FFMA.FTZ R40, R30, R37, R40 ;  /* 0x000000251e287223 */ /* 0x000fe20000010028 */
[----:B------:R-:W-:Y:S01]  /*74f0*/  FFMA.FTZ R5, R6, R4, -R7 ;  /* 0x0000000406057223 */ /* 0x000fe20000010807 */
[----:B------:R-:W-:Y:S01]  /*7500*/  F2FP.F16.F32.PACK_AB R7, R44, R43 ;  /* 0x0000002b2c07723e */ /* 0x000fe200000000ff */
[----:B------:R-:W-:Y:S01]  /*7510*/  FFMA.FTZ R38, R6, R33, R38 ;  /* 0x0000002106267223 */ /* 0x000fe20000010026 */
[----:B------:R-:W-:-:S02]  /*7520*/  F2FP.F16.F32.PACK_AB R4, R39, R42 ;  /* 0x0000002a2704723e */ /* 0x000fc400000000ff */
[----:B------:R-:W-:Y:S02]  /*7530*/  F2FP.F16.F32.PACK_AB R6, R40, R41 ;  /* 0x000000292806723e */ /* 0x000fe400000000ff */
[----:B------:R-:W-:-:S05]  /*7540*/  F2FP.F16.F32.PACK_AB R5, R38, R5 ;  /* 0x000000052605723e */ /* 0x000fca00000000ff */
[----:B------:R0:W-:Y:S02]  /*7550*/  STS.128 [R3+0x8400], R4 ;  /* 0x0084000403007388 */ /* 0x0001e40000000c00 */
.L_x_1662:
[----:B------:R-:W-:Y:S05]  /*7560*/  BSYNC B2 ;  /* 0x0000000000027941 */ /* 0x000fea0003800000 */
.L_x_1661:
[----:B------:R-:W-:Y:S05]  /*7570*/  @P1 BRA `(.L_x_1660) ;  /* 0x0000000000a81947 */ /* 0x000fea0003800000 */
[----:B0-----:R-:W0:Y:S01]  /*7580*/  LDS.128 R4, [R0] ;  /* 0x0000000000047984 */ /* 0x001e220000000c00 */
[----:B------:R-:W-:Y:S01]  /*7590*/  SHF.R.U32.HI R31, RZ, 0x10, R25 ;  /* 0x00000010ff1f7819 */ /* 0x000fe20000011619 */
[----:B------:R-:W-:Y:S01]  /*75a0*/  HADD2.F32 R30, -RZ, R48.H1_H1 ;  /* 0x30000030ff1e7230 */ /* 0x000fe20000004100 */
[--C-:B------:R-:W-:Y:S01]  /*75b0*/  SHF.R.U32.HI R33, RZ, 0x10, R27.reuse ;  /* 0x00000010ff217819 */ /* 0x100fe2000001161b */
[----:B------:R-:W-:Y:S01]  /*75c0*/  HADD2.F32 R32, -RZ, R47.H1_H1 ;  /* 0x3000002fff207230 */ /* 0x000fe20000004100 */
[----:B------:R-:W-:Y:S01]  /*75d0*/  SHF.R.U64 R39, R26, 0x10, R27 ;  /* 0x000000101a277819 */ /* 0x000fe2000000121b */
[----:B------:R-:W-:Y:S01]  /*75e0*/  HADD2.F32 R31, -RZ, R31.H0_H0 ;  /* 0x2000001fff1f7230 */ /* 0x000fe20000004100 */
[----:B------:R-:W-:Y:S01]  /*75f0*/  SHF.R.U64 R41, R24, 0x10, R25 ;  /* 0x0000001018297819 */ /* 0x000fe20000001219 */
[----:B------:R-:W-:Y:S02]  /*7600*/  HADD2.F32 R33, -RZ, R33.H0_H0 ;  /* 0x20000021ff217230 */ /* 0x000fe40000004100 */
[----:B0-----:R-:W-:-:S02]  /*7610*/  HADD2.F32 R27, -RZ, R7.H1_H1 ;  /* 0x30000007ff1b7230 */ /* 0x001fc40000004100 */
[----:B------:R-:W-:Y:S02]  /*7620*/  HADD2.F32 R26, -RZ, R7.H0_H0 ;  /* 0x20000007ff1a7230 */ /* 0x000fe40000004100 */
[--C-:B------:R-:W-:Y:S02]  /*7630*/  HADD2.F32 R7, -RZ, R4.reuse.H0_H0 ;  /* 0x20000004ff077230 */ /* 0x100fe40000004100 */
[C---:B------:R-:W-:Y:S01]  /*7640*/  FMUL.FTZ R40, R27.reuse, R31 ;  /* 0x0000001f1b287220 */ /* 0x040fe20000410000 */
[----:B------:R-:W-:Y:S02]  /*7650*/  HADD2.F32 R4, -RZ, R4.H1_H1 ;  /* 0x30000004ff047230 */ /* 0x000fe40000004100 */
[-C--:B------:R-:W-:Y:S01]  /*7660*/  FMUL.FTZ R37, R27, R33.reuse ;  /* 0x000000211b257220 */ /* 0x080fe20000410000 */
[--C-:B------:R-:W-:Y:S02]  /*7670*/  HADD2.F32 R24, -RZ, R6.reuse.H0_H0 ;  /* 0x20000006ff187230 */ /* 0x100fe40000004100 */
[----:B------:R-:W-:Y:S01]  /*7680*/  FFMA.FTZ R42, R26, R33, R40 ;  /* 0x000000211a2a7223 */ /* 0x000fe20000010028 */
[----:B------:R-:W-:-:S02]  /*7690*/  HADD2.F32 R25, -RZ, R6.H1_H1 ;  /* 0x30000006ff197230 */ /* 0x000fc40000004100 */
[----:B------:R-:W-:Y:S01]  /*76a0*/  FMUL.FTZ R38, R4, R32 ;  /* 0x0000002004267220 */ /* 0x000fe20000410000 */
[----:B------:R-:W-:Y:S02]  /*76b0*/  HADD2.F32 R27, -RZ, R35.H1_H1 ;  /* 0x30000023ff1b7230 */ /* 0x000fe40000004100 */
[----:B------:R-:W-:Y:S01]  /*76c0*/  FFMA.FTZ R37, R26, R31, -R37 ;  /* 0x0000001f1a257223 */ /* 0x000fe20000010825 */
[----:B------:R-:W-:Y:S02]  /*76d0*/  HADD2.F32 R6, -RZ, R5.H0_H0 ;  /* 0x20000005ff067230 */ /* 0x000fe40000004100 */
[-C--:B------:R-:W-:Y:S01]  /*76e0*/  FMUL.FTZ R40, R4, R30.reuse ;  /* 0x0000001e04287220 */ /* 0x080fe20000410000 */
[----:B------:R-:W-:Y:S02]  /*76f0*/  HADD2.F32 R35, -RZ, R35.H0_H0 ;  /* 0x20000023ff237230 */ /* 0x000fe40000004100 */
[----:B------:R-:W-:Y:S01]  /*7700*/  FFMA.FTZ R38, R7, R30, -R38 ;  /* 0x0000001e07267223 */ /* 0x000fe20000010826 */
[----:B------:R-:W-:-:S02]  /*7710*/  HADD2.F32 R5, -RZ, R5.H1_H1 ;  /* 0x30000005ff057230 */ /* 0x000fc40000004100 */
[----:B------:R-:W-:Y:S01]  /*7720*/  FFMA.FTZ R31, R7, R32, R40 ;  /* 0x00000020071f7223 */ /* 0x000fe20000010028 */
        /* <DEDUP_REMOVED lines=14> */
[----:B------:R1:W-:Y:S02]  /*7810*/  STS.128 [R0], R4 ;  /* 0x0000000400007388 */ /* 0x0003e40000000c00 */
.L_x_1660:
[----:B------:R-:W-:Y:S05]  /*7820*/  BSYNC B1 ;  /* 0x0000000000017941 */ /* 0x000fea0003800000 */
.L_x_1659:
[----:B01----:R-:W-:-:S04]  /*7830*/  IADD3 R4, R157, 0x60, RZ ;  /* 0x000000609d047810 */ /* 0x003fc80007ffe0ff */
[----:B------:R-:W-:-:S13]  /*7840*/  ISETP.GE.AND P0, PT, R4, R34, PT ;  /* 0x000000220400720c */ /* 0x000fda0003f06270 */
[----:B------:R-:W-:Y:S05]  /*7850*/  @P0 BRA `(.L_x_1663) ;  /* 0x0000001800ac0947 */ /* 0x000fea0003800000 */
[----:B------:R-:W2:Y:S01]  /*7860*/  LDL R4, [R1+0xc] ;  /* 0x00000c0001047983 */ /* 0x000ea20000100800 */
[----:B------:R-:W0:Y:S01]  /*7870*/  LDC R5, c[0x0][0x3f4] ;  /* 0x0000fd00ff057b82 */ /* 0x000e220000000800 */
[----:B------:R-:W-:Y:S01]  /*7880*/  BSSY B1, `(.L_x_1664) ;  /* 0x000002e000017945 */ /* 0x000fe20003800000 */
[-C--:B0-----:R-:W-:Y:S02]  /*7890*/  ISETP.GE.AND P0, PT, R152, R5.reuse, PT ;  /* 0x000000059800720c */ /* 0x081fe40003f06270 */
[----:B--2---:R-:W-:-:S11]  /*78a0*/  ISETP.GE.AND P1, PT, R4, R5, PT ;  /* 0x000000050400720c */ /* 0x004fd60003f26270 */
[----:B------:R-:W-:Y:S05]  /*78b0*/  @P0 BRA `(.L_x_1665) ;  /* 0x0000000000a80947 */ /* 0x000fea0003800000 */
[----:B------:R-:W0:Y:S01]  /*78c0*/  LDS.128 R4, [R3+0xb400] ;  /* 0x00b4000003047984 */ /* 0x000e220000000c00 */
[----:B------:R-:W-:Y:S01]  /*78d0*/  SHF.R.U32.HI R26, RZ, 0x10, R21 ;  /* 0x00000010ff1a7819 */ /* 0x000fe20000011615 */
[--C-:B------:R-:W-:Y:S01]  /*78e0*/  HADD2.F32 R24, -RZ, R36.reuse.H1_H1 ;  /* 0x30000024ff187230 */ /* 0x100fe20000004100 */
[----:B------:R-:W-:Y:S01]  /*78f0*/  SHF.R.U32.HI R25, RZ, 0x10, R13 ;  /* 0x00000010ff197819 */ /* 0x000fe2000001160d */
[----:B------:R-:W-:Y:S01]  /*7900*/  HADD2.F32 R36, -RZ, R36.H0_H0 ;  /* 0x20000024ff247230 */ /* 0x000fe20000004100 */
[----:B------:R-:W-:Y:S01]  /*7910*/  SHF.R.U64 R33, R20, 0x10, R21 ;  /* 0x0000001014217819 */ /* 0x000fe20000001215 */
[----:B------:R-:W-:Y:S01]  /*7920*/  HADD2.F32 R26, -RZ, R26.H0_H0 ;  /* 0x2000001aff1a7230 */ /* 0x000fe20000004100 */
[----:B------:R-:W-:Y:S01]  /*7930*/  SHF.R.U64 R34, R12, 0x10, R13 ;  /* 0x000000100c227819 */ /* 0x000fe2000000120d */
[----:B------:R-:W-:Y:S02]  /*7940*/  HADD2.F32 R25, -RZ, R25.H0_H0 ;  /* 0x20000019ff197230 */ /* 0x000fe40000004100 */
[----:B0-----:R-:W-:-:S02]  /*7950*/  HADD2.F32 R21, -RZ, R7.H1_H1 ;  /* 0x30000007ff157230 */ /* 0x001fc40000004100 */
[----:B------:R-:W-:Y:S02]  /*7960*/  HADD2.F32 R20, -RZ, R7.H0_H0 ;  /* 0x20000007ff147230 */ /* 0x000fe40000004100 */
[--C-:B------:R-:W-:Y:S02]  /*7970*/  HADD2.F32 R7, -RZ, R4.reuse.H0_H0 ;  /* 0x20000004ff077230 */ /* 0x100fe40000004100 */
[CC--:B------:R-:W-:Y:S01]  /*7980*/  FMUL.FTZ R27, R21.reuse, R26.reuse ;  /* 0x0000001a151b7220 */ /* 0x0c0fe20000410000 */
[----:B------:R-:W-:Y:S01]  /*7990*/  FMUL.FTZ R21, R21, R25 ;  /* 0x0000001915157220 */ /* 0x000fe20000410000 */
[----:B------:R-:W-:Y:S02]  /*79a0*/  HADD2.F32 R4, -RZ, R4.H1_H1 ;  /* 0x30000004ff047230 */ /* 0x000fe40000004100 */
[--C-:B------:R-:W-:Y:S02]  /*79b0*/  HADD2.F32 R12, -RZ, R6.reuse.H0_H0 ;  /* 0x20000006ff0c7230 */ /* 0x100fe40000004100 */
[----:B------:R-:W-:Y:S01]  /*79c0*/  FFMA.FTZ R32, R20, R26, R21 ;  /* 0x0000001a14207223 */ /* 0x000fe20000010015 */
[----:B------:R-:W-:-:S02]  /*79d0*/  HADD2.F32 R13, -RZ, R6.H1_H1 ;  /* 0x30000006ff0d7230 */ /* 0x000fc40000004100 */
[----:B------:R-:W-:Y:S01]  /*79e0*/  FMUL.FTZ R30, R4, R36 ;  /* 0x00000024041e7220 */ /* 0x000fe20000410000 */
[----:B------:R-:W-:Y:S02]  /*79f0*/  HADD2.F32 R21, -RZ, R29.H0_H0 ;  /* 0x2000001dff157230 */ /* 0x000fe40000004100 */
[----:B------:R-:W-:Y:S01]  /*7a00*/  FFMA.FTZ R31, R20, R25, -R27 ;  /* 0x00000019141f7223 */ /* 0x000fe2000001081b */
[----:B------:R-:W-:Y:S02]  /*7a10*/  HADD2.F32 R6, -RZ, R5.H0_H0 ;  /* 0x20000005ff067230 */ /* 0x000fe40000004100 */
[-C--:B------:R-:W-:Y:S01]  /*7a20*/  FMUL.FTZ R26, R4, R24.reuse ;  /* 0x00000018041a7220 */ /* 0x080fe20000410000 */
[----:B------:R-:W-:Y:S02]  /*7a30*/  HADD2.F32 R29, -RZ, R29.H1_H1 ;  /* 0x3000001dff1d7230 */ /* 0x000fe40000004100 */
        /* <DEDUP_REMOVED lines=18> */
.L_x_1665:
[----:B------:R-:W-:Y:S05]  /*7b60*/  BSYNC B1 ;  /* 0x0000000000017941 */ /* 0x000fea0003800000 */
.L_x_1664:
[----:B------:R-:W-:Y:S05]  /*7b70*/  @P1 BRA `(.L_x_1663) ;  /* 0x0000001400e41947 */ /* 0x000fea0003800000 */
[----:B0-----:R-:W0:Y:S01]  /*7b80*/  LDS.128 R4, [R0+0x3000] ;  /* 0x0030000000047984 */ /* 0x001e220000000c00 */
        /* <DEDUP_REMOVED lines=8> */
[----:B------:R-:W-:-:S02]  /*7c10*/  HADD2.F32 R11, -RZ, R15.H0_H0 ;  /* 0x2000000fff0b7230 */ /* 0x000fc40000004100 */
[----:B------:R-:W-:Y:S02]  /*7c20*/  HADD2.F32 R15, -RZ, R15.H1_H1 ;  /* 0x3000000fff0f7230 */ /* 0x000fe40000004100 */
[--C-:B0-----:R-:W-:Y:S02]  /*7c30*/  HADD2.F32 R10, -RZ, R7.reuse.H1_H1 ;  /* 0x30000007ff0a7230 */ /* 0x101fe40000004100 */
[--C-:B------:R-:W-:Y:S02]  /*7c40*/  HADD2.F32 R3, -RZ, R4.reuse.H0_H0 ;  /* 0x20000004ff037230 */ /* 0x100fe40000004100 */
[----:B------:R-:W-:Y:S02]  /*7c50*/  HADD2.F32 R9, -RZ, R7.H0_H0 ;  /* 0x20000007ff097230 */ /* 0x000fe40000004100 */
[C---:B------:R-:W-:Y:S01]  /*7c60*/  FMUL.FTZ R24, R10.reuse, R20 ;  /* 0x000000140a187220 */ /* 0x040fe20000410000 */
[----:B------:R-:W-:Y:S02]  /*7c70*/  HADD2.F32 R4, -RZ, R4.H1_H1 ;  /* 0x30000004ff047230 */ /* 0x000fe40000004100 */
[----:B------:R-:W-:Y:S01]  /*7c80*/  FMUL.FTZ R21, R10, R12 ;  /* 0x0000000c0a157220 */ /* 0x000fe20000410000 */
[----:B------:R-:W-:-:S02]  /*7c90*/  HADD2.F32 R7, -RZ, R6.H0_H0 ;  /* 0x20000006ff077230 */ /* 0x000fc40000004100 */
[C---:B------:R-:W-:Y:S01]  /*7ca0*/  FFMA.FTZ R24, R9.reuse, R12, -R24 ;  /* 0x0000000c09187223 */ /* 0x040fe20000010818 */
[----:B------:R-:W-:Y:S02]  /*7cb0*/  HADD2.F32 R8, -RZ, R6.H1_H1 ;  /* 0x30000006ff087230 */ /* 0x000fe40000004100 */
[C---:B------:R-:W-:Y:S01]  /*7cc0*/  FMUL.FTZ R10, R4.reuse, R13 ;  /* 0x0000000d040a7220 */ /* 0x040fe20000410000 */
[--C-:B------:R-:W-:Y:S02]  /*7cd0*/  HADD2.F32 R6, -RZ, R5.reuse.H0_H0 ;  /* 0x20000005ff067230 */ /* 0x100fe40000004100 */
[----:B------:R-:W-:Y:S01]  /*7ce0*/  FFMA.FTZ R21, R9, R20, R21 ;  /* 0x0000001409157223 */ /* 0x000fe20000010015 */
[-C--:B------:R-:W-:Y:S01]  /*7cf0*/  FMUL.FTZ R12, R4, R11.reuse ;  /* 0x0000000b040c7220 */ /* 0x080fe20000410000 */
[----:B------:R-:W-:Y:S02]  /*7d00*/  HADD2.F32 R5, -RZ, R5.H1_H1 ;  /* 0x30000005ff057230 */ /* 0x000fe40000004100 */
[----:B------:R-:W-:Y:S01]  /*7d10*/  FFMA.FTZ R10, R3, R11, -R10 ;  /* 0x0000000b030a7223 */ /* 0x000fe2000001080a */
[----:B------:R-:W-:-:S02]  /*7d20*/  HADD2.F32 R9, -RZ, R25.H0_H0 ;  /* 0x20000019ff097230 */ /* 0x000fc40000004100 */
[----:B------:R-:W-:Y:S01]  /*7d30*/  FFMA.FTZ R3, R3, R13, R12 ;  /* 0x0000000d03037223 */ /* 0x000fe2000001000c */
[----:B------:R-:W-:Y:S02]  /*7d40*/  HADD2.F32 R4, -RZ, R26.H0_H0 ;  /* 0x2000001aff047230 */ /* 0x000fe40000004100 */
[C---:B------:R-:W-:Y:S01]  /*7d50*/  FMUL.FTZ R12, R8.reuse, R14 ;  /* 0x0000000e080c7220 */ /* 0x040fe20000410000 */
[----:B------:R-:W-:Y:S01]  /*7d60*/  FMUL.FTZ R13, R8, R15 ;  /* 0x0000000f080d7220 */ /* 0x000fe20000410000 */
[C---:B------:R-:W-:Y:S01]  /*7d70*/  FMUL.FTZ R11, R5.reuse, R9 ;  /* 0x00000009050b7220 */ /* 0x040fe20000410000 */
[----:B------:R-:W-:Y:S01]  /*7d80*/  FMUL.FTZ R8, R5, R4 ;  /* 0x0000000405087220 */ /* 0x000fe20000410000 */
[C---:B------:R-:W-:Y:S01]  /*7d90*/  FFMA.FTZ R12, R7.reuse, R15, -R12 ;  /* 0x0000000f070c7223 */ /* 0x040fe2000001080c */
[----:B------:R-:W-:Y:S01]  /*7da0*/  FFMA.FTZ R13, R7, R14, R13 ;  /* 0x0000000e070d7223 */ /* 0x000fe2000001000d */
[C---:B------:R-:W-:Y:S01]  /*7db0*/  FFMA.FTZ R5, R6.reuse, R4, -R11 ;  /* 0x0000000406057223 */ /* 0x040fe2000001080b */
[----:B------:R-:W-:Y:S01]  /*7dc0*/  FFMA.FTZ R8, R6, R9, R8 ;  /* 0x0000000906087223 */ /* 0x000fe20000010008 */
[----:B------:R-:W-:-:S02]  /*7dd0*/  F2FP.F16.F32.PACK_AB R7, R21, R24 ;  /* 0x000000181507723e */ /* 0x000fc400000000ff */
[----:B------:R-:W-:Y:S02]  /*7de0*/  F2FP.F16.F32.PACK_AB R6, R13, R12 ;  /* 0x0000000c0d06723e */ /* 0x000fe400000000ff */
[----:B------:R-:W-:Y:S02]  /*7df0*/  F2FP.F16.F32.PACK_AB R4, R3, R10 ;  /* 0x0000000a0304723e */ /* 0x000fe400000000ff */
[----:B------:R-:W-:-:S05]  /*7e00*/  F2FP.F16.F32.PACK_AB R5, R8, R5 ;  /* 0x000000050805723e */ /* 0x000fca00000000ff */
[----:B------:R1:W-:Y:S01]  /*7e10*/  STS.128 [R0+0x3000], R4 ;  /* 0x0030000400007388 */ /* 0x0003e20000000c00 */
[----:B------:R-:W-:Y:S05]  /*7e20*/  BRA `(.L_x_1663) ;  /* 0x0000001400387947 */ /* 0x000fea0003800000 */
.L_x_1650:
[----:B------:R-:W0:Y:S01]  /*7e30*/  S2R R0, SR_TID.X ;  /* 0x0000000000007919 */ /* 0x000e220000002100 */
[----:B------:R-:W3:Y:S01]  /*7e40*/  LDC R32, c[0x0][0x448] ;  /* 0x00011200ff207b82 */ /* 0x000ee20000000800 */
[----:B------:R-:W-:Y:S01]  /*7e50*/  ULDC.64 UR4, c[0x0][0x3f8] ;  /* 0x0000fe0000047ab9 */ /* 0x000fe20000000a00 */
[----:B------:R-:W-:Y:S01]  /*7e60*/  ULDC.64 UR6, c[0x0][0x408] ;  /* 0x0001020000067ab9 */ /* 0x000fe20000000a00 */
[----:B------:R-:W-:Y:S02]  /*7e70*/  IMAD.MOV.U32 R4, RZ, RZ, R26 ;  /* 0x000000ffff047224 */ /* 0x000fe400078e001a */
[----:B------:R-:W-:Y:S02]  /*7e80*/  IMAD.MOV.U32 R6, RZ, RZ, R24 ;  /* 0x000000ffff067224 */ /* 0x000fe400078e0018 */
[----:B------:R-:W-:Y:S01]  /*7e90*/  IMAD.MOV.U32 R7, RZ, RZ, R33 ;  /* 0x000000ffff077224 */ /* 0x000fe200078e0021 */
[----:B---3--:R-:W-:Y:S01]  /*7ea0*/  ISETP.NE.AND P0, PT, R32, 0x1, PT ;  /* 0x000000012000780c */ /* 0x008fe20003f05270 */
[----:B0-----:R-:W-:-:S05]  /*7eb0*/  VIADD R0, R0, 0xffffff80 ;  /* 0xffffff8000007836 */ /* 0x001fca0000000000 */
[----:B------:R-:W-:-:S07]  /*7ec0*/  SHF.R.S32.HI R3, RZ, 0x1f, R0 ;  /* 0x0000001fff037819 */ /* 0x000fce0000011400 */
[----:B------:R-:W0:Y:S01]  /*7ed0*/  @P0 LDC R5, c[0x0][0x450] ;  /* 0x00011400ff050b82 */ /* 0x000e220000000800 */
[----:B------:R-:W-:-:S04]  /*7ee0*/  LEA.HI R3, R3, R0, RZ, 0x2 ;  /* 0x0000000003037211 */ /* 0x000fc800078f10ff */
[----:B------:R-:W-:-:S05]  /*7ef0*/  LOP3.LUT R3, R3, 0xfffffffc, RZ, 0xc0, !PT ;  /* 0xfffffffc03037812 */ /* 0x000fca00078ec0ff */
[----:B------:R-:W-:Y:S02]  /*7f00*/  IMAD.IADD R3, R0, 0x1, -R3 ;  /* 0x0000000100037824 */ /* 0x000fe400078e0a03 */
[----:B------:R-:W3:Y:S02]  /*7f10*/  @P0 LDC R0, c[0x0][0x44c] ;  /* 0x00011300ff000b82 */ /* 0x000ee40000000800 */
[----:B------:R-:W-:-:S04]  /*7f20*/  IMAD R3, R3, 0x60, R39 ;  /* 0x0000006003037824 */ /* 0x000fc800078e0227 */
[----:B---3--:R-:W-:-:S05]  /*7f30*/  @P0 IMAD.HI.U32 R0, R3, R0, RZ ;  /* 0x0000000003000227 */ /* 0x008fca00078e00ff */
[----:B0-----:R-:W-:Y:S01]  /*7f40*/  @P0 SHF.R.U32.HI R3, RZ, R5, R0 ;  /* 0x00000005ff030219 */ /* 0x001fe20000011600 */
[----:B------:R-:W-:-:S03]  /*7f50*/  IMAD.MOV.U32 R5, RZ, RZ, R31 ;  /* 0x000000ffff057224 */ /* 0x000fc600078e001f */
        /* <DEDUP_REMOVED lines=12> */
[----:B------:R-:W-:-:S02]  /*8020*/  LEA R27, P1, R6, UR6, 0x1 ;  /* 0x00000006061b7c11 */ /* 0x000fc4000f8208ff */
[----:B------:R-:W-:Y:S02]  /*8030*/  IADD3 R3, R7, R3, RZ ;  /* 0x0000000307037210 */ /* 0x000fe40007ffe0ff */
[----:B------:R-:W-:Y:S02]  /*8040*/  LEA.HI.X R26, R4, UR5, R5, 0x1, P0 ;  /* 0x00000005041a7c11 */ /* 0x000fe400080f0c05 */
[----:B------:R-:W-:Y:S01]  /*8050*/  LEA.HI.X R24, R6, UR7, R3, 0x1, P1 ;  /* 0x0000000706187c11 */ /* 0x000fe200088f0c03 */
[----:B------:R-:W-:Y:S06]  /*8060*/  BRA.DIV UR4, `(.L_x_1666) ;  /* 0x0000018e04187947 */ /* 0x000fec000b800000 */
[----:B------:R-:W0:Y:S01]  /*8070*/  LDC R41, c[0x0][0x3f4] ;  /* 0x0000fd00ff297b82 */ /* 0x000e220000000800 */
[----:B------:R-:W3:Y:S01]  /*8080*/  SHFL.IDX PT, R3, R25, RZ, 0x1c1f ;  /* 0x001c1fff19037589 */ /* 0x000ee200000e0000 */
[----:B------:R-:W-:-:S03]  /*8090*/  IMAD R32, R155, R32, RZ ;  /* 0x000000209b207224 */ /* 0x000fc600078e02ff */
[----:B------:R-:W4:Y:S04]  /*80a0*/  SHFL.IDX PT, R0, R26, RZ, 0x1c1f ;  /* 0x001c1fff1a007589 */ /* 0x000f2800000e0000 */
[----:B-1----:R-:W1:Y:S04]  /*80b0*/  SHFL.IDX PT, R14, R27, RZ, 0x1c1f ;  /* 0x001c1fff1b0e7589 */ /* 0x002e6800000e0000 */
[----:B------:R-:W5:Y:S01]  /*80c0*/  SHFL.IDX PT, R4, R24, RZ, 0x1c1f ;  /* 0x001c1fff18047589 */ /* 0x000f6200000e0000 */
[----:B0-----:R-:W-:-:S04]  /*80d0*/  ISETP.GE.AND P0, PT, R16, R41, PT ;  /* 0x000000291000720c */ /* 0x001fc80003f06270 */
[----:B------:R-:W-:-:S13]  /*80e0*/  ISETP.GE.OR P1, PT, R39, R32, P0 ;  /* 0x000000202700720c */ /* 0x000fda0000726670 */
[C---:B------:R-:W-:Y:S01]  /*80f0*/  @!P1 IMAD.SHL.U32 R5, R16.reuse, 0x2, RZ ;  /* 0x0000000210059824 */ /* 0x040fe200078e00ff */
[----:B------:R-:W-:-:S04]  /*8100*/  @!P1 SHF.L.U64.HI R21, R16, 0x1, R17 ;  /* 0x0000000110159819 */ /* 0x000fc80000010211 */
[----:B---3--:R-:W-:-:S05]  /*8110*/  @!P1 IADD3 R6, P2, R3, R5, RZ ;  /* 0x0000000503069210 */ /* 0x008fca0007f5e0ff */
[----:B----4-:R-:W-:-:S05]  /*8120*/  @!P1 IMAD.X R7, R0, 0x1, R21, P2 ;  /* 0x0000000100079824 */ /* 0x010fca00010e0615 */
[----:B------:R-:W3:Y:S01]  /*8130*/  @!P1 LD.E.128 R8, desc[UR42][R6.64] ;  /* 0x0000002a06089980 */ /* 0x000ee2000c101d00 */
[----:B-1----:R-:W-:-:S05]  /*8140*/  @!P1 IADD3 R14, P2, R14, R5, RZ ;  /* 0x000000050e0e9210 */ /* 0x002fca0007f5e0ff */
[----:B-----5:R-:W-:-:S04]  /*8150*/  @!P1 IMAD.X R3, R4, 0x1, R21, P2 ;  /* 0x0000000104039824 */ /* 0x020fc800010e0615 */
[----:B------:R-:W-:-:S05]  /*8160*/  @!P1 IMAD.MOV.U32 R15, RZ, RZ, R3 ;  /* 0x000000ffff0f9224 */ /* 0x000fca00078e0003 */
[----:B------:R0:W4:Y:S01]  /*8170*/  @!P1 LD.E.128 R4, desc[UR42][R14.64] ;  /* 0x0000002a0e049980 */ /* 0x000122000c101d00 */
[----:B------:R-:W-:Y:S02]  /*8180*/  CS2R R34, SRZ ;  /* 0x0000000000227805 */ /* 0x000fe4000001ff00 */
[----:B------:R-:W-:Y:S02]  /*8190*/  CS2R R30, SRZ ;  /* 0x00000000001e7805 */ /* 0x000fe4000001ff00 */
[----:B------:R-:W-:Y:S01]  /*81a0*/  CS2R R20, SRZ ;  /* 0x0000000000147805 */ /* 0x000fe2000001ff00 */
[----:B------:R-:W1:Y:S01]  /*81b0*/  SHFL.IDX PT, R24, R24, 0x1, 0x1c1f ;  /* 0x003c1f0018187f89 */ /* 0x000e6200000e0000 */
[----:B------:R-:W-:-:S03]  /*81c0*/  CS2R R36, SRZ ;  /* 0x0000000000247805 */ /* 0x000fc6000001ff00 */
[----:B0-----:R0:W0:Y:S01]  /*81d0*/  SHFL.IDX PT, R14, R27, 0x1, 0x1c1f ;  /* 0x003c1f001b0e7f89 */ /* 0x00102200000e0000 */
[----:B---3--:R-:W-:Y:S02]  /*81e0*/  @!P1 IMAD.MOV.U32 R35, RZ, RZ, R9 ;  /* 0x000000ffff239224 */ /* 0x008fe400078e0009 */
[----:B------:R-:W-:Y:S02]  /*81f0*/  @!P1 IMAD.MOV.U32 R34, RZ, RZ, R8 ;  /* 0x000000ffff229224 */ /* 0x000fe400078e0008 */
[----:B------:R-:W-:Y:S01]  /*8200*/  @!P1 IMAD.MOV.U32 R36, RZ, RZ, R10 ;  /* 0x000000ffff249224 */ /* 0x000fe200078e000a */
[----:B------:R-:W-:Y:S01]  /*8210*/  MOV R3, R35 ;  /* 0x0000002300037202 */ /* 0x000fe20000000f00 */
[----:B------:R-:W-:Y:S02]  /*8220*/  IMAD.MOV.U32 R0, RZ, RZ, R34 ;  /* 0x000000ffff007224 */ /* 0x000fe400078e0022 */
[----:B------:R-:W-:Y:S01]  /*8230*/  @!P1 IMAD.MOV.U32 R37, RZ, RZ, R11 ;  /* 0x000000ffff259224 */ /* 0x000fe200078e000b */
[----:B------:R-:W-:Y:S01]  /*8240*/  PRMT R43, R3, 0x7610, R43 ;  /* 0x00007610032b7816 */ /* 0x000fe2000000002b */
[----:B------:R-:W-:Y:S01]  /*8250*/  IMAD.MOV.U32 R8, RZ, RZ, R36 ;  /* 0x000000ffff087224 */ /* 0x000fe200078e0024 */
[----:B------:R-:W-:Y:S01]  /*8260*/  PRMT R42, R0, 0x7610, R42 ;  /* 0x00007610002a7816 */ /* 0x000fe2000000002a */
[----:B------:R3:W0:Y:S01]  /*8270*/  SHFL.IDX PT, R3, R25, 0x1, 0x1c1f ;  /* 0x003c1f0019037f89 */ /* 0x00062200000e0000 */
[----:B------:R-:W-:-:S02]  /*8280*/  IMAD.MOV.U32 R9, RZ, RZ, R37 ;  /* 0x000000ffff097224 */ /* 0x000fc400078e0025 */
[----:B----4-:R-:W-:Y:S01]  /*8290*/  @!P1 IMAD.MOV.U32 R30, RZ, RZ, R4 ;  /* 0x000000ffff1e9224 */ /* 0x010fe200078e0004 */
[----:B------:R3:W4:Y:S01]  /*82a0*/  SHFL.IDX PT, R0, R26, 0x1, 0x1c1f ;  /* 0x003c1f001a007f89 */ /* 0x00072200000e0000 */
[----:B------:R-:W-:Y:S01]  /*82b0*/  @!P1 IMAD.MOV.U32 R31, RZ, RZ, R5 ;  /* 0x000000ffff1f9224 */ /* 0x000fe200078e0005 */
[----:B------:R-:W-:Y:S01]  /*82c0*/  @!P1 MOV R21, R7 ;  /* 0x0000000700159202 */ /* 0x000fe20000000f00 */
[----:B------:R-:W-:Y:S01]  /*82d0*/  @!P1 IMAD.MOV.U32 R20, RZ, RZ, R6 ;  /* 0x000000ffff149224 */ /* 0x000fe200078e0006 */
[----:B------:R-:W-:Y:S01]  /*82e0*/  PRMT R33, R8, 0x5410, R9 ;  /* 0x0000541008217816 */ /* 0x000fe20000000009 */
[----:B------:R-:W-:Y:S02]  /*82f0*/  IMAD.MOV.U32 R4, RZ, RZ, R30 ;  /* 0x000000ffff047224 */ /* 0x000fe400078e001e */
[----:B------:R-:W-:Y:S02]  /*8300*/  IMAD.MOV.U32 R5, RZ, RZ, R31 ;  /* 0x000000ffff057224 */ /* 0x000fe400078e001f */
[----:B------:R-:W-:-:S02]  /*8310*/  IMAD.MOV.U32 R6, RZ, RZ, R20 ;  /* 0x000000ffff067224 */ /* 0x000fc400078e0014 */
[----:B------:R-:W-:Y:S01]  /*8320*/  IMAD.MOV.U32 R7, RZ, RZ, R21 ;  /* 0x000000ffff077224 */ /* 0x000fe200078e0015 */
[----:B------:R-:W-:Y:S02]  /*8330*/  PRMT R45, R5, 0x7610, R45 ;  /* 0x00007610052d7816 */ /* 0x000fe4000000002d */
[----:B------:R-:W-:Y:S02]  /*8340*/  PRMT R56, R4, 0x5410, R6 ;  /* 0x0000541004387816 */ /* 0x000fe40000000006 */
[----:B------:R-:W-:Y:S02]  /*8350*/  CS2R R4, SRZ ;  /* 0x0000000000047805 */ /* 0x000fe4000001ff00 */
[----:B-1-3--:R-:W-:-:S07]  /*8360*/  PRMT R42, R42, 0x5410, R7 ;  /* 0x000054102a2a7816 */ /* 0x00afce0000000007 */
.L_x_1946:
[----:B------:R-:W-:Y:S01]  /*8370*/  VIADD R39, R39, 0x60 ;  /* 0x0000006027277836 */ /* 0x000fe20000000000 */
[----:B------:R-:W-:Y:S01]  /*8380*/  BSSY B1, `(.L_x_1667) ;  /* 0x0000012000017945 */ /* 0x000fe20003800000 */
[----:B------:R-:W-:Y:S02]  /*8390*/  CS2R R6, SRZ ;  /* 0x0000000000067805 */ /* 0x000fe4000001ff00 */
[----:B------:R-:W-:Y:S02]  /*83a0*/  CS2R R8, SRZ ;  /* 0x0000000000087805 */ /* 0x000fe4000001ff00 */
[----:B------:R-:W-:Y:S02]  /*83b0*/  CS2R R10, SRZ ;  /* 0x00000000000a7805 */ /* 0x000fe4000001ff00 */
[----:B------:R-:W-:-:S13]  /*83c0*/  ISETP.GE.AND P1, PT, R39, R32, PT ;  /* 0x000000202700720c */ /* 0x000fda0003f26270 */
[----:B------:R-:W-:Y:S05]  /*83d0*/  @P1 BRA `(.L_x_1668) ;  /* 0x0000000000301947 */ /* 0x000fea0003800000 */
[----:B------:R-:W-:Y:S02]  /*83e0*/  CS2R R6, SRZ ;  /* 0x0000000000067805 */ /* 0x000fe4000001ff00 */
[----:B------:R-:W-:Y:S02]  /*83f0*/  CS2R R8, SRZ ;  /* 0x0000000000087805 */ /* 0x000fe4000001ff00 */
[----:B------:R-:W-:Y:S01]  /*8400*/  CS2R R10, SRZ ;  /* 0x00000000000a7805 */ /* 0x000fe2000001ff00 */
[----:B------:R-:W-:Y:S06]  /*8410*/  @P0 BRA `(.L_x_1668) ;  /* 0x0000000000200947 */ /* 0x000fec0003800000 */
[C---:B------:R-:W-:Y:S01]  /*8420*/  IMAD.SHL.U32 R4, R16.reuse, 0x2, RZ ;  /* 0x0000000210047824 */ /* 0x040fe200078e00ff */
[----:B------:R-:W-:-:S04]  /*8430*/  SHF.L.U64.HI R5, R16, 0x1, R17 ;  /* 0x0000000110057819 */ /* 0x000fc80000010211 */
[-C--:B0-----:R-:W-:Y:S02]  /*8440*/  IADD3 R8, P1, R3, R4.reuse, RZ ;  /* 0x0000000403087210 */ /* 0x081fe40007f3e0ff */
[----:B------:R-:W-:-:S03]  /*8450*/  IADD3 R4, P2, R14, R4, RZ ;  /* 0x000000040e047210 */ /* 0x000fc60007f5e0ff */
[----:B----4-:R-:W-:Y:S01]  /*8460*/  IMAD.X R9, R0, 0x1, R5, P1 ;  /* 0x0000000100097824 */ /* 0x010fe200008e0605 */
[----:B------:R-:W-:-:S05]  /*8470*/  IADD3.X R5, R24, R5, RZ, P2, !PT ;  /* 0x0000000518057210 */ /* 0x000fca00017fe4ff */
[----:B------:R-:W5:Y:S04]  /*8480*/  LD.E.128 R8, desc[UR42][R8.64] ;  /* 0x0000002a08087980 */ /* 0x000f68000c101d00 */
[----:B------:R-:W5:Y:S02]  /*8490*/  LD.E.128 R4, desc[UR42][R4.64] ;  /* 0x0000002a04047980 */ /* 0x000f64000c101d00 */
.L_x_1668:
[----:B------:R-:W-:Y:S05]  /*84a0*/  BSYNC B1 ;  /* 0x0000000000017941 */ /* 0x000fea0003800000 */
.L_x_1667:
[----:B------:R-:W-:Y:S01]  /*84b0*/  ULEA.HI UR4, UR36, UR36, URZ, 0x1 ;  /* 0x0000002424047291 */ /* 0x000fe2000f8f083f */
[----:B------:R-:W-:Y:S01]  /*84c0*/  IMAD R29, R29, -0xc0, R32 ;  /* 0xffffff401d1d7824 */ /* 0x000fe200078e0220 */
[----:B------:R-:W-:Y:S01]  /*84d0*/  BSSY B1, `(.L_x_1669) ;  /* 0x0000017000017945 */ /* 0x000fe20003800000 */
[----:B0-----:R-:W-:Y:S01]  /*84e0*/  VIADD R14, R157, 0x60 ;  /* 0x000000609d0e7836 */ /* 0x001fe20000000000 */
[----:B------:R-:W-:Y:S01]  /*84f0*/  ULOP3.LUT UR4, UR4, 0xfffffffe, URZ, 0xc0, !UPT ;  /* 0xfffffffe04047892 */ /* 0x000fe2000f8ec03f */
[----:B-----5:R-:W-:Y:S01]  /*8500*/  IMAD.MOV.U32 R12, RZ, RZ, R4 ;  /* 0x000000ffff0c7224 */ /* 0x020fe200078e0004 */
[----:B----4-:R-:W-:Y:S01]  /*8510*/  VIMNMX R0, R29, 0xc0, PT ;  /* 0x000000c01d007848 */ /* 0x010fe20003fe0100 */
[----:B--2---:R-:W-:Y:S01]  /*8520*/  IMAD.MOV.U32 R13, RZ, RZ, R5 ;  /* 0x000000ffff0d7224 */ /* 0x004fe200078e0005 */
[----:B------:R-:W-:Y:S01]  /*8530*/  UIADD3 UR4, UR36, -UR4, URZ ;  /* 0x8000000424047290 */ /* 0x000fe2000fffe03f */
[----:B------:R-:W-:Y:S01]  /*8540*/  IMAD.IADD R29, R16, 0x1, R41 ;  /* 0x00000001101d7824 */ /* 0x000fe200078e0229 */
[----:B------:R-:W-:-:S02]  /*8550*/  ISETP.GE.OR P2, PT, R157, R0, P0 ;  /* 0x000000009d00720c */ /* 0x000fc40000746670 */
[----:B------:R-:W-:Y:S01]  /*8560*/  ISETP.GE.OR P0, PT, R14, R0, P0 ;  /* 0x000000000e00720c */ /* 0x000fe20000706670 */
[----:B------:R-:W-:Y:S01]  /*8570*/  IMAD.MOV.U32 R0, RZ, RZ, R6 ;  /* 0x000000ffff007224 */ /* 0x000fe200078e0006 */
[----:B------:R-:W-:Y:S01]  /*8580*/  PRMT R38, R38, 0x5410, R12 ;  /* 0x0000541026267816 */ /* 0x000fe2000000000c */
[----:B------:R-:W-:Y:S01]  /*8590*/  IMAD.U32 R3, RZ, RZ, UR4 ;  /* 0x00000004ff037e24 */ /* 0x000fe2000f8e00ff */
[----:B------:R-:W-:Y:S01]  /*85a0*/  PRMT R39, R13, 0x7610, R39 ;  /* 0x000076100d277816 */ /* 0x000fe20000000027 */
[----:B------:R-:W-:Y:S01]  /*85b0*/  IMAD.MOV.U32 R12, RZ, RZ, R7 ;  /* 0x000000ffff0c7224 */ /* 0x000fe200078e0007 */
[----:B------:R-:W-:Y:S01]  /*85c0*/  MOV R14, R9 ;  /* 0x00000009000e7202 */ /* 0x000fe20000000f00 */
[----:B------:R-:W-:Y:S01]  /*85d0*/  IMAD.MOV.U32 R13, RZ, RZ, R8 ;  /* 0x000000ffff0d7224 */ /* 0x000fe200078e0008 */
[----:B------:R-:W-:Y:S02]  /*85e0*/  SHF.L.U32 R3, R3, 0x1f, RZ ;  /* 0x0000001f03037819 */ /* 0x000fe400000006ff */
[----:B------:R-:W-:-:S02]  /*85f0*/  PRMT R32, R0, 0x5410, R12 ;  /* 0x0000541000207816 */ /* 0x000fc4000000000c */
[----:B------:R-:W0:Y:S01]  /*8600*/  SYNCS.PHASECHK.TRANS64.TRYWAIT P1, [R2+URZ+0x16800], R3 ;  /* 0x01680003020075a7 */ /* 0x000e22000802017f */
[----:B------:R-:W-:Y:S02]  /*8610*/  PRMT R38, R13, 0x7610, R38 ;  /* 0x000076100d267816 */ /* 0x000fe40000000026 */
[----:B------:R-:W-:Y:S01]  /*8620*/  PRMT R39, R39, 0x5410, R14 ;  /* 0x0000541027277816 */ /* 0x000fe2000000000e */
[----:B0-----:R-:W-:Y:S06]  /*8630*/  @!P1 BRA `(.L_x_1670) ;  /* 0x0000018c000c9947 */ /* 0x001fec0003800000 */
.L_x_1947:
[----:B------:R-:W-:Y:S05]  /*8640*/  BSYNC B1 ;  /* 0x0000000000017941 */ /* 0x000fea0003800000 */
.L_x_1669:
[----:B------:R-:W-:Y:S01]  /*8650*/  BSSY B1, `(.L_x_1671) ;  /* 0x0000069000017945 */ /* 0x000fe20003800000 */
[----:B------:R-:W-:Y:S01]  /*8660*/  IMAD.MOV.U32 R0, RZ, RZ, R10 ;  /* 0x000000ffff007224 */ /* 0x000fe200078e000a */
[----:B------:R-:W-:Y:S01]  /*8670*/  LOP3.LUT R29, R29, 0x38, RZ, 0xc0, !PT ;  /* 0x000000381d1d7812 */ /* 0x000fe200078ec0ff */
[----:B0-----:R-:W-:Y:S01]  /*8680*/  IMAD.MOV.U32 R3, RZ, RZ, R11 ;  /* 0x000000ffff037224 */ /* 0x001fe200078e000b */
[----:B------:R-:W-:Y:S06]  /*8690*/  @P2 BRA `(.L_x_1672) ;  /* 0x0000000400902947 */ /* 0x000fec0003800000 */
[----:B------:R-:W2:Y:S01]  /*86a0*/  LDL R12, [R1+0x40] ;  /* 0x00004000010c7983 */ /* 0x000ea20000100800 */
[----:B------:R-:W0:Y:S02]  /*86b0*/  S2R R13, SR_TID.X ;  /* 0x00000000000d7919 */ /* 0x000e240000002100 */
[----:B0-----:R-:W-:-:S05]  /*86c0*/  VIADD R13, R13, 0xffffff80 ;  /* 0xffffff800d0d7836 */ /* 0x001fca0000000000 */
[----:B------:R-:W-:-:S04]  /*86d0*/  SHF.R.S32.HI R25, RZ, 0x1f, R13 ;  /* 0x0000001fff197819 */ /* 0x000fc8000001140d */
[----:B------:R-:W-:-:S04]  /*86e0*/  LEA.HI R25, R25, R13, RZ, 0x5 ;  /* 0x0000000d19197211 */ /* 0x000fc800078f28ff */
[----:B------:R-:W-:Y:S01]  /*86f0*/  SHF.R.S32.HI R25, RZ, 0x5, R25 ;  /* 0x00000005ff197819 */ /* 0x000fe20000011419 */
[----:B------:R-:W-:Y:S01]  /*8700*/  HADD2.F32 R45, -RZ, R45.H0_H0 ;  /* 0x2000002dff2d7230 */ /* 0x000fe20000004100 */
[----:B------:R-:W-:Y:S02]  /*8710*/  SHF.R.U64 R55, R34, 0x10, R35 ;  /* 0x0000001022377819 */ /* 0x000fe40000001223 */
[----:B------:R-:W-:Y:S01]  /*8720*/  SHF.R.U32.HI R44, RZ, 0x10, R31 ;  /* 0x00000010ff2c7819 */ /* 0x000fe2000001161f */
[----:B------:R-:W-:Y:S01]  /*8730*/  HADD2.F32 R43, -RZ, R43.H0_H0 ;  /* 0x2000002bff2b7230 */ /* 0x000fe20000004100 */
[----:B------:R-:W-:Y:S02]  /*8740*/  SHF.R.U64 R51, R20, 0x10, R21 ;  /* 0x0000001014337819 */ /* 0x000fe40000001215 */
[----:B------:R-:W-:Y:S01]  /*8750*/  SHF.R.U32.HI R46, RZ, 0x10, R35 ;  /* 0x00000010ff2e7819 */ /* 0x000fe20000011623 */
[----:B------:R-:W-:Y:S01]  /*8760*/  HADD2.F32 R44, -RZ, R44.H0_H0 ;  /* 0x2000002cff2c7230 */ /* 0x000fe20000004100 */
[----:B------:R-:W-:-:S02]  /*8770*/  SHF.R.U64 R54, R36, 0x10, R37 ;  /* 0x0000001024367819 */ /* 0x000fc40000001225 */
[----:B------:R-:W-:Y:S02]  /*8780*/  SHF.R.U32.HI R50, RZ, 0x10, R21 ;  /* 0x00000010ff327819 */ /* 0x000fe40000011615 */
[----:B------:R-:W-:Y:S02]  /*8790*/  SHF.R.U64 R53, R30, 0x10, R31 ;  /* 0x000000101e357819 */ /* 0x000fe4000000121f */
[----:B------:R-:W-:Y:S01]  /*87a0*/  SHF.R.U32.HI R52, RZ, 0x10, R37 ;  /* 0x00000010ff347819 */ /* 0x000fe20000011625 */
[----:B--2---:R-:W-:-:S05]  /*87b0*/  IMAD.SHL.U32 R12, R12, 0x40, RZ ;  /* 0x000000400c0c7824 */ /* 0x004fca00078e00ff */
[----:B------:R-:W-:-:S04]  /*87c0*/  LOP3.LUT R24, R12, 0x1c0, RZ, 0xc0, !PT ;  /* 0x000001c00c187812 */ /* 0x000fc800078ec0ff */
[----:B------:R-:W-:Y:S02]  /*87d0*/  SHF.R.U32.HI R15, RZ, 0x3, R24 ;  /* 0x00000003ff0f7819 */ /* 0x000fe40000011618 */
[----:B------:R-:W-:Y:S02]  /*87e0*/  LOP3.LUT R12, R24, 0x38, R16, 0xf8, !PT ;  /* 0x00000038180c7812 */ /* 0x000fe400078ef810 */
[----:B------:R-:W-:Y:S02]  /*87f0*/  LOP3.LUT R24, R15, R29, R24, 0x1e, !PT ;  /* 0x0000001d0f187212 */ /* 0x000fe400078e1e18 */
[----:B------:R-:W-:Y:S02]  /*8800*/  LOP3.LUT R12, R12, R15, RZ, 0x3c, !PT ;  /* 0x0000000f0c0c7212 */ /* 0x000fe400078e3cff */
[----:B------:R-:W-:-:S03]  /*8810*/  LEA R41, R25, R24, 0x9 ;  /* 0x0000001819297211 */ /* 0x000fc600078e48ff */
[----:B------:R-:W-:Y:S02]  /*8820*/  IMAD R13, R25, 0x200, R12 ;  /* 0x00000200190d7824 */ /* 0x000fe400078e020c */
[--C-:B------:R-:W-:Y:S02]  /*8830*/  IMAD R41, R41, 0x2, R2.reuse ;  /* 0x0000000229297824 */ /* 0x100fe400078e0202 */
[----:B------:R-:W-:-:S03]  /*8840*/  IMAD R40, R13, 0x2, R2 ;  /* 0x000000020d287824 */ /* 0x000fc600078e0202 */
[----:B------:R-:W0:Y:S04]  /*8850*/  LDS.128 R24, [R41+0x8400] ;  /* 0x0084000029187984 */ /* 0x000e280000000c00 */
[----:B------:R-:W1:Y:S01]  /*8860*/  LDS.128 R12, [R40+0x8400] ;  /* 0x00840000280c7984 */ /* 0x000e620000000c00 */
[--C-:B0-----:R-:W-:Y:S02]  /*8870*/  HADD2.F32 R34, -RZ, R25.reuse.H0_H0 ;  /* 0x20000019ff227230 */ /* 0x101fe40000004100 */
[----:B------:R-:W-:Y:S02]  /*8880*/  HADD2.F32 R35, -RZ, R25.H1_H1 ;  /* 0x30000019ff237230 */ /* 0x000fe40000004100 */
[----:B-1----:R-:W-:Y:S02]  /*8890*/  HADD2.F32 R20, -RZ, R13.H0_H0 ;  /* 0x2000000dff147230 */ /* 0x002fe40000004100 */
[C---:B------:R-:W-:Y:S01]  /*88a0*/  FMUL.FTZ R47, R34.reuse, R45 ;  /* 0x0000002d222f7220 */ /* 0x040fe20000410000 */
[----:B------:R-:W-:Y:S01]  /*88b0*/  FMUL.FTZ R49, R34, R43 ;  /* 0x0000002b22317220 */ /* 0x000fe20000410000 */
[----:B------:R-:W-:-:S02]  /*88c0*/  HADD2.F32 R34, -RZ, R46.H0_H0 ;  /* 0x2000002eff227230 */ /* 0x000fc40000004100 */
[C---:B------:R-:W-:Y:S01]  /*88d0*/  FFMA.FTZ R48, R20.reuse, R43, -R47 ;  /* 0x0000002b14307223 */ /* 0x040fe2000001082f */
[----:B------:R-:W-:Y:S02]  /*88e0*/  HADD2.F32 R21, -RZ, R13.H1_H1 ;  /* 0x3000000dff157230 */ /* 0x000fe40000004100 */
[C---:B------:R-:W-:Y:S01]  /*88f0*/  FMUL.FTZ R46, R35.reuse, R44 ;  /* 0x0000002c232e7220 */ /* 0x040fe20000410000 */
[----:B------:R-:W-:Y:S02]  /*8900*/  HADD2.F32 R36, -RZ, R27.H0_H0 ;  /* 0x2000001bff247230 */ /* 0x000fe40000004100 */
[----:B------:R-:W-:Y:S02]  /*8910*/  HADD2.F32 R47, -RZ, R42.H1_H1 ;  /* 0x3000002aff2f7230 */ /* 0x000fe40000004100 */
[----:B------:R-:W-:Y:S02]  /*8920*/  HADD2.F32 R43, -RZ, R33.H1_H1 ;  /* 0x30000021ff2b7230 */ /* 0x000fe40000004100 */
[----:B------:R-:W-:Y:S01]  /*8930*/  FFMA.FTZ R49, R20, R45, R49 ;  /* 0x0000002d14317223 */ /* 0x000fe20000010031 */
[----:B------:R-:W-:Y:S01]  /*8940*/  FMUL.FTZ R20, R35, R34 ;  /* 0x0000002223147220 */ /* 0x000fe20000410000 */
[----:B------:R-:W-:-:S02]  /*8950*/  HADD2.F32 R30, -RZ, R15.H0_H0 ;  /* 0x2000000fff1e7230 */ /* 0x000fc40000004100 */
[C---:B------:R-:W-:Y:S01]  /*8960*/  FFMA.FTZ R35, R21.reuse, R34, -R46 ;  /* 0x0000002215237223 */ /* 0x040fe2000001082e */
[C---:B------:R-:W-:Y:S01]  /*8970*/  FMUL.FTZ R45, R36.reuse, R47 ;  /* 0x0000002f242d7220 */ /* 0x040fe20000410000 */
[----:B------:R-:W-:Y:S02]  /*8980*/  HADD2.F32 R37, -RZ, R27.H1_H1 ;  /* 0x3000001bff257230 */ /* 0x000fe40000004100 */
[-C--:B------:R-:W-:Y:S01]  /*8990*/  FMUL.FTZ R36, R36, R43.reuse ;  /* 0x0000002b24247220 */ /* 0x080fe20000410000 */
[----:B------:R-:W-:Y:S02]  /*89a0*/  HADD2.F32 R46, -RZ, R50.H0_H0 ;  /* 0x20000032ff2e7230 */ /* 0x000fe40000004100 */
[----:B------:R-:W-:Y:S01]  /*89b0*/  FFMA.FTZ R44, R21, R44, R20 ;  /* 0x0000002c152c7223 */ /* 0x000fe20000010014 */
[----:B------:R-:W-:Y:S02]  /*89c0*/  HADD2.F32 R31, -RZ, R15.H1_H1 ;  /* 0x3000000fff1f7230 */ /* 0x000fe40000004100 */
[----:B------:R-:W-:Y:S01]  /*89d0*/  FFMA.FTZ R45, R30, R43, -R45 ;  /* 0x0000002b1e2d7223 */ /* 0x000fe2000001082d */
[----:B------:R-:W-:-:S02]  /*89e0*/  HADD2.F32 R20, -RZ, R52.H0_H0 ;  /* 0x20000034ff147230 */ /* 0x000fc40000004100 */
[----:B------:R-:W-:Y:S01]  /*89f0*/  FFMA.FTZ R47, R30, R47, R36 ;  /* 0x0000002f1e2f7223 */ /* 0x000fe20000010024 */
[----:B------:R-:W-:Y:S02]  /*8a00*/  HADD2.F32 R25, -RZ, R24.H0_H0 ;  /* 0x20000018ff197230 */ /* 0x000fe40000004100 */
[C---:B------:R-:W-:Y:S01]  /*8a10*/  FMUL.FTZ R34, R37.reuse, R46 ;  /* 0x0000002e25227220 */ /* 0x040fe20000410000 */
[----:B------:R-:W-:Y:S02]  /*8a20*/  HADD2.F32 R30, -RZ, R56.H0_H0 ;  /* 0x20000038ff1e7230 */ /* 0x000fe40000004100 */
[----:B------:R-:W-:Y:S02]  /*8a30*/  HADD2.F32 R42, -RZ, R42.H0_H0 ;  /* 0x2000002aff2a7230 */ /* 0x000fe40000004100 */
[-C--:B------:R-:W-:Y:S01]  /*8a40*/  FMUL.FTZ R52, R37, R20.reuse ;  /* 0x0000001425347220 */ /* 0x080fe20000410000 */
[----:B------:R-:W-:Y:S02]  /*8a50*/  HADD2.F32 R13, -RZ, R12.H0_H0 ;  /* 0x2000000cff0d7230 */ /* 0x000fe40000004100 */
[----:B------:R-:W-:Y:S01]  /*8a60*/  FFMA.FTZ R50, R31, R20, -R34 ;  /* 0x000000141f327223 */ /* 0x000fe20000010822 */
[----:B------:R-:W-:-:S02]  /*8a70*/  HADD2.F32 R27, -RZ, R26.H0_H0 ;  /* 0x2000001aff1b7230 */ /* 0x000fc40000004100 */
[C---:B------:R-:W-:Y:S01]  /*8a80*/  FMUL.FTZ R36, R25.reuse, R30 ;  /* 0x0000001e19247220 */ /* 0x040fe20000410000 */
[----:B------:R-:W-:Y:S02]  /*8a90*/  HADD2.F32 R34, -RZ, R56.H1_H1 ;  /* 0x30000038ff227230 */ /* 0x000fe40000004100 */
[----:B------:R-:W-:Y:S01]  /*8aa0*/  FMUL.FTZ R25, R25, R42 ;  /* 0x0000002a19197220 */ /* 0x000fe20000410000 */
[----:B------:R-:W-:Y:S02]  /*8ab0*/  HADD2.F32 R20, -RZ, R33.H0_H0 ;  /* 0x20000021ff147230 */ /* 0x000fe40000004100 */
[----:B------:R-:W-:Y:S01]  /*8ac0*/  FFMA.FTZ R52, R31, R46, R52 ;  /* 0x0000002e1f347223 */ /* 0x000fe20000010034 */
[----:B------:R-:W-:Y:S01]  /*8ad0*/  FFMA.FTZ R36, R13, R42, -R36 ;  /* 0x0000002a0d247223 */ /* 0x000fe20000010824 */
[----:B------:R-:W-:Y:S02]  /*8ae0*/  HADD2.F32 R15, -RZ, R14.H0_H0 ;  /* 0x2000000eff0f7230 */ /* 0x000fe40000004100 */
[----:B------:R-:W-:Y:S01]  /*8af0*/  FMUL.FTZ R46, R27, R34 ;  /* 0x000000221b2e7220 */ /* 0x000fe20000410000 */
[----:B------:R-:W-:Y:S01]  /*8b00*/  FFMA.FTZ R30, R13, R30, R25 ;  /* 0x0000001e0d1e7223 */ /* 0x000fe20000010019 */
[----:B------:R-:W-:Y:S01]  /*8b10*/  FMUL.FTZ R42, R27, R20 ;  /* 0x000000141b2a7220 */ /* 0x000fe20000410000 */
[----:B------:R-:W-:-:S02]  /*8b20*/  HADD2.F32 R24, -RZ, R24.H1_H1 ;  /* 0x30000018ff187230 */ /* 0x000fc40000004100 */
[----:B------:R-:W-:Y:S02]  /*8b30*/  HADD2.F32 R26, -RZ, R26.H1_H1 ;  /* 0x3000001aff1a7230 */ /* 0x000fe40000004100 */
[----:B------:R-:W-:Y:S02]  /*8b40*/  HADD2.F32 R25, -RZ, R53.H0_H0 ;  /* 0x20000035ff197230 */ /* 0x000fe40000004100 */
[----:B------:R-:W-:Y:S02]  /*8b50*/  HADD2.F32 R27, -RZ, R51.H0_H0 ;  /* 0x20000033ff1b7230 */ /* 0x000fe40000004100 */
[----:B------:R-:W-:Y:S02]  /*8b60*/  HADD2.F32 R13, -RZ, R55.H0_H0 ;  /* 0x20000037ff0d7230 */ /* 0x000fe40000004100 */
[----:B------:R-:W-:Y:S02]  /*8b70*/  HADD2.F32 R21, -RZ, R54.H0_H0 ;  /* 0x20000036ff157230 */ /* 0x000fe40000004100 */
[----:B------:R-:W-:Y:S01]  /*8b80*/  FFMA.FTZ R46, R15, R20, -R46 ;  /* 0x000000140f2e7223 */ /* 0x000fe2000001082e */
[----:B------:R-:W-:-:S02]  /*8b90*/  HADD2.F32 R12, -RZ, R12.H1_H1 ;  /* 0x3000000cff0c7230 */ /* 0x000fc40000004100 */
[----:B------:R-:W-:Y:S01]  /*8ba0*/  FFMA.FTZ R42, R15, R34, R42 ;  /* 0x000000220f2a7223 */ /* 0x000fe2000001002a */
[----:B------:R-:W-:Y:S02]  /*8bb0*/  HADD2.F32 R14, -RZ, R14.H1_H1 ;  /* 0x3000000eff0e7230 */ /* 0x000fe40000004100 */
[----:B------:R-:W-:Y:S01]  /*8bc0*/  FMUL.FTZ R15, R24, R25 ;  /* 0x00000019180f7220 */ /* 0x000fe20000410000 */
[----:B------:R-:W-:Y:S01]  /*8bd0*/  FMUL.FTZ R37, R26, R27 ;  /* 0x0000001b1a257220 */ /* 0x000fe20000410000 */
[----:B------:R-:W-:Y:S01]  /*8be0*/  FMUL.FTZ R24, R24, R13 ;  /* 0x0000000d18187220 */ /* 0x000fe20000410000 */
[----:B------:R-:W-:Y:S01]  /*8bf0*/  FMUL.FTZ R26, R26, R21 ;  /* 0x000000151a1a7220 */ /* 0x000fe20000410000 */
[----:B------:R-:W-:Y:S01]  /*8c00*/  FFMA.FTZ R31, R12, R13, -R15 ;  /* 0x0000000d0c1f7223 */ /* 0x000fe2000001080f */
[----:B------:R-:W-:Y:S01]  /*8c10*/  FFMA.FTZ R37, R14, R21, -R37 ;  /* 0x000000150e257223 */ /* 0x000fe20000010825 */
        /* <DEDUP_REMOVED lines=12> */
.L_x_1672:
[----:B------:R-:W-:Y:S05]  /*8ce0*/  BSYNC B1 ;  /* 0x0000000000017941 */ /* 0x000fea0003800000 */
.L_x_1671:
[----:B------:R-:W-:Y:S01]  /*8cf0*/  PRMT R31, R0, 0x5410, R3 ;  /* 0x00005410001f7816 */ /* 0x000fe20000000003 */
[----:B------:R-:W-:Y:S06]  /*8d00*/  @P0 BRA `(.L_x_1663) ;  /* 0x0000000400800947 */ /* 0x000fec0003800000 */
[----:B------:R-:W2:Y:S01]  /*8d10*/  LDL R20, [R1+0x44] ;  /* 0x0000440001147983 */ /* 0x000ea20000100800 */
[C---:B0-----:R-:W-:Y:S02]  /*8d20*/  VIADD R12, R157.reuse, 0x60 ;  /* 0x000000609d0c7836 */ /* 0x041fe40000000000 */
[----:B------:R-:W-:Y:S01]  /*8d30*/  VIADD R13, R157, 0x60 ;  /* 0x000000609d0d7836 */ /* 0x000fe20000000000 */
[----:B------:R-:W3:Y:S01]  /*8d40*/  LDL R44, [R1+0x58] ;  /* 0x00005800012c7983 */ /* 0x000ee20000100800 */
[----:B------:R-:W-:Y:S02]  /*8d50*/  IMAD.SHL.U32 R12, R12, 0x40, RZ ;  /* 0x000000400c0c7824 */ /* 0x000fe400078e00ff */
[----:B------:R-:W-:-:S03]  /*8d60*/  IMAD.SHL.U32 R13, R13, 0x40, RZ ;  /* 0x000000400d0d7824 */ /* 0x000fc600078e00ff */
[----:B------:R-:W-:Y:S02]  /*8d70*/  LOP3.LUT R12, R12, 0x1c0, RZ, 0xc0, !PT ;  /* 0x000001c00c0c7812 */ /* 0x000fe400078ec0ff */
[----:B------:R-:W-:Y:S02]  /*8d80*/  LOP3.LUT R13, R13, 0x1c0, RZ, 0xc0, !PT ;  /* 0x000001c00d0d7812 */ /* 0x000fe400078ec0ff */
[----:B------:R-:W-:-:S04]  /*8d90*/  SHF.R.U32.HI R12, RZ, 0x3, R12 ;  /* 0x00000003ff0c7819 */ /* 0x000fc8000001160c */
[----:B------:R-:W-:Y:S02]  /*8da0*/  LOP3.LUT R29, R12, R29, R13, 0x1e, !PT ;  /* 0x0000001d0c1d7212 */ /* 0x000fe400078e1e0d */
[----:B------:R-:W-:Y:S01]  /*8db0*/  SHF.R.U64 R42, R10, 0x10, R11 ;  /* 0x000000100a2a7819 */ /* 0x000fe2000000120b */
[----:B------:R-:W-:Y:S01]  /*8dc0*/  HADD2.F32 R10, -RZ, R39.H1_H1 ;  /* 0x30000027ff0a7230 */ /* 0x000fe20000004100 */
[--C-:B------:R-:W-:Y:S02]  /*8dd0*/  SHF.R.U64 R35, R6, 0x10, R7.reuse ;  /* 0x0000001006237819 */ /* 0x100fe40000001207 */
[----:B------:R-:W-:Y:S02]  /*8de0*/  SHF.R.U32.HI R33, RZ, 0x10, R7 ;  /* 0x00000010ff217819 */ /* 0x000fe40000011607 */
[----:B------:R-:W-:Y:S02]  /*8df0*/  SHF.R.U32.HI R30, RZ, 0x10, R5 ;  /* 0x00000010ff1e7819 */ /* 0x000fe40000011605 */
[----:B------:R-:W-:-:S03]  /*8e00*/  SHF.R.U32.HI R21, RZ, 0x10, R9 ;  /* 0x00000010ff157819 */ /* 0x000fc60000011609 */
[----:B------:R-:W-:Y:S01]  /*8e10*/  HADD2.F32 R30, -RZ, R30.H0_H0 ;  /* 0x2000001eff1e7230 */ /* 0x000fe20000004100 */
[----:B------:R-:W-:Y:S01]  /*8e20*/  SHF.R.U32.HI R41, RZ, 0x10, R11 ;  /* 0x00000010ff297819 */ /* 0x000fe2000001160b */
[--C-:B------:R-:W-:Y:S01]  /*8e30*/  HADD2.F32 R11, -RZ, R32.reuse.H0_H0 ;  /* 0x20000020ff0b7230 */ /* 0x100fe20000004100 */
[----:B------:R-:W-:Y:S01]  /*8e40*/  SHF.R.U64 R43, R8, 0x10, R9 ;  /* 0x00000010082b7819 */ /* 0x000fe20000001209 */
[----:B------:R-:W-:Y:S01]  /*8e50*/  HADD2.F32 R32, -RZ, R32.H1_H1 ;  /* 0x30000020ff207230 */ /* 0x000fe20000004100 */
[----:B------:R-:W-:Y:S01]  /*8e60*/  SHF.R.U64 R37, R4, 0x10, R5 ;  /* 0x0000001004257819 */ /* 0x000fe20000001205 */
[----:B--2---:R-:W-:-:S04]  /*8e70*/  IMAD.IADD R29, R20, 0x1, R29 ;  /* 0x00000001141d7824 */ /* 0x004fc800078e021d */
[----:B------:R-:W-:Y:S01]  /*8e80*/  IMAD R29, R29, 0x2, R2 ;  /* 0x000000021d1d7824 */ /* 0x000fe200078e0202 */
[----:B---3--:R-:W0:Y:S04]  /*8e90*/  LDS.128 R12, [R44+0x8400] ;  /* 0x008400002c0c7984 */ /* 0x008e280000000c00 */
[----:B------:R-:W1:Y:S01]  /*8ea0*/  LDS.128 R24, [R29+0x8400] ;  /* 0x008400001d187984 */ /* 0x000e620000000c00 */
[----:B------:R-:W-:Y:S02]  /*8eb0*/  HADD2.F32 R20, -RZ, R39.H0_H0 ;  /* 0x20000027ff147230 */ /* 0x000fe40000004100 */
[----:B0-----:R-:W-:Y:S02]  /*8ec0*/  HADD2.F32 R3, -RZ, R13.H0_H0 ;  /* 0x2000000dff037230 */ /* 0x001fe40000004100 */
[----:B-1----:R-:W-:-:S05]  /*8ed0*/  HADD2.F32 R7, -RZ, R25.H0_H0 ;  /* 0x20000019ff077230 */ /* 0x002fca0000004100 */
[C---:B------:R-:W-:Y:S01]  /*8ee0*/  FMUL.FTZ R34, R7.reuse, R20 ;  /* 0x0000001407227220 */ /* 0x040fe20000410000 */
[-C--:B------:R-:W-:Y:S01]  /*8ef0*/  FMUL.FTZ R36, R7, R10.reuse ;  /* 0x0000000a07247220 */ /* 0x080fe20000410000 */
[----:B------:R-:W-:Y:S02]  /*8f00*/  HADD2.F32 R25, -RZ, R25.H1_H1 ;  /* 0x30000019ff197230 */ /* 0x000fe40000004100 */
[----:B------:R-:W-:Y:S02]  /*8f10*/  HADD2.F32 R6, -RZ, R24.H0_H0 ;  /* 0x20000018ff067230 */ /* 0x000fe40000004100 */
[C---:B------:R-:W-:Y:S01]  /*8f20*/  FFMA.FTZ R34, R3.reuse, R10, -R34 ;  /* 0x0000000a03227223 */ /* 0x040fe20000010822 */
[--C-:B------:R-:W-:Y:S02]  /*8f30*/  HADD2.F32 R7, -RZ, R38.reuse.H1_H1 ;  /* 0x30000026ff077230 */ /* 0x100fe40000004100 */
[----:B------:R-:W-:Y:S01]  /*8f40*/  FFMA.FTZ R36, R3, R20, R36 ;  /* 0x0000001403247223 */ /* 0x000fe20000010024 */
[----:B------:R-:W-:-:S02]  /*8f50*/  HADD2.F32 R3, -RZ, R38.H0_H0 ;  /* 0x20000026ff037230 */ /* 0x000fc40000004100 */
[----:B------:R-:W-:Y:S02]  /*8f60*/  HADD2.F32 R10, -RZ, R21.H0_H0 ;  /* 0x20000015ff0a7230 */ /* 0x000fe40000004100 */
[C---:B------:R-:W-:Y:S01]  /*8f70*/  FMUL.FTZ R40, R25.reuse, R30 ;  /* 0x0000001e19287220 */ /* 0x040fe20000410000 */
[----:B------:R-:W-:Y:S02]  /*8f80*/  HADD2.F32 R13, -RZ, R13.H1_H1 ;  /* 0x3000000dff0d7230 */ /* 0x000fe40000004100 */
[C---:B------:R-:W-:Y:S01]  /*8f90*/  FMUL.FTZ R21, R6.reuse, R7 ;  /* 0x0000000706157220 */ /* 0x040fe20000410000 */
[----:B------:R-:W-:Y:S02]  /*8fa0*/  HADD2.F32 R0, -RZ, R12.H0_H0 ;  /* 0x2000000cff007230 */ /* 0x000fe40000004100 */
[----:B------:R-:W-:Y:S01]  /*8fb0*/  FMUL.FTZ R6, R6, R3 ;  /* 0x0000000306067220 */ /* 0x000fe20000410000 */
[-C--:B------:R-:W-:Y:S01]  /*8fc0*/  FMUL.FTZ R20, R25, R10.reuse ;  /* 0x0000000a19147220 */ /* 0x080fe20000410000 */
[----:B------:R-:W-:Y:S01]  /*8fd0*/  FFMA.FTZ R25, R13, R10, -R40 ;  /* 0x0000000a0d197223 */ /* 0x000fe20000010828 */
[----:B------:R-:W-:-:S02]  /*8fe0*/  HADD2.F32 R8, -RZ, R26.H0_H0 ;  /* 0x2000001aff087230 */ /* 0x000fc40000004100 */
[C---:B------:R-:W-:Y:S01]  /*8ff0*/  FFMA.FTZ R21, R0.reuse, R3, -R21 ;  /* 0x0000000300157223 */ /* 0x040fe20000010815 */
[----:B------:R-:W-:Y:S02]  /*9000*/  HADD2.F32 R9, -RZ, R27.H0_H0 ;  /* 0x2000001bff097230 */ /* 0x000fe40000004100 */
[----:B------:R-:W-:Y:S01]  /*9010*/  FFMA.FTZ R10, R0, R7, R6 ;  /* 0x00000007000a7223 */ /* 0x000fe20000010006 */
[--C-:B------:R-:W-:Y:S02]  /*9020*/  HADD2.F32 R3, -RZ, R31.reuse.H0_H0 ;  /* 0x2000001fff037230 */ /* 0x100fe40000004100 */
[----:B------:R-:W-:Y:S02]  /*9030*/  HADD2.F32 R0, -RZ, R31.H1_H1 ;  /* 0x3000001fff007230 */ /* 0x000fe40000004100 */
[----:B------:R-:W-:Y:S01]  /*9040*/  FFMA.FTZ R13, R13, R30, R20 ;  /* 0x0000001e0d0d7223 */ /* 0x000fe20000010014 */
[----:B------:R-:W-:Y:S02]  /*9050*/  HADD2.F32 R4, -RZ, R14.H0_H0 ;  /* 0x2000000eff047230 */ /* 0x000fe40000004100 */
[----:B------:R-:W-:Y:S01]  /*9060*/  FMUL.FTZ R7, R8, R11 ;  /* 0x0000000b08077220 */ /* 0x000fe20000410000 */
[----:B------:R-:W-:-:S02]  /*9070*/  HADD2.F32 R5, -RZ, R15.H0_H0 ;  /* 0x2000000fff057230 */ /* 0x000fc40000004100 */
[-C--:B------:R-:W-:Y:S01]  /*9080*/  FMUL.FTZ R31, R8, R3.reuse ;  /* 0x00000003081f7220 */ /* 0x080fe20000410000 */
[C---:B------:R-:W-:Y:S01]  /*9090*/  FMUL.FTZ R30, R9.reuse, R32 ;  /* 0x00000020091e7220 */ /* 0x040fe20000410000 */
[----:B------:R-:W-:Y:S02]  /*90a0*/  HADD2.F32 R27, -RZ, R27.H1_H1 ;  /* 0x3000001bff1b7230 */ /* 0x000fe40000004100 */
[----:B------:R-:W-:Y:S01]  /*90b0*/  FMUL.FTZ R9, R9, R0 ;  /* 0x0000000009097220 */ /* 0x000fe20000410000 */
[----:B------:R-:W-:Y:S02]  /*90c0*/  HADD2.F32 R8, -RZ, R33.H0_H0 ;  /* 0x20000021ff087230 */ /* 0x000fe40000004100 */
[----:B------:R-:W-:Y:S02]  /*90d0*/  HADD2.F32 R6, -RZ, R41.H0_H0 ;  /* 0x20000029ff067230 */ /* 0x000fe40000004100 */
[----:B------:R-:W-:Y:S01]  /*90e0*/  FFMA.FTZ R20, R4, R3, -R7 ;  /* 0x0000000304147223 */ /* 0x000fe20000010807 */
[----:B------:R-:W-:-:S02]  /*90f0*/  HADD2.F32 R15, -RZ, R15.H1_H1 ;  /* 0x3000000fff0f7230 */ /* 0x000fc40000004100 */
[----:B------:R-:W-:Y:S01]  /*9100*/  FFMA.FTZ R31, R4, R11, R31 ;  /* 0x0000000b041f7223 */ /* 0x000fe2000001001f */
[----:B------:R-:W-:Y:S02]  /*9110*/  HADD2.F32 R24, -RZ, R24.H1_H1 ;  /* 0x30000018ff187230 */ /* 0x000fe40000004100 */
[C---:B------:R-:W-:Y:S01]  /*9120*/  FFMA.FTZ R30, R5.reuse, R0, -R30 ;  /* 0x00000000051e7223 */ /* 0x040fe2000001081e */
[----:B------:R-:W-:Y:S01]  /*9130*/  FFMA.FTZ R32, R5, R32, R9 ;  /* 0x0000002005207223 */ /* 0x000fe20000010009 */
[----:B------:R-:W-:Y:S02]  /*9140*/  HADD2.F32 R7, -RZ, R37.H0_H0 ;  /* 0x20000025ff077230 */ /* 0x000fe40000004100 */
[C---:B------:R-:W-:Y:S01]  /*9150*/  FMUL.FTZ R4, R27.reuse, R8 ;  /* 0x000000081b047220 */ /* 0x040fe20000410000 */
[----:B------:R-:W-:Y:S02]  /*9160*/  HADD2.F32 R26, -RZ, R26.H1_H1 ;  /* 0x3000001aff1a7230 */ /* 0x000fe40000004100 */
[----:B------:R-:W-:Y:S01]  /*9170*/  FMUL.FTZ R0, R27, R6 ;  /* 0x000000061b007220 */ /* 0x000fe20000410000 */
[----:B------:R-:W-:-:S02]  /*9180*/  HADD2.F32 R3, -RZ, R43.H0_H0 ;  /* 0x2000002bff037230 */ /* 0x000fc40000004100 */
[----:B------:R-:W-:Y:S02]  /*9190*/  HADD2.F32 R9, -RZ, R35.H0_H0 ;  /* 0x20000023ff097230 */ /* 0x000fe40000004100 */
[----:B------:R-:W-:Y:S02]  /*91a0*/  HADD2.F32 R5, -RZ, R42.H0_H0 ;  /* 0x2000002aff057230 */ /* 0x000fe40000004100 */
[C---:B------:R-:W-:Y:S01]  /*91b0*/  FFMA.FTZ R27, R15.reuse, R6, -R4 ;  /* 0x000000060f1b7223 */ /* 0x040fe20000010804 */
[----:B------:R-:W-:Y:S02]  /*91c0*/  HADD2.F32 R12, -RZ, R12.H1_H1 ;  /* 0x3000000cff0c7230 */ /* 0x000fe40000004100 */
[----:B------:R-:W-:Y:S01]  /*91d0*/  FFMA.FTZ R33, R15, R8, R0 ;  /* 0x000000080f217223 */ /* 0x000fe20000010000 */
[----:B------:R-:W-:Y:S02]  /*91e0*/  HADD2.F32 R14, -RZ, R14.H1_H1 ;  /* 0x3000000eff0e7230 */ /* 0x000fe40000004100 */
        /* <DEDUP_REMOVED lines=18> */
.L_x_1663:
[----:B------:R-:W-:Y:S05]  /*9310*/  BSYNC B0 ;  /* 0x0000000000007941 */ /* 0x000fea0003800000 */
.L_x_1649:
[----:B------:R-:W-:Y:S01]  /*9320*/  @!PT LDS RZ, [RZ] ;  /* 0x00000000fffff984 */ /* 0x000fe20000000800 */
[----:B------:R-:W-:Y:S01]  /*9330*/  @!PT LDS RZ, [RZ] ;  /* 0x00000000fffff984 */ /* 0x000fe20000000800 */
[----:B------:R-:W-:Y:S01]  /*9340*/  @!PT LDS RZ, [RZ] ;  /* 0x00000000fffff984 */ /* 0x000fe20000000800 */
[----:B------:R-:W-:Y:S01]  /*9350*/  @!PT LDS RZ, [RZ] ;  /* 0x00000000fffff984 */ /* 0x000fe20000000800 */
[----:B------:R3:W-:Y:S06]  /*9360*/  MEMBAR.ALL.CTA ;  /* 0x0000000000007992 */ /* 0x0007ec0000008000 */
[----:B---3--:R-:W3:Y:S01]  /*9370*/  FENCE.VIEW.ASYNC.S ;  /* 0x00000000000073c6 */ /* 0x008ee20000000000 */
[----:B------:R-:W-:Y:S05]  /*9380*/  WARPSYNC.ALL ;  /* 0x0000000000007948 */ /* 0x000fea0003800000 */
[----:B---3--:R-:W-:Y:S06]  /*9390*/  BAR.SYNC.DEFER_BLOCKING 0xd, 0x180 ;  /* 0x0346000000007b1d */ /* 0x008fec0000010000 */
.L_x_1646:
[----:B-1----:R-:W-:-:S04]  /*93a0*/  MOV R0, UR39 ;  /* 0x0000002700007c02 */ /* 0x002fc80008000f00 */
[----:B------:R-:W-:-:S13]  /*93b0*/  ISETP.NE.AND P0, PT, R0, 0x3, PT ;  /* 0x000000030000780c */ /* 0x000fda0003f05270 */
[----:B------:R-:W-:Y:S05]  /*93c0*/  @!P0 BRA `(.L_x_1673) ;  /* 0x0000000000048947 */ /* 0x000fea0003800000 */
[----:B------:R-:W-:Y:S01]  /*93d0*/  BPT.TRAP 0x1 ;  /* 0x000000040000795c */ /* 0x000fe20000300000 */
.L_x_1673:
[----:B------:R-:W-:Y:S01]  /*93e0*/  IMAD R0, R19, 0x8, R2 ;  /* 0x0000000813007824 */ /* 0x000fe200078e0202 */
[----:B0-2---:R-:W-:-:S04]  /*93f0*/  SHF.L.U32 R5, R154, 0x1f, RZ ;  /* 0x0000001f9a057819 */ /* 0x005fc800000006ff */
[----:B------:R0:W1:Y:S01]  /*9400*/  SYNCS.PHASECHK.TRANS64.TRYWAIT P1, [R0+URZ+0x16830], R5 ;  /* 0x01683005000075a7 */ /* 0x000062000802017f */
[----:B------:R-:W-:Y:S05]  /*9410*/  @!P0 BRA `(.L_x_1674) ;  /* 0x0000000000048947 */ /* 0x000fea0003800000 */
[----:B------:R-:W-:Y:S01]  /*9420*/  BPT.TRAP 0x1 ;  /* 0x000000040000795c */ /* 0x000fe20000300000 */
.L_x_1674:
[----:B---3--:R-:W-:Y:S01]  /*9430*/  VIADD R3, R2, 0xe400 ;  /* 0x0000e40002037836 */ /* 0x008fe20000000000 */
[----:B------:R-:W-:Y:S01]  /*9440*/  LOP3.LUT R6, R28, 0x10000, RZ, 0xfc, !PT ;  /* 0x000100001c067812 */ /* 0x000fe200078efcff */
[----:B------:R-:W-:-:S03]  /*9450*/  IMAD.MOV.U32 R7, RZ, RZ, 0x40000040 ;  /* 0x40000040ff077424 */ /* 0x000fc600078e00ff */
[----:B------:R-:W-:-:S04]  /*9460*/  SHF.R.U32.HI R3, RZ, 0x4, R3 ;  /* 0x00000004ff037819 */ /* 0x000fc80000011603 */
[----:B------:R-:W-:-:S04]  /*9470*/  LOP3.LUT R3, R3, 0x3fff, RZ, 0xc0, !PT ;  /* 0x00003fff03037812 */ /* 0x000fc800078ec0ff */
[----:B------:R-:W-:-:S05]  /*9480*/  LOP3.LUT R3, R3, 0x10000, RZ, 0xfc, !PT ;  /* 0x0001000003037812 */ /* 0x000fca00078efcff */
[----:B------:R2:W-:Y:S01]  /*9490*/  STL [R1+0x2c], R3 ;  /* 0x00002c0301007387 */ /* 0x0005e20000100800 */
[----:B-1----:R-:W-:Y:S05]  /*94a0*/  @P1 BRA `(.L_x_1675) ;  /* 0x0000000000081947 */ /* 0x002fea0003800000 */
[----:B------:R-:W1:Y:S02]  /*94b0*/  SYNCS.PHASECHK.TRANS64.TRYWAIT P1, [R0+URZ+0x16830], R5 ;  /* 0x01683005000075a7 */ /* 0x000e64000802017f */
[----:B-1----:R-:W-:Y:S05]  /*94c0*/  @!P1 BRA `(.L_x_1676) ;  /* 0x0000017c007c9947 */ /* 0x002fea0003800000 */
.L_x_1675:
[----:B--2---:R-:W2:Y:S01]  /*94d0*/  LDL R3, [R1+0x2c] ;  /* 0x00002c0001037983 */ /* 0x004ea20000100800 */
[----:B01----:R-:W-:Y:S01]  /*94e0*/  IMAD.MOV.U32 R5, RZ, RZ, 0x40000040 ;  /* 0x40000040ff057424 */ /* 0x003fe200078e00ff */
[----:B------:R-:W-:Y:S05]  /*94f0*/  WARPSYNC.ALL ;  /* 0x0000000000007948 */ /* 0x000fea0003800000 */
[C---:B------:R-:W-:Y:S01]  /*9500*/  R2UR UR4, R6.reuse ;  /* 0x00000000060472ca */ /* 0x040fe200000e0000 */
[----:B----45:R-:W-:Y:S01]  /*9510*/  WARPGROUP.ARRIVE ;  /* 0x00000000000079c5 */ /* 0x030fe20000000000 */
[----:B------:R-:W-:Y:S01]  /*9520*/  R2UR UR5, R7 ;  /* 0x00000000070572ca */ /* 0x000fe200000e0000 */
[C---:B------:R-:W-:Y:S01]  /*9530*/  VIADD R12, R6.reuse, 0x2 ;  /* 0x00000002060c7836 */ /* 0x040fe20000000000 */
[----:B------:R-:W-:Y:S01]  /*9540*/  R2UR UR7, R5 ;  /* 0x00000000050772ca */ /* 0x000fe200000e0000 */
[----:B------:R-:W-:Y:S01]  /*9550*/  IMAD.MOV.U32 R9, RZ, RZ, 0x40000040 ;  /* 0x40000040ff097424 */ /* 0x000fe200078e00ff */
[----:B------:R-:W-:Y:S01]  /*9560*/  MOV R13, 0x40000040 ;  /* 0x40000040000d7802 */ /* 0x000fe20000000f00 */
[----:B------:R-:W-:-:S02]  /*9570*/  VIADD R10, R6, 0x4 ;  /* 0x00000004060a7836 */ /* 0x000fc40000000000 */
[----:B------:R-:W-:Y:S02]  /*9580*/  IMAD.MOV.U32 R11, RZ, RZ, 0x40000040 ;  /* 0x40000040ff0b7424 */ /* 0x000fe400078e00ff */
[----:B------:R-:W-:Y:S01]  /*9590*/  IMAD.MOV.U32 R5, RZ, RZ, 0x40000040 ;  /* 0x40000040ff057424 */ /* 0x000fe200078e00ff */
[----:B------:R0:W-:Y:S04]  /*95a0*/  STL.64 [R1+0x18], R12 ;  /* 0x0000180c01007387 */ /* 0x0001e80000100a00 */
[----:B------:R0:W-:Y:S01]  /*95b0*/  STL.64 [R1+0x10], R10 ;  /* 0x0000100a01007387 */ /* 0x0001e20000100a00 */
[----:B--2---:R-:W-:-:S04]  /*95c0*/  IMAD R4, R19, 0x400, R3 ;  /* 0x0000040013047824 */ /* 0x004fc800078e0203 */
[C---:B------:R-:W-:Y:S01]  /*95d0*/  VIADD R8, R4.reuse, 0x2 ;  /* 0x0000000204087836 */ /* 0x040fe20000000000 */
[----:B------:R-:W-:-:S13]  /*95e0*/  R2UR UR6, R4 ;  /* 0x00000000040672ca */ /* 0x000fda00000e0000 */
[----:B------:R-:W-:Y:S01]  /*95f0*/  HGMMA.64x128x16.F32 R24, gdesc[UR4], RZ, !UPT, gsb0 ;  /* 0x01e00000041879f0 */ /* 0x000fe2000c0008ff */
[----:B------:R-:W-:Y:S02]  /*9600*/  R2UR UR4, R12 ;  /* 0x000000000c0472ca */ /* 0x000fe400000e0000 */
[----:B------:R-:W-:Y:S02]  /*9610*/  R2UR UR5, R13 ;  /* 0x000000000d0572ca */ /* 0x000fe400000e0000 */
[----:B------:R-:W-:Y:S01]  /*9620*/  R2UR UR6, R8 ;  /* 0x00000000080672ca */ /* 0x000fe200000e0000 */
[C---:B------:R-:W-:Y:S01]  /*9630*/  VIADD R8, R4.reuse, 0x4 ;  /* 0x0000000404087836 */ /* 0x040fe20000000000 */
[----:B------:R-:W-:Y:S01]  /*9640*/  R2UR UR7, R9 ;  /* 0x00000000090772ca */ /* 0x000fe200000e0000 */
[----:B------:R-:W-:Y:S02]  /*9650*/  IMAD.MOV.U32 R9, RZ, RZ, 0x40000040 ;  /* 0x40000040ff097424 */ /* 0x000fe400078e00ff */
[----:B------:R-:W-:Y:S01]  /*9660*/  VIADD R4, R4, 0x6 ;  /* 0x0000000604047836 */ /* 0x000fe20000000000 */
[----:B------:R-:W-:-:S02]  /*9670*/  WARPGROUP.DEPBAR.LE gsb0, 0x0 ;  /* 0x00008000000079c5 */ /* 0x000fc40000010000 */
[----:B------:R-:W-:-:S07]  /*9680*/  WARPGROUP.ARRIVE ;  /* 0x00000000000079c5 */ /* 0x000fce0000000000 */
[----:B------:R-:W-:Y:S01]  /*9690*/  HGMMA.64x128x16.F32 R24, gdesc[UR4], R24, gsb0 ;  /* 0x01e00000041879f0 */ /* 0x000fe20008000818 */
[----:B------:R-:W-:Y:S02]  /*96a0*/  R2UR UR4, R10 ;  /* 0x000000000a0472ca */ /* 0x000fe400000e0000 */
[----:B------:R-:W-:Y:S02]  /*96b0*/  R2UR UR5, R11 ;  /* 0x000000000b0572ca */ /* 0x000fe400000e0000 */
[----:B------:R-:W-:Y:S01]  /*96c0*/  R2UR UR6, R8 ;  /* 0x00000000080672ca */ /* 0x000fe200000e0000 */
[----:B------:R-:W-:Y:S01]  /*96d0*/  VIADD R8, R6, 0x6 ;  /* 0x0000000606087836 */ /* 0x000fe20000000000 */
[----:B------:R-:W-:Y:S02]  /*96e0*/  R2UR UR7, R9 ;  /* 0x00000000090772ca */ /* 0x000fe400000e0000 */
[----:B------:R-:W-:Y:S01]  /*96f0*/  MOV R9, 0x40000040 ;  /* 0x4000004000097802 */ /* 0x000fe20000000f00 */
[----:B------:R-:W-:-:S02]  /*9700*/  WARPGROUP.DEPBAR.LE gsb0, 0x0 ;  /* 0x00008000000079c5 */ /* 0x000fc40000010000 */
[----:B------:R-:W-:-:S08]  /*9710*/  WARPGROUP.ARRIVE ;  /* 0x00000000000079c5 */ /* 0x000fd00000000000 */
        /* <DEDUP_REMOVED lines=11> */
.L_x_1677:
[----:B------:R-:W2:Y:S01]  /*97d0*/  LDL R4, [R1+0x30] ;  /* 0x0000300001047983 */ /* 0x000ea20000100800 */
[----:B------:R-:W0:Y:S01]  /*97e0*/  LDC R93, c[0x0][0x448] ;  /* 0x00011200ff5d7b82 */ /* 0x000e220000000800 */
[----:B------:R-:W-:Y:S02]  /*97f0*/  ULDC UR4, c[0x0][0x9d8] ;  /* 0x0002760000047ab9 */ /* 0x000fe40000000800 */
[----:B------:R-:W2:Y:S04]  /*9800*/  LDL R92, [R1+0x20] ;  /* 0x00002000015c7983 */ /* 0x000ea80000100800 */
[----:B------:R-:W3:Y:S01]  /*9810*/  LDL R94, [R1] ;  /* 0x00000000015e7983 */ /* 0x000ee20000100800 */
[----:B------:R-:W-:Y:S01]  /*9820*/  VIADD R0, R0, 0x16840 ;  /* 0x0001684000007836 */ /* 0x000fe20000000000 */
[----:B------:R-:W-:Y:S01]  /*9830*/  LOP3.LUT R23, R23, 0xfffffff7, RZ, 0xc0, !PT ;  /* 0xfffffff717177812 */ /* 0x000fe200078ec0ff */
[----:B------:R-:W-:Y:S01]  /*9840*/  ULDC UR31, c[0x0][0x9dc] ;  /* 0x00027700001f7ab9 */ /* 0x000fe20000000800 */
[----:B0-----:R-:W-:Y:S01]  /*9850*/  ISETP.NE.AND P1, PT, R93, 0x1, PT ;  /* 0x000000015d00780c */ /* 0x001fe20003f25270 */
[----:B------:R-:W-:-:S12]  /*9860*/  FMUL.FTZ R13, R24, UR4 ;  /* 0x00000004180d7c20 */ /* 0x000fd80008410000 */
[----:B------:R-:W0:Y:S01]  /*9870*/  @P1 LDC R5, c[0x0][0x44c] ;  /* 0x00011300ff051b82 */ /* 0x000e220000000800 */
[----:B------:R-:W-:-:S07]  /*9880*/  FMUL.FTZ R24, R29, UR4 ;  /* 0x000000041d187c20 */ /* 0x000fce0008410000 */
[----:B------:R-:W1:Y:S01]  /*9890*/  @P1 LDC R11, c[0x0][0x450] ;  /* 0x00011400ff0b1b82 */ /* 0x000e620000000800 */
        /* <DEDUP_REMOVED lines=61> */
[----:B------:R-:W-:Y:S01]  /*9c70*/  @P1 LOP3.LUT R23, R23, 0x8, RZ, 0xfc, !PT ;  /* 0x0000000817171812 */ /* 0x000fe200078efcff */
[----:B------:R-:W4:Y:S01]  /*9c80*/  MUFU.TANH R13, R13 ;  /* 0x0000000d000d7308 */ /* 0x000f220000002400 */
[----:B------:R-:W-:Y:S01]  /*9c90*/  ULOP3.LUT UR31, URZ, UR31, URZ, 0x33, !UPT ;  /* 0x0000001f3f1f7292 */ /* 0x000fe2000f8e333f */
[----:B------:R-:W-:-:S06]  /*9ca0*/  FMUL.FTZ R86, R86, UR4 ;  /* 0x0000000456567c20 */ /* 0x000fcc0008410000 */
        /* <DEDUP_REMOVED lines=19> */
[----:B--2---:R-:W-:-:S04]  /*9de0*/  IMAD.IADD R80, R4, 0x1, R92 ;  /* 0x0000000104507824 */ /* 0x004fc800078e025c */
[----:B0-----:R-:W-:-:S05]  /*9df0*/  @P1 IMAD.HI.U32 R4, R80, R5, RZ ;  /* 0x0000000550041227 */ /* 0x001fca00078e00ff */
[----:B-1----:R-:W-:Y:S02]  /*9e00*/  @P1 SHF.R.U32.HI R80, RZ, R11, R4 ;  /* 0x0000000bff501219 */ /* 0x002fe40000011604 */
[----:B------:R-:W0:Y:S01]  /*9e10*/  LDC.64 R10, c[0x0][0x9e0] ;  /* 0x00027800ff0a7b82 */ /* 0x000e220000000a00 */
[----:B------:R-:W-:Y:S02]  /*9e20*/  IMAD.MOV.U32 R4, RZ, RZ, -0x80 ;  /* 0xffffff80ff047424 */ /* 0x000fe400078e00ff */
[----:B------:R-:W-:Y:S01]  /*9e30*/  IMAD.U32 R5, RZ, RZ, UR38 ;  /* 0x00000026ff057e24 */ /* 0x000fe2000f8e00ff */
[----:B------:R-:W1:Y:S01]  /*9e40*/  SHFL.IDX PT, R91, R80, RZ, 0x1c1f ;  /* 0x001c1fff505b7589 */ /* 0x000e6200000e0000 */
[----:B------:R-:W-:-:S03]  /*9e50*/  IMAD R81, R89, R4, 0x80 ;  /* 0x0000008059517424 */ /* 0x000fc600078e0204 */
[----:B------:R-:W-:Y:S01]  /*9e60*/  PRMT R4, R5, 0x654, R0 ;  /* 0x0000065405047816 */ /* 0x000fe20000000000 */
[----:B------:R-:W-:Y:S01]  /*9e70*/  VIADD R5, R81, 0x1 ;  /* 0x0000000151057836 */ /* 0x000fe20000000000 */
[----:B------:R-:W2:Y:S01]  /*9e80*/  MUFU.TANH R39, R39 ;  /* 0x0000002700277308 */ /* 0x000ea20000002400 */
[----:B------:R-:W-:-:S07]  /*9e90*/  IMAD.IADD R90, R156, 0x1, R81 ;  /* 0x000000019c5a7824 */ /* 0x000fce00078e0251 */
[----:B------:R-:W0:Y:S01]  /*9ea0*/  MUFU.TANH R40, R40 ;  /* 0x0000002800287308 */ /* 0x000e220000002400 */
[----:B---3--:R-:W-:-:S07]  /*9eb0*/  IMAD R5, R94, -0x2, R5 ;  /* 0xfffffffe5e057824 */ /* 0x008fce00078e0205 */
[----:B------:R-:W3:Y:S01]  /*9ec0*/  MUFU.TANH R37, R37 ;  /* 0x0000002500257308 */ /* 0x000ee20000002400 */
[----:B0-----:R-:W-:Y:S01]  /*9ed0*/  ISETP.GE.AND P1, PT, R11, 0x1, PT ;  /* 0x000000010b00780c */ /* 0x001fe20003f26270 */
[----:B------:R0:W-:Y:S01]  /*9ee0*/  SYNCS.ARRIVE.TRANS64.RED.A1T0 RZ, [R4+URZ], RZ ;  /* 0x000000ff04ff79a7 */ /* 0x0001e2000810043f */
[----:B------:R-:W-:-:S05]  /*9ef0*/  IADD3 R5, -R155, R5, R156 ;  /* 0x000000059b057210 */ /* 0x000fca0007ffe19c */
[----:B------:R-:W0:Y:S01]  /*9f00*/  MUFU.TANH R38, R38 ;  /* 0x0000002600267308 */ /* 0x000e220000002400 */
[----:B------:R-:W-:-:S07]  /*9f10*/  IMAD R90, R94, -0x2, R90 ;  /* 0xfffffffe5e5a7824 */ /* 0x000fce00078e025a */
[----:B------:R-:W0:Y:S01]  /*9f20*/  MUFU.TANH R43, R43 ;  /* 0x0000002b002b7308 */ /* 0x000e220000002400 */
[----:B------:R-:W-:-:S07]  /*9f30*/  IMAD.IADD R85, R5, 0x1, R10 ;  /* 0x0000000105557824 */ /* 0x000fce00078e020a */
        /* <DEDUP_REMOVED lines=38> */
[----:B------:R-:W-:-:S07]  /*a1a0*/  LOP3.LUT R23, R23, 0xfffffffb, RZ, 0xc0, !PT ;  /* 0xfffffffb17177812 */ /* 0x000fce00078ec0ff */
[----:B------:R5:W0:Y:S01]  /*a1b0*/  MUFU.TANH R0, R86 ;  /* 0x0000005600007308 */ /* 0x000a220000002400 */
[----:B------:R-:W-:Y:S02]  /*a1c0*/  @P1 LOP3.LUT R23, R23, 0x4, RZ, 0xfc, !PT ;  /* 0x0000000417171812 */ /* 0x000fe400078efcff */
[----:B------:R-:W-:Y:S02]  /*a1d0*/  LEA R78, R89, 0xffffff80, 0x7 ;  /* 0xffffff80594e7811 */ /* 0x000fe400078e38ff */
[----:B-----5:R-:W-:Y:S02]  /*a1e0*/  IADD3 R86, R5, UR31, RZ ;  /* 0x0000001f05567c10 */ /* 0x020fe4000fffe0ff */
[----:B-1----:R-:W-:-:S03]  /*a1f0*/  VIADDMNMX R84, R91, R85, R90, PT ;  /* 0x000000555b547246 */ /* 0x002fc6000380015a */
[----:B------:R-:W-:Y:S01]  /*a200*/  IMAD.IADD R83, R86, 0x1, R91 ;  /* 0x0000000156537824 */ /* 0x000fe200078e025b */
[----:B--234-:R-:W-:Y:S06]  /*a210*/  @!P1 BRA `(.L_x_1678) ;  /* 0x0000000000509947 */ /* 0x01cfec0003800000 */
[----:B------:R-:W-:Y:S01]  /*a220*/  IADD3 R87, -R155, R156, R91 ;  /* 0x0000009c9b577210 */ /* 0x000fe20007ffe15b */
[----:B------:R-:W-:Y:S03]  /*a230*/  BSSY B0, `(.L_x_1679) ;  /* 0x000000e000007945 */ /* 0x000fe60003800000 */
[----:B------:R-:W-:-:S13]  /*a240*/  ISETP.GT.AND P1, PT, R87, -0x1, PT ;  /* 0xffffffff5700780c */ /* 0x000fda0003f24270 */
[----:B------:R-:W-:Y:S05]  /*a250*/  @P1 BRA `(.L_x_1680) ;  /* 0x00000000001c1947 */ /* 0x000fea0003800000 */
[----:B------:R-:W-:Y:S02]  /*a260*/  ISETP.NE.AND P1, PT, R11, 0x1, PT ;  /* 0x000000010b00780c */ /* 0x000fe40003f25270 */
[----:B------:R-:W-:-:S11]  /*a270*/  LOP3.LUT R87, RZ, R87, RZ, 0x33, !PT ;  /* 0x00000057ff577212 */ /* 0x000fd600078e33ff */
[----:B0-----:R-:W0:Y:S02]  /*a280*/  @P1 LDC.64 R4, c[0x0][0x9e8] ;  /* 0x00027a00ff041b82 */ /* 0x001e240000000a00 */
[----:B0-----:R-:W-:-:S05]  /*a290*/  @P1 IMAD.HI.U32 R4, R87, R4, RZ ;  /* 0x0000000457041227 */ /* 0x001fca00078e00ff */
[----:B------:R-:W-:-:S04]  /*a2a0*/  @P1 SHF.R.U32.HI R87, RZ, R5, R4 ;  /* 0x00000005ff571219 */ /* 0x000fc80000011604 */
[----:B------:R-:W-:Y:S01]  /*a2b0*/  LOP3.LUT R87, RZ, R87, RZ, 0x33, !PT ;  /* 0x00000057ff577212 */ /* 0x000fe200078e33ff */
[----:B------:R-:W-:Y:S06]  /*a2c0*/  BRA `(.L_x_1681) ;  /* 0x0000000000107947 */ /* 0x000fec0003800000 */
.L_x_1680:
[----:B------:R-:W-:-:S13]  /*a2d0*/  ISETP.NE.AND P1, PT, R11, 0x1, PT ;  /* 0x000000010b00780c */ /* 0x000fda0003f25270 */
[----:B0-----:R-:W0:Y:S02]  /*a2e0*/  @P1 LDC.64 R4, c[0x0][0x9e8] ;  /* 0x00027a00ff041b82 */ /* 0x001e240000000a00 */
[----:B0-----:R-:W-:-:S05]  /*a2f0*/  @P1 IMAD.HI.U32 R4, R87, R4, RZ ;  /* 0x0000000457041227 */ /* 0x001fca00078e00ff */
[----:B------:R-:W-:-:S07]  /*a300*/  @P1 SHF.R.U32.HI R87, RZ, R5, R4 ;  /* 0x00000005ff571219 */ /* 0x000fce0000011604 */
.L_x_1681:
[----:B------:R-:W-:Y:S05]  /*a310*/  BSYNC B0 ;  /* 0x0000000000007941 */ /* 0x000fea0003800000 */
.L_x_1679:
[----:B------:R-:W-:-:S04]  /*a320*/  IMAD R87, R87, R11, -R78 ;  /* 0x0000000b57577224 */ /* 0x000fc800078e0a4e */
[----:B------:R-:W-:-:S05]  /*a330*/  IMAD R4, R94, -0x2, R87 ;  /* 0xfffffffe5e047824 */ /* 0x000fca00078e0257 */
[----:B------:R-:W-:Y:S02]  /*a340*/  VIMNMX R83, R83, R4, !PT ;  /* 0x0000000453537248 */ /* 0x000fe40007fe0100 */
[----:B------:R-:W-:-:S07]  /*a350*/  VIADDMNMX R84, R4, R11, R84, PT ;  /* 0x0000000b04547246 */ /* 0x000fce0003800154 */
.L_x_1678:
[C---:B------:R-:W-:Y:S02]  /*a360*/  ISETP.GE.AND P1, PT, R81.reuse, 0x2, PT ;  /* 0x000000025100780c */ /* 0x040fe40003f26270 */
[----:B------:R-:W-:Y:S02]  /*a370*/  ISETP.GE.AND P6, PT, R81, 0x9, PT ;  /* 0x000000095100780c */ /* 0x000fe40003fc6270 */
[----:B------:R-:W-:Y:S02]  /*a380*/  ISETP.GT.AND P2, PT, R83, 0x1, !P1 ;  /* 0x000000015300780c */ /* 0x000fe40004f44270 */
[----:B------:R-:W-:Y:S02]  /*a390*/  ISETP.GE.AND P3, PT, R81, 0xa, PT ;  /* 0x0000000a5100780c */ /* 0x000fe40003f66270 */
[----:B------:R-:W-:Y:S02]  /*a3a0*/  ISETP.LT.OR P2, PT, R84, 0x2, P2 ;  /* 0x000000025400780c */ /* 0x000fe40001741670 */
[----:B------:R-:W-:-:S02]  /*a3b0*/  LOP3.LUT R23, R23, 0xfffffffe, RZ, 0xc0, !PT ;  /* 0xfffffffe17177812 */ /* 0x000fc400078ec0ff */
[----:B------:R-:W-:Y:S02]  /*a3c0*/  FSEL R14, R14, -INF , !P2 ;  /* 0xff8000000e0e7808 */ /* 0x000fe40005000000 */
[----:B------:R-:W-:Y:S02]  /*a3d0*/  ISETP.GT.AND P2, PT, R83, 0x8, !P6 ;  /* 0x000000085300780c */ /* 0x000fe40007744270 */
[----:B------:R-:W-:Y:S02]  /*a3e0*/  ISETP.GE.AND P5, PT, R81, 0x1, PT ;  /* 0x000000015100780c */ /* 0x000fe40003fa6270 */
[----:B------:R-:W-:Y:S02]  /*a3f0*/  ISETP.LT.OR P2, PT, R84, 0x9, P2 ;  /* 0x000000095400780c */ /* 0x000fe40001741670 */
[----:B------:R-:W-:Y:S02]  /*a400*/  @P3 LOP3.LUT R23, R23, 0x1, RZ, 0xfc, !PT ;  /* 0x0000000117173812 */ /* 0x000fe400078efcff */
[----:B------:R-:W-:-:S02]  /*a410*/  FSEL R21, R21, -INF , !P2 ;  /* 0xff80000015157808 */ /* 0x000fc40005000000 */
[----:B------:R-:W-:Y:S02]  /*a420*/  ISETP.GT.AND P2, PT, R83, 0x9, !P3 ;  /* 0x000000095300780c */ /* 0x000fe40005f44270 */
        /* <DEDUP_REMOVED lines=57> */
[----:B0-----:R-:W-:Y:S02]  /*a7c0*/  FSEL R43, R43, -INF , !P2 ;  /* 0xff8000002b2b7808 */ /* 0x001fe40005000000 */
        /* <DEDUP_REMOVED lines=103> */
[----:B------:R-:W-:-:S04]  /*ae40*/  ISETP.GT.AND P4, PT, R83, RZ, !P5 ;  /* 0x000000ff5300720c */ /* 0x000fc80006f84270 */
[----:B------:R-:W-:-:S04]  /*ae50*/  ISETP.LT.OR P4, PT, R84, 0x1, P4 ;  /* 0x000000015400780c */ /* 0x000fc80002781670 */
[----:B------:R-:W-:Y:S02]  /*ae60*/  FSEL R13, R13, -INF , !P4 ;  /* 0xff8000000d0d7808 */ /* 0x000fe40006000000 */
[----:B------:R-:W-:Y:S02]  /*ae70*/  ISETP.GE.AND P4, PT, R81, 0x7a, PT ;  /* 0x0000007a5100780c */ /* 0x000fe40003f86270 */
[----:B------:R-:W0:Y:S11]  /*ae80*/  SHFL.IDX PT, R81, R80, 0x1, 0x1c1f ;  /* 0x003c1f0050517f89 */ /* 0x000e3600000e0000 */
[----:B------:R-:W-:-:S02]  /*ae90*/  @P4 LOP3.LUT R23, R23, 0x10000000, RZ, 0xfc, !PT ;  /* 0x1000000017174812 */ /* 0x000fc400078efcff */
[----:B------:R-:W-:-:S04]  /*aea0*/  ISETP.GT.AND P4, PT, R83, 0x79, !P4 ;  /* 0x000000795300780c */ /* 0x000fc80006784270 */
[----:B------:R-:W-:-:S04]  /*aeb0*/  ISETP.LT.OR P4, PT, R84, 0x7a, P4 ;  /* 0x0000007a5400780c */ /* 0x000fc80002781670 */
[----:B------:R-:W-:Y:S02]  /*aec0*/  FSEL R82, R82, -INF , !P4 ;  /* 0xff80000052527808 */ /* 0x000fe40006000000 */
[----:B------:R-:W-:Y:S01]  /*aed0*/  ISETP.GE.AND P4, PT, R11, 0x1, PT ;  /* 0x000000010b00780c */ /* 0x000fe20003f86270 */
[----:B0-----:R-:W-:Y:S01]  /*aee0*/  IMAD.IADD R86, R86, 0x1, R81 ;  /* 0x0000000156567824 */ /* 0x001fe200078e0251 */
[----:B------:R-:W-:-:S11]  /*aef0*/  VIADDMNMX R90, R81, R85, R90, PT ;  /* 0x00000055515a7246 */ /* 0x000fd6000380015a */
[----:B------:R-:W-:Y:S05]  /*af00*/  @!P4 BRA `(.L_x_1682) ;  /* 0x000000000050c947 */ /* 0x000fea0003800000 */
[----:B------:R-:W-:Y:S01]  /*af10*/  IADD3 R81, -R155, R156, R81 ;  /* 0x0000009c9b517210 */ /* 0x000fe20007ffe151 */
[----:B------:R-:W-:Y:S03]  /*af20*/  BSSY B0, `(.L_x_1683) ;  /* 0x000000e000007945 */ /* 0x000fe60003800000 */
[----:B------:R-:W-:-:S13]  /*af30*/  ISETP.GT.AND P4, PT, R81, -0x1, PT ;  /* 0xffffffff5100780c */ /* 0x000fda0003f84270 */
        /* <DEDUP_REMOVED lines=8> */
.L_x_1684:
[----:B------:R-:W-:-:S13]  /*afc0*/  ISETP.NE.AND P4, PT, R11, 0x1, PT ;  /* 0x000000010b00780c */ /* 0x000fda0003f85270 */
[----:B------:R-:W0:Y:S02]  /*afd0*/  @P4 LDC.64 R4, c[0x0][0x9e8] ;  /* 0x00027a00ff044b82 */ /* 0x000e240000000a00 */
[----:B0-----:R-:W-:-:S05]  /*afe0*/  @P4 IMAD.HI.U32 R4, R81, R4, RZ ;  /* 0x0000000451044227 */ /* 0x001fca00078e00ff */
[----:B------:R-:W-:-:S07]  /*aff0*/  @P4 SHF.R.U32.HI R81, RZ, R5, R4 ;  /* 0x00000005ff514219 */ /* 0x000fce0000011604 */
.L_x_1685:
[----:B------:R-:W-:Y:S05]  /*b000*/  BSYNC B0 ;  /* 0x0000000000007941 */ /* 0x000fea0003800000 */
.L_x_1683:
[----:B------:R-:W-:-:S04]  /*b010*/  IMAD R78, R81, R11, -R78 ;  /* 0x0000000b514e7224 */ /* 0x000fc800078e0a4e */
[----:B------:R-:W-:-:S05]  /*b020*/  IMAD R5, R94, -0x2, R78 ;  /* 0xfffffffe5e057824 */ /* 0x000fca00078e024e */
[----:B------:R-:W-:Y:S02]  /*b030*/  VIMNMX R86, R86, R5, !PT ;  /* 0x0000000556567248 */ /* 0x000fe40007fe0100 */
[----:B------:R-:W-:-:S07]  /*b040*/  VIADDMNMX R90, R5, R11, R90, PT ;  /* 0x0000000b055a7246 */ /* 0x000fce000380015a */
.L_x_1682:
[C---:B------:R-:W-:Y:S01]  /*b050*/  ISETP.GT.AND P1, PT, R86.reuse, 0x1, !P1 ;  /* 0x000000015600780c */ /* 0x040fe20004f24270 */
[----:B------:R-:W-:Y:S01]  /*b060*/  ULDC UR30, c[0x0][0x988] ;  /* 0x00026200001e7ab9 */ /* 0x000fe20000000800 */
[----:B------:R-:W-:Y:S02]  /*b070*/  ISETP.GT.AND P6, PT, R86, 0x8, !P6 ;  /* 0x000000085600780c */ /* 0x000fe400077c4270 */
[C---:B------:R-:W-:Y:S02]  /*b080*/  ISETP.LT.OR P1, PT, R90.reuse, 0x2, P1 ;  /* 0x000000025a00780c */ /* 0x040fe40000f21670 */
[----:B------:R-:W-:Y:S02]  /*b090*/  ISETP.LT.OR P6, PT, R90, 0x9, P6 ;  /* 0x000000095a00780c */ /* 0x000fe400037c1670 */
[----:B------:R-:W-:Y:S02]  /*b0a0*/  FSEL R12, R12, -INF , !P1 ;  /* 0xff8000000c0c7808 */ /* 0x000fe40004800000 */
[----:B------:R-:W-:-:S02]  /*b0b0*/  LOP3.LUT P1, RZ, R23, 0x1, RZ, 0xc0, !PT ;  /* 0x0000000117ff7812 */ /* 0x000fc4000782c0ff */
[----:B------:R-:W-:Y:S02]  /*b0c0*/  FSEL R15, R15, -INF , !P6 ;  /* 0xff8000000f0f7808 */ /* 0x000fe40007000000 */
[----:B------:R-:W-:Y:S02]  /*b0d0*/  ISETP.GT.AND P1, PT, R86, 0x9, !P1 ;  /* 0x000000095600780c */ /* 0x000fe40004f24270 */
[C---:B------:R-:W-:Y:S02]  /*b0e0*/  LOP3.LUT P6, RZ, R23.reuse, 0x4000000, RZ, 0xc0, !PT ;  /* 0x0400000017ff7812 */ /* 0x040fe400078cc0ff */
[----:B------:R-:W-:Y:S02]  /*b0f0*/  ISETP.LT.OR P1, PT, R90, 0xa, P1 ;  /* 0x0000000a5a00780c */ /* 0x000fe40000f21670 */
[----:B------:R-:W-:Y:S02]  /*b100*/  LOP3.LUT P4, RZ, R23, 0x2000000, RZ, 0xc0, !PT ;  /* 0x0200000017ff7812 */ /* 0x000fe4000788c0ff */
        /* <DEDUP_REMOVED lines=19> */
[----:B------:R-:W-:Y:S02]  /*b240*/  LOP3.LUT P6, RZ, R23, 0x8000, RZ, 0xc0, !PT ;  /* 0x0000800017ff7812 */ /* 0x000fe400078cc0ff */
[----:B------:R-:W-:Y:S02]  /*b250*/  ISETP.GT.AND P1, PT, R86, 0x19, !P1 ;  /* 0x000000195600780c */ /* 0x000fe40004f24270 */
[----:B------:R-:W-:Y:S02]  /*b260*/  FMNMX.FTZ R5, R35, R4, !PT ;  /* 0x0000000423057209 */ /* 0x000fe40007810000 */
[----:B------:R-:W-:Y:S02]  /*b270*/  ISETP.LT.OR P1, PT, R90, 0x1a, P1 ;  /* 0x0000001a5a00780c */ /* 0x000fe40000f21670 */
[----:B------:R-:W-:Y:S02]  /*b280*/  FMNMX.FTZ R4, R36, R5, !PT ;  /* 0x0000000524047209 */ /* 0x000fe40007810000 */
[----:B------:R-:W-:-:S02]  /*b290*/  FSEL R30, R30, -INF , !P1 ;  /* 0xff8000001e1e7808 */ /* 0x000fc40004800000 */
[C---:B------:R-:W-:Y:S02]  /*b2a0*/  LOP3.LUT P1, RZ, R23.reuse, 0x800000, RZ, 0xc0, !PT ;  /* 0x0080000017ff7812 */ /* 0x040fe4000782c0ff */
[----:B------:R-:W-:Y:S02]  /*b2b0*/  LOP3.LUT P4, RZ, R23, 0x4000, RZ, 0xc0, !PT ;  /* 0x0000400017ff7812 */ /* 0x000fe4000788c0ff */
[----:B------:R-:W-:Y:S02]  /*b2c0*/  ISETP.GT.AND P1, PT, R86, 0x20, !P1 ;  /* 0x000000205600780c */ /* 0x000fe40004f24270 */
[----:B------:R-:W-:Y:S02]  /*b2d0*/  FMNMX.FTZ R5, R39, R4, !PT ;  /* 0x0000000427057209 */ /* 0x000fe40007810000 */
[----:B------:R-:W-:Y:S02]  /*b2e0*/  ISETP.LT.OR P1, PT, R90, 0x21, P1 ;  /* 0x000000215a00780c */ /* 0x000fe40000f21670 */
[----:B------:R-:W-:-:S02]  /*b2f0*/  FMNMX.FTZ R4, R40, R5, !PT ;  /* 0x0000000528047209 */ /* 0x000fc40007810000 */
[----:B------:R-:W-:Y:S02]  /*b300*/  FSEL R33, R33, -INF , !P1 ;  /* 0xff80000021217808 */ /* 0x000fe40004800000 */
[----:B------:R-:W-:Y:S02]  /*b310*/  LOP3.LUT P1, RZ, R23, 0x400000, RZ, 0xc0, !PT ;  /* 0x0040000017ff7812 */ /* 0x000fe4000782c0ff */
[----:B------:R-:W-:Y:S02]  /*b320*/  FMNMX.FTZ R5, R43, R4, !PT ;  /* 0x000000042b057209 */ /* 0x000fe40007810000 */
[----:B------:R-:W-:Y:S02]  /*b330*/  ISETP.GT.AND P1, PT, R86, 0x21, !P1 ;  /* 0x000000215600780c */ /* 0x000fe40004f24270 */
[----:B------:R-:W-:Y:S02]  /*b340*/  FMNMX.FTZ R4, R44, R5, !PT ;  /* 0x000000052c047209 */ /* 0x000fe40007810000 */
[----:B------:R-:W-:-:S02]  /*b350*/  ISETP.LT.OR P1, PT, R90, 0x22, P1 ;  /* 0x000000225a00780c */ /* 0x000fc40000f21670 */
[----:B------:R-:W-:Y:S02]  /*b360*/  FMNMX.FTZ R5, R47, R4, !PT ;  /* 0x000000042f057209 */ /* 0x000fe40007810000 */
[----:B------:R-:W-:Y:S02]  /*b370*/  FSEL R34, R34, -INF , !P1 ;  /* 0xff80000022227808 */ /* 0x000fe40004800000 */
[----:B------:R-:W-:Y:S02]  /*b380*/  LOP3.LUT P1, RZ, R23, 0x200000, RZ, 0xc0, !PT ;  /* 0x0020000017ff7812 */ /* 0x000fe4000782c0ff */
        /* <DEDUP_REMOVED lines=39> */
[----:B------:R-:W-:Y:S01]  /*b600*/  ISETP.GT.AND P5, PT, R86, RZ, !P5 ;  /* 0x000000ff5600720c */ /* 0x000fe20006fa4270 */
[----:B------:R-:W0:Y:S01]  /*b610*/  SHFL.BFLY PT, R5, R78, 0x2, 0x1f ;  /* 0x0c401f004e057f89 */ /* 0x000e2200000e0000 */
[----:B------:R-:W-:Y:S02]  /*b620*/  FSEL R46, R46, -INF , !P1 ;  /* 0xff8000002e2e7808 */ /* 0x000fe40004800000 */
[----:B------:R-:W-:Y:S02]  /*b630*/  ISETP.GT.AND P1, PT, R86, 0x40, !P6 ;  /* 0x000000405600780c */ /* 0x000fe40007724270 */
[----:B------:R-:W-:Y:S02]  /*b640*/  LOP3.LUT P6, RZ, R23, 0x10, RZ, 0xc0, !PT ;  /* 0x0000001017ff7812 */ /* 0x000fe400078cc0ff */
[C---:B------:R-:W-:Y:S02]  /*b650*/  ISETP.LT.OR P1, PT, R90.reuse, 0x41, P1 ;  /* 0x000000415a00780c */ /* 0x040fe40000f21670 */
[----:B------:R-:W-:-:S02]  /*b660*/  ISETP.LT.OR P5, PT, R90, 0x1, P5 ;  /* 0x000000015a00780c */ /* 0x000fc40002fa1670 */
[----:B------:R-:W-:Y:S02]  /*b670*/  FSEL R49, R49, -INF , !P1 ;  /* 0xff80000031317808 */ /* 0x000fe40004800000 */
[----:B------:R-:W-:Y:S02]  /*b680*/  ISETP.GT.AND P1, PT, R86, 0x41, !P4 ;  /* 0x000000415600780c */ /* 0x000fe40006724270 */
[----:B------:R-:W-:Y:S02]  /*b690*/  LOP3.LUT P4, RZ, R23, 0x2, RZ, 0xc0, !PT ;  /* 0x0000000217ff7812 */ /* 0x000fe4000788c0ff */
[----:B------:R-:W-:Y:S02]  /*b6a0*/  ISETP.LT.OR P1, PT, R90, 0x42, P1 ;  /* 0x000000425a00780c */ /* 0x000fe40000f21670 */
[----:B------:R-:W-:Y:S02]  /*b6b0*/  FSEL R3, R3, -INF , !P5 ;  /* 0xff80000003037808 */ /* 0x000fe40006800000 */
[----:B------:R-:W-:-:S02]  /*b6c0*/  FSEL R50, R50, -INF , !P1 ;  /* 0xff80000032327808 */ /* 0x000fc40004800000 */
[----:B------:R-:W-:Y:S02]  /*b6d0*/  LOP3.LUT P1, RZ, R23, 0x2000, RZ, 0xc0, !PT ;  /* 0x0000200017ff7812 */ /* 0x000fe4000782c0ff */
[----:B0-----:R-:W-:Y:S02]  /*b6e0*/  FMNMX.FTZ R80, R78, R5, !PT ;  /* 0x000000054e507209 */ /* 0x001fe40007810000 */
[C---:B------:R-:W-:Y:S02]  /*b6f0*/  ISETP.GT.AND P1, PT, R86.reuse, 0x48, !P1 ;  /* 0x000000485600780c */ /* 0x040fe40004f24270 */
[----:B------:R-:W-:Y:S01]  /*b700*/  ISETP.GT.AND P2, PT, R86, 0x71, !P2 ;  /* 0x000000715600780c */ /* 0x000fe20005744270 */
[----:B------:R-:W0:Y:S01]  /*b710*/  SHFL.BFLY PT, R5, R80, 0x1, 0x1f ;  /* 0x0c201f0050057f89 */ /* 0x000e2200000e0000 */
[----:B------:R-:W-:Y:S02]  /*b720*/  ISETP.LT.OR P1, PT, R90, 0x49, P1 ;  /* 0x000000495a00780c */ /* 0x000fe40000f21670 */
[----:B------:R-:W-:-:S02]  /*b730*/  ISETP.GT.AND P3, PT, R86, 0x78, !P3 ;  /* 0x000000785600780c */ /* 0x000fc40005f64270 */
[----:B------:R-:W-:Y:S02]  /*b740*/  FSEL R53, R53, -INF , !P1 ;  /* 0xff80000035357808 */ /* 0x000fe40004800000 */
[----:B------:R-:W-:Y:S02]  /*b750*/  LOP3.LUT P1, RZ, R23, 0x1000, RZ, 0xc0, !PT ;  /* 0x0000100017ff7812 */ /* 0x000fe4000782c0ff */
[----:B------:R-:W-:Y:S02]  /*b760*/  ISETP.LT.OR P2, PT, R90, 0x72, P2 ;  /* 0x000000725a00780c */ /* 0x000fe40001741670 */
[----:B------:R-:W-:Y:S02]  /*b770*/  ISETP.GT.AND P1, PT, R86, 0x49, !P1 ;  /* 0x000000495600780c */ /* 0x000fe40004f24270 */
[C---:B------:R-:W-:Y:S02]  /*b780*/  ISETP.LT.OR P3, PT, R90.reuse, 0x79, P3 ;  /* 0x000000795a00780c */ /* 0x040fe40001f61670 */
[----:B------:R-:W-:-:S02]  /*b790*/  ISETP.LT.OR P1, PT, R90, 0x4a, P1 ;  /* 0x0000004a5a00780c */ /* 0x000fc40000f21670 */
[----:B------:R-:W-:Y:S02]  /*b7a0*/  FSEL R73, R73, -INF , !P2 ;  /* 0xff80000049497808 */ /* 0x000fe40005000000 */
[----:B------:R-:W-:Y:S02]  /*b7b0*/  FSEL R54, R54, -INF , !P1 ;  /* 0xff80000036367808 */ /* 0x000fe40004800000 */
[----:B------:R-:W-:Y:S02]  /*b7c0*/  LOP3.LUT P1, RZ, R23, 0x800, RZ, 0xc0, !PT ;  /* 0x0000080017ff7812 */ /* 0x000fe4000782c0ff */
[----:B------:R-:W-:Y:S02]  /*b7d0*/  FSEL R0, R0, -INF , !P3 ;  /* 0xff80000000007808 */ /* 0x000fe40005800000 */
[----:B------:R-:W-:Y:S02]  /*b7e0*/  ISETP.GT.AND P1, PT, R86, 0x50, !P1 ;  /* 0x000000505600780c */ /* 0x000fe40004f24270 */
[----:B0-----:R-:W-:-:S02]  /*b7f0*/  FMNMX.FTZ R5, R80, R5, !PT ;  /* 0x0000000550057209 */ /* 0x001fc40007810000 */
[----:B------:R-:W-:-:S03]  /*b800*/  ISETP.LT.OR P1, PT, R90, 0x51, P1 ;  /* 0x000000515a00780c */ /* 0x000fc60000f21670 */
[----:B------:R-:W-:Y:S01]  /*b810*/  FMUL.FTZ R4, R5, UR30 ;  /* 0x0000001e05047c20 */ /* 0x000fe20008410000 */
        /* <DEDUP_REMOVED lines=25> */
[----:B------:R-:W-:-:S04]  /*b9b0*/  ISETP.GT.AND P1, PT, R86, 0x69, !P6 ;  /* 0x000000695600780c */ /* 0x000fc80007724270 */
[----:B------:R-:W-:-:S04]  /*b9c0*/  ISETP.LT.OR P1, PT, R90, 0x6a, P1 ;  /* 0x0000006a5a00780c */ /* 0x000fc80000f21670 */
[----:B------:R-:W-:Y:S02]  /*b9d0*/  FSEL R70, R70, -INF , !P1 ;  /* 0xff80000046467808 */ /* 0x000fe40004800000 */
[----:B------:R-:W-:Y:S02]  /*b9e0*/  ISETP.GT.AND P1, PT, R86, 0x70, !P4 ;  /* 0x000000705600780c */ /* 0x000fe40006724270 */
[----:B------:R-:W-:Y:S02]  /*b9f0*/  LOP3.LUT P4, RZ, R23, 0x10000000, RZ, 0xc0, !PT ;  /* 0x1000000017ff7812 */ /* 0x000fe4000788c0ff */
[----:B------:R-:W-:-:S04]  /*ba00*/  ISETP.LT.OR P1, PT, R90, 0x71, P1 ;  /* 0x000000715a00780c */ /* 0x000fc80000f21670 */
[----:B------:R-:W-:Y:S02]  /*ba10*/  FSEL R74, R74, -INF , !P1 ;  /* 0xff8000004a4a7808 */ /* 0x000fe40004800000 */
[----:B------:R-:W-:-:S04]  /*ba20*/  FSETP.NEU.FTZ.AND P1, PT, R5, -INF , PT ;  /* 0xff8000000500780b */ /* 0x000fc80003f3d000 */
[----:B------:R-:W-:Y:S02]  /*ba30*/  FSEL R4, R4, RZ, P1 ;  /* 0x000000ff04047208 */ /* 0x000fe40000800000 */
[----:B------:R-:W-:Y:S02]  /*ba40*/  ISETP.GT.AND P1, PT, R86, 0x79, !P4 ;  /* 0x000000795600780c */ /* 0x000fe40006724270 */
[----:B------:R-:W-:Y:S01]  /*ba50*/  ISETP.NE.AND P4, PT, R93, 0x1, PT ;  /* 0x000000015d00780c */ /* 0x000fe20003f85270 */
        /* <DEDUP_REMOVED lines=12> */
[----:B------:R-:W-:Y:S01]  /*bb20*/  ISETP.LT.OR P1, PT, R90, 0x7a, P1 ;  /* 0x0000007a5a00780c */ /* 0x000fe20000f21670 */
[--C-:B------:R-:W-:Y:S01]  /*bb30*/  FFMA.FTZ R150, R21, UR30, -R4.reuse ;  /* 0x0000001e15967c23 */ /* 0x100fe20008010804 */
[----:B------:R-:W-:Y:S01]  /*bb40*/  FMNMX.FTZ R81, R25, R14, !PT ;  /* 0x0000000e19517209 */ /* 0x000fe20007810000 */
[--C-:B------:R-:W-:Y:S01]  /*bb50*/  FFMA.FTZ R21, R24, UR30, -R4.reuse ;  /* 0x0000001e18157c23 */ /* 0x100fe20008010804 */
[----:B------:R-:W-:Y:S01]  /*bb60*/  FSEL R24, R77, -INF , !P1 ;  /* 0xff8000004d187808 */ /* 0x000fe20004800000 */
[--C-:B------:R-:W-:Y:S01]  /*bb70*/  FFMA.FTZ R27, R28, UR30, -R4.reuse ;  /* 0x0000001e1c1b7c23 */ /* 0x100fe20008010804 */
[----:B------:R-:W-:Y:S01]  /*bb80*/  FMNMX.FTZ R14, R26, R81, !PT ;  /* 0x000000511a0e7209 */ /* 0x000fe20007810000 */
[----:B------:R-:W-:Y:S01]  /*bb90*/  MUFU.EX2 R148, R148 ;  /* 0x0000009400947308 */ /* 0x000fe20000000800 */
[--C-:B------:R-:W-:Y:S01]  /*bba0*/  FFMA.FTZ R122, R79, UR30, -R4.reuse ;  /* 0x0000001e4f7a7c23 */ /* 0x100fe20008010804 */
[--C-:B------:R-:W-:Y:S01]  /*bbb0*/  FFMA.FTZ R134, R55, UR30, -R4.reuse ;  /* 0x0000001e37867c23 */ /* 0x100fe20008010804 */
[----:B------:R-:W-:Y:S01]  /*bbc0*/  FMNMX.FTZ R31, R29, R14, !PT ;  /* 0x0000000e1d1f7209 */ /* 0x000fe20007810000 */
[--C-:B------:R-:W-:Y:S01]  /*bbd0*/  FFMA.FTZ R128, R59, UR30, -R4.reuse ;  /* 0x0000001e3b807c23 */ /* 0x100fe20008010804 */
[--C-:B------:R-:W-:Y:S01]  /*bbe0*/  FFMA.FTZ R130, R63, UR30, -R4.reuse ;  /* 0x0000001e3f827c23 */ /* 0x100fe20008010804 */
[--C-:B------:R-:W-:Y:S01]  /*bbf0*/  FFMA.FTZ R124, R67, UR30, -R4.reuse ;  /* 0x0000001e437c7c23 */ /* 0x100fe20008010804 */
[----:B------:R-:W-:Y:S01]  /*bc00*/  FMNMX.FTZ R14, R30, R31, !PT ;  /* 0x0000001f1e0e7209 */ /* 0x000fe20007810000 */
[----:B------:R-:W0:Y:S01]  /*bc10*/  MUFU.EX2 R13, R13 ;  /* 0x0000000d000d7308 */ /* 0x000e220000000800 */
[--C-:B------:R-:W-:Y:S01]  /*bc20*/  FFMA.FTZ R31, R32, UR30, -R4.reuse ;  /* 0x0000001e201f7c23 */ /* 0x100fe20008010804 */
[--C-:B------:R-:W-:Y:S01]  /*bc30*/  FFMA.FTZ R126, R71, UR30, -R4.reuse ;  /* 0x0000001e477e7c23 */ /* 0x100fe20008010804 */
[----:B------:R-:W-:Y:S01]  /*bc40*/  FMNMX.FTZ R81, R33, R14, !PT ;  /* 0x0000000e21517209 */ /* 0x000fe20007810000 */
[--C-:B------:R-:W-:Y:S01]  /*bc50*/  FFMA.FTZ R120, R75, UR30, -R4.reuse ;  /* 0x0000001e4b787c23 */ /* 0x100fe20008010804 */
[--C-:B------:R-:W-:Y:S01]  /*bc60*/  FFMA.FTZ R52, R52, UR30, -R4.reuse ;  /* 0x0000001e34347c23 */ /* 0x100fe20008010804 */
[--C-:B------:R-:W-:Y:S01]  /*bc70*/  FFMA.FTZ R55, R56, UR30, -R4.reuse ;  /* 0x0000001e38377c23 */ /* 0x100fe20008010804 */
[----:B------:R-:W-:Y:S01]  /*bc80*/  FMNMX.FTZ R14, R34, R81, !PT ;  /* 0x00000051220e7209 */ /* 0x000fe20007810000 */
[----:B------:R-:W1:Y:S01]  /*bc90*/  MUFU.EX2 R150, R150 ;  /* 0x0000009600967308 */ /* 0x000e620000000800 */
[--C-:B------:R-:W-:Y:S01]  /*bca0*/  FFMA.FTZ R59, R60, UR30, -R4.reuse ;  /* 0x0000001e3c3b7c23 */ /* 0x100fe20008010804 */
[--C-:B------:R-:W-:Y:S01]  /*bcb0*/  FFMA.FTZ R63, R64, UR30, -R4.reuse ;  /* 0x0000001e403f7c23 */ /* 0x100fe20008010804 */
[----:B------:R-:W-:Y:S01]  /*bcc0*/  FMNMX.FTZ R35, R37, R14, !PT ;  /* 0x0000000e25237209 */ /* 0x000fe20007810000 */
[--C-:B------:R-:W-:Y:S01]  /*bcd0*/  FFMA.FTZ R67, R68, UR30, -R4.reuse ;  /* 0x0000001e44437c23 */ /* 0x100fe20008010804 */
[--C-:B------:R-:W-:Y:S01]  /*bce0*/  FFMA.FTZ R71, R72, UR30, -R4.reuse ;  /* 0x0000001e48477c23 */ /* 0x100fe20008010804 */
[--C-:B------:R-:W-:Y:S01]  /*bcf0*/  FFMA.FTZ R75, R76, UR30, -R4.reuse ;  /* 0x0000001e4c4b7c23 */ /* 0x100fe20008010804 */
[----:B------:R-:W-:Y:S01]  /*bd00*/  FMNMX.FTZ R14, R38, R35, !PT ;  /* 0x00000023260e7209 */ /* 0x000fe20007810000 */
[----:B------:R-:W2:Y:S01]  /*bd10*/  MUFU.EX2 R21, R21 ;  /* 0x0000001500157308 */ /* 0x000ea20000000800 */
[----:B------:R-:W-:-:S02]  /*bd20*/  FFMA.FTZ R35, R36, UR30, -R4 ;  /* 0x0000001e24237c23 */ /* 0x000fc40008010804 */
[----:B------:R-:W-:-:S04]  /*bd30*/  FMNMX.FTZ R81, R41, R14, !PT ;  /* 0x0000000e29517209 */ /* 0x000fc80007810000 */
[----:B------:R-:W-:Y:S01]  /*bd40*/  FMNMX.FTZ R14, R42, R81, !PT ;  /* 0x000000512a0e7209 */ /* 0x000fe20007810000 */
[----:B------:R-:W3:Y:S03]  /*bd50*/  MUFU.EX2 R144, R144 ;  /* 0x0000009000907308 */ /* 0x000ee60000000800 */
[----:B------:R-:W-:-:S04]  /*bd60*/  FMNMX.FTZ R39, R45, R14, !PT ;  /* 0x0000000e2d277209 */ /* 0x000fc80007810000 */
[----:B------:R-:W-:Y:S01]  /*bd70*/  FMNMX.FTZ R14, R46, R39, !PT ;  /* 0x000000272e0e7209 */ /* 0x000fe20007810000 */
[----:B------:R-:W4:Y:S01]  /*bd80*/  MUFU.EX2 R27, R27 ;  /* 0x0000001b001b7308 */ /* 0x000f220000000800 */
[----:B------:R-:W-:Y:S02]  /*bd90*/  FFMA.FTZ R39, R40, UR30, -R4 ;  /* 0x0000001e28277c23 */ /* 0x000fe40008010804 */
[----:B------:R-:W-:-:S04]  /*bda0*/  FMNMX.FTZ R81, R49, R14, !PT ;  /* 0x0000000e31517209 */ /* 0x000fc80007810000 */
[----:B------:R-:W-:Y:S01]  /*bdb0*/  FMNMX.FTZ R14, R50, R81, !PT ;  /* 0x00000051320e7209 */ /* 0x000fe20007810000 */
[----:B------:R-:W5:Y:S03]  /*bdc0*/  MUFU.EX2 R146, R146 ;  /* 0x0000009200927308 */ /* 0x000f660000000800 */
[----:B------:R-:W-:-:S04]  /*bdd0*/  FMNMX.FTZ R43, R53, R14, !PT ;  /* 0x0000000e352b7209 */ /* 0x000fc80007810000 */
[----:B------:R-:W-:Y:S01]  /*bde0*/  FMNMX.FTZ R14, R54, R43, !PT ;  /* 0x0000002b360e7209 */ /* 0x000fe20007810000 */
[----:B------:R-:W-:Y:S01]  /*bdf0*/  FFMA.FTZ R43, R44, UR30, -R4 ;  /* 0x0000001e2c2b7c23 */ /* 0x000fe20008010804 */
[----:B------:R-:W5:Y:S02]  /*be00*/  MUFU.EX2 R31, R31 ;  /* 0x0000001f001f7308 */ /* 0x000f640000000800 */
[----:B------:R-:W-:-:S04]  /*be10*/  FMNMX.FTZ R81, R57, R14, !PT ;  /* 0x0000000e39517209 */ /* 0x000fc80007810000 */
[----:B------:R-:W-:Y:S02]  /*be20*/  FMNMX.FTZ R14, R58, R81, !PT ;  /* 0x000000513a0e7209 */ /* 0x000fe40007810000 */
[----:B------:R-:W-:Y:S02]  /*be30*/  MUFU.EX2 R140, R140 ;  /* 0x0000008c008c7308 */ /* 0x000fe40000000800 */
[----:B------:R-:W-:-:S04]  /*be40*/  FMNMX.FTZ R47, R61, R14, !PT ;  /* 0x0000000e3d2f7209 */ /* 0x000fc80007810000 */
[----:B------:R-:W-:Y:S01]  /*be50*/  FMNMX.FTZ R14, R62, R47, !PT ;  /* 0x0000002f3e0e7209 */ /* 0x000fe20007810000 */
[----:B------:R-:W-:Y:S01]  /*be60*/  FFMA.FTZ R47, R48, UR30, -R4 ;  /* 0x0000001e302f7c23 */ /* 0x000fe20008010804 */
[----:B------:R-:W-:Y:S02]  /*be70*/  MUFU.EX2 R35, R35 ;  /* 0x0000002300237308 */ /* 0x000fe40000000800 */
[----:B------:R-:W-:-:S04]  /*be80*/  FMNMX.FTZ R81, R65, R14, !PT ;  /* 0x0000000e41517209 */ /* 0x000fc80007810000 */
[----:B------:R-:W-:Y:S02]  /*be90*/  FMNMX.FTZ R14, R66, R81, !PT ;  /* 0x00000051420e7209 */ /* 0x000fe40007810000 */
        /* <DEDUP_REMOVED lines=9> */
[----:B------:R-:W-:Y:S03]  /*bf30*/  MUFU.EX2 R43, R43 ;  /* 0x0000002b002b7308 */ /* 0x000fe60000000800 */
[----:B------:R-:W0:Y:S05]  /*bf40*/  SHFL.BFLY PT, R14, R81, 0x2, 0x1f ;  /* 0x0c401f00510e7f89 */ /* 0x000e2a00000e0000 */
[----:B------:R-:W-:Y:S08]  /*bf50*/  MUFU.EX2 R138, R138 ;  /* 0x0000008a008a7308 */ /* 0x000ff00000000800 */
[----:B------:R-:W-:Y:S08]  /*bf60*/  MUFU.EX2 R47, R47 ;  /* 0x0000002f002f7308 */ /* 0x000ff00000000800 */
[----:B------:R-:W-:Y:S01]  /*bf70*/  MUFU.EX2 R132, R132 ;  /* 0x0000008400847308 */ /* 0x000fe20000000800 */
[----:B0-----:R-:W-:-:S05]  /*bf80*/  FMNMX.FTZ R28, R81, R14, !PT ;  /* 0x0000000e511c7209 */ /* 0x001fca0007810000 */
[----:B------:R-:W0:Y:S02]  /*bf90*/  SHFL.BFLY PT, R77, R28, 0x1, 0x1f ;  /* 0x0c201f001c4d7f89 */ /* 0x000e2400000e0000 */
[----:B------:R-:W-:Y:S08]  /*bfa0*/  MUFU.EX2 R51, R52 ;  /* 0x0000003400337308 */ /* 0x000ff00000000800 */
[----:B------:R-:W-:Y:S08]  /*bfb0*/  MUFU.EX2 R134, R134 ;  /* 0x0000008600867308 */ /* 0x000ff00000000800 */
[----:B------:R-:W-:Y:S01]  /*bfc0*/  MUFU.EX2 R55, R55 ;  /* 0x0000003700377308 */ /* 0x000fe20000000800 */
[----:B0-----:R-:W-:Y:S01]  /*bfd0*/  FMNMX.FTZ R14, R28, R77, !PT ;  /* 0x0000004d1c0e7209 */ /* 0x001fe20007810000 */
[----:B------:R-:W-:-:S06]  /*bfe0*/  FFMA.FTZ R77, R82, UR30, -R4 ;  /* 0x0000001e524d7c23 */ /* 0x000fcc0008010804 */
[----:B------:R-:W-:Y:S01]  /*bff0*/  MUFU.EX2 R128, R128 ;  /* 0x0000008000807308 */ /* 0x000fe20000000800 */
[C---:B------:R-:W-:Y:S01]  /*c000*/  FSETP.NEU.FTZ.AND P1, PT, R14.reuse, -INF , PT ;  /* 0xff8000000e00780b */ /* 0x040fe20003f3d000 */
[----:B------:R-:W-:-:S05]  /*c010*/  FMUL.FTZ R79, R14, UR30 ;  /* 0x0000001e0e4f7c20 */ /* 0x000fca0008410000 */
[----:B------:R-:W-:Y:S01]  /*c020*/  FSEL R79, R79, RZ, P1 ;  /* 0x000000ff4f4f7208 */ /* 0x000fe20000800000 */
[----:B------:R-:W-:Y:S04]  /*c030*/  MUFU.EX2 R59, R59 ;  /* 0x0000003b003b7308 */ /* 0x000fe80000000800 */
[--C-:B------:R-:W-:Y:S01]  /*c040*/  FFMA.FTZ R149, R3, UR30, -R79.reuse ;  /* 0x0000001e03957c23 */ /* 0x100fe2000801084f */
[--C-:B------:R-:W-:Y:S01]  /*c050*/  FFMA.FTZ R12, R12, UR30, -R79.reuse ;  /* 0x0000001e0c0c7c23 */ /* 0x100fe2000801084f */
[----:B------:R-:W-:Y:S01]  /*c060*/  FFMA.FTZ R151, R15, UR30, -R79 ;  /* 0x0000001e0f977c23 */ /* 0x000fe2000801084f */
[----:B------:R-:W-:Y:S01]  /*c070*/  FADD.FTZ R3, R148, R13 ;  /* 0x0000000d94037221 */ /* 0x000fe20000010000 */
[--C-:B------:R-:W-:Y:S01]  /*c080*/  FFMA.FTZ R20, R20, UR30, -R79.reuse ;  /* 0x0000001e14147c23 */ /* 0x100fe2000801084f */
[----:B------:R-:W-:Y:S01]  /*c090*/  FFMA.FTZ R145, R25, UR30, -R79 ;  /* 0x0000001e19917c23 */ /* 0x000fe2000801084f */
[----:B------:R-:W-:Y:S01]  /*c0a0*/  MUFU.EX2 R149, R149 ;  /* 0x0000009500957308 */ /* 0x000fe20000000800 */
[----:B-1----:R-:W-:Y:S01]  /*c0b0*/  FADD.FTZ R4, R150, R3 ;  /* 0x0000000396047221 */ /* 0x002fe20000010000 */
[--C-:B------:R-:W-:Y:S01]  /*c0c0*/  FFMA.FTZ R26, R26, UR30, -R79.reuse ;  /* 0x0000001e1a1a7c23 */ /* 0x100fe2000801084f */
[--C-:B------:R-:W-:Y:S01]  /*c0d0*/  FFMA.FTZ R147, R29, UR30, -R79.reuse ;  /* 0x0000001e1d937c23 */ /* 0x100fe2000801084f */
[--C-:B------:R-:W-:Y:S01]  /*c0e0*/  FFMA.FTZ R28, R30, UR30, -R79.reuse ;  /* 0x0000001e1e1c7c23 */ /* 0x100fe2000801084f */
[----:B--2---:R-:W-:Y:S01]  /*c0f0*/  FADD.FTZ R3, R21, R4 ;  /* 0x0000000415037221 */ /* 0x004fe20000010000 */
[----:B------:R-:W-:Y:S01]  /*c100*/  FFMA.FTZ R141, R33, UR30, -R79 ;  /* 0x0000001e218d7c23 */ /* 0x000fe2000801084f */
[----:B------:R-:W0:Y:S01]  /*c110*/  @P4 LDC R25, c[0x0][0x44c] ;  /* 0x00011300ff194b82 */ /* 0x000e220000000800 */
[----:B------:R-:W1:Y:S01]  /*c120*/  MUFU.EX2 R12, R12 ;  /* 0x0000000c000c7308 */ /* 0x000e620000000800 */
[----:B---3--:R-:W-:Y:S01]  /*c130*/  FADD.FTZ R4, R144, R3 ;  /* 0x0000000390047221 */ /* 0x008fe20000010000 */
[--C-:B------:R-:W-:Y:S01]  /*c140*/  FFMA.FTZ R30, R34, UR30, -R79.reuse ;  /* 0x0000001e221e7c23 */ /* 0x100fe2000801084f */
[--C-:B------:R-:W-:Y:S01]  /*c150*/  FFMA.FTZ R36, R46, UR30, -R79.reuse ;  /* 0x0000001e2e247c23 */ /* 0x100fe2000801084f */
[--C-:B------:R-:W-:Y:S01]  /*c160*/  FFMA.FTZ R34, R42, UR30, -R79.reuse ;  /* 0x0000001e2a227c23 */ /* 0x100fe2000801084f */
[----:B----4-:R-:W-:Y:S01]  /*c170*/  FADD.FTZ R3, R27, R4 ;  /* 0x000000041b037221 */ /* 0x010fe20000010000 */
[----:B------:R-:W-:Y:S01]  /*c180*/  FFMA.FTZ R143, R37, UR30, -R79 ;  /* 0x0000001e258f7c23 */ /* 0x000fe2000801084f */
[----:B------:R-:W2:Y:S01]  /*c190*/  @P4 LDC R46, c[0x0][0x450] ;  /* 0x00011400ff2e4b82 */ /* 0x000ea20000000800 */
[----:B------:R-:W3:Y:S01]  /*c1a0*/  MUFU.EX2 R151, R151 ;  /* 0x0000009700977308 */ /* 0x000ee20000000800 */
[----:B-----5:R-:W-:Y:S01]  /*c1b0*/  FADD.FTZ R40, R146, R3 ;  /* 0x0000000392287221 */ /* 0x020fe20000010000 */
[--C-:B------:R-:W-:Y:S01]  /*c1c0*/  FFMA.FTZ R32, R38, UR30, -R79.reuse ;  /* 0x0000001e26207c23 */ /* 0x100fe2000801084f */
[--C-:B------:R-:W-:Y:S01]  /*c1d0*/  FFMA.FTZ R137, R41, UR30, -R79.reuse ;  /* 0x0000001e29897c23 */ /* 0x100fe2000801084f */
[--C-:B------:R-:W-:Y:S01]  /*c1e0*/  FFMA.FTZ R139, R45, UR30, -R79.reuse ;  /* 0x0000001e2d8b7c23 */ /* 0x100fe2000801084f */
[----:B------:R-:W-:Y:S01]  /*c1f0*/  FADD.FTZ R15, R31, R40 ;  /* 0x000000281f0f7221 */ /* 0x000fe20000010000 */
[--C-:B------:R-:W-:Y:S01]  /*c200*/  FFMA.FTZ R133, R49, UR30, -R79.reuse ;  /* 0x0000001e31857c23 */ /* 0x100fe2000801084f */
[----:B------:R-:W-:Y:S01]  /*c210*/  FFMA.FTZ R38, R50, UR30, -R79 ;  /* 0x0000001e32267c23 */ /* 0x000fe2000801084f */
[----:B------:R-:W4:Y:S01]  /*c220*/  MUFU.EX2 R20, R20 ;  /* 0x0000001400147308 */ /* 0x000f220000000800 */
[----:B-1----:R-:W-:Y:S01]  /*c230*/  FADD.FTZ R4, R149, R12 ;  /* 0x0000000c95047221 */ /* 0x002fe20000010000 */
[----:B------:R-:W-:Y:S01]  /*c240*/  FADD.FTZ R42, R140, R15 ;  /* 0x0000000f8c2a7221 */ /* 0x000fe20000010000 */
[--C-:B------:R-:W-:Y:S01]  /*c250*/  FFMA.FTZ R135, R53, UR30, -R79.reuse ;  /* 0x0000001e35877c23 */ /* 0x100fe2000801084f */
[--C-:B------:R-:W-:Y:S01]  /*c260*/  FFMA.FTZ R40, R54, UR30, -R79.reuse ;  /* 0x0000001e36287c23 */ /* 0x100fe2000801084f */
[----:B------:R-:W-:Y:S01]  /*c270*/  FFMA.FTZ R129, R57, UR30, -R79 ;  /* 0x0000001e39817c23 */ /* 0x000fe2000801084f */
[----:B------:R-:W-:Y:S01]  /*c280*/  FADD.FTZ R15, R35, R42 ;  /* 0x0000002a230f7221 */ /* 0x000fe20000010000 */
[----:B0-----:R-:W-:Y:S01]  /*c290*/  @P4 IMAD.HI.U32 R29, R92, R25, RZ ;  /* 0x000000195c1d4227 */ /* 0x001fe200078e00ff */
[----:B------:R-:W0:Y:S03]  /*c2a0*/  MUFU.EX2 R145, R145 ;  /* 0x0000009100917308 */ /* 0x000e260000000800 */
[----:B---3--:R-:W-:Y:S01]  /*c2b0*/  FADD.FTZ R3, R151, R4 ;  /* 0x0000000497037221 */ /* 0x008fe20000010000 */
[----:B------:R-:W-:Y:S01]  /*c2c0*/  FADD.FTZ R42, R142, R15 ;  /* 0x0000000f8e2a7221 */ /* 0x000fe20000010000 */
[----:B------:R-:W-:Y:S01]  /*c2d0*/  F2FP.F16.F32.PACK_AB R148, R13, R148 ;  /* 0x000000940d94723e */ /* 0x000fe200000000ff */
[--C-:B------:R-:W-:Y:S01]  /*c2e0*/  FFMA.FTZ R131, R61, UR30, -R79.reuse ;  /* 0x0000001e3d837c23 */ /* 0x100fe2000801084f */
[--C-:B------:R-:W-:Y:S01]  /*c2f0*/  FFMA.FTZ R125, R65, UR30, -R79.reuse ;  /* 0x0000001e417d7c23 */ /* 0x100fe2000801084f */
[----:B------:R-:W-:Y:S01]  /*c300*/  FADD.FTZ R15, R39, R42 ;  /* 0x0000002a270f7221 */ /* 0x000fe20000010000 */
[----:B------:R-:W-:Y:S01]  /*c310*/  FFMA.FTZ R42, R58, UR30, -R79 ;  /* 0x0000001e3a2a7c23 */ /* 0x000fe2000801084f */
[----:B------:R-:W1:Y:S01]  /*c320*/  MUFU.EX2 R26, R26 ;  /* 0x0000001a001a7308 */ /* 0x000e620000000800 */
[----:B----4-:R-:W-:Y:S01]  /*c330*/  FADD.FTZ R4, R20, R3 ;  /* 0x0000000314047221 */ /* 0x010fe20000010000 */
[----:B------:R-:W-:Y:S01]  /*c340*/  FADD.FTZ R44, R136, R15 ;  /* 0x0000000f882c7221 */ /* 0x000fe20000010000 */
[----:B------:R-:W-:Y:S01]  /*c350*/  IMAD.MOV.U32 R15, RZ, RZ, R92 ;  /* 0x000000ffff0f7224 */ /* 0x000fe200078e005c */
[----:B--2---:R-:W-:Y:S01]  /*c360*/  @P4 SHF.R.U32.HI R15, RZ, R46, R29 ;  /* 0x0000002eff0f4219 */ /* 0x004fe2000001161d */
[--C-:B------:R-:W-:Y:S01]  /*c370*/  FFMA.FTZ R66, R66, UR30, -R79.reuse ;  /* 0x0000001e42427c23 */ /* 0x100fe2000801084f */
[----:B------:R-:W-:Y:S01]  /*c380*/  FADD.FTZ R25, R43, R44 ;  /* 0x0000002c2b197221 */ /* 0x000fe20000010000 */
[----:B------:R-:W-:Y:S01]  /*c390*/  FFMA.FTZ R44, R62, UR30, -R79 ;  /* 0x0000001e3e2c7c23 */ /* 0x000fe2000801084f */
[----:B------:R-:W2:Y:S01]  /*c3a0*/  MUFU.EX2 R147, R147 ;  /* 0x0000009300937308 */ /* 0x000ea20000000800 */
[----:B0-----:R-:W-:Y:S01]  /*c3b0*/  FADD.FTZ R3, R145, R4 ;  /* 0x0000000491037221 */ /* 0x001fe20000010000 */
[----:B------:R-:W-:Y:S01]  /*c3c0*/  FADD.FTZ R46, R138, R25 ;  /* 0x000000198a2e7221 */ /* 0x000fe20000010000 */
[----:B------:R-:W-:Y:S01]  /*c3d0*/  F2FP.F16.F32.PACK_AB R150, R21, R150 ;  /* 0x000000961596723e */ /* 0x000fe200000000ff */
[--C-:B------:R-:W-:Y:S01]  /*c3e0*/  FFMA.FTZ R127, R69, UR30, -R79.reuse ;  /* 0x0000001e457f7c23 */ /* 0x100fe2000801084f */
[--C-:B------:R-:W-:Y:S01]  /*c3f0*/  FFMA.FTZ R74, R74, UR30, -R79.reuse ;  /* 0x0000001e4a4a7c23 */ /* 0x100fe2000801084f */
[----:B------:R-:W-:Y:S01]  /*c400*/  FADD.FTZ R25, R47, R46 ;  /* 0x0000002e2f197221 */ /* 0x000fe20000010000 */
[----:B------:R-:W-:Y:S01]  /*c410*/  FFMA.FTZ R73, R73, UR30, -R79 ;  /* 0x0000001e49497c23 */ /* 0x000fe2000801084f */
[----:B------:R-:W0:Y:S01]  /*c420*/  MUFU.EX2 R28, R28 ;  /* 0x0000001c001c7308 */ /* 0x000e220000000800 */
[----:B-1----:R-:W-:Y:S01]  /*c430*/  FADD.FTZ R4, R26, R3 ;  /* 0x000000031a047221 */ /* 0x002fe20000010000 */
[----:B------:R-:W-:Y:S01]  /*c440*/  FADD.FTZ R46, R132, R25 ;  /* 0x00000019842e7221 */ /* 0x000fe20000010000 */
[----:B------:R-:W-:Y:S01]  /*c450*/  FFMA.FTZ R24, R24, UR30, -R79 ;  /* 0x0000001e18187c23 */ /* 0x000fe2000801084f */
[----:B------:R-:W-:Y:S01]  /*c460*/  ISETP.GE.AND P4, PT, R11, 0x1, PT ;  /* 0x000000010b00780c */ /* 0x000fe20003f86270 */
[----:B------:R-:W-:-:S02]  /*c470*/  IMAD.IADD R15, R88, 0x1, R15 ;  /* 0x00000001580f7824 */ /* 0x000fc400078e020f */
[----:B------:R-:W-:Y:S01]  /*c480*/  FADD.FTZ R25, R51, R46 ;  /* 0x0000002e33197221 */ /* 0x000fe20000010000 */
[----:B------:R-:W-:Y:S01]  /*c490*/  FFMA.FTZ R46, R70, UR30, -R79 ;  /* 0x0000001e462e7c23 */ /* 0x000fe2000801084f */
[----:B------:R-:W1:Y:S01]  /*c4a0*/  MUFU.EX2 R141, R141 ;  /* 0x0000008d008d7308 */ /* 0x000e620000000800 */
[----:B--2---:R-:W-:Y:S01]  /*c4b0*/  FADD.FTZ R3, R147, R4 ;  /* 0x0000000493037221 */ /* 0x004fe20000010000 */
[----:B------:R-:W-:Y:S01]  /*c4c0*/  FADD.FTZ R48, R134, R25 ;  /* 0x0000001986307221 */ /* 0x000fe20000010000 */
[----:B------:R-:W-:Y:S01]  /*c4d0*/  F2FP.F16.F32.PACK_AB R149, R12, R149 ;  /* 0x000000950c95723e */ /* 0x000fe200000000ff */
[----:B------:R-:W-:Y:S01]  /*c4e0*/  IMAD.IADD R10, R15, 0x1, R10 ;  /* 0x000000010f0a7824 */ /* 0x000fe200078e020a */
[----:B------:R-:W-:Y:S01]  /*c4f0*/  F2FP.F16.F32.PACK_AB R144, R27, R144 ;  /* 0x000000901b90723e */ /* 0x000fe200000000ff */
[----:B------:R-:W-:Y:S01]  /*c500*/  FADD.FTZ R29, R55, R48 ;  /* 0x00000030371d7221 */ /* 0x000fe20000010000 */
[----:B------:R-:W-:Y:S01]  /*c510*/  F2FP.F16.F32.PACK_AB R146, R31, R146 ;  /* 0x000000921f92723e */ /* 0x000fe200000000ff */
[----:B------:R-:W2:Y:S01]  /*c520*/  MUFU.EX2 R30, R30 ;  /* 0x0000001e001e7308 */ /* 0x000ea20000000800 */
[----:B0-----:R-:W-:Y:S01]  /*c530*/  FADD.FTZ R4, R28, R3 ;  /* 0x000000031c047221 */ /* 0x001fe20000010000 */
[----:B------:R-:W-:Y:S01]  /*c540*/  FADD.FTZ R48, R128, R29 ;  /* 0x0000001d80307221 */ /* 0x000fe20000010000 */
[----:B------:R-:W-:-:S02]  /*c550*/  F2FP.F16.F32.PACK_AB R140, R35, R140 ;  /* 0x0000008c238c723e */ /* 0x000fc400000000ff */
[----:B------:R-:W-:Y:S02]  /*c560*/  F2FP.F16.F32.PACK_AB R142, R39, R142 ;  /* 0x0000008e278e723e */ /* 0x000fe400000000ff */
[----:B------:R-:W-:Y:S01]  /*c570*/  F2FP.F16.F32.PACK_AB R136, R43, R136 ;  /* 0x000000882b88723e */ /* 0x000fe200000000ff */
        /* <DEDUP_REMOVED lines=13> */
[----:B------:R-:W-:-:S04]  /*c650*/  F2FP.F16.F32.PACK_AB R141, R30, R141 ;  /* 0x0000008d1e8d723e */ /* 0x000fc800000000ff */
[----:B------:R-:W0:Y:S01]  /*c660*/  MUFU.EX2 R34, R34 ;  /* 0x0000002200227308 */ /* 0x000e220000000800 */
[C---:B-1----:R-:W-:Y:S01]  /*c670*/  FADD.FTZ R4, R32.reuse, R3 ;  /* 0x0000000320047221 */ /* 0x042fe20000010000 */
[----:B------:R-:W-:-:S06]  /*c680*/  F2FP.F16.F32.PACK_AB R143, R32, R143 ;  /* 0x0000008f208f723e */ /* 0x000fcc00000000ff */
[----:B------:R-:W1:Y:S01]  /*c690*/  MUFU.EX2 R139, R139 ;  /* 0x0000008b008b7308 */ /* 0x000e620000000800 */
[----:B--2---:R-:W-:-:S07]  /*c6a0*/  FADD.FTZ R3, R137, R4 ;  /* 0x0000000489037221 */ /* 0x004fce0000010000 */
[----:B------:R-:W2:Y:S01]  /*c6b0*/  MUFU.EX2 R36, R36 ;  /* 0x0000002400247308 */ /* 0x000ea20000000800 */
[----:B0-----:R-:W-:Y:S01]  /*c6c0*/  FADD.FTZ R4, R34, R3 ;  /* 0x0000000322047221 */ /* 0x001fe20000010000 */
[----:B------:R-:W-:Y:S01]  /*c6d0*/  FFMA.FTZ R3, R0, UR30, -R79 ;  /* 0x0000001e00037c23 */ /* 0x000fe2000801084f */
[----:B------:R-:W-:-:S05]  /*c6e0*/  F2FP.F16.F32.PACK_AB R137, R34, R137 ;  /* 0x000000892289723e */ /* 0x000fca00000000ff */
[----:B------:R-:W0:Y:S01]  /*c6f0*/  MUFU.EX2 R133, R133 ;  /* 0x0000008500857308 */ /* 0x000e220000000800 */
[----:B-1----:R-:W-:-:S07]  /*c700*/  FADD.FTZ R25, R139, R4 ;  /* 0x000000048b197221 */ /* 0x002fce0000010000 */
[----:B------:R-:W1:Y:S01]  /*c710*/  MUFU.EX2 R38, R38 ;  /* 0x0000002600267308 */ /* 0x000e620000000800 */
[C---:B--2---:R-:W-:Y:S01]  /*c720*/  FADD.FTZ R4, R36.reuse, R25 ;  /* 0x0000001924047221 */ /* 0x044fe20000010000 */
[----:B------:R-:W-:Y:S01]  /*c730*/  FADD.FTZ R25, R59, R48 ;  /* 0x000000303b197221 */ /* 0x000fe20000010000 */
[----:B------:R-:W-:-:S05]  /*c740*/  F2FP.F16.F32.PACK_AB R139, R36, R139 ;  /* 0x0000008b248b723e */ /* 0x000fca00000000ff */
        /* <DEDUP_REMOVED lines=44> */
[----:B------:R-:W-:Y:S01]  /*ca10*/  F2FP.F16.F32.PACK_AB R125, R0, R125 ;  /* 0x0000007d007d723e */ /* 0x000fe200000000ff */
[----:B------:R-:W-:-:S05]  /*ca20*/  VIADD R0, R89, 0xfffffffe ;  /* 0xfffffffe59007836 */ /* 0x000fca0000000000 */
        /* <DEDUP_REMOVED lines=19> */
[C---:B------:R-:W-:Y:S01]  /*cb60*/  ISETP.GT.AND P1, PT, R15.reuse, RZ, PT ;  /* 0x000000ff0f00720c */ /* 0x040fe20003f24270 */
[----:B------:R-:W-:Y:S01]  /*cb70*/  BSSY B0, `(.L_x_1687) ;  /* 0x000000e000007945 */ /* 0x000fe20003800000 */
[----:B------:R-:W-:-:S11]  /*cb80*/  IADD3 R12, R15, -0x1, RZ ;  /* 0xffffffff0f0c7810 */ /* 0x000fd60007ffe0ff */
        /* <DEDUP_REMOVED lines=8> */
.L_x_1688:
[----:B------:R-:W-:-:S13]  /*cc10*/  ISETP.NE.AND P1, PT, R11, 0x1, PT ;  /* 0x000000010b00780c */ /* 0x000fda0003f25270 */
[----:B------:R-:W0:Y:S02]  /*cc20*/  @P1 LDC.64 R20, c[0x0][0x9e8] ;  /* 0x00027a00ff141b82 */ /* 0x000e240000000a00 */
[----:B0-----:R-:W-:-:S05]  /*cc30*/  @P1 IMAD.HI.U32 R20, R12, R20, RZ ;  /* 0x000000140c141227 */ /* 0x001fca00078e00ff */
[----:B------:R-:W-:-:S07]  /*cc40*/  @P1 SHF.R.U32.HI R12, RZ, R21, R20 ;  /* 0x00000015ff0c1219 */ /* 0x000fce0000011614 */
.L_x_1689:
[----:B------:R-:W-:Y:S05]  /*cc50*/  BSYNC B0 ;  /* 0x0000000000007941 */ /* 0x000fea0003800000 */
.L_x_1687:
[----:B------:R-:W-:-:S05]  /*cc60*/  IMAD R11, R12, R11, R11 ;  /* 0x0000000b0c0b7224 */ /* 0x000fca00078e020b */
[----:B------:R-:W-:-:S07]  /*cc70*/  VIMNMX R10, R10, R11, PT ;  /* 0x0000000b0a0a7248 */ /* 0x000fce0003fe0100 */
.L_x_1686:
[----:B------:R-:W2:Y:S01]  /*cc80*/  LDL R12, [R1+0x38] ;  /* 0x00003800010c7983 */ /* 0x000ea20000100800 */
[----:B------:R-:W-:Y:S01]  /*cc90*/  SHF.R.S32.HI R11, RZ, 0x1f, R10 ;  /* 0x0000001fff0b7819 */ /* 0x000fe2000001140a */
[----:B------:R-:W-:Y:S01]  /*cca0*/  ULDC UR8, c[0x0][0x9e4] ;  /* 0x0002790000087ab9 */ /* 0x000fe20000000800 */
[----:B------:R-:W-:Y:S01]  /*ccb0*/  ULDC UR7, c[0x0][0x9e4] ;  /* 0x0002790000077ab9 */ /* 0x000fe20000000800 */
[----:B------:R-:W-:Y:S01]  /*ccc0*/  ULDC UR10, c[0x0][0x9d8] ;  /* 0x00027600000a7ab9 */ /* 0x000fe20000000800 */
[----:B------:R-:W-:Y:S01]  /*ccd0*/  LEA.HI R11, R11, R10, RZ, 0x7 ;  /* 0x0000000a0b0b7211 */ /* 0x000fe200078f38ff */
[----:B------:R-:W-:Y:S01]  /*cce0*/  ULDC UR29, c[0x0][0x9d8] ;  /* 0x00027600001d7ab9 */ /* 0x000fe20000000800 */
[----:B------:R-:W-:Y:S01]  /*ccf0*/  ULDC UR11, c[0x0][0x9d8] ;  /* 0x00027600000b7ab9 */ /* 0x000fe20000000800 */
[----:B------:R-:W-:Y:S01]  /*cd00*/  ULDC UR6, c[0x0][0x988] ;  /* 0x0002620000067ab9 */ /* 0x000fe20000000800 */
[----:B------:R-:W-:Y:S01]  /*cd10*/  SHF.R.S32.HI R11, RZ, 0x7, R11 ;  /* 0x00000007ff0b7819 */ /* 0x000fe2000001140b */
[----:B------:R-:W-:Y:S01]  /*cd20*/  ULDC UR5, c[0x0][0x988] ;  /* 0x0002620000057ab9 */ /* 0x000fe20000000800 */
[----:B------:R-:W-:Y:S01]  /*cd30*/  ULDC UR4, c[0x0][0x988] ;  /* 0x0002620000047ab9 */ /* 0x000fe20000000800 */
[----:B------:R-:W-:Y:S01]  /*cd40*/  ULDC UR28, c[0x0][0x9e0] ;  /* 0x00027800001c7ab9 */ /* 0x000fe20000000800 */
[----:B------:R-:W-:Y:S01]  /*cd50*/  ULDC UR9, c[0x0][0x9e0] ;  /* 0x0002780000097ab9 */ /* 0x000fe20000000800 */
        /* <DEDUP_REMOVED lines=16> */
[----:B--2---:R-:W-:-:S04]  /*ce60*/  VIMNMX R12, R12, R11, !PT ;  /* 0x0000000b0c0c7248 */ /* 0x004fc80007fe0100 */
[----:B------:R-:W-:Y:S01]  /*ce70*/  ISETP.GE.AND P1, PT, R0, R12, PT ;  /* 0x0000000c0000720c */ /* 0x000fe20003f26270 */
[----:B------:R0:W-:-:S12]  /*ce80*/  STL [R1+0x24], R12 ;  /* 0x0000240c01007387 */ /* 0x0001d80000100800 */
[----:B0-----:R-:W-:Y:S05]  /*ce90*/  @!P1 BRA `(.L_x_1690) ;  /* 0x00000038002c9947 */ /* 0x001fea0003800000 */
[----:B------:R-:W-:-:S07]  /*cea0*/  IMAD.MOV.U32 R119, RZ, RZ, RZ ;  /* 0x000000ffff777224 */ /* 0x000fce00078e00ff */
.L_x_1710:
[----:B------:R-:W2:Y:S01]  /*ceb0*/  LDL R10, [R1+0x28] ;  /* 0x00002800010a7983 */ /* 0x000ea20000100800 */
[----:B------:R-:W-:Y:S01]  /*cec0*/  VIADD R15, R19, 0x1 ;  /* 0x00000001130f7836 */ /* 0x000fe20000000000 */
[----:B------:R-:W-:Y:S05]  /*ced0*/  YIELD ;  /* 0x0000000000007946 */ /* 0x000fea0003800000 */
[----:B------:R-:W-:-:S04]  /*cee0*/  ISETP.NE.AND P2, PT, R15, 0x2, PT ;  /* 0x000000020f00780c */ /* 0x000fc80003f45270 */
[----:B------:R-:W-:Y:S02]  /*cef0*/  SEL R11, RZ, 0x1, P2 ;  /* 0x00000001ff0b7807 */ /* 0x000fe40001000000 */
[----:B------:R-:W-:Y:S02]  /*cf00*/  SEL R15, R15, RZ, P2 ;  /* 0x000000ff0f0f7207 */ /* 0x000fe40001000000 */
[----:B------:R-:W-:Y:S02]  /*cf10*/  LOP3.LUT R20, R154, R11, RZ, 0x3c, !PT ;  /* 0x0000000b9a147212 */ /* 0x000fe400078e3cff */
[----:B--2---:R-:W-:-:S13]  /*cf20*/  ISETP.NE.AND P1, PT, R10, RZ, PT ;  /* 0x000000ff0a00720c */ /* 0x004fda0003f25270 */
[----:B------:R-:W-:Y:S05]  /*cf30*/  @P1 BRA `(.L_x_1691) ;  /* 0x0000000000301947 */ /* 0x000fea0003800000 */
[----:B------:R-:W-:Y:S05]  /*cf40*/  @!P0 BRA `(.L_x_1692) ;  /* 0x0000000000048947 */ /* 0x000fea0003800000 */
[----:B------:R-:W-:Y:S01]  /*cf50*/  BPT.TRAP 0x1 ;  /* 0x000000040000795c */ /* 0x000fe20000300000 */
.L_x_1692:
[----:B------:R-:W-:Y:S01]  /*cf60*/  IMAD R11, R15, 0x8, R2 ;  /* 0x000000080f0b7824 */ /* 0x000fe200078e0202 */
[----:B------:R-:W-:-:S04]  /*cf70*/  SHF.L.U32 R10, R20, 0x1f, RZ ;  /* 0x0000001f140a7819 */ /* 0x000fc800000006ff */
[----:B------:R0:W1:Y:S01]  /*cf80*/  SYNCS.PHASECHK.TRANS64.TRYWAIT P2, [R11+URZ+0x16830], R10 ;  /* 0x0168300a0b0075a7 */ /* 0x000062000804017f */
[----:B------:R-:W-:Y:S05]  /*cf90*/  @!P0 BRA `(.L_x_1693) ;  /* 0x0000000000048947 */ /* 0x000fea0003800000 */
[----:B------:R-:W-:Y:S01]  /*cfa0*/  BPT.TRAP 0x1 ;  /* 0x000000040000795c */ /* 0x000fe20000300000 */
.L_x_1693:
[----:B------:R-:W-:Y:S04]  /*cfb0*/  BSSY B0, `(.L_x_1691) ;  /* 0x0000004000007945 */ /* 0x000fe80003800000 */
[----:B-1----:R-:W-:Y:S05]  /*cfc0*/  @P2 BRA `(.L_x_1694) ;  /* 0x0000000000082947 */ /* 0x002fea0003800000 */
[----:B------:R-:W1:Y:S02]  /*cfd0*/  SYNCS.PHASECHK.TRANS64.TRYWAIT P2, [R11+URZ+0x16830], R10 ;  /* 0x0168300a0b0075a7 */ /* 0x000e64000804017f */
[----:B-1----:R-:W-:Y:S05]  /*cfe0*/  @!P2 BRA `(.L_x_1695) ;  /* 0x0000014000c8a947 */ /* 0x002fea0003800000 */
.L_x_1694:
[----:B------:R-:W-:Y:S05]  /*cff0*/  BSYNC B0 ;  /* 0x0000000000007941 */ /* 0x000fea0003800000 */
.L_x_1691:
[----:B------:R-:W2:Y:S01]  /*d000*/  LDL R12, [R1+0x2c] ;  /* 0x00002c00010c7983 */ /* 0x000ea20000100800 */
[----:B01----:R-:W0:Y:S01]  /*d010*/  S2R R10, SR_TID.X ;  /* 0x00000000000a7919 */ /* 0x003e220000002100 */
[----:B------:R-:W-:Y:S01]  /*d020*/  IMAD.MOV.U32 R11, RZ, RZ, 0x40000040 ;  /* 0x40000040ff0b7424 */ /* 0x000fe200078e00ff */
[----:B------:R-:W-:Y:S05]  /*d030*/  WARPSYNC.ALL ;  /* 0x0000000000007948 */ /* 0x000fea0003800000 */
[----:B------:R-:W-:Y:S02]  /*d040*/  R2UR UR23, R11 ;  /* 0x000000000b1772ca */ /* 0x000fe400000e0000 */
[----:B0-----:R-:W-:-:S05]  /*d050*/  SHF.R.U32.HI R10, RZ, 0x7, R10 ;  /* 0x00000007ff0a7819 */ /* 0x001fca000001160a */
[----:B------:R-:W-:Y:S02]  /*d060*/  VIADD R21, R10, 0x8 ;  /* 0x000000080a157836 */ /* 0x000fe40000000000 */
[----:B------:R-:W-:-:S05]  /*d070*/  IMAD.MOV.U32 R13, RZ, RZ, 0x40000040 ;  /* 0x40000040ff0d7424 */ /* 0x000fca00078e00ff */
[----:B------:R-:W-:Y:S01]  /*d080*/  R2UR UR19, R13 ;  /* 0x000000000d1372ca */ /* 0x000fe200000e0000 */
[----:B------:R-:W-:Y:S01]  /*d090*/  IMAD.MOV.U32 R25, RZ, RZ, 0x40000040 ;  /* 0x40000040ff197424 */ /* 0x000fe200078e00ff */
[----:B------:R-:W-:Y:S02]  /*d0a0*/  R2UR UR12, R6 ;  /* 0x00000000060c72ca */ /* 0x000fe400000e0000 */
[----:B------:R-:W-:Y:S02]  /*d0b0*/  R2UR UR13, R7 ;  /* 0x00000000070d72ca */ /* 0x000fe400000e0000 */
[C---:B------:R-:W-:Y:S02]  /*d0c0*/  R2UR UR15, R25.reuse ;  /* 0x00000000190f72ca */ /* 0x040fe400000e0000 */
[----:B------:R-:W-:Y:S01]  /*d0d0*/  R2UR UR27, R25 ;  /* 0x00000000191b72ca */ /* 0x000fe200000e0000 */
[----:B------:R0:W-:Y:S01]  /*d0e0*/  BAR.SYNC.DEFER_BLOCKING R21, 0x100 ;  /* 0x000400150000751d */ /* 0x0001e20000010000 */
[----:B--2---:R-:W-:-:S04]  /*d0f0*/  IMAD R24, R15, 0x400, R12 ;  /* 0x000004000f187824 */ /* 0x004fc800078e020c */
[----:B------:R-:W-:-:S05]  /*d100*/  VIADD R10, R24, 0x4 ;  /* 0x00000004180a7836 */ /* 0x000fca0000000000 */
[----:B------:R-:W-:Y:S02]  /*d110*/  R2UR UR22, R10 ;  /* 0x000000000a1672ca */ /* 0x000fe400000e0000 */
[----:B------:R-:W2:Y:S01]  /*d120*/  LDL.64 R10, [R1+0x18] ;  /* 0x00001800010a7983 */ /* 0x000ea20000100a00 */
[----:B------:R-:W-:-:S04]  /*d130*/  IADD3 R12, R24, 0x2, RZ ;  /* 0x00000002180c7810 */ /* 0x000fc80007ffe0ff */
[----:B------:R-:W-:Y:S02]  /*d140*/  R2UR UR18, R12 ;  /* 0x000000000c1272ca */ /* 0x000fe400000e0000 */
[----:B------:R-:W3:Y:S01]  /*d150*/  LDL.64 R12, [R1+0x10] ;  /* 0x00001000010c7983 */ /* 0x000ee20000100a00 */
[C---:B------:R-:W-:Y:S01]  /*d160*/  R2UR UR14, R24.reuse ;  /* 0x00000000180e72ca */ /* 0x040fe200000e0000 */
[----:B------:R-:W-:-:S05]  /*d170*/  VIADD R24, R24, 0x6 ;  /* 0x0000000618187836 */ /* 0x000fca0000000000 */
[----:B------:R-:W-:Y:S02]  /*d180*/  R2UR UR26, R24 ;  /* 0x00000000181a72ca */ /* 0x000fe400000e0000 */
[----:B------:R-:W-:-:S06]  /*d190*/  WARPGROUP.ARRIVE ;  /* 0x00000000000079c5 */ /* 0x000fcc0000000000 */
[----:B------:R-:W-:Y:S03]  /*d1a0*/  HGMMA.64x128x16.F32 R24, gdesc[UR12], RZ, !UPT, gsb0 ;  /* 0x01e000000c1879f0 */ /* 0x000fe6000c0008ff */
[----:B------:R-:W-:Y:S02]  /*d1b0*/  WARPGROUP.DEPBAR.LE gsb0, 0x0 ;  /* 0x00008000000079c5 */ /* 0x000fe40000010000 */
[----:B------:R-:W-:Y:S01]  /*d1c0*/  WARPGROUP.ARRIVE ;  /* 0x00000000000079c5 */ /* 0x000fe20000000000 */
[----:B--2---:R-:W-:Y:S02]  /*d1d0*/  R2UR UR16, R10 ;  /* 0x000000000a1072ca */ /* 0x004fe400000e0000 */
[----:B------:R-:W-:-:S13]  /*d1e0*/  R2UR UR17, R11 ;  /* 0x000000000b1172ca */ /* 0x000fda00000e0000 */
[----:B------:R-:W-:Y:S01]  /*d1f0*/  HGMMA.64x128x16.F32 R24, gdesc[UR16], R24, gsb0 ;  /* 0x01e00000101879f0 */ /* 0x000fe20008000818 */
[----:B---3--:R-:W-:Y:S02]  /*d200*/  R2UR UR20, R12 ;  /* 0x000000000c1472ca */ /* 0x008fe400000e0000 */
[----:B------:R-:W-:Y:S02]  /*d210*/  R2UR UR21, R13 ;  /* 0x000000000d1572ca */ /* 0x000fe400000e0000 */
        /* <DEDUP_REMOVED lines=12> */
.L_x_1697:
[----:B------:R-:W-:Y:S01]  /*d2e0*/  SHF.L.U32 R10, R154, 0x1f, RZ ;  /* 0x0000001f9a0a7819 */ /* 0x000fe200000006ff */
[----:B------:R-:W-:-:S04]  /*d2f0*/  IMAD R11, R19, 0x8, R2 ;  /* 0x00000008130b7824 */ /* 0x000fc800078e0202 */
[----:B------:R0:W1:Y:S01]  /*d300*/  SYNCS.PHASECHK.TRANS64.TRYWAIT P1, [R11+URZ+0x16850], R10 ;  /* 0x0168500a0b0075a7 */ /* 0x000062000802017f */
[----:B------:R-:W-:Y:S05]  /*d310*/  @!P0 BRA `(.L_x_1698) ;  /* 0x0000000000048947 */ /* 0x000fea0003800000 */
[----:B------:R-:W-:Y:S01]  /*d320*/  BPT.TRAP 0x1 ;  /* 0x000000040000795c */ /* 0x000fe20000300000 */
.L_x_1698:
[----:B-1----:R-:W-:Y:S05]  /*d330*/  @P1 BRA `(.L_x_1696) ;  /* 0x0000000000081947 */ /* 0x002fea0003800000 */
[----:B------:R-:W1:Y:S02]  /*d340*/  SYNCS.PHASECHK.TRANS64.TRYWAIT P1, [R11+URZ+0x16850], R10 ;  /* 0x0168500a0b0075a7 */ /* 0x000e64000802017f */
[----:B-1----:R-:W-:Y:S05]  /*d350*/  @!P1 BRA `(.L_x_1699) ;  /* 0x0000014000009947 */ /* 0x002fea0003800000 */
.L_x_1696:
[----:B01----:R-:W-:Y:S01]  /*d360*/  VIADD R10, R2, 0x400 ;  /* 0x00000400020a7836 */ /* 0x003fe20000000000 */
[----:B------:R-:W-:Y:S01]  /*d370*/  MOV R11, 0x40000040 ;  /* 0x40000040000b7802 */ /* 0x000fe20000000f00 */
[----:B------:R-:W-:Y:S05]  /*d380*/  WARPSYNC.ALL ;  /* 0x0000000000007948 */ /* 0x000fea0003800000 */
[----:B------:R-:W-:Y:S01]  /*d390*/  SHF.R.U32.HI R10, RZ, 0x4, R10 ;  /* 0x00000004ff0a7819 */ /* 0x000fe2000001160a */
[----:B------:R-:W-:Y:S01]  /*d3a0*/  WARPGROUP.ARRIVE ;  /* 0x00000000000079c5 */ /* 0x000fe20000000000 */
[----:B------:R-:W-:Y:S01]  /*d3b0*/  R2UR UR15, R11 ;  /* 0x000000000b0f72ca */ /* 0x000fe200000e0000 */
[----:B------:R-:W-:Y:S01]  /*d3c0*/  IMAD.MOV.U32 R13, RZ, RZ, 0x40000040 ;  /* 0x40000040ff0d7424 */ /* 0x000fe200078e00ff */
[----:B------:R-:W-:Y:S01]  /*d3d0*/  LOP3.LUT R10, R10, 0x3fff, RZ, 0xc0, !PT ;  /* 0x00003fff0a0a7812 */ /* 0x000fe200078ec0ff */
[----:B------:R-:W-:-:S02]  /*d3e0*/  IMAD.MOV.U32 R11, RZ, RZ, 0x40000040 ;  /* 0x40000040ff0b7424 */ /* 0x000fc400078e00ff */
[----:B------:R-:W0:Y:S02]  /*d3f0*/  S2R R154, SR_TID.X ;  /* 0x00000000009a7919 */ /* 0x000e240000002100 */
[----:B------:R-:W-:-:S04]  /*d400*/  IMAD R10, R19, 0x400, R10 ;  /* 0x00000400130a7824 */ /* 0x000fc800078e020a */
[C---:B------:R-:W-:Y:S01]  /*d410*/  VIADD R12, R10.reuse, 0x80 ;  /* 0x000000800a0c7836 */ /* 0x040fe20000000000 */
[----:B------:R-:W-:-:S13]  /*d420*/  R2UR UR14, R10 ;  /* 0x000000000a0e72ca */ /* 0x000fda00000e0000 */
[----:B------:R-:W-:Y:S01]  /*d430*/  HGMMA.64x64x16.F32 R88, R148, gdesc[UR12].tnspB, R88, gsb0 ;  /* 0x40e0000c94587df0 */ /* 0x000fe20008000858 */
[----:B------:R-:W-:Y:S01]  /*d440*/  R2UR UR14, R12 ;  /* 0x000000000c0e72ca */ /* 0x000fe200000e0000 */
[----:B------:R-:W-:Y:S01]  /*d450*/  VIADD R12, R10, 0x100 ;  /* 0x000001000a0c7836 */ /* 0x000fe20000000000 */
[----:B------:R-:W-:Y:S01]  /*d460*/  R2UR UR15, R13 ;  /* 0x000000000d0f72ca */ /* 0x000fe200000e0000 */
[----:B------:R-:W-:Y:S01]  /*d470*/  IMAD.MOV.U32 R13, RZ, RZ, 0x40000040 ;  /* 0x40000040ff0d7424 */ /* 0x000fe200078e00ff */
[----:B0-----:R-:W-:Y:S02]  /*d480*/  SHF.R.U32.HI R21, RZ, 0x7, R154 ;  /* 0x00000007ff157819 */ /* 0x001fe4000001169a */
[----:B------:R-:W-:Y:S01]  /*d490*/  ISETP.GE.U32.AND P1, PT, R154, 0x180, PT ;  /* 0x000001809a00780c */ /* 0x000fe20003f26070 */
[----:B------:R-:W-:Y:S02]  /*d4a0*/  WARPGROUP.DEPBAR.LE gsb0, 0x0 ;  /* 0x00008000000079c5 */ /* 0x000fe40000010000 */
[----:B------:R-:W-:-:S06]  /*d4b0*/  WARPGROUP.ARRIVE ;  /* 0x00000000000079c5 */ /* 0x000fcc0000000000 */
        /* <DEDUP_REMOVED lines=8> */
[----:B------:R-:W-:Y:S01]  /*d540*/  R2UR UR14, R12 ;  /* 0x000000000c0e72ca */ /* 0x000fe200000e0000 */
[----:B------:R-:W-:Y:S01]  /*d550*/  VIADD R12, R10, 0x200 ;  /* 0x000002000a0c7836 */ /* 0x000fe20000000000 */
[----:B------:R-:W-:Y:S02]  /*d560*/  R2UR UR15, R13 ;  /* 0x000000000d0f72ca */ /* 0x000fe400000e0000 */
[----:B------:R-:W-:Y:S01]  /*d570*/  MOV R13, 0x40000040 ;  /* 0x40000040000d7802 */ /* 0x000fe20000000f00 */
        /* <DEDUP_REMOVED lines=11> */
[C---:B------:R-:W-:Y:S01]  /*d630*/  VIADD R12, R10.reuse, 0x300 ;  /* 0x000003000a0c7836 */ /* 0x040fe20000000000 */
[----:B------:R-:W-:Y:S01]  /*d640*/  R2UR UR15, R13 ;  /* 0x000000000d0f72ca */ /* 0x000fe200000e0000 */
[----:B------:R-:W-:Y:S02]  /*d650*/  IMAD.MOV.U32 R13, RZ, RZ, 0x40000040 ;  /* 0x40000040ff0d7424 */ /* 0x000fe400078e00ff */
        /* <DEDUP_REMOVED lines=9> */
[----:B------:R-:W-:Y:S01]  /*d6f0*/  R2UR UR14, R10 ;  /* 0x000000000a0e72ca */ /* 0x000fe200000e0000 */
[----:B------:R-:W-:Y:S01]  /*d700*/  VIADD R10, R21, 0x9 ;  /* 0x00000009150a7836 */ /* 0x000fe20000000000 */
[----:B------:R-:W-:-:S04]  /*d710*/  R2UR UR15, R11 ;  /* 0x000000000b0f72ca */ /* 0x000fc800000e0000 */
        /* <DEDUP_REMOVED lines=8> */
.L_x_1700:
[----:B------:R-:W2:Y:S01]  /*d7a0*/  LDL R13, [R1+0x20] ;  /* 0x00002000010d7983 */ /* 0x000ea20000100800 */
[----:B------:R-:W1:Y:S03]  /*d7b0*/  LDC R11, c[0x0][0x448] ;  /* 0x00011200ff0b7b82 */ /* 0x000e660000000800 */
[----:B0-----:R-:W2:Y:S04]  /*d7c0*/  LDL R10, [R1+0x30] ;  /* 0x00003000010a7983 */ /* 0x001ea80000100800 */
[----:B------:R-:W3:Y:S01]  /*d7d0*/  LDL R125, [R1] ;  /* 0x00000000017d7983 */ /* 0x000ee20000100800 */
[----:B-1----:R-:W-:-:S13]  /*d7e0*/  ISETP.NE.AND P1, PT, R11, 0x1, PT ;  /* 0x000000010b00780c */ /* 0x002fda0003f25270 */
[----:B------:R-:W0:Y:S08]  /*d7f0*/  @P1 LDC R12, c[0x0][0x44c] ;  /* 0x00011300ff0c1b82 */ /* 0x000e300000000800 */
        /* <DEDUP_REMOVED lines=10> */
[----:B------:R-:W-:Y:S01]  /*d8a0*/  IMAD.U32 R59, RZ, RZ, UR38 ;  /* 0x00000026ff3b7e24 */ /* 0x000fe2000f8e00ff */
[----:B------:R-:W-:Y:S01]  /*d8b0*/  LOP3.LUT P3, RZ, R23, 0x4, RZ, 0xc0, !PT ;  /* 0x0000000417ff7812 */ /* 0x000fe2000786c0ff */
        /* <DEDUP_REMOVED lines=9> */
[----:B--2---:R-:W-:-:S05]  /*d950*/  IADD3 R10, R10, R13, RZ ;  /* 0x0000000d0a0a7210 */ /* 0x004fca0007ffe0ff */
[----:B0-----:R-:W-:-:S05]  /*d960*/  @P1 IMAD.HI.U32 R12, R10, R12, RZ ;  /* 0x0000000c0a0c1227 */ /* 0x001fca00078e00ff */
[----:B-1----:R-:W-:Y:S01]  /*d970*/  @P1 SHF.R.U32.HI R10, RZ, R11, R12 ;  /* 0x0000000bff0a1219 */ /* 0x002fe2000001160c */
        /* <DEDUP_REMOVED lines=31> */
[----:B------:R-:W-:-:S02]  /*db70*/  IMAD R58, R15, 0x8, R2 ;  /* 0x000000080f3a7824 */ /* 0x000fc400078e0202 */
        /* <DEDUP_REMOVED lines=8> */
[----:B------:R-:W-:Y:S02]  /*dc00*/  VIADD R58, R58, 0x16840 ;  /* 0x000168403a3a7836 */ /* 0x000fe40000000000 */
        /* <DEDUP_REMOVED lines=9> */
[----:B------:R-:W-:Y:S01]  /*dca0*/  PRMT R58, R59, 0x654, R58 ;  /* 0x000006543b3a7816 */ /* 0x000fe2000000003a */
[----:B------:R-:W-:-:S02]  /*dcb0*/  IMAD.SHL.U32 R85, R0, 0x80, RZ ;  /* 0x0000008000557824 */ /* 0x000fc400078e00ff */
[----:B------:R-:W-:Y:S01]  /*dcc0*/  FMUL.FTZ R74, R76, UR29 ;  /* 0x0000001d4c4a7c20 */ /* 0x000fe20008410000 */
[----:B------:R-:W0:Y:S01]  /*dcd0*/  SHFL.IDX PT, R123, R10, RZ, 0x1c1f ;  /* 0x001c1fff0a7b7589 */ /* 0x000e2200000e0000 */
[----:B------:R-:W-:Y:S01]  /*dce0*/  FMUL.FTZ R76, R78, UR29 ;  /* 0x0000001d4e4c7c20 */ /* 0x000fe20008410000 */
[----:B------:R-:W-:Y:S01]  /*dcf0*/  FMUL.FTZ R78, R80, UR29 ;  /* 0x0000001d504e7c20 */ /* 0x000fe20008410000 */
[----:B------:R-:W-:Y:S01]  /*dd00*/  FMUL.FTZ R80, R82, UR29 ;  /* 0x0000001d52507c20 */ /* 0x000fe20008410000 */
[----:B------:R1:W-:Y:S01]  /*dd10*/  SYNCS.ARRIVE.TRANS64.RED.A1T0 RZ, [R58+URZ], RZ ;  /* 0x000000ff3aff79a7 */ /* 0x0003e2000810043f */
[----:B------:R-:W-:Y:S01]  /*dd20*/  FMUL.FTZ R82, R84, UR29 ;  /* 0x0000001d54527c20 */ /* 0x000fe20008410000 */
[----:B------:R-:W-:Y:S01]  /*dd30*/  FMUL.FTZ R84, R86, UR29 ;  /* 0x0000001d56547c20 */ /* 0x000fe20008410000 */
[----:B------:R-:W-:Y:S01]  /*dd40*/  FMUL.FTZ R86, R87, UR29 ;  /* 0x0000001d57567c20 */ /* 0x000fe20008410000 */
[----:B-1----:R-:W-:Y:S01]  /*dd50*/  IADD3 R58, -R85, 0x1, RZ ;  /* 0x00000001553a7810 */ /* 0x002fe20007ffe1ff */
[----:B------:R-:W1:Y:S04]  /*dd60*/  MUFU.TANH R11, R11 ;  /* 0x0000000b000b7308 */ /* 0x000e680000002400 */
[----:B---3--:R-:W-:-:S04]  /*dd70*/  IMAD R58, R125, -0x2, R58 ;  /* 0xfffffffe7d3a7824 */ /* 0x008fc800078e023a */
[----:B------:R-:W2:Y:S01]  /*dd80*/  MUFU.TANH R12, R12 ;  /* 0x0000000c000c7308 */ /* 0x000ea20000002400 */
[----:B------:R-:W-:-:S07]  /*dd90*/  IADD3 R58, -R155, R58, R156 ;  /* 0x0000003a9b3a7210 */ /* 0x000fce0007ffe19c */
[----:B------:R-:W3:Y:S01]  /*dda0*/  MUFU.TANH R13, R13 ;  /* 0x0000000d000d7308 */ /* 0x000ee20000002400 */
[----:B------:R-:W-:-:S07]  /*ddb0*/  VIADD R121, R58, UR31 ;  /* 0x0000001f3a797c36 */ /* 0x000fce0008000000 */
        /* <DEDUP_REMOVED lines=50> */
[----:B------:R-:W1:Y:S08]  /*e0e0*/  MUFU.TANH R84, R84 ;  /* 0x0000005400547308 */ /* 0x000e700000002400 */
[----:B------:R-:W1:Y:S01]  /*e0f0*/  MUFU.TANH R86, R86 ;  /* 0x0000005600567308 */ /* 0x000e620000002400 */
[----:B------:R-:W-:Y:S01]  /*e100*/  VIADD R122, R58, UR28 ;  /* 0x0000001c3a7a7c36 */ /* 0x000fe20008000000 */
[----:B0-----:R-:W-:-:S03]  /*e110*/  IADD3 R87, R121, R123, RZ ;  /* 0x0000007b79577210 */ /* 0x001fc60007ffe0ff */
[----:B------:R-:W-:Y:S01]  /*e120*/  IMAD.IADD R120, R122, 0x1, R123 ;  /* 0x000000017a787824 */ /* 0x000fe200078e027b */
[----:B--234-:R-:W-:Y:S06]  /*e130*/  @!P3 BRA `(.L_x_1701) ;  /* 0x000000000058b947 */ /* 0x01cfec0003800000 */
[----:B------:R-:W-:Y:S01]  /*e140*/  IADD3 R123, -R155, R156, R123 ;  /* 0x0000009c9b7b7210 */ /* 0x000fe20007ffe17b */
[----:B------:R-:W-:Y:S03]  /*e150*/  BSSY B0, `(.L_x_1702) ;  /* 0x0000010000007945 */ /* 0x000fe60003800000 */
        /* <DEDUP_REMOVED lines=10> */
.L_x_1703:
[----:B------:R-:W-:-:S05]  /*e200*/  IMAD.U32 R124, RZ, RZ, UR8 ;  /* 0x00000008ff7c7e24 */ /* 0x000fca000f8e00ff */
[----:B------:R-:W-:-:S13]  /*e210*/  ISETP.NE.AND P1, PT, R124, 0x1, PT ;  /* 0x000000017c00780c */ /* 0x000fda0003f25270 */
[----:B------:R-:W0:Y:S02]  /*e220*/  @P1 LDC.64 R58, c[0x0][0x9e8] ;  /* 0x00027a00ff3a1b82 */ /* 0x000e240000000a00 */
[----:B0-----:R-:W-:-:S05]  /*e230*/  @P1 IMAD.HI.U32 R58, R123, R58, RZ ;  /* 0x0000003a7b3a1227 */ /* 0x001fca00078e00ff */
[----:B------:R-:W-:-:S07]  /*e240*/  @P1 SHF.R.U32.HI R123, RZ, R59, R58 ;  /* 0x0000003bff7b1219 */ /* 0x000fce000001163a */
.L_x_1704:
[----:B------:R-:W-:Y:S05]  /*e250*/  BSYNC B0 ;  /* 0x0000000000007941 */ /* 0x000fea0003800000 */
.L_x_1702:
[----:B------:R-:W-:-:S04]  /*e260*/  IMAD R123, R123, R124, -R85 ;  /* 0x0000007c7b7b7224 */ /* 0x000fc800078e0a55 */
[----:B------:R-:W-:-:S05]  /*e270*/  IMAD R123, R125, -0x2, R123 ;  /* 0xfffffffe7d7b7824 */ /* 0x000fca00078e027b */
[----:B------:R-:W-:Y:S02]  /*e280*/  VIMNMX R87, R87, R123, !PT ;  /* 0x0000007b57577248 */ /* 0x000fe40007fe0100 */
[----:B------:R-:W-:-:S07]  /*e290*/  VIADDMNMX R120, R123, R124, R120, PT ;  /* 0x0000007c7b787246 */ /* 0x000fce0003800178 */
.L_x_1701:
[----:B------:R-:W-:Y:S01]  /*e2a0*/  ISETP.GT.AND P5, PT, R0, -0x1, PT ;  /* 0xffffffff0000780c */ /* 0x000fe20003fa4270 */
[----:B------:R-:W0:Y:S03]  /*e2b0*/  SHFL.IDX PT, R10, R10, 0x1, 0x1c1f ;  /* 0x003c1f000a0a7f89 */ /* 0x000e2600000e0000 */
[C---:B------:R-:W-:Y:S02]  /*e2c0*/  ISETP.GT.AND P2, PT, R87.reuse, RZ, P5 ;  /* 0x000000ff5700720c */ /* 0x040fe40002f44270 */
[----:B------:R-:W-:Y:S02]  /*e2d0*/  ISETP.GT.AND P1, PT, R87, 0x1, P5 ;  /* 0x000000015700780c */ /* 0x000fe40002f24270 */
[C---:B------:R-:W-:Y:S02]  /*e2e0*/  ISETP.LT.OR P2, PT, R120.reuse, 0x1, P2 ;  /* 0x000000017800780c */ /* 0x040fe40001741670 */
[----:B------:R-:W-:-:S02]  /*e2f0*/  ISETP.LT.OR P1, PT, R120, 0x2, P1 ;  /* 0x000000027800780c */ /* 0x000fc40000f21670 */
[----:B-1----:R-:W-:Y:S02]  /*e300*/  FSEL R11, R11, -INF , !P2 ;  /* 0xff8000000b0b7808 */ /* 0x002fe40005000000 */
[----:B------:R-:W-:Y:S02]  /*e310*/  FSEL R12, R12, -INF , !P1 ;  /* 0xff8000000c0c7808 */ /* 0x000fe40004800000 */
[C---:B------:R-:W-:Y:S02]  /*e320*/  ISETP.GT.AND P2, PT, R87.reuse, 0x8, P5 ;  /* 0x000000085700780c */ /* 0x040fe40002f44270 */
[----:B------:R-:W-:Y:S02]  /*e330*/  ISETP.GT.AND P1, PT, R87, 0x9, P5 ;  /* 0x000000095700780c */ /* 0x000fe40002f24270 */
[C---:B------:R-:W-:Y:S02]  /*e340*/  ISETP.LT.OR P2, PT, R120.reuse, 0x9, P2 ;  /* 0x000000097800780c */ /* 0x040fe40001741670 */
[----:B------:R-:W-:-:S02]  /*e350*/  ISETP.LT.OR P1, PT, R120, 0xa, P1 ;  /* 0x0000000a7800780c */ /* 0x000fc40000f21670 */
[----:B------:R-:W-:Y:S01]  /*e360*/  FSEL R24, R24, -INF , !P2 ;  /* 0xff80000018187808 */ /* 0x000fe20005000000 */
[--C-:B0-----:R-:W-:Y:S01]  /*e370*/  IMAD.IADD R122, R122, 0x1, R10.reuse ;  /* 0x000000017a7a7824 */ /* 0x101fe200078e020a */
[----:B------:R-:W-:Y:S01]  /*e380*/  FSEL R25, R25, -INF , !P1 ;  /* 0xff80000019197808 */ /* 0x000fe20004800000 */
[----:B------:R-:W-:Y:S01]  /*e390*/  IMAD.IADD R121, R121, 0x1, R10 ;  /* 0x0000000179797824 */ /* 0x000fe200078e020a */
[C---:B------:R-:W-:Y:S02]  /*e3a0*/  ISETP.GT.AND P2, PT, R87.reuse, 0x10, P5 ;  /* 0x000000105700780c */ /* 0x040fe40002f44270 */
[----:B------:R-:W-:Y:S02]  /*e3b0*/  ISETP.GT.AND P1, PT, R87, 0x11, P5 ;  /* 0x000000115700780c */ /* 0x000fe40002f24270 */
[C---:B------:R-:W-:Y:S02]  /*e3c0*/  ISETP.LT.OR P2, PT, R120.reuse, 0x11, P2 ;  /* 0x000000117800780c */ /* 0x040fe40001741670 */
[----:B------:R-:W-:-:S02]  /*e3d0*/  ISETP.LT.OR P1, PT, R120, 0x12, P1 ;  /* 0x000000127800780c */ /* 0x000fc40000f21670 */
[----:B------:R-:W-:Y:S02]  /*e3e0*/  FSEL R28, R28, -INF , !P2 ;  /* 0xff8000001c1c7808 */ /* 0x000fe40005000000 */
[----:B------:R-:W-:Y:S02]  /*e3f0*/  FSEL R29, R29, -INF , !P1 ;  /* 0xff8000001d1d7808 */ /* 0x000fe40004800000 */
        /* <DEDUP_REMOVED lines=77> */
[----:B------:R-:W-:Y:S01]  /*e8d0*/  FSEL R83, R83, -INF , !P1 ;  /* 0xff80000053537808 */ /* 0x000fe20004800000 */
[----:B------:R-:W-:Y:S08]  /*e8e0*/  @!P3 BRA `(.L_x_1705) ;  /* 0x000000000058b947 */ /* 0x000ff00003800000 */
        /* <DEDUP_REMOVED lines=12> */
.L_x_1707:
[----:B------:R-:W-:-:S05]  /*e9b0*/  IMAD.U32 R87, RZ, RZ, UR8 ;  /* 0x00000008ff577e24 */ /* 0x000fca000f8e00ff */
[----:B------:R-:W-:-:S13]  /*e9c0*/  ISETP.NE.AND P1, PT, R87, 0x1, PT ;  /* 0x000000015700780c */ /* 0x000fda0003f25270 */
[----:B------:R-:W0:Y:S02]  /*e9d0*/  @P1 LDC.64 R32, c[0x0][0x9e8] ;  /* 0x00027a00ff201b82 */ /* 0x000e240000000a00 */
[----:B0-----:R-:W-:-:S05]  /*e9e0*/  @P1 IMAD.HI.U32 R32, R10, R32, RZ ;  /* 0x000000200a201227 */ /* 0x001fca00078e00ff */
[----:B------:R-:W-:-:S07]  /*e9f0*/  @P1 SHF.R.U32.HI R10, RZ, R33, R32 ;  /* 0x00000021ff0a1219 */ /* 0x000fce0000011620 */
.L_x_1708:
[----:B------:R-:W-:Y:S05]  /*ea00*/  BSYNC B0 ;  /* 0x0000000000007941 */ /* 0x000fea0003800000 */
.L_x_1706:
[----:B------:R-:W-:-:S04]  /*ea10*/  IMAD R10, R10, R87, -R85 ;  /* 0x000000570a0a7224 */ /* 0x000fc800078e0a55 */
[----:B------:R-:W-:-:S05]  /*ea20*/  IMAD R10, R125, -0x2, R10 ;  /* 0xfffffffe7d0a7824 */ /* 0x000fca00078e020a */
[----:B------:R-:W-:Y:S02]  /*ea30*/  VIMNMX R121, R121, R10, !PT ;  /* 0x0000000a79797248 */ /* 0x000fe40007fe0100 */
[----:B------:R-:W-:-:S07]  /*ea40*/  VIADDMNMX R122, R10, R87, R122, PT ;  /* 0x000000570a7a7246 */ /* 0x000fce000380017a */
.L_x_1705:
[----:B------:R-:W-:Y:S01]  /*ea50*/  FMNMX.FTZ R33, R11, R5, !PT ;  /* 0x000000050b217209 */ /* 0x000fe20007810000 */
[----:B------:R-:W-:Y:S01]  /*ea60*/  UMOV UR30, UR5 ;  /* 0x00000005001e7c82 */ /* 0x000fe20008000000 */
[----:B------:R-:W-:Y:S02]  /*ea70*/  ISETP.GT.AND P1, PT, R121, 0x1, P5 ;  /* 0x000000017900780c */ /* 0x000fe40002f24270 */
[----:B------:R-:W-:Y:S02]  /*ea80*/  FMNMX.FTZ R33, R12, R33, !PT ;  /* 0x000000210c217209 */ /* 0x000fe40007810000 */
[----:B------:R-:W-:Y:S02]  /*ea90*/  LOP3.LUT R23, R23, 0xbfffffff, RZ, 0xc0, !PT ;  /* 0xbfffffff17177812 */ /* 0x000fe400078ec0ff */
[----:B------:R-:W-:Y:S02]  /*eaa0*/  FMNMX.FTZ R10, R24, R33, !PT ;  /* 0x00000021180a7209 */ /* 0x000fe40007810000 */
[----:B------:R-:W-:-:S02]  /*eab0*/  ISETP.LT.OR P1, PT, R122, 0x2, P1 ;  /* 0x000000027a00780c */ /* 0x000fc40000f21670 */
[----:B------:R-:W-:Y:S02]  /*eac0*/  FMNMX.FTZ R33, R25, R10, !PT ;  /* 0x0000000a19217209 */ /* 0x000fe40007810000 */
[----:B------:R-:W-:Y:S02]  /*ead0*/  ISETP.GT.AND P2, PT, R121, 0x8, P5 ;  /* 0x000000087900780c */ /* 0x000fe40002f44270 */
[----:B------:R-:W-:Y:S02]  /*eae0*/  FMNMX.FTZ R10, R28, R33, !PT ;  /* 0x000000211c0a7209 */ /* 0x000fe40007810000 */
[----:B------:R-:W-:Y:S02]  /*eaf0*/  @P0 LOP3.LUT R23, R23, 0x40000000, RZ, 0xfc, !PT ;  /* 0x4000000017170812 */ /* 0x000fe400078efcff */
[----:B------:R-:W-:Y:S02]  /*eb00*/  FMNMX.FTZ R33, R29, R10, !PT ;  /* 0x0000000a1d217209 */ /* 0x000fe40007810000 */
[----:B------:R-:W-:-:S02]  /*eb10*/  FSEL R21, R21, -INF , !P1 ;  /* 0xff80000015157808 */ /* 0x000fc40004800000 */
[----:B------:R-:W-:Y:S02]  /*eb20*/  FMNMX.FTZ R10, R58, R33, !PT ;  /* 0x000000213a0a7209 */ /* 0x000fe40007810000 */
[----:B------:R-:W-:Y:S02]  /*eb30*/  ISETP.GT.AND P0, PT, R121, RZ, P5 ;  /* 0x000000ff7900720c */ /* 0x000fe40002f04270 */
[----:B------:R-:W-:Y:S02]  /*eb40*/  FMNMX.FTZ R33, R59, R10, !PT ;  /* 0x0000000a3b217209 */ /* 0x000fe40007810000 */
[----:B------:R-:W-:Y:S02]  /*eb50*/  ISETP.GT.AND P1, PT, R121, 0x9, P5 ;  /* 0x000000097900780c */ /* 0x000fe40002f24270 */
[----:B------:R-:W-:Y:S02]  /*eb60*/  FMNMX.FTZ R10, R36, R33, !PT ;  /* 0x00000021240a7209 */ /* 0x000fe40007810000 */
[----:B------:R-:W-:-:S02]  /*eb70*/  ISETP.LT.OR P2, PT, R122, 0x9, P2 ;  /* 0x000000097a00780c */ /* 0x000fc40001741670 */
        /* <DEDUP_REMOVED lines=11> */
[----:B------:R-:W-:-:S02]  /*ec30*/  FSEL R27, R27, -INF , !P1 ;  /* 0xff8000001b1b7808 */ /* 0x000fc40004800000 */
[----:B------:R-:W-:Y:S02]  /*ec40*/  FMNMX.FTZ R33, R49, R10, !PT ;  /* 0x0000000a31217209 */ /* 0x000fe40007810000 */
[----:B------:R-:W-:Y:S02]  /*ec50*/  ISETP.GT.AND P1, PT, R121, 0x11, P5 ;  /* 0x000000117900780c */ /* 0x000fe40002f24270 */
[----:B------:R-:W-:Y:S02]  /*ec60*/  FMNMX.FTZ R10, R52, R33, !PT ;  /* 0x00000021340a7209 */ /* 0x000fe40007810000 */
[----:B------:R-:W-:Y:S02]  /*ec70*/  ISETP.LT.OR P2, PT, R122, 0x11, P2 ;  /* 0x000000117a00780c */ /* 0x000fe40001741670 */
[----:B------:R-:W-:Y:S02]  /*ec80*/  FMNMX.FTZ R33, R53, R10, !PT ;  /* 0x0000000a35217209 */ /* 0x000fe40007810000 */
[----:B------:R-:W-:-:S02]  /*ec90*/  FMNMX.FTZ R120, R13, R14, !PT ;  /* 0x0000000e0d787209 */ /* 0x000fc40007810000 */
[----:B------:R-:W-:Y:S02]  /*eca0*/  FMNMX.FTZ R10, R56, R33, !PT ;  /* 0x00000021380a7209 */ /* 0x000fe40007810000 */
[----:B------:R-:W-:Y:S02]  /*ecb0*/  ISETP.LT.OR P1, PT, R122, 0x12, P1 ;  /* 0x000000127a00780c */ /* 0x000fe40000f21670 */
[----:B------:R-:W-:Y:S02]  /*ecc0*/  FMNMX.FTZ R33, R57, R10, !PT ;  /* 0x0000000a39217209 */ /* 0x000fe40007810000 */
[----:B------:R-:W-:Y:S02]  /*ecd0*/  FSEL R30, R30, -INF , !P2 ;  /* 0xff8000001e1e7808 */ /* 0x000fe40005000000 */
        /* <DEDUP_REMOVED lines=24> */
[----:B------:R-:W-:Y:S01]  /*ee60*/  ISETP.GT.AND P2, PT, R121, 0x28, P5 ;  /* 0x000000287900780c */ /* 0x000fe20002f44270 */
[----:B------:R-:W0:Y:S01]  /*ee70*/  SHFL.BFLY PT, R10, R33, 0x2, 0x1f ;  /* 0x0c401f00210a7f89 */ /* 0x000e2200000e0000 */
[----:B------:R-:W-:-:S02]  /*ee80*/  FSEL R39, R39, -INF , !P1 ;  /* 0xff80000027277808 */ /* 0x000fc40004800000 */
[C---:B------:R-:W-:Y:S02]  /*ee90*/  ISETP.GT.AND P1, PT, R121.reuse, 0x29, P5 ;  /* 0x000000297900780c */ /* 0x040fe40002f24270 */
[C---:B------:R-:W-:Y:S02]  /*eea0*/  ISETP.LT.OR P2, PT, R122.reuse, 0x29, P2 ;  /* 0x000000297a00780c */ /* 0x040fe40001741670 */
[----:B------:R-:W-:Y:S02]  /*eeb0*/  ISETP.LT.OR P1, PT, R122, 0x2a, P1 ;  /* 0x0000002a7a00780c */ /* 0x000fe40000f21670 */
[----:B------:R-:W-:Y:S02]  /*eec0*/  FSEL R42, R42, -INF , !P2 ;  /* 0xff8000002a2a7808 */ /* 0x000fe40005000000 */
[----:B------:R-:W-:Y:S02]  /*eed0*/  ISETP.GT.AND P2, PT, R121, 0x30, P5 ;  /* 0x000000307900780c */ /* 0x000fe40002f44270 */
[----:B------:R-:W-:-:S02]  /*eee0*/  FSEL R43, R43, -INF , !P1 ;  /* 0xff8000002b2b7808 */ /* 0x000fc40004800000 */
[C---:B------:R-:W-:Y:S02]  /*eef0*/  ISETP.GT.AND P1, PT, R121.reuse, 0x31, P5 ;  /* 0x000000317900780c */ /* 0x040fe40002f24270 */
[C---:B------:R-:W-:Y:S02]  /*ef00*/  ISETP.LT.OR P2, PT, R122.reuse, 0x31, P2 ;  /* 0x000000317a00780c */ /* 0x040fe40001741670 */
[----:B------:R-:W-:Y:S02]  /*ef10*/  ISETP.LT.OR P1, PT, R122, 0x32, P1 ;  /* 0x000000327a00780c */ /* 0x000fe40000f21670 */
[----:B------:R-:W-:Y:S02]  /*ef20*/  FSEL R46, R46, -INF , !P2 ;  /* 0xff8000002e2e7808 */ /* 0x000fe40005000000 */
[----:B------:R-:W-:Y:S02]  /*ef30*/  ISETP.GT.AND P2, PT, R121, 0x38, P5 ;  /* 0x000000387900780c */ /* 0x000fe40002f44270 */
[----:B0-----:R-:W-:-:S02]  /*ef40*/  FMNMX.FTZ R85, R33, R10, !PT ;  /* 0x0000000a21557209 */ /* 0x001fc40007810000 */
[----:B------:R-:W-:Y:S02]  /*ef50*/  FMNMX.FTZ R33, R21, R120, !PT ;  /* 0x0000007815217209 */ /* 0x000fe40007810000 */
[----:B------:R-:W-:Y:S01]  /*ef60*/  FSEL R47, R47, -INF , !P1 ;  /* 0xff8000002f2f7808 */ /* 0x000fe20004800000 */
[----:B------:R-:W0:Y:S01]  /*ef70*/  SHFL.BFLY PT, R10, R85, 0x1, 0x1f ;  /* 0x0c201f00550a7f89 */ /* 0x000e2200000e0000 */
        /* <DEDUP_REMOVED lines=28> */
[C---:B------:R-:W-:Y:S02]  /*f140*/  ISETP.GT.AND P4, PT, R121.reuse, 0x68, P5 ;  /* 0x000000687900780c */ /* 0x040fe40002f84270 */
[----:B------:R-:W-:Y:S02]  /*f150*/  FMNMX.FTZ R120, R54, R33, !PT ;  /* 0x0000002136787209 */ /* 0x000fe40007810000 */
[----:B------:R-:W-:Y:S02]  /*f160*/  ISETP.LT.OR P1, PT, R122, 0x4a, P1 ;  /* 0x0000004a7a00780c */ /* 0x000fe40000f21670 */
[----:B------:R-:W-:Y:S02]  /*f170*/  FSEL R60, R60, -INF , !P2 ;  /* 0xff8000003c3c7808 */ /* 0x000fe40005000000 */
[----:B------:R-:W-:Y:S02]  /*f180*/  ISETP.LT.OR P4, PT, R122, 0x69, P4 ;  /* 0x000000697a00780c */ /* 0x000fe40002781670 */
[----:B------:R-:W-:-:S02]  /*f190*/  ISETP.GT.AND P2, PT, R121, 0x50, P5 ;  /* 0x000000507900780c */ /* 0x000fc40002f44270 */
[----:B------:R-:W-:Y:S02]  /*f1a0*/  FMNMX.FTZ R33, R55, R120, !PT ;  /* 0x0000007837217209 */ /* 0x000fe40007810000 */
[----:B------:R-:W-:Y:S02]  /*f1b0*/  FSEL R61, R61, -INF , !P1 ;  /* 0xff8000003d3d7808 */ /* 0x000fe40004800000 */
[----:B------:R-:W-:Y:S02]  /*f1c0*/  ISETP.GT.AND P1, PT, R121, 0x51, P5 ;  /* 0x000000517900780c */ /* 0x000fe40002f24270 */
[----:B------:R-:W-:Y:S02]  /*f1d0*/  ISETP.LT.OR P2, PT, R122, 0x51, P2 ;  /* 0x000000517a00780c */ /* 0x000fe40001741670 */
[----:B------:R-:W-:Y:S02]  /*f1e0*/  FMNMX.FTZ R120, R60, R33, !PT ;  /* 0x000000213c787209 */ /* 0x000fe40007810000 */
[----:B------:R-:W-:-:S02]  /*f1f0*/  ISETP.LT.OR P1, PT, R122, 0x52, P1 ;  /* 0x000000527a00780c */ /* 0x000fc40000f21670 */
[----:B------:R-:W-:Y:S02]  /*f200*/  FSEL R64, R64, -INF , !P2 ;  /* 0xff80000040407808 */ /* 0x000fe40005000000 */
[----:B------:R-:W-:Y:S02]  /*f210*/  LOP3.LUT R23, R23, 0xfffffffd, RZ, 0xc0, !PT ;  /* 0xfffffffd17177812 */ /* 0x000fe400078ec0ff */
[C---:B------:R-:W-:Y:S02]  /*f220*/  ISETP.GT.AND P2, PT, R121.reuse, 0x58, P5 ;  /* 0x000000587900780c */ /* 0x040fe40002f44270 */
[----:B------:R-:W-:Y:S02]  /*f230*/  ISETP.GT.AND P6, PT, R121, 0x69, P5 ;  /* 0x000000697900780c */ /* 0x000fe40002fc4270 */
[----:B0-----:R-:W-:Y:S02]  /*f240*/  FMNMX.FTZ R10, R85, R10, !PT ;  /* 0x0000000a550a7209 */ /* 0x001fe40007810000 */
[----:B------:R-:W-:-:S02]  /*f250*/  FMNMX.FTZ R33, R61, R120, !PT ;  /* 0x000000783d217209 */ /* 0x000fc40007810000 */
[----:B------:R-:W-:Y:S02]  /*f260*/  FSEL R65, R65, -INF , !P1 ;  /* 0xff80000041417808 */ /* 0x000fe40004800000 */
[----:B------:R-:W-:Y:S02]  /*f270*/  @P4 LOP3.LUT R23, R23, 0x2, RZ, 0xfc, !PT ;  /* 0x0000000217174812 */ /* 0x000fe400078efcff */
[----:B------:R-:W-:Y:S02]  /*f280*/  ISETP.GT.AND P1, PT, R121, 0x59, P5 ;  /* 0x000000597900780c */ /* 0x000fe40002f24270 */
[C---:B------:R-:W-:Y:S02]  /*f290*/  ISETP.LT.OR P2, PT, R122.reuse, 0x59, P2 ;  /* 0x000000597a00780c */ /* 0x040fe40001741670 */
[----:B------:R-:W-:Y:S02]  /*f2a0*/  ISETP.LT.OR P4, PT, R122, 0x6a, P6 ;  /* 0x0000006a7a00780c */ /* 0x000fe40003781670 */
[----:B------:R-:W-:-:S02]  /*f2b0*/  FSETP.NEU.FTZ.AND P6, PT, R10, -INF , PT ;  /* 0xff8000000a00780b */ /* 0x000fc40003fdd000 */
[----:B------:R-:W-:Y:S02]  /*f2c0*/  FMNMX.FTZ R120, R64, R33, !PT ;  /* 0x0000002140787209 */ /* 0x000fe40007810000 */
[----:B------:R-:W-:Y:S02]  /*f2d0*/  ISETP.LT.OR P1, PT, R122, 0x5a, P1 ;  /* 0x0000005a7a00780c */ /* 0x000fe40000f21670 */
[----:B------:R-:W-:Y:S02]  /*f2e0*/  FSEL R68, R68, -INF , !P2 ;  /* 0xff80000044447808 */ /* 0x000fe40005000000 */
[----:B------:R-:W-:Y:S02]  /*f2f0*/  ISETP.GT.AND P2, PT, R121, 0x60, P5 ;  /* 0x000000607900780c */ /* 0x000fe40002f44270 */
[----:B------:R-:W-:Y:S02]  /*f300*/  FSEL R32, R10, RZ, P6 ;  /* 0x000000ff0a207208 */ /* 0x000fe40003000000 */
[----:B------:R-:W-:-:S02]  /*f310*/  FMNMX.FTZ R33, R65, R120, !PT ;  /* 0x0000007841217209 */ /* 0x000fc40007810000 */
[----:B------:R-:W-:Y:S01]  /*f320*/  FSEL R69, R69, -INF , !P1 ;  /* 0xff80000045457808 */ /* 0x000fe20004800000 */
[----:B------:R-:W-:Y:S01]  /*f330*/  FADD.FTZ R5, -R32, R5 ;  /* 0x0000000520057221 */ /* 0x000fe20000010100 */
[----:B------:R-:W-:Y:S01]  /*f340*/  ISETP.GT.AND P1, PT, R121, 0x61, P5 ;  /* 0x000000617900780c */ /* 0x000fe20002f24270 */
[----:B------:R-:W-:Y:S01]  /*f350*/  FMUL.FTZ R32, R10, UR30 ;  /* 0x0000001e0a207c20 */ /* 0x000fe20008410000 */
[----:B------:R-:W-:Y:S01]  /*f360*/  ISETP.LT.OR P2, PT, R122, 0x61, P2 ;  /* 0x000000617a00780c */ /* 0x000fe20001741670 */
[----:B------:R-:W-:Y:S01]  /*f370*/  FMUL.FTZ R5, R5, UR30 ;  /* 0x0000001e05057c20 */ /* 0x000fe20008410000 */
[----:B------:R-:W-:Y:S02]  /*f380*/  FMNMX.FTZ R120, R68, R33, !PT ;  /* 0x0000002144787209 */ /* 0x000fe40007810000 */
[----:B------:R-:W-:Y:S02]  /*f390*/  ISETP.LT.OR P1, PT, R122, 0x62, P1 ;  /* 0x000000627a00780c */ /* 0x000fe40000f21670 */
[----:B------:R-:W-:Y:S01]  /*f3a0*/  FSEL R72, R72, -INF , !P2 ;  /* 0xff80000048487808 */ /* 0x000fe20005000000 */
[----:B------:R-:W-:Y:S01]  /*f3b0*/  MUFU.EX2 R5, R5 ;  /* 0x0000000500057308 */ /* 0x000fe20000000800 */
[----:B------:R-:W-:-:S02]  /*f3c0*/  FMNMX.FTZ R33, R69, R120, !PT ;  /* 0x0000007845217209 */ /* 0x000fc40007810000 */
[----:B------:R-:W-:Y:S02]  /*f3d0*/  FSEL R32, R32, RZ, P6 ;  /* 0x000000ff20207208 */ /* 0x000fe40003000000 */
[----:B------:R-:W-:Y:S02]  /*f3e0*/  FSEL R73, R73, -INF , !P1 ;  /* 0xff80000049497808 */ /* 0x000fe40004800000 */
[----:B------:R-:W-:Y:S01]  /*f3f0*/  LOP3.LUT P6, RZ, R23, 0x2, RZ, 0xc0, !PT ;  /* 0x0000000217ff7812 */ /* 0x000fe200078cc0ff */
[--C-:B------:R-:W-:Y:S01]  /*f400*/  FFMA.FTZ R11, R11, UR30, -R32.reuse ;  /* 0x0000001e0b0b7c23 */ /* 0x100fe20008010820 */
[----:B------:R-:W-:Y:S01]  /*f410*/  FMNMX.FTZ R120, R72, R33, !PT ;  /* 0x0000002148787209 */ /* 0x000fe20007810000 */
[--C-:B------:R-:W-:Y:S01]  /*f420*/  FFMA.FTZ R12, R12, UR30, -R32.reuse ;  /* 0x0000001e0c0c7c23 */ /* 0x100fe20008010820 */
[----:B------:R-:W-:Y:S01]  /*f430*/  ISETP.GT.AND P3, PT, R121, 0x70, P5 ;  /* 0x000000707900780c */ /* 0x000fe20002f64270 */
[--C-:B------:R-:W-:Y:S01]  /*f440*/  FFMA.FTZ R24, R24, UR30, -R32.reuse ;  /* 0x0000001e18187c23 */ /* 0x100fe20008010820 */
[----:B------:R-:W-:Y:S01]  /*f450*/  FSEL R76, R76, -INF , !P6 ;  /* 0xff8000004c4c7808 */ /* 0x000fe20007000000 */
[--C-:B------:R-:W-:Y:S01]  /*f460*/  FFMA.FTZ R25, R25, UR30, -R32.reuse ;  /* 0x0000001e19197c23 */ /* 0x100fe20008010820 */
[----:B------:R-:W-:Y:S01]  /*f470*/  FMNMX.FTZ R33, R73, R120, !PT ;  /* 0x0000007849217209 */ /* 0x000fe20007810000 */
[--C-:B------:R-:W-:Y:S01]  /*f480*/  FFMA.FTZ R28, R28, UR30, -R32.reuse ;  /* 0x0000001e1c1c7c23 */ /* 0x100fe20008010820 */
[----:B------:R-:W-:Y:S01]  /*f490*/  ISETP.GT.AND P2, PT, R121, 0x71, P5 ;  /* 0x000000717900780c */ /* 0x000fe20002f44270 */
[--C-:B------:R-:W-:Y:S01]  /*f4a0*/  FFMA.FTZ R29, R29, UR30, -R32.reuse ;  /* 0x0000001e1d1d7c23 */ /* 0x100fe20008010820 */
[----:B------:R-:W-:Y:S01]  /*f4b0*/  ISETP.LT.OR P3, PT, R122, 0x71, P3 ;  /* 0x000000717a00780c */ /* 0x000fe20001f61670 */
        /* <DEDUP_REMOVED lines=21> */
[----:B------:R-:W-:Y:S01]  /*f610*/  ISETP.LT.OR P5, PT, R122, 0x7a, P5 ;  /* 0x0000007a7a00780c */ /* 0x000fe20002fa1670 */
[--C-:B------:R-:W-:Y:S01]  /*f620*/  FFMA.FTZ R53, R53, UR30, -R32.reuse ;  /* 0x0000001e35357c23 */ /* 0x100fe20008010820 */
[----:B------:R-:W-:Y:S01]  /*f630*/  FSEL R84, R84, -INF , !P1 ;  /* 0xff80000054547808 */ /* 0x000fe20004800000 */
[--C-:B------:R-:W-:Y:S01]  /*f640*/  FFMA.FTZ R56, R56, UR30, -R32.reuse ;  /* 0x0000001e38387c23 */ /* 0x100fe20008010820 */
[----:B------:R-:W-:Y:S01]  /*f650*/  FMNMX.FTZ R33, R81, R33, !PT ;  /* 0x0000002151217209 */ /* 0x000fe20007810000 */
[--C-:B------:R-:W-:Y:S01]  /*f660*/  FFMA.FTZ R57, R57, UR30, -R32.reuse ;  /* 0x0000001e39397c23 */ /* 0x100fe20008010820 */
[----:B------:R-:W-:Y:S01]  /*f670*/  FSEL R86, R86, -INF , !P5 ;  /* 0xff80000056567808 */ /* 0x000fe20006800000 */
        /* <DEDUP_REMOVED lines=14> */
[----:B------:R-:W0:Y:S01]  /*f760*/  MUFU.EX2 R148, R11 ;  /* 0x0000000b00947308 */ /* 0x000e220000000800 */
[----:B------:R-:W1:Y:S01]  /*f770*/  SHFL.BFLY PT, R83, R33, 0x2, 0x1f ;  /* 0x0c401f0021537f89 */ /* 0x000e6200000e0000 */
[----:B------:R-:W-:-:S06]  /*f780*/  LOP3.LUT P0, RZ, R23, 0x40000000, RZ, 0xc0, !PT ;  /* 0x4000000017ff7812 */ /* 0x000fcc000780c0ff */
[----:B------:R-:W2:Y:S08]  /*f790*/  MUFU.EX2 R12, R12 ;  /* 0x0000000c000c7308 */ /* 0x000eb00000000800 */
[----:B------:R-:W-:Y:S01]  /*f7a0*/  MUFU.EX2 R24, R24 ;  /* 0x0000001800187308 */ /* 0x000fe20000000800 */
[----:B0-----:R-:W-:-:S07]  /*f7b0*/  FFMA.FTZ R4, R5, R4, R148 ;  /* 0x0000000405047223 */ /* 0x001fce0000010094 */
[----:B------:R-:W-:Y:S01]  /*f7c0*/  MUFU.EX2 R25, R25 ;  /* 0x0000001900197308 */ /* 0x000fe20000000800 */
[----:B-1----:R-:W-:Y:S01]  /*f7d0*/  FMNMX.FTZ R11, R33, R83, !PT ;  /* 0x00000053210b7209 */ /* 0x002fe20007810000 */
[----:B--2---:R-:W-:-:S04]  /*f7e0*/  FADD.FTZ R4, R12, R4 ;  /* 0x000000040c047221 */ /* 0x004fc80000010000 */
[----:B------:R-:W0:Y:S02]  /*f7f0*/  SHFL.BFLY PT, R33, R11, 0x1, 0x1f ;  /* 0x0c201f000b217f89 */ /* 0x000e2400000e0000 */
[----:B------:R-:W-:Y:S08]  /*f800*/  MUFU.EX2 R28, R28 ;  /* 0x0000001c001c7308 */ /* 0x000ff00000000800 */
[----:B------:R-:W-:Y:S08]  /*f810*/  MUFU.EX2 R29, R29 ;  /* 0x0000001d001d7308 */ /* 0x000ff00000000800 */
[----:B------:R-:W-:Y:S01]  /*f820*/  MUFU.EX2 R58, R58 ;  /* 0x0000003a003a7308 */ /* 0x000fe20000000800 */
[----:B0-----:R-:W-:-:S07]  /*f830*/  FMNMX.FTZ R11, R11, R33, !PT ;  /* 0x000000210b0b7209 */ /* 0x001fce0007810000 */
[----:B------:R-:W-:Y:S01]  /*f840*/  MUFU.EX2 R59, R59 ;  /* 0x0000003b003b7308 */ /* 0x000fe20000000800 */
[----:B------:R-:W-:-:S04]  /*f850*/  FSETP.NEU.FTZ.AND P1, PT, R11, -INF , PT ;  /* 0xff8000000b00780b */ /* 0x000fc80003f3d000 */
[----:B------:R-:W-:-:S03]  /*f860*/  FSEL R33, R11, RZ, P1 ;  /* 0x000000ff0b217208 */ /* 0x000fc60000800000 */
[----:B------:R-:W-:Y:S02]  /*f870*/  MUFU.EX2 R36, R36 ;  /* 0x0000002400247308 */ /* 0x000fe40000000800 */
[----:B------:R-:W-:Y:S01]  /*f880*/  FADD.FTZ R14, -R33, R14 ;  /* 0x0000000e210e7221 */ /* 0x000fe20000010100 */
[----:B------:R-:W-:-:S03]  /*f890*/  FMUL.FTZ R33, R11, UR30 ;  /* 0x0000001e0b217c20 */ /* 0x000fc60008410000 */
[----:B------:R-:W-:Y:S02]  /*f8a0*/  FMUL.FTZ R14, R14, UR30 ;  /* 0x0000001e0e0e7c20 */ /* 0x000fe40008410000 */
[----:B------:R-:W-:Y:S01]  /*f8b0*/  MUFU.EX2 R37, R37 ;  /* 0x0000002500257308 */ /* 0x000fe20000000800 */
[----:B------:R-:W-:-:S05]  /*f8c0*/  FSEL R33, R33, RZ, P1 ;  /* 0x000000ff21217208 */ /* 0x000fca0000800000 */
        /* <DEDUP_REMOVED lines=37> */
[----:B-1----:R-:W-:Y:S01]  /*fb20*/  FADD.FTZ R14, R21, R3 ;  /* 0x00000003150e7221 */ /* 0x002fe20000010000 */
[----:B------:R-:W-:Y:S01]  /*fb30*/  FADD.FTZ R3, R24, R4 ;  /* 0x0000000418037221 */ /* 0x000fe20000010000 */
[----:B------:R-:W-:-:S03]  /*fb40*/  FFMA.FTZ R33, R86, UR30, -R33 ;  /* 0x0000001e56217c23 */ /* 0x000fc60008010821 */
        /* <DEDUP_REMOVED lines=111> */
.L_x_1709:
[----:B------:R-:W2:Y:S01]  /*10240*/  LDL R83, [R1+0x24] ;  /* 0x0000240001537983 */ /* 0x000ea20000100800 */
[----:B------:R-:W-:Y:S02]  /*10250*/  IMAD R14, R19, 0x8, R2 ;  /* 0x00000008130e7824 */ /* 0x000fe400078e0202 */
[-C--:B------:R-:W-:Y:S01]  /*10260*/  FMUL.FTZ R88, R88, R5.reuse ;  /* 0x0000000558587220 */ /* 0x080fe20000410000 */
[----:B------:R-:W-:Y:S02]  /*10270*/  IMAD.U32 R19, RZ, RZ, UR38 ;  /* 0x00000026ff137e24 */ /* 0x000fe4000f8e00ff */
[-C--:B------:R-:W-:Y:S01]  /*10280*/  FMUL.FTZ R89, R89, R5.reuse ;  /* 0x0000000559597220 */ /* 0x080fe20000410000 */
[-C--:B------:R-:W-:Y:S01]  /*10290*/  FMUL.FTZ R92, R92, R5.reuse ;  /* 0x000000055c5c7220 */ /* 0x080fe20000410000 */
[----:B------:R-:W-:Y:S01]  /*102a0*/  IADD3 R14, R14, 0x16860, RZ ;  /* 0x000168600e0e7810 */ /* 0x000fe20007ffe0ff */
        /* <DEDUP_REMOVED lines=48> */
[----:B0-----:R-:W-:Y:S01]  /*105b0*/  IMAD.MOV.U32 R14, RZ, RZ, R11 ;  /* 0x000000ffff0e7224 */ /* 0x001fe200078e000b */
[----:B------:R-:W-:Y:S01]  /*105c0*/  F2FP.F16.F32.PACK_AB R133, R55, R54 ;  /* 0x000000363785723e */ /* 0x000fe200000000ff */
[----:B------:R-:W-:Y:S01]  /*105d0*/  IMAD.MOV.U32 R5, RZ, RZ, R10 ;  /* 0x000000ffff057224 */ /* 0x000fe200078e000a */
        /* <DEDUP_REMOVED lines=16> */
[C---:B--2---:R-:W-:Y:S01]  /*106e0*/  ISETP.GT.AND P1, PT, R0.reuse, R83, PT ;  /* 0x000000530000720c */ /* 0x044fe20003f24270 */
[----:B------:R-:W-:-:S12]  /*106f0*/  VIADD R0, R0, 0xffffffff ;  /* 0xffffffff00007836 */ /* 0x000fd80000000000 */
[----:B------:R-:W-:Y:S05]  /*10700*/  @P1 BRA `(.L_x_1710) ;  /* 0xffffffc400e81947 */ /* 0x000fea000383ffff */
[----:B------:R-:W-:Y:S01]  /*10710*/  IMAD.MOV.U32 R14, RZ, RZ, R11 ;  /* 0x000000ffff0e7224 */ /* 0x000fe200078e000b */
[----:B------:R-:W-:Y:S01]  /*10720*/  MOV R5, R10 ;  /* 0x0000000a00057202 */ /* 0x000fe20000000f00 */
[----:B------:R-:W-:Y:S02]  /*10730*/  IMAD.MOV.U32 R19, RZ, RZ, R15 ;  /* 0x000000ffff137224 */ /* 0x000fe400078e000f */
[----:B------:R-:W-:-:S07]  /*10740*/  IMAD.MOV.U32 R154, RZ, RZ, R20 ;  /* 0x000000ffff9a7224 */ /* 0x000fce00078e0014 */
.L_x_1690:
[----:B------:R-:W2:Y:S01]  /*10750*/  LDL R13, [R1+0x20] ;  /* 0x00002000010d7983 */ /* 0x000ea20000100800 */
[----:B------:R-:W0:Y:S01]  /*10760*/  LDC R10, c[0x0][0x448] ;  /* 0x00011200ff0a7b82 */ /* 0x000e220000000800 */
[----:B------:R-:W-:-:S07]  /*10770*/  ULDC UR12, c[0x0][0x9dc] ;  /* 0x00027700000c7ab9 */ /* 0x000fce0000000800 */
[----:B------:R-:W1:Y:S01]  /*10780*/  LDC R20, c[0x0][0x9e4] ;  /* 0x00027900ff147b82 */ /* 0x000e620000000800 */
[----:B0-----:R-:W-:Y:S02]  /*10790*/  ISETP.NE.AND P4, PT, R10, 0x1, PT ;  /* 0x000000010a00780c */ /* 0x001fe40003f85270 */
[----:B-1----:R-:W-:-:S11]  /*107a0*/  ISETP.GE.AND P5, PT, R20, 0x1, PT ;  /* 0x000000011400780c */ /* 0x002fd60003fa6270 */
[----:B------:R-:W0:Y:S08]  /*107b0*/  @P4 LDC R11, c[0x0][0x44c] ;  /* 0x00011300ff0b4b82 */ /* 0x000e300000000800 */
[----:B------:R-:W1:Y:S01]  /*107c0*/  @P4 LDC R12, c[0x0][0x450] ;  /* 0x00011400ff0c4b82 */ /* 0x000e620000000800 */
[----:B--2---:R-:W-:Y:S01]  /*107d0*/  VIADD R10, R13, 0xbf ;  /* 0x000000bf0d0a7836 */ /* 0x004fe20000000000 */
[----:B------:R-:W-:-:S03]  /*107e0*/  IADD3 R13, R156, 0x1, -R155 ;  /* 0x000000019c0d7810 */ /* 0x000fc60007ffe89b */
[----:B0-----:R-:W-:-:S05]  /*107f0*/  @P4 IMAD.HI.U32 R11, R10, R11, RZ ;  /* 0x0000000b0a0b4227 */ /* 0x001fca00078e00ff */
[----:B-1----:R-:W-:-:S05]  /*10800*/  @P4 SHF.R.U32.HI R10, RZ, R12, R11 ;  /* 0x0000000cff0a4219 */ /* 0x002fca000001160b */
[----:B------:R-:W-:-:S04]  /*10810*/  IMAD.IADD R10, R13, 0x1, R10 ;  /* 0x000000010d0a7824 */ /* 0x000fc800078e020a */
[----:B------:R-:W-:Y:S01]  /*10820*/  VIADD R12, R10, -UR12 ;  /* 0x8000000c0a0c7c36 */ /* 0x000fe20008000000 */
[----:B------:R-:W-:Y:S06]  /*10830*/  @!P5 BRA `(.L_x_1711) ;  /* 0x000000000048d947 */ /* 0x000fec0003800000 */
[----:B------:R-:W-:Y:S01]  /*10840*/  IMAD.MOV.U32 R13, RZ, RZ, R10 ;  /* 0x000000ffff0d7224 */ /* 0x000fe200078e000a */
[----:B------:R-:W-:Y:S04]  /*10850*/  BSSY B0, `(.L_x_1712) ;  /* 0x000000e000007945 */ /* 0x000fe80003800000 */
        /* <DEDUP_REMOVED lines=9> */
.L_x_1713:
[----:B------:R-:W-:-:S13]  /*108f0*/  ISETP.NE.AND P1, PT, R20, 0x1, PT ;  /* 0x000000011400780c */ /* 0x000fda0003f25270 */
[----:B------:R-:W0:Y:S02]  /*10900*/  @P1 LDC.64 R10, c[0x0][0x9e8] ;  /* 0x00027a00ff0a1b82 */ /* 0x000e240000000a00 */
[----:B0-----:R-:W-:-:S05]  /*10910*/  @P1 IMAD.HI.U32 R10, R13, R10, RZ ;  /* 0x0000000a0d0a1227 */ /* 0x001fca00078e00ff */
[----:B------:R-:W-:-:S07]  /*10920*/  @P1 SHF.R.U32.HI R13, RZ, R11, R10 ;  /* 0x0000000bff0d1219 */ /* 0x000fce000001160a */
.L_x_1714:
[----:B------:R-:W-:Y:S05]  /*10930*/  BSYNC B0 ;  /* 0x0000000000007941 */ /* 0x000fea0003800000 */
.L_x_1712:
[----:B------:R-:W-:-:S05]  /*10940*/  IMAD R13, R13, R20, RZ ;  /* 0x000000140d0d7224 */ /* 0x000fca00078e02ff */
[----:B------:R-:W-:-:S07]  /*10950*/  VIMNMX R12, R12, R13, !PT ;  /* 0x0000000d0c0c7248 */ /* 0x000fce0007fe0100 */
.L_x_1711:
[----:B------:R-:W2:Y:S01]  /*10960*/  LDL R10, [R1+0x38] ;  /* 0x00003800010a7983 */ /* 0x000ea20000100800 */
[----:B------:R-:W-:-:S05]  /*10970*/  VIADD R12, R12, 0x7f ;  /* 0x0000007f0c0c7836 */ /* 0x000fca0000000000 */
[----:B------:R-:W-:-:S04]  /*10980*/  SHF.R.S32.HI R11, RZ, 0x1f, R12 ;  /* 0x0000001fff0b7819 */ /* 0x000fc8000001140c */
[----:B------:R-:W-:-:S04]  /*10990*/  LEA.HI R11, R11, R12, RZ, 0x7 ;  /* 0x0000000c0b0b7211 */ /* 0x000fc800078f38ff */
[----:B------:R-:W-:-:S04]  /*109a0*/  SHF.R.S32.HI R11, RZ, 0x7, R11 ;  /* 0x00000007ff0b7819 */ /* 0x000fc8000001140b */
[----:B--2---:R-:W-:-:S04]  /*109b0*/  VIMNMX R10, R10, R11, !PT ;  /* 0x0000000b0a0a7248 */ /* 0x004fc80007fe0100 */
[----:B------:R-:W-:Y:S01]  /*109c0*/  ISETP.GE.AND P1, PT, R0, R10, PT ;  /* 0x0000000a0000720c */ /* 0x000fe20003f26270 */
[----:B------:R0:W-:-:S12]  /*109d0*/  STL [R1+0x24], R10 ;  /* 0x0000240a01007387 */ /* 0x0001d80000100800 */
[----:B0-----:R-:W-:Y:S05]  /*109e0*/  @!P1 BRA `(.L_x_1715) ;  /* 0x0000002400f89947 */ /* 0x001fea0003800000 */
[----:B------:R-:W-:Y:S01]  /*109f0*/  MOV R12, R14 ;  /* 0x0000000e000c7202 */ /* 0x000fe20000000f00 */
[----:B------:R-:W-:Y:S02]  /*10a00*/  IMAD.MOV.U32 R13, RZ, RZ, R5 ;  /* 0x000000ffff0d7224 */ /* 0x000fe400078e0005 */
[----:B------:R-:W-:Y:S02]  /*10a10*/  IMAD.MOV.U32 R10, RZ, RZ, R154 ;  /* 0x000000ffff0a7224 */ /* 0x000fe400078e009a */
[----:B------:R-:W-:-:S07]  /*10a20*/  IMAD.MOV.U32 R20, RZ, RZ, R19 ;  /* 0x000000ffff147224 */ /* 0x000fce00078e0013 */
.L_x_1727:
        /* <DEDUP_REMOVED lines=9> */
.L_x_1717:
[----:B------:R-:W-:Y:S01]  /*10ac0*/  VIADD R5, R20, 0x1 ;  /* 0x0000000114057836 */ /* 0x000fe20000000000 */
[----:B------:R-:W-:-:S04]  /*10ad0*/  SHF.L.U32 R14, R154, 0x1f, RZ ;  /* 0x0000001f9a0e7819 */ /* 0x000fc800000006ff */
[----:B------:R-:W-:-:S04]  /*10ae0*/  ISETP.NE.AND P2, PT, R5, 0x2, PT ;  /* 0x000000020500780c */ /* 0x000fc80003f45270 */
[----:B------:R-:W-:-:S05]  /*10af0*/  SEL R5, R5, RZ, P2 ;  /* 0x000000ff05057207 */ /* 0x000fca0001000000 */
[----:B------:R-:W-:-:S04]  /*10b00*/  IMAD R5, R5, 0x8, R2 ;  /* 0x0000000805057824 */ /* 0x000fc800078e0202 */
[----:B------:R0:W1:Y:S01]  /*10b10*/  SYNCS.PHASECHK.TRANS64.TRYWAIT P2, [R5+URZ+0x16830], R14 ;  /* 0x0168300e050075a7 */ /* 0x000062000804017f */
[----:B------:R-:W-:Y:S05]  /*10b20*/  @!P0 BRA `(.L_x_1718) ;  /* 0x0000000000048947 */ /* 0x000fea0003800000 */
[----:B------:R-:W-:Y:S01]  /*10b30*/  BPT.TRAP 0x1 ;  /* 0x000000040000795c */ /* 0x000fe20000300000 */
.L_x_1718:
[----:B------:R-:W-:Y:S04]  /*10b40*/  BSSY B0, `(.L_x_1716) ;  /* 0x0000004000007945 */ /* 0x000fe80003800000 */
[----:B-1----:R-:W-:Y:S05]  /*10b50*/  @P2 BRA `(.L_x_1719) ;  /* 0x0000000000082947 */ /* 0x002fea0003800000 */
[----:B------:R-:W1:Y:S02]  /*10b60*/  SYNCS.PHASECHK.TRANS64.TRYWAIT P2, [R5+URZ+0x16830], R14 ;  /* 0x0168300e050075a7 */ /* 0x000e64000804017f */
[----:B-1----:R-:W-:Y:S05]  /*10b70*/  @!P2 BRA `(.L_x_1720) ;  /* 0x00000108000ca947 */ /* 0x002fea0003800000 */
.L_x_1719:
[----:B------:R-:W-:Y:S05]  /*10b80*/  BSYNC B0 ;  /* 0x0000000000007941 */ /* 0x000fea0003800000 */
.L_x_1716:
[----:B------:R-:W2:Y:S04]  /*10b90*/  LDL R11, [R1+0x2c] ;  /* 0x00002c00010b7983 */ /* 0x000ea80000100800 */
[----:B------:R3:W-:Y:S01]  /*10ba0*/  STL.64 [R1+0x68], R2 ;  /* 0x0000680201007387 */ /* 0x0007e20000100a00 */
[----:B01----:R-:W0:Y:S03]  /*10bb0*/  S2R R5, SR_TID.X ;  /* 0x0000000000057919 */ /* 0x003e260000002100 */
[----:B---3--:R-:W3:Y:S01]  /*10bc0*/  LDL.64 R2, [R1+0x18] ;  /* 0x0000180001027983 */ /* 0x008ee20000100a00 */
[----:B------:R-:W-:Y:S01]  /*10bd0*/  VIADD R19, R20, 0x1 ;  /* 0x0000000114137836 */ /* 0x000fe20000000000 */
[----:B------:R-:W-:Y:S05]  /*10be0*/  WARPSYNC.ALL ;  /* 0x0000000000007948 */ /* 0x000fea0003800000 */
[C---:B------:R-:W-:Y:S01]  /*10bf0*/  ISETP.NE.AND P2, PT, R19.reuse, 0x2, PT ;  /* 0x000000021300780c */ /* 0x040fe20003f45270 */
[----:B------:R-:W-:Y:S01]  /*10c00*/  IMAD.MOV.U32 R15, RZ, RZ, 0x40000040 ;  /* 0x40000040ff0f7424 */ /* 0x000fe200078e00ff */
[----:B------:R-:W-:Y:S01]  /*10c10*/  R2UR UR12, R6 ;  /* 0x00000000060c72ca */ /* 0x000fe200000e0000 */
[----:B------:R-:W-:Y:S01]  /*10c20*/  IMAD.MOV.U32 R27, RZ, RZ, 0x40000040 ;  /* 0x40000040ff1b7424 */ /* 0x000fe200078e00ff */
[----:B------:R-:W-:Y:S01]  /*10c30*/  SEL R19, R19, RZ, P2 ;  /* 0x000000ff13137207 */ /* 0x000fe20001000000 */
[----:B------:R-:W-:Y:S01]  /*10c40*/  IMAD.MOV.U32 R25, RZ, RZ, 0x40000040 ;  /* 0x40000040ff197424 */ /* 0x000fe200078e00ff */
[----:B------:R-:W-:-:S02]  /*10c50*/  R2UR UR23, R15 ;  /* 0x000000000f1772ca */ /* 0x000fc400000e0000 */
[----:B------:R-:W-:Y:S02]  /*10c60*/  R2UR UR13, R7 ;  /* 0x00000000070d72ca */ /* 0x000fe400000e0000 */
[----:B------:R-:W-:Y:S02]  /*10c70*/  R2UR UR15, R27 ;  /* 0x000000001b0f72ca */ /* 0x000fe400000e0000 */
[----:B------:R-:W-:Y:S02]  /*10c80*/  R2UR UR19, R25 ;  /* 0x00000000191372ca */ /* 0x000fe400000e0000 */
[----:B0-----:R-:W-:-:S04]  /*10c90*/  SHF.R.U32.HI R5, RZ, 0x7, R5 ;  /* 0x00000007ff057819 */ /* 0x001fc80000011605 */
[----:B------:R-:W-:Y:S02]  /*10ca0*/  IADD3 R5, R5, 0x8, RZ ;  /* 0x0000000805057810 */ /* 0x000fe40007ffe0ff */
[----:B------:R-:W-:-:S03]  /*10cb0*/  R2UR UR27, R27 ;  /* 0x000000001b1b72ca */ /* 0x000fc600000e0000 */
[----:B------:R0:W-:Y:S01]  /*10cc0*/  BAR.SYNC.DEFER_BLOCKING R5, 0x100 ;  /* 0x000400050000751d */ /* 0x0001e20000010000 */
[----:B--2---:R-:W-:-:S04]  /*10cd0*/  IMAD R26, R19, 0x400, R11 ;  /* 0x00000400131a7824 */ /* 0x004fc800078e020b */
[C---:B------:R-:W-:Y:S01]  /*10ce0*/  VIADD R14, R26.reuse, 0x4 ;  /* 0x000000041a0e7836 */ /* 0x040fe20000000000 */
[C---:B------:R-:W-:Y:S01]  /*10cf0*/  R2UR UR14, R26.reuse ;  /* 0x000000001a0e72ca */ /* 0x040fe200000e0000 */
[C---:B------:R-:W-:Y:S02]  /*10d00*/  VIADD R24, R26.reuse, 0x2 ;  /* 0x000000021a187836 */ /* 0x040fe40000000000 */
[----:B------:R-:W-:Y:S01]  /*10d10*/  VIADD R26, R26, 0x6 ;  /* 0x000000061a1a7836 */ /* 0x000fe20000000000 */
[----:B------:R-:W-:Y:S02]  /*10d20*/  R2UR UR22, R14 ;  /* 0x000000000e1672ca */ /* 0x000fe400000e0000 */
[----:B------:R-:W2:Y:S01]  /*10d30*/  LDL.64 R14, [R1+0x10] ;  /* 0x00001000010e7983 */ /* 0x000ea20000100a00 */
[----:B------:R-:W-:Y:S02]  /*10d40*/  R2UR UR18, R24 ;  /* 0x00000000181272ca */ /* 0x000fe400000e0000 */
[----:B------:R-:W-:-:S02]  /*10d50*/  R2UR UR26, R26 ;  /* 0x000000001a1a72ca */ /* 0x000fc400000e0000 */
[----:B------:R-:W-:-:S06]  /*10d60*/  WARPGROUP.ARRIVE ;  /* 0x00000000000079c5 */ /* 0x000fcc0000000000 */
[----:B------:R-:W-:Y:S01]  /*10d70*/  HGMMA.64x128x16.F32 R24, gdesc[UR12], RZ, !UPT, gsb0 ;  /* 0x01e000000c1879f0 */ /* 0x000fe2000c0008ff */
[----:B---3--:R-:W-:Y:S02]  /*10d80*/  R2UR UR16, R2 ;  /* 0x00000000021072ca */ /* 0x008fe400000e0000 */
[----:B------:R-:W-:Y:S02]  /*10d90*/  R2UR UR17, R3 ;  /* 0x00000000031172ca */ /* 0x000fe400000e0000 */
[----:B------:R0:W5:Y:S01]  /*10da0*/  LDL.LU.64 R2, [R1+0x68] ;  /* 0x0000680001027983 */ /* 0x0001620000300a00 */
[----:B------:R-:W-:Y:S02]  /*10db0*/  WARPGROUP.DEPBAR.LE gsb0, 0x0 ;  /* 0x00008000000079c5 */ /* 0x000fe40000010000 */
[----:B------:R-:W-:-:S08]  /*10dc0*/  WARPGROUP.ARRIVE ;  /* 0x00000000000079c5 */ /* 0x000fd00000000000 */
[----:B------:R-:W-:Y:S01]  /*10dd0*/  HGMMA.64x128x16.F32 R24, gdesc[UR16], R24, gsb0 ;  /* 0x01e00000101879f0 */ /* 0x000fe20008000818 */
[----:B------:R-:W-:Y:S02]  /*10de0*/  R2UR UR24, R8 ;  /* 0x00000000081872ca */ /* 0x000fe400000e0000 */
[----:B------:R-:W-:Y:S01]  /*10df0*/  R2UR UR25, R9 ;  /* 0x00000000091972ca */ /* 0x000fe200000e0000 */
[----:B------:R-:W-:Y:S02]  /*10e00*/  WARPGROUP.DEPBAR.LE gsb0, 0x0 ;  /* 0x00008000000079c5 */ /* 0x000fe40000010000 */
[----:B------:R-:W-:Y:S01]  /*10e10*/  WARPGROUP.ARRIVE ;  /* 0x00000000000079c5 */ /* 0x000fe20000000000 */
[----:B--2---:R-:W-:Y:S02]  /*10e20*/  R2UR UR20, R14 ;  /* 0x000000000e1472ca */ /* 0x004fe400000e0000 */
[----:B------:R-:W-:-:S13]  /*10e30*/  R2UR UR21, R15 ;  /* 0x000000000f1572ca */ /* 0x000fda00000e0000 */
        /* <DEDUP_REMOVED lines=8> */
.L_x_1722:
[----:B------:R-:W-:Y:S01]  /*10ec0*/  SHF.L.U32 R5, R10, 0x1f, RZ ;  /* 0x0000001f0a057819 */ /* 0x000fe200000006ff */
[----:B-----5:R-:W-:-:S04]  /*10ed0*/  IMAD R10, R20, 0x8, R2 ;  /* 0x00000008140a7824 */ /* 0x020fc800078e0202 */
[----:B------:R0:W1:Y:S01]  /*10ee0*/  SYNCS.PHASECHK.TRANS64.TRYWAIT P1, [R10+URZ+0x16850], R5 ;  /* 0x016850050a0075a7 */ /* 0x000062000802017f */
[----:B------:R-:W-:Y:S05]  /*10ef0*/  @!P0 BRA `(.L_x_1723) ;  /* 0x0000000000048947 */ /* 0x000fea0003800000 */
[----:B------:R-:W-:Y:S01]  /*10f00*/  BPT.TRAP 0x1 ;  /* 0x000000040000795c */ /* 0x000fe20000300000 */
.L_x_1723:
[----:B-1----:R-:W-:Y:S05]  /*10f10*/  @P1 BRA `(.L_x_1721) ;  /* 0x0000000000081947 */ /* 0x002fea0003800000 */
[----:B------:R-:W1:Y:S02]  /*10f20*/  SYNCS.PHASECHK.TRANS64.TRYWAIT P1, [R10+URZ+0x16850], R5 ;  /* 0x016850050a0075a7 */ /* 0x000e64000802017f */
[----:B-1----:R-:W-:Y:S05]  /*10f30*/  @!P1 BRA `(.L_x_1724) ;  /* 0x0000010400309947 */ /* 0x002fea0003800000 */
.L_x_1721:
[----:B01---5:R-:W-:Y:S01]  /*10f40*/  IADD3 R5, R2, 0x400, RZ ;  /* 0x0000040002057810 */ /* 0x023fe20007ffe0ff */
[----:B------:R-:W-:Y:S01]  /*10f50*/  IMAD.MOV.U32 R11, RZ, RZ, 0x40000040 ;  /* 0x40000040ff0b7424 */ /* 0x000fe200078e00ff */
[----:B------:R-:W-:Y:S05]  /*10f60*/  WARPSYNC.ALL ;  /* 0x0000000000007948 */ /* 0x000fea0003800000 */
[----:B------:R-:W-:Y:S01]  /*10f70*/  SHF.R.U32.HI R5, RZ, 0x4, R5 ;  /* 0x00000004ff057819 */ /* 0x000fe20000011605 */
[----:B------:R-:W-:Y:S01]  /*10f80*/  WARPGROUP.ARRIVE ;  /* 0x00000000000079c5 */ /* 0x000fe20000000000 */
[----:B------:R-:W-:Y:S01]  /*10f90*/  R2UR UR15, R11 ;  /* 0x000000000b0f72ca */ /* 0x000fe200000e0000 */
[----:B------:R-:W-:Y:S01]  /*10fa0*/  IMAD.MOV.U32 R15, RZ, RZ, 0x40000040 ;  /* 0x40000040ff0f7424 */ /* 0x000fe200078e00ff */
[----:B------:R-:W-:-:S02]  /*10fb0*/  LOP3.LUT R5, R5, 0x3fff, RZ, 0xc0, !PT ;  /* 0x00003fff05057812 */ /* 0x000fc400078ec0ff */
[----:B------:R-:W-:-:S03]  /*10fc0*/  MOV R11, 0x40000040 ;  /* 0x40000040000b7802 */ /* 0x000fc60000000f00 */
[----:B------:R-:W-:Y:S02]  /*10fd0*/  IMAD R10, R20, 0x400, R5 ;  /* 0x00000400140a7824 */ /* 0x000fe400078e0205 */
[----:B------:R-:W0:Y:S02]  /*10fe0*/  S2R R5, SR_TID.X ;  /* 0x0000000000057919 */ /* 0x000e240000002100 */
        /* <DEDUP_REMOVED lines=8> */
[----:B------:R-:W-:-:S03]  /*11070*/  ISETP.GE.U32.AND P1, PT, R5, 0x180, PT ;  /* 0x000001800500780c */ /* 0x000fc60003f26070 */
[----:B------:R-:W-:-:S05]  /*11080*/  VIADD R5, R21, 0x9 ;  /* 0x0000000915057836 */ /* 0x000fca0000000000 */
[----:B------:R-:W-:Y:S01]  /*11090*/  SEL R5, R5, 0x9, !P1 ;  /* 0x0000000905057807 */ /* 0x000fe20004800000 */
[----:B------:R-:W-:Y:S02]  /*110a0*/  WARPGROUP.DEPBAR.LE gsb0, 0x0 ;  /* 0x00008000000079c5 */ /* 0x000fe40000010000 */
[----:B------:R-:W-:-:S06]  /*110b0*/  WARPGROUP.ARRIVE ;  /* 0x00000000000079c5 */ /* 0x000fcc0000000000 */
        /* <DEDUP_REMOVED lines=36> */
[----:B------:R-:W-:Y:S01]  /*11300*/  R2UR UR15, R11 ;  /* 0x000000000b0f72ca */ /* 0x000fe200000e0000 */
[----:B------:R-:W-:Y:S02]  /*11310*/  WARPGROUP.DEPBAR.LE gsb0, 0x0 ;  /* 0x00008000000079c5 */ /* 0x000fe40000010000 */
[----:B------:R-:W-:-:S10]  /*11320*/  WARPGROUP.ARRIVE ;  /* 0x00000000000079c5 */ /* 0x000fd40000000000 */
[----:B------:R-:W-:Y:S03]  /*11330*/  HGMMA.64x64x16.F32 R88, R120, gdesc[UR12].tnspB, R88, gsb0 ;  /* 0x40e0000c78587df0 */ /* 0x000fe60008000858 */
[----:B------:R-:W-:Y:S02]  /*11340*/  WARPGROUP.DEPBAR.LE gsb0, 0x0 ;  /* 0x00008000000079c5 */ /* 0x000fe40000010000 */
[----:B------:R0:W-:Y:S06]  /*11350*/  BAR.ARV R5, 0x100 ;  /* 0x000400050000751d */ /* 0x0001ec0000002000 */
[----:B------:R-:W-:Y:S05]  /*11360*/  @!P0 BRA `(.L_x_1725) ;  /* 0x0000000000048947 */ /* 0x000fea0003800000 */
[----:B------:R-:W-:Y:S01]  /*11370*/  BPT.TRAP 0x1 ;  /* 0x000000040000795c */ /* 0x000fe20000300000 */
.L_x_1725:
[----:B------:R-:W-:Y:S01]  /*11380*/  FMUL.FTZ R10, R24, UR11 ;  /* 0x0000000b180a7c20 */ /* 0x000fe20008410000 */
[----:B------:R-:W-:Y:S01]  /*11390*/  FMUL.FTZ R11, R25, UR11 ;  /* 0x0000000b190b7c20 */ /* 0x000fe20008410000 */
[----:B------:R-:W-:Y:S01]  /*113a0*/  FMUL.FTZ R24, R28, UR11 ;  /* 0x0000000b1c187c20 */ /* 0x000fe20008410000 */
[----:B------:R-:W-:Y:S01]  /*113b0*/  FMUL.FTZ R25, R29, UR11 ;  /* 0x0000000b1d197c20 */ /* 0x000fe20008410000 */
[----:B0-----:R-:W-:Y:S02]  /*113c0*/  IMAD R5, R19, 0x8, R2 ;  /* 0x0000000813057824 */ /* 0x001fe400078e0202 */
[----:B------:R-:W-:Y:S01]  /*113d0*/  FMUL.FTZ R28, R32, UR11 ;  /* 0x0000000b201c7c20 */ /* 0x000fe20008410000 */
[----:B------:R-:W0:Y:S01]  /*113e0*/  MUFU.TANH R10, R10 ;  /* 0x0000000a000a7308 */ /* 0x000e220000002400 */
[----:B------:R-:W-:Y:S02]  /*113f0*/  IMAD.U32 R14, RZ, RZ, UR38 ;  /* 0x00000026ff0e7e24 */ /* 0x000fe4000f8e00ff */
[----:B------:R-:W-:Y:S01]  /*11400*/  FMUL.FTZ R29, R33, UR11 ;  /* 0x0000000b211d7c20 */ /* 0x000fe20008410000 */
[----:B------:R-:W-:-:S02]  /*11410*/  VIADD R5, R5, 0x16840 ;  /* 0x0001684005057836 */ /* 0x000fc40000000000 */
[----:B------:R-:W-:Y:S01]  /*11420*/  FMUL.FTZ R21, R27, UR11 ;  /* 0x0000000b1b157c20 */ /* 0x000fe20008410000 */
[----:B------:R-:W-:Y:S01]  /*11430*/  FMUL.FTZ R27, R31, UR11 ;  /* 0x0000000b1f1b7c20 */ /* 0x000fe20008410000 */
[----:B------:R-:W-:Y:S01]  /*11440*/  FMUL.FTZ R31, R35, UR11 ;  /* 0x0000000b231f7c20 */ /* 0x000fe20008410000 */
[----:B------:R-:W-:Y:S01]  /*11450*/  FMUL.FTZ R32, R36, UR11 ;  /* 0x0000000b24207c20 */ /* 0x000fe20008410000 */
[----:B------:R-:W1:Y:S01]  /*11460*/  MUFU.TANH R11, R11 ;  /* 0x0000000b000b7308 */ /* 0x000e620000002400 */
[----:B------:R-:W-:Y:S01]  /*11470*/  PRMT R5, R14, 0x654, R5 ;  /* 0x000006540e057816 */ /* 0x000fe20000000005 */
        /* <DEDUP_REMOVED lines=28> */
[----:B------:R2:W-:Y:S01]  /*11640*/  SYNCS.ARRIVE.TRANS64.RED.A1T0 RZ, [R5+URZ], RZ ;  /* 0x000000ff05ff79a7 */ /* 0x0005e2000810043f */
[----:B------:R-:W-:Y:S01]  /*11650*/  FMUL.FTZ R38, R38, UR11 ;  /* 0x0000000b26267c20 */ /* 0x000fe20008410000 */
[----:B------:R-:W3:Y:S01]  /*11660*/  MUFU.TANH R29, R29 ;  /* 0x0000001d001d7308 */ /* 0x000ee20000002400 */
        /* <DEDUP_REMOVED lines=33> */
[----:B------:R-:W-:-:S06]  /*11880*/  UMOV UR30, UR4 ;  /* 0x00000004001e7c82 */ /* 0x000fcc0008000000 */
[----:B------:R-:W1:Y:S01]  /*11890*/  MUFU.TANH R36, R36 ;  /* 0x0000002400247308 */ /* 0x000e620000002400 */
[----:B---3--:R-:W-:Y:S01]  /*118a0*/  FMNMX.FTZ R14, R34, R61, !PT ;  /* 0x0000003d220e7209 */ /* 0x008fe20007810000 */
[----:B------:R-:W-:-:S06]  /*118b0*/  FMUL.FTZ R61, R69, UR11 ;  /* 0x0000000b453d7c20 */ /* 0x000fcc0008410000 */
[----:B------:R-:W3:Y:S01]  /*118c0*/  MUFU.TANH R37, R37 ;  /* 0x0000002500257308 */ /* 0x000ee20000002400 */
[----:B0-----:R-:W-:-:S07]  /*118d0*/  FMNMX.FTZ R65, R35, R14, !PT ;  /* 0x0000000e23417209 */ /* 0x001fce0007810000 */
[----:B------:R-:W0:Y:S01]  /*118e0*/  MUFU.TANH R40, R40 ;  /* 0x0000002800287308 */ /* 0x000e220000002400 */
[----:B-1----:R-:W-:-:S07]  /*118f0*/  FMNMX.FTZ R14, R36, R65, !PT ;  /* 0x00000041240e7209 */ /* 0x002fce0007810000 */
[----:B------:R-:W1:Y:S01]  /*11900*/  MUFU.TANH R41, R41 ;  /* 0x0000002900297308 */ /* 0x000e620000002400 */
[----:B---3--:R-:W-:-:S07]  /*11910*/  FMNMX.FTZ R65, R37, R14, !PT ;  /* 0x0000000e25417209 */ /* 0x008fce0007810000 */
[----:B------:R-:W3:Y:S01]  /*11920*/  MUFU.TANH R44, R44 ;  /* 0x0000002c002c7308 */ /* 0x000ee20000002400 */
[----:B0-----:R-:W-:Y:S01]  /*11930*/  FMNMX.FTZ R14, R40, R65, !PT ;  /* 0x00000041280e7209 */ /* 0x001fe20007810000 */
[----:B------:R-:W-:-:S06]  /*11940*/  FMUL.FTZ R65, R73, UR11 ;  /* 0x0000000b49417c20 */ /* 0x000fcc0008410000 */
[----:B------:R-:W0:Y:S01]  /*11950*/  MUFU.TANH R45, R45 ;  /* 0x0000002d002d7308 */ /* 0x000e220000002400 */
[----:B-1----:R-:W-:-:S07]  /*11960*/  FMNMX.FTZ R69, R41, R14, !PT ;  /* 0x0000000e29457209 */ /* 0x002fce0007810000 */
[----:B------:R-:W1:Y:S01]  /*11970*/  MUFU.TANH R48, R48 ;  /* 0x0000003000307308 */ /* 0x000e620000002400 */
[----:B---3--:R-:W-:-:S07]  /*11980*/  FMNMX.FTZ R14, R44, R69, !PT ;  /* 0x000000452c0e7209 */ /* 0x008fce0007810000 */
[----:B------:R-:W3:Y:S01]  /*11990*/  MUFU.TANH R49, R49 ;  /* 0x0000003100317308 */ /* 0x000ee20000002400 */
[----:B0-----:R-:W-:-:S07]  /*119a0*/  FMNMX.FTZ R69, R45, R14, !PT ;  /* 0x0000000e2d457209 */ /* 0x001fce0007810000 */
[----:B------:R-:W0:Y:S01]  /*119b0*/  MUFU.TANH R52, R52 ;  /* 0x0000003400347308 */ /* 0x000e220000002400 */
[----:B-1----:R-:W-:Y:S01]  /*119c0*/  FMNMX.FTZ R14, R48, R69, !PT ;  /* 0x00000045300e7209 */ /* 0x002fe20007810000 */
[----:B------:R-:W-:-:S06]  /*119d0*/  FMUL.FTZ R69, R77, UR11 ;  /* 0x0000000b4d457c20 */ /* 0x000fcc0008410000 */
[----:B------:R-:W1:Y:S01]  /*119e0*/  MUFU.TANH R53, R53 ;  /* 0x0000003500357308 */ /* 0x000e620000002400 */
[----:B---3--:R-:W-:-:S07]  /*119f0*/  FMNMX.FTZ R73, R49, R14, !PT ;  /* 0x0000000e31497209 */ /* 0x008fce0007810000 */
[----:B------:R-:W3:Y:S01]  /*11a00*/  MUFU.TANH R56, R56 ;  /* 0x0000003800387308 */ /* 0x000ee20000002400 */
[----:B0-----:R-:W-:-:S07]  /*11a10*/  FMNMX.FTZ R14, R52, R73, !PT ;  /* 0x00000049340e7209 */ /* 0x001fce0007810000 */
[----:B------:R-:W0:Y:S01]  /*11a20*/  MUFU.TANH R57, R57 ;  /* 0x0000003900397308 */ /* 0x000e220000002400 */
[----:B-1----:R-:W-:-:S07]  /*11a30*/  FMNMX.FTZ R73, R53, R14, !PT ;  /* 0x0000000e35497209 */ /* 0x002fce0007810000 */
        /* <DEDUP_REMOVED lines=19> */
[----:B-1----:R-:W-:-:S07]  /*11b70*/  FMNMX.FTZ R14, R72, R81, !PT ;  /* 0x00000051480e7209 */ /* 0x002fce0007810000 */
[----:B------:R-:W1:Y:S01]  /*11b80*/  MUFU.TANH R77, R77 ;  /* 0x0000004d004d7308 */ /* 0x000e620000002400 */
[----:B---3--:R-:W-:-:S07]  /*11b90*/  FMNMX.FTZ R81, R73, R14, !PT ;  /* 0x0000000e49517209 */ /* 0x008fce0007810000 */
[----:B------:R-:W3:Y:S01]  /*11ba0*/  MUFU.TANH R15, R15 ;  /* 0x0000000f000f7308 */ /* 0x000ee20000002400 */
[----:B0-----:R-:W-:-:S07]  /*11bb0*/  FMNMX.FTZ R14, R76, R81, !PT ;  /* 0x000000514c0e7209 */ /* 0x001fce0007810000 */
[----:B------:R-:W0:Y:S01]  /*11bc0*/  MUFU.TANH R21, R21 ;  /* 0x0000001500157308 */ /* 0x000e220000002400 */
[----:B-1----:R-:W-:-:S05]  /*11bd0*/  FMNMX.FTZ R14, R77, R14, !PT ;  /* 0x0000000e4d0e7209 */ /* 0x002fca0007810000 */
[----:B--2---:R-:W1:Y:S02]  /*11be0*/  SHFL.BFLY PT, R5, R14, 0x2, 0x1f ;  /* 0x0c401f000e057f89 */ /* 0x004e6400000e0000 */
[----:B------:R-:W2:Y:S08]  /*11bf0*/  MUFU.TANH R26, R26 ;  /* 0x0000001a001a7308 */ /* 0x000eb00000002400 */
[----:B------:R-:W4:Y:S08]  /*11c00*/  MUFU.TANH R27, R27 ;  /* 0x0000001b001b7308 */ /* 0x000f300000002400 */
[----:B------:R-:W5:Y:S01]  /*11c10*/  MUFU.TANH R30, R30 ;  /* 0x0000001e001e7308 */ /* 0x000f620000002400 */
[----:B-1----:R-:W-:-:S07]  /*11c20*/  FMNMX.FTZ R5, R14, R5, !PT ;  /* 0x000000050e057209 */ /* 0x002fce0007810000 */
[----:B------:R-:W1:Y:S01]  /*11c30*/  MUFU.TANH R31, R31 ;  /* 0x0000001f001f7308 */ /* 0x000e620000002400 */
[----:B------:R-:W3:Y:S07]  /*11c40*/  SHFL.BFLY PT, R14, R5, 0x1, 0x1f ;  /* 0x0c201f00050e7f89 */ /* 0x000eee00000e0000 */
[----:B------:R-:W1:Y:S08]  /*11c50*/  MUFU.TANH R38, R38 ;  /* 0x0000002600267308 */ /* 0x000e700000002400 */
[----:B------:R-:W1:Y:S08]  /*11c60*/  MUFU.TANH R39, R39 ;  /* 0x0000002700277308 */ /* 0x000e700000002400 */
[----:B------:R-:W1:Y:S01]  /*11c70*/  MUFU.TANH R42, R42 ;  /* 0x0000002a002a7308 */ /* 0x000e620000002400 */
[----:B---3--:R-:W-:-:S02]  /*11c80*/  FMNMX.FTZ R5, R5, R14, !PT ;  /* 0x0000000e05057209 */ /* 0x008fc40007810000 */
[----:B------:R-:W-:-:S05]  /*11c90*/  FMNMX.FTZ R14, R15, R12, !PT ;  /* 0x0000000c0f0e7209 */ /* 0x000fca0007810000 */
[----:B------:R-:W3:Y:S01]  /*11ca0*/  MUFU.TANH R43, R43 ;  /* 0x0000002b002b7308 */ /* 0x000ee20000002400 */
[----:B0-----:R-:W-:Y:S01]  /*11cb0*/  FMNMX.FTZ R81, R21, R14, !PT ;  /* 0x0000000e15517209 */ /* 0x001fe20007810000 */
[----:B------:R-:W-:-:S03]  /*11cc0*/  FADD.FTZ R86, -R5, R13 ;  /* 0x0000000d05567221 */ /* 0x000fc60000010100 */
[----:B--2---:R-:W-:Y:S01]  /*11cd0*/  FMNMX.FTZ R14, R26, R81, !PT ;  /* 0x000000511a0e7209 */ /* 0x004fe20007810000 */
[----:B------:R-:W-:Y:S02]  /*11ce0*/  FMUL.FTZ R86, R86, UR30 ;  /* 0x0000001e56567c20 */ /* 0x000fe40008410000 */
[----:B------:R-:W0:Y:S01]  /*11cf0*/  MUFU.TANH R46, R46 ;  /* 0x0000002e002e7308 */ /* 0x000e220000002400 */
[----:B----4-:R-:W-:-:S04]  /*11d00*/  FMNMX.FTZ R81, R27, R14, !PT ;  /* 0x0000000e1b517209 */ /* 0x010fc80007810000 */
[----:B-----5:R-:W-:-:S03]  /*11d10*/  FMNMX.FTZ R14, R30, R81, !PT ;  /* 0x000000511e0e7209 */ /* 0x020fc60007810000 */
[----:B------:R-:W2:Y:S01]  /*11d20*/  MUFU.TANH R47, R47 ;  /* 0x0000002f002f7308 */ /* 0x000ea20000002400 */
[----:B-1----:R-:W-:-:S04]  /*11d30*/  FMNMX.FTZ R81, R31, R14, !PT ;  /* 0x0000000e1f517209 */ /* 0x002fc80007810000 */
[----:B------:R-:W-:-:S03]  /*11d40*/  FMNMX.FTZ R14, R38, R81, !PT ;  /* 0x00000051260e7209 */ /* 0x000fc60007810000 */
[----:B------:R-:W1:Y:S01]  /*11d50*/  MUFU.TANH R50, R50 ;  /* 0x0000003200327308 */ /* 0x000e620000002400 */
[----:B------:R-:W-:-:S04]  /*11d60*/  FMNMX.FTZ R81, R39, R14, !PT ;  /* 0x0000000e27517209 */ /* 0x000fc80007810000 */
[----:B------:R-:W-:-:S03]  /*11d70*/  FMNMX.FTZ R14, R42, R81, !PT ;  /* 0x000000512a0e7209 */ /* 0x000fc60007810000 */
[----:B------:R-:W4:Y:S01]  /*11d80*/  MUFU.TANH R51, R51 ;  /* 0x0000003300337308 */ /* 0x000f220000002400 */
[----:B---3--:R-:W-:-:S04]  /*11d90*/  FMNMX.FTZ R81, R43, R14, !PT ;  /* 0x0000000e2b517209 */ /* 0x008fc80007810000 */
[----:B0-----:R-:W-:-:S03]  /*11da0*/  FMNMX.FTZ R14, R46, R81, !PT ;  /* 0x000000512e0e7209 */ /* 0x001fc60007810000 */
[----:B------:R-:W0:Y:S01]  /*11db0*/  MUFU.TANH R54, R54 ;  /* 0x0000003600367308 */ /* 0x000e220000002400 */
[----:B--2---:R-:W-:-:S04]  /*11dc0*/  FMNMX.FTZ R81, R47, R14, !PT ;  /* 0x0000000e2f517209 */ /* 0x004fc80007810000 */
        /* <DEDUP_REMOVED lines=48> */
[----:B------:R0:W-:Y:S01]  /*120d0*/  MUFU.EX2 R10, R86 ;  /* 0x00000056000a7308 */ /* 0x0001e20000000800 */
        /* <DEDUP_REMOVED lines=8> */
[----:B0-----:R-:W-:Y:S01]  /*12160*/  FMUL.FTZ R86, R14, UR30 ;  /* 0x0000001e0e567c20 */ /* 0x001fe20008410000 */
[--C-:B------:R-:W-:Y:S01]  /*12170*/  FFMA.FTZ R35, R35, UR30, -R12.reuse ;  /* 0x0000001e23237c23 */ /* 0x100fe2000801080c */
[--C-:B------:R-:W-:Y:S01]  /*12180*/  FFMA.FTZ R36, R36, UR30, -R12.reuse ;  /* 0x0000001e24247c23 */ /* 0x100fe2000801080c */
[----:B------:R-:W-:Y:S01]  /*12190*/  FFMA.FTZ R37, R37, UR30, -R12 ;  /* 0x0000001e25257c23 */ /* 0x000fe2000801080c */
        /* <DEDUP_REMOVED lines=11> */
[----:B------:R1:W0:Y:S01]  /*12250*/  MUFU.EX2 R149, R15 ;  /* 0x0000000f00957308 */ /* 0x0002220000000800 */
[--C-:B------:R-:W-:Y:S01]  /*12260*/  FFMA.FTZ R43, R43, UR30, -R86.reuse ;  /* 0x0000001e2b2b7c23 */ /* 0x100fe20008010856 */
[--C-:B------:R-:W-:Y:S01]  /*12270*/  FFMA.FTZ R46, R46, UR30, -R86.reuse ;  /* 0x0000001e2e2e7c23 */ /* 0x100fe20008010856 */
[----:B------:R-:W-:Y:S01]  /*12280*/  FFMA.FTZ R47, R47, UR30, -R86 ;  /* 0x0000001e2f2f7c23 */ /* 0x000fe20008010856 */
[----:B------:R-:W-:Y:S01]  /*12290*/  FFMA.FTZ R40, R40, UR30, -R12 ;  /* 0x0000001e28287c23 */ /* 0x000fe2000801080c */
[----:B------:R-:W-:Y:S01]  /*122a0*/  FFMA.FTZ R50, R50, UR30, -R86 ;  /* 0x0000001e32327c23 */ /* 0x000fe20008010856 */
[----:B------:R-:W-:Y:S01]  /*122b0*/  FFMA.FTZ R41, R41, UR30, -R12 ;  /* 0x0000001e29297c23 */ /* 0x000fe2000801080c */
[----:B------:R-:W-:Y:S01]  /*122c0*/  FFMA.FTZ R51, R51, UR30, -R86 ;  /* 0x0000001e33337c23 */ /* 0x000fe20008010856 */
[----:B------:R-:W2:Y:S01]  /*122d0*/  MUFU.EX2 R84, R84 ;  /* 0x0000005400547308 */ /* 0x000ea20000000800 */
[----:B-1----:R-:W-:Y:S01]  /*122e0*/  FFMA.FTZ R15, R10, R4, R13 ;  /* 0x000000040a0f7223 */ /* 0x002fe2000001000d */
[----:B------:R-:W-:Y:S01]  /*122f0*/  FFMA.FTZ R44, R44, UR30, -R12 ;  /* 0x0000001e2c2c7c23 */ /* 0x000fe2000801080c */
[----:B------:R-:W-:Y:S01]  /*12300*/  FFMA.FTZ R54, R54, UR30, -R86 ;  /* 0x0000001e36367c23 */ /* 0x000fe20008010856 */
[----:B------:R-:W-:Y:S01]  /*12310*/  FFMA.FTZ R45, R45, UR30, -R12 ;  /* 0x0000001e2d2d7c23 */ /* 0x000fe2000801080c */
[----:B------:R-:W-:Y:S01]  /*12320*/  FFMA.FTZ R55, R55, UR30, -R86 ;  /* 0x0000001e37377c23 */ /* 0x000fe20008010856 */
[----:B------:R-:W-:Y:S01]  /*12330*/  FFMA.FTZ R48, R48, UR30, -R12 ;  /* 0x0000001e30307c23 */ /* 0x000fe2000801080c */
[----:B------:R-:W-:Y:S01]  /*12340*/  FFMA.FTZ R58, R58, UR30, -R86 ;  /* 0x0000001e3a3a7c23 */ /* 0x000fe20008010856 */
[----:B------:R-:W1:Y:S01]  /*12350*/  MUFU.EX2 R21, R21 ;  /* 0x0000001500157308 */ /* 0x000e620000000800 */
[----:B0-----:R-:W-:Y:S01]  /*12360*/  FFMA.FTZ R4, R11, R3, R149 ;  /* 0x000000030b047223 */ /* 0x001fe20000010095 */
[----:B------:R-:W-:Y:S01]  /*12370*/  FFMA.FTZ R49, R49, UR30, -R12 ;  /* 0x0000001e31317c23 */ /* 0x000fe2000801080c */
[----:B------:R-:W-:Y:S01]  /*12380*/  FFMA.FTZ R59, R59, UR30, -R86 ;  /* 0x0000001e3b3b7c23 */ /* 0x000fe20008010856 */
[----:B------:R-:W-:Y:S01]  /*12390*/  FFMA.FTZ R52, R52, UR30, -R12 ;  /* 0x0000001e34347c23 */ /* 0x000fe2000801080c */
[----:B------:R-:W-:Y:S01]  /*123a0*/  FFMA.FTZ R62, R62, UR30, -R86 ;  /* 0x0000001e3e3e7c23 */ /* 0x000fe20008010856 */
[----:B------:R-:W-:Y:S01]  /*123b0*/  FFMA.FTZ R53, R53, UR30, -R12 ;  /* 0x0000001e35357c23 */ /* 0x000fe2000801080c */
[----:B------:R-:W-:Y:S01]  /*123c0*/  FFMA.FTZ R63, R63, UR30, -R86 ;  /* 0x0000001e3f3f7c23 */ /* 0x000fe20008010856 */
[----:B------:R-:W0:Y:S01]  /*123d0*/  MUFU.EX2 R24, R24 ;  /* 0x0000001800187308 */ /* 0x000e220000000800 */
[----:B--2---:R-:W-:Y:S01]  /*123e0*/  FADD.FTZ R15, R84, R15 ;  /* 0x0000000f540f7221 */ /* 0x004fe20000010000 */
[----:B------:R-:W-:Y:S01]  /*123f0*/  FFMA.FTZ R56, R56, UR30, -R12 ;  /* 0x0000001e38387c23 */ /* 0x000fe2000801080c */
[----:B------:R-:W-:Y:S01]  /*12400*/  FFMA.FTZ R66, R66, UR30, -R86 ;  /* 0x0000001e42427c23 */ /* 0x000fe20008010856 */
[----:B------:R-:W-:Y:S01]  /*12410*/  FFMA.FTZ R57, R57, UR30, -R12 ;  /* 0x0000001e39397c23 */ /* 0x000fe2000801080c */
[----:B------:R-:W-:Y:S01]  /*12420*/  FFMA.FTZ R67, R67, UR30, -R86 ;  /* 0x0000001e43437c23 */ /* 0x000fe20008010856 */
[----:B------:R-:W-:Y:S01]  /*12430*/  FFMA.FTZ R60, R60, UR30, -R12 ;  /* 0x0000001e3c3c7c23 */ /* 0x000fe2000801080c */
[----:B------:R-:W-:Y:S01]  /*12440*/  FFMA.FTZ R70, R70, UR30, -R86 ;  /* 0x0000001e46467c23 */ /* 0x000fe20008010856 */
[----:B------:R-:W2:Y:S01]  /*12450*/  MUFU.EX2 R26, R26 ;  /* 0x0000001a001a7308 */ /* 0x000ea20000000800 */
[----:B-1----:R-:W-:Y:S01]  /*12460*/  FADD.FTZ R3, R21, R4 ;  /* 0x0000000415037221 */ /* 0x002fe20000010000 */
[----:B------:R-:W-:Y:S01]  /*12470*/  FFMA.FTZ R61, R61, UR30, -R12 ;  /* 0x0000001e3d3d7c23 */ /* 0x000fe2000801080c */
[----:B------:R-:W-:Y:S01]  /*12480*/  FFMA.FTZ R71, R71, UR30, -R86 ;  /* 0x0000001e47477c23 */ /* 0x000fe20008010856 */
[----:B------:R-:W-:Y:S01]  /*12490*/  FFMA.FTZ R64, R64, UR30, -R12 ;  /* 0x0000001e40407c23 */ /* 0x000fe2000801080c */
[----:B------:R-:W-:Y:S01]  /*124a0*/  FFMA.FTZ R74, R74, UR30, -R86 ;  /* 0x0000001e4a4a7c23 */ /* 0x000fe20008010856 */
[----:B------:R-:W-:Y:S01]  /*124b0*/  FFMA.FTZ R65, R65, UR30, -R12 ;  /* 0x0000001e41417c23 */ /* 0x000fe2000801080c */
[----:B------:R-:W-:Y:S01]  /*124c0*/  FFMA.FTZ R75, R75, UR30, -R86 ;  /* 0x0000001e4b4b7c23 */ /* 0x000fe20008010856 */
[----:B------:R-:W1:Y:S01]  /*124d0*/  MUFU.EX2 R25, R25 ;  /* 0x0000001900197308 */ /* 0x000e620000000800 */
[----:B0-----:R-:W-:Y:S01]  /*124e0*/  FADD.FTZ R4, R24, R15 ;  /* 0x0000000f18047221 */ /* 0x001fe20000010000 */
        /* <DEDUP_REMOVED lines=10> */
[--C-:B------:R-:W-:Y:S01]  /*12590*/  FFMA.FTZ R76, R76, UR30, -R12.reuse ;  /* 0x0000001e4c4c7c23 */ /* 0x100fe2000801080c */
[----:B------:R-:W-:Y:S01]  /*125a0*/  FFMA.FTZ R12, R77, UR30, -R12 ;  /* 0x0000001e4d0c7c23 */ /* 0x000fe2000801080c */
[----:B------:R-:W-:-:S02]  /*125b0*/  FFMA.FTZ R83, R83, UR30, -R86 ;  /* 0x0000001e53537c23 */ /* 0x000fc40008010856 */
        /* <DEDUP_REMOVED lines=112> */
[----:B--2---:R-:W-:-:S03]  /*12cc0*/  FADD.FTZ R4, R12, R3 ;  /* 0x000000030c047221 */ /* 0x004fc60000010000 */
[----:B-1----:R-:W-:Y:S01]  /*12cd0*/  FADD.FTZ R3, R15, R82 ;  /* 0x000000520f037221 */ /* 0x002fe20000010000 */
[----:B------:R-:W-:Y:S06]  /*12ce0*/  @!P0 BRA `(.L_x_1726) ;  /* 0x0000000000048947 */ /* 0x000fec0003800000 */
[----:B------:R-:W-:Y:S01]  /*12cf0*/  BPT.TRAP 0x1 ;  /* 0x000000040000795c */ /* 0x000fe20000300000 */
.L_x_1726:
[----:B------:R-:W2:Y:S01]  /*12d00*/  LDL R82, [R1+0x24] ;  /* 0x0000240001527983 */ /* 0x000ea20000100800 */
[----:B------:R-:W-:Y:S01]  /*12d10*/  IMAD R20, R20, 0x8, R2 ;  /* 0x0000000814147824 */ /* 0x000fe200078e0202 */
[----:B------:R-:W-:Y:S01]  /*12d20*/  F2FP.F16.F32.PACK_AB R148, R84, R13 ;  /* 0x0000000d5494723e */ /* 0x000fe200000000ff */
[----:B------:R-:W-:Y:S01]  /*12d30*/  IMAD.U32 R77, RZ, RZ, UR38 ;  /* 0x00000026ff4d7e24 */ /* 0x000fe2000f8e00ff */
[----:B------:R-:W-:Y:S01]  /*12d40*/  F2FP.F16.F32.PACK_AB R122, R12, R76 ;  /* 0x0000004c0c7a723e */ /* 0x000fe200000000ff */
[----:B------:R-:W-:Y:S02]  /*12d50*/  VIADD R20, R20, 0x16860 ;  /* 0x0001686014147836 */ /* 0x000fe40000000000 */
[-C--:B------:R-:W-:Y:S01]  /*12d60*/  FMUL.FTZ R88, R88, R10.reuse ;  /* 0x0000000a58587220 */ /* 0x080fe20000410000 */
        /* <DEDUP_REMOVED lines=50> */
[----:B------:R-:W-:Y:S01]  /*13090*/  IMAD.MOV.U32 R12, RZ, RZ, R14 ;  /* 0x000000ffff0c7224 */ /* 0x000fe200078e000e */
        /* <DEDUP_REMOVED lines=16> */
[C---:B--2---:R-:W-:Y:S02]  /*131a0*/  ISETP.GT.AND P1, PT, R0.reuse, R82, PT ;  /* 0x000000520000720c */ /* 0x044fe40003f24270 */
[----:B------:R-:W-:-:S11]  /*131b0*/  IADD3 R0, R0, -0x1, RZ ;  /* 0xffffffff00007810 */ /* 0x000fd60007ffe0ff */
[----:B------:R-:W-:Y:S05]  /*131c0*/  @P1 BRA `(.L_x_1727) ;  /* 0xffffffd800181947 */ /* 0x000fea000383ffff */
.L_x_1715:
[----:B------:R-:W2:Y:S02]  /*131d0*/  LDL R10, [R1+0x38] ;  /* 0x00003800010a7983 */ /* 0x000ea40000100800 */
[----:B--2---:R-:W-:-:S13]  /*131e0*/  ISETP.GE.AND P1, PT, R0, R10, PT ;  /* 0x0000000a0000720c */ /* 0x004fda0003f26270 */
[----:B------:R-:W-:Y:S05]  /*131f0*/  @!P1 BRA `(.L_x_1728) ;  /* 0x00000038001c9947 */ /* 0x000fea0003800000 */
[----:B------:R-:W-:Y:S01]  /*13200*/  IMAD.MOV.U32 R15, RZ, RZ, R14 ;  /* 0x000000ffff0f7224 */ /* 0x000fe200078e000e */
[----:B------:R-:W-:Y:S01]  /*13210*/  MOV R21, R19 ;  /* 0x0000001300157202 */ /* 0x000fe20000000f00 */
[----:B------:R-:W-:Y:S02]  /*13220*/  IMAD.MOV.U32 R20, RZ, RZ, R5 ;  /* 0x000000ffff147224 */ /* 0x000fe400078e0005 */
[----:B------:R-:W-:-:S07]  /*13230*/  IMAD.MOV.U32 R10, RZ, RZ, R154 ;  /* 0x000000ffff0a7224 */ /* 0x000fce00078e009a */
.L_x_1748:
        /* <DEDUP_REMOVED lines=9> */
.L_x_1730:
        /* <DEDUP_REMOVED lines=8> */
.L_x_1731:
[----:B------:R-:W-:Y:S04]  /*13350*/  BSSY B0, `(.L_x_1729) ;  /* 0x0000004000007945 */ /* 0x000fe80003800000 */
[----:B-1----:R-:W-:Y:S05]  /*13360*/  @P2 BRA `(.L_x_1732) ;  /* 0x0000000000082947 */ /* 0x002fea0003800000 */
[----:B------:R-:W1:Y:S02]  /*13370*/  SYNCS.PHASECHK.TRANS64.TRYWAIT P2, [R5+URZ+0x16830], R12 ;  /* 0x0168300c050075a7 */ /* 0x000e64000804017f */
[----:B-1----:R-:W-:Y:S05]  /*13380*/  @!P2 BRA `(.L_x_1733) ;  /* 0x000000e00030a947 */ /* 0x002fea0003800000 */
.L_x_1732:
[----:B------:R-:W-:Y:S05]  /*13390*/  BSYNC B0 ;  /* 0x0000000000007941 */ /* 0x000fea0003800000 */
.L_x_1729:
        /* <DEDUP_REMOVED lines=16> */
[----:B0-----:R-:W-:-:S05]  /*134a0*/  SHF.R.U32.HI R5, RZ, 0x7, R5 ;  /* 0x00000007ff057819 */ /* 0x001fca0000011605 */
[----:B------:R-:W-:Y:S01]  /*134b0*/  VIADD R5, R5, 0x8 ;  /* 0x0000000805057836 */ /* 0x000fe20000000000 */
[----:B------:R-:W-:-:S04]  /*134c0*/  R2UR UR27, R27 ;  /* 0x000000001b1b72ca */ /* 0x000fc800000e0000 */
[----:B------:R0:W-:Y:S01]  /*134d0*/  BAR.SYNC.DEFER_BLOCKING R5, 0x100 ;  /* 0x000400050000751d */ /* 0x0001e20000010000 */
[----:B--2---:R-:W-:-:S04]  /*134e0*/  IMAD R26, R19, 0x400, R11 ;  /* 0x00000400131a7824 */ /* 0x004fc800078e020b */
[C---:B------:R-:W-:Y:S01]  /*134f0*/  VIADD R24, R26.reuse, 0x2 ;  /* 0x000000021a187836 */ /* 0x040fe20000000000 */
[C---:B------:R-:W-:Y:S02]  /*13500*/  IADD3 R12, R26.reuse, 0x4, RZ ;  /* 0x000000041a0c7810 */ /* 0x040fe40007ffe0ff */
[C---:B------:R-:W-:Y:S01]  /*13510*/  R2UR UR14, R26.reuse ;  /* 0x000000001a0e72ca */ /* 0x040fe200000e0000 */
        /* <DEDUP_REMOVED lines=27> */
.L_x_1735:
[----:B------:R-:W-:Y:S01]  /*136d0*/  SHF.L.U32 R5, R10, 0x1f, RZ ;  /* 0x0000001f0a057819 */ /* 0x000fe200000006ff */
[----:B-----5:R-:W-:-:S04]  /*136e0*/  IMAD R10, R21, 0x8, R2 ;  /* 0x00000008150a7824 */ /* 0x020fc800078e0202 */
[----:B------:R0:W1:Y:S01]  /*136f0*/  SYNCS.PHASECHK.TRANS64.TRYWAIT P1, [R10+URZ+0x16850], R5 ;  /* 0x016850050a0075a7 */ /* 0x000062000802017f */
[----:B------:R-:W-:Y:S05]  /*13700*/  @!P0 BRA `(.L_x_1736) ;  /* 0x0000000000048947 */ /* 0x000fea0003800000 */
[----:B------:R-:W-:Y:S01]  /*13710*/  BPT.TRAP 0x1 ;  /* 0x000000040000795c */ /* 0x000fe20000300000 */
.L_x_1736:
[----:B-1----:R-:W-:Y:S05]  /*13720*/  @P1 BRA `(.L_x_1734) ;  /* 0x0000000000081947 */ /* 0x002fea0003800000 */
[----:B------:R-:W1:Y:S02]  /*13730*/  SYNCS.PHASECHK.TRANS64.TRYWAIT P1, [R10+URZ+0x16850], R5 ;  /* 0x016850050a0075a7 */ /* 0x000e64000802017f */
[----:B-1----:R-:W-:Y:S05]  /*13740*/  @!P1 BRA `(.L_x_1737) ;  /* 0x000000dc00549947 */ /* 0x002fea0003800000 */
.L_x_1734:
[----:B01---5:R-:W-:Y:S01]  /*13750*/  VIADD R5, R2, 0x400 ;  /* 0x0000040002057836 */ /* 0x023fe20000000000 */
[----:B------:R-:W-:Y:S05]  /*13760*/  WARPSYNC.ALL ;  /* 0x0000000000007948 */ /* 0x000fea0003800000 */
[----:B------:R-:W-:Y:S01]  /*13770*/  SHF.R.U32.HI R5, RZ, 0x4, R5 ;  /* 0x00000004ff057819 */ /* 0x000fe20000011605 */
[----:B------:R-:W-:Y:S01]  /*13780*/  IMAD.MOV.U32 R11, RZ, RZ, 0x40000040 ;  /* 0x40000040ff0b7424 */ /* 0x000fe200078e00ff */
[----:B------:R-:W-:Y:S01]  /*13790*/  WARPGROUP.ARRIVE ;  /* 0x00000000000079c5 */ /* 0x000fe20000000000 */
[----:B------:R-:W-:Y:S01]  /*137a0*/  IMAD.MOV.U32 R13, RZ, RZ, 0x40000040 ;  /* 0x40000040ff0d7424 */ /* 0x000fe200078e00ff */
[----:B------:R-:W-:-:S02]  /*137b0*/  LOP3.LUT R5, R5, 0x3fff, RZ, 0xc0, !PT ;  /* 0x00003fff05057812 */ /* 0x000fc400078ec0ff */
[----:B------:R-:W-:Y:S01]  /*137c0*/  R2UR UR15, R11 ;  /* 0x000000000b0f72ca */ /* 0x000fe200000e0000 */
[----:B------:R-:W-:Y:S02]  /*137d0*/  IMAD.MOV.U32 R11, RZ, RZ, 0x40000040 ;  /* 0x40000040ff0b7424 */ /* 0x000fe400078e00ff */
[----:B------:R-:W-:Y:S02]  /*137e0*/  IMAD R10, R21, 0x400, R5 ;  /* 0x00000400150a7824 */ /* 0x000fe400078e0205 */
[----:B------:R-:W0:Y:S03]  /*137f0*/  S2R R5, SR_TID.X ;  /* 0x0000000000057919 */ /* 0x000e260000002100 */
[C---:B------:R-:W-:Y:S02]  /*13800*/  R2UR UR14, R10.reuse ;  /* 0x000000000a0e72ca */ /* 0x040fe400000e0000 */
[----:B------:R-:W-:-:S11]  /*13810*/  IADD3 R12, R10, 0x80, RZ ;  /* 0x000000800a0c7810 */ /* 0x000fd60007ffe0ff */
        /* <DEDUP_REMOVED lines=55> */
.L_x_1738:
[----:B------:R-:W2:Y:S01]  /*13b90*/  LDL R11, [R1+0x20] ;  /* 0x00002000010b7983 */ /* 0x000ea20000100800 */
[----:B------:R-:W1:Y:S03]  /*13ba0*/  @P4 LDC R12, c[0x0][0x44c] ;  /* 0x00011300ff0c4b82 */ /* 0x000e660000000800 */
[----:B0-----:R-:W2:Y:S04]  /*13bb0*/  LDL R5, [R1+0x30] ;  /* 0x0000300001057983 */ /* 0x001ea80000100800 */
[----:B------:R-:W3:Y:S01]  /*13bc0*/  LDL R124, [R1] ;  /* 0x00000000017c7983 */ /* 0x000ee20000100800 */
[----:B------:R-:W0:Y:S01]  /*13bd0*/  @P4 LDC R10, c[0x0][0x450] ;  /* 0x00011400ff0a4b82 */ /* 0x000e220000000800 */
        /* <DEDUP_REMOVED lines=19> */
[----:B------:R-:W-:-:S02]  /*13d10*/  IMAD.U32 R57, RZ, RZ, UR38 ;  /* 0x00000026ff397e24 */ /* 0x000fc4000f8e00ff */
[----:B------:R-:W-:Y:S01]  /*13d20*/  FMUL.FTZ R73, R76, UR10 ;  /* 0x0000000a4c497c20 */ /* 0x000fe20008410000 */
[----:B------:R-:W-:Y:S01]  /*13d30*/  FMUL.FTZ R76, R79, UR10 ;  /* 0x0000000a4f4c7c20 */ /* 0x000fe20008410000 */
[----:B------:R-:W-:Y:S01]  /*13d40*/  FMUL.FTZ R79, R83, UR10 ;  /* 0x0000000a534f7c20 */ /* 0x000fe20008410000 */
[----:B------:R-:W-:Y:S01]  /*13d50*/  FMUL.FTZ R83, R85, UR10 ;  /* 0x0000000a55537c20 */ /* 0x000fe20008410000 */
[----:B------:R-:W-:Y:S01]  /*13d60*/  IMAD.SHL.U32 R85, R0, 0x80, RZ ;  /* 0x0000008000557824 */ /* 0x000fe200078e00ff */
        /* <DEDUP_REMOVED lines=24> */
[----:B-1----:R-:W-:-:S04]  /*13ef0*/  @P4 IMAD.HI.U32 R11, R5, R12, RZ ;  /* 0x0000000c050b4227 */ /* 0x002fc800078e00ff */
[----:B------:R-:W-:Y:S01]  /*13f00*/  FMUL.FTZ R12, R26, UR10 ;  /* 0x0000000a1a0c7c20 */ /* 0x000fe20008410000 */
[----:B------:R-:W-:Y:S01]  /*13f10*/  FMUL.FTZ R26, R31, UR10 ;  /* 0x0000000a1f1a7c20 */ /* 0x000fe20008410000 */
[----:B------:R-:W-:Y:S01]  /*13f20*/  FMUL.FTZ R31, R36, UR10 ;  /* 0x0000000a241f7c20 */ /* 0x000fe20008410000 */
[----:B------:R-:W-:Y:S01]  /*13f30*/  FMUL.FTZ R36, R41, UR10 ;  /* 0x0000000a29247c20 */ /* 0x000fe20008410000 */
[----:B------:R-:W-:Y:S01]  /*13f40*/  FMUL.FTZ R41, R46, UR10 ;  /* 0x0000000a2e297c20 */ /* 0x000fe20008410000 */
[----:B------:R-:W-:Y:S01]  /*13f50*/  FMUL.FTZ R46, R51, UR10 ;  /* 0x0000000a332e7c20 */ /* 0x000fe20008410000 */
[----:B0-----:R-:W-:Y:S01]  /*13f60*/  @P4 SHF.R.U32.HI R5, RZ, R10, R11 ;  /* 0x0000000aff054219 */ /* 0x001fe2000001160b */
[----:B------:R-:W-:Y:S01]  /*13f70*/  FMUL.FTZ R51, R56, UR10 ;  /* 0x0000000a38337c20 */ /* 0x000fe20008410000 */
[----:B------:R-:W-:Y:S01]  /*13f80*/  FMUL.FTZ R10, R24, UR10 ;  /* 0x0000000a180a7c20 */ /* 0x000fe20008410000 */
[----:B------:R-:W-:Y:S01]  /*13f90*/  FMUL.FTZ R11, R25, UR10 ;  /* 0x0000000a190b7c20 */ /* 0x000fe20008410000 */
[----:B------:R-:W-:Y:S01]  /*13fa0*/  LEA R56, R19, R2, 0x3 ;  /* 0x0000000213387211 */ /* 0x000fe200078e18ff */
        /* <DEDUP_REMOVED lines=31> */
[----:B------:R1:W-:Y:S01]  /*141a0*/  SYNCS.ARRIVE.TRANS64.RED.A1T0 RZ, [R56+URZ], RZ ;  /* 0x000000ff38ff79a7 */ /* 0x0003e2000810043f */
[----:B------:R-:W-:Y:S01]  /*141b0*/  FMUL.FTZ R80, R82, UR10 ;  /* 0x0000000a52507c20 */ /* 0x000fe20008410000 */
        /* <DEDUP_REMOVED lines=8> */
[----:B------:R-:W3:Y:S08]  /*14240*/  MUFU.TANH R12, R12 ;  /* 0x0000000c000c7308 */ /* 0x000ef00000002400 */
        /* <DEDUP_REMOVED lines=38> */
[----:B------:R-:W-:-:S02]  /*144b0*/  VIADD R121, R56, UR9 ;  /* 0x0000000938797c36 */ /* 0x000fc40008000000 */
[----:B------:R-:W-:Y:S02]  /*144c0*/  VIADD R120, R56, UR31 ;  /* 0x0000001f38787c36 */ /* 0x000fe40008000000 */
[--C-:B0-----:R-:W-:Y:S02]  /*144d0*/  IMAD.IADD R87, R121, 0x1, R122.reuse ;  /* 0x0000000179577824 */ /* 0x101fe400078e027a */
[----:B------:R-:W-:Y:S01]  /*144e0*/  IMAD.IADD R86, R120, 0x1, R122 ;  /* 0x0000000178567824 */ /* 0x000fe200078e027a */
[----:B--234-:R-:W-:Y:S06]  /*144f0*/  @!P5 BRA `(.L_x_1739) ;  /* 0x000000000058d947 */ /* 0x01cfec0003800000 */
[----:B------:R-:W-:Y:S01]  /*14500*/  IADD3 R122, -R155, R156, R122 ;  /* 0x0000009c9b7a7210 */ /* 0x000fe20007ffe17a */
[----:B------:R-:W-:Y:S03]  /*14510*/  BSSY B0, `(.L_x_1740) ;  /* 0x0000010000007945 */ /* 0x000fe60003800000 */
[----:B------:R-:W-:-:S13]  /*14520*/  ISETP.GT.AND P1, PT, R122, -0x1, PT ;  /* 0xffffffff7a00780c */ /* 0x000fda0003f24270 */
[----:B------:R-:W-:Y:S05]  /*14530*/  @P1 BRA `(.L_x_1741) ;  /* 0x0000000000201947 */ /* 0x000fea0003800000 */
[----:B------:R-:W-:Y:S02]  /*14540*/  MOV R123, UR7 ;  /* 0x00000007007b7c02 */ /* 0x000fe40008000f00 */
[----:B------:R-:W-:Y:S02]  /*14550*/  LOP3.LUT R122, RZ, R122, RZ, 0x33, !PT ;  /* 0x0000007aff7a7212 */ /* 0x000fe400078e33ff */
[----:B------:R-:W-:-:S13]  /*14560*/  ISETP.NE.AND P1, PT, R123, 0x1, PT ;  /* 0x000000017b00780c */ /* 0x000fda0003f25270 */
[----:B------:R-:W0:Y:S02]  /*14570*/  @P1 LDC.64 R56, c[0x0][0x9e8] ;  /* 0x00027a00ff381b82 */ /* 0x000e240000000a00 */
[----:B0-----:R-:W-:-:S05]  /*14580*/  @P1 IMAD.HI.U32 R56, R122, R56, RZ ;  /* 0x000000387a381227 */ /* 0x001fca00078e00ff */
[----:B------:R-:W-:-:S04]  /*14590*/  @P1 SHF.R.U32.HI R122, RZ, R57, R56 ;  /* 0x00000039ff7a1219 */ /* 0x000fc80000011638 */
[----:B------:R-:W-:Y:S01]  /*145a0*/  LOP3.LUT R122, RZ, R122, RZ, 0x33, !PT ;  /* 0x0000007aff7a7212 */ /* 0x000fe200078e33ff */
[----:B------:R-:W-:Y:S06]  /*145b0*/  BRA `(.L_x_1742) ;  /* 0x0000000000147947 */ /* 0x000fec0003800000 */
.L_x_1741:
[----:B------:R-:W-:-:S05]  /*145c0*/  IMAD.U32 R123, RZ, RZ, UR7 ;  /* 0x00000007ff7b7e24 */ /* 0x000fca000f8e00ff */
[----:B------:R-:W-:-:S13]  /*145d0*/  ISETP.NE.AND P1, PT, R123, 0x1, PT ;  /* 0x000000017b00780c */ /* 0x000fda0003f25270 */
[----:B------:R-:W0:Y:S02]  /*145e0*/  @P1 LDC.64 R56, c[0x0][0x9e8] ;  /* 0x00027a00ff381b82 */ /* 0x000e240000000a00 */
[----:B0-----:R-:W-:-:S05]  /*145f0*/  @P1 IMAD.HI.U32 R56, R122, R56, RZ ;  /* 0x000000387a381227 */ /* 0x001fca00078e00ff */
[----:B------:R-:W-:-:S07]  /*14600*/  @P1 SHF.R.U32.HI R122, RZ, R57, R56 ;  /* 0x00000039ff7a1219 */ /* 0x000fce0000011638 */
.L_x_1742:
[----:B------:R-:W-:Y:S05]  /*14610*/  BSYNC B0 ;  /* 0x0000000000007941 */ /* 0x000fea0003800000 */
.L_x_1740:
[----:B------:R-:W-:-:S04]  /*14620*/  IMAD R122, R122, R123, -R85 ;  /* 0x0000007b7a7a7224 */ /* 0x000fc800078e0a55 */
[----:B------:R-:W-:-:S05]  /*14630*/  IMAD R122, R124, -0x2, R122 ;  /* 0xfffffffe7c7a7824 */ /* 0x000fca00078e027a */
[----:B------:R-:W-:Y:S02]  /*14640*/  VIMNMX R86, R86, R122, !PT ;  /* 0x0000007a56567248 */ /* 0x000fe40007fe0100 */
[----:B------:R-:W-:-:S07]  /*14650*/  VIADDMNMX R87, R122, R123, R87, PT ;  /* 0x0000007b7a577246 */ /* 0x000fce0003800157 */
.L_x_1739:
        /* <DEDUP_REMOVED lines=113> */
.L_x_1745:
[----:B------:R-:W-:-:S05]  /*14d70*/  IMAD.U32 R86, RZ, RZ, UR7 ;  /* 0x00000007ff567e24 */ /* 0x000fca000f8e00ff */
[----:B------:R-:W-:-:S13]  /*14d80*/  ISETP.NE.AND P2, PT, R86, 0x1, PT ;  /* 0x000000015600780c */ /* 0x000fda0003f45270 */
[----:B------:R-:W0:Y:S02]  /*14d90*/  @P2 LDC.64 R56, c[0x0][0x9e8] ;  /* 0x00027a00ff382b82 */ /* 0x000e240000000a00 */
[----:B0-----:R-:W-:-:S05]  /*14da0*/  @P2 IMAD.HI.U32 R56, R5, R56, RZ ;  /* 0x0000003805382227 */ /* 0x001fca00078e00ff */
[----:B------:R-:W-:-:S07]  /*14db0*/  @P2 SHF.R.U32.HI R5, RZ, R57, R56 ;  /* 0x00000039ff052219 */ /* 0x000fce0000011638 */
.L_x_1746:
[----:B------:R-:W-:Y:S05]  /*14dc0*/  BSYNC B0 ;  /* 0x0000000000007941 */ /* 0x000fea0003800000 */
.L_x_1744:
[----:B------:R-:W-:-:S04]  /*14dd0*/  IMAD R5, R5, R86, -R85 ;  /* 0x0000005605057224 */ /* 0x000fc800078e0a55 */
[----:B------:R-:W-:-:S05]  /*14de0*/  IMAD R5, R124, -0x2, R5 ;  /* 0xfffffffe7c057824 */ /* 0x000fca00078e0205 */
[----:B------:R-:W-:Y:S02]  /*14df0*/  VIADDMNMX R121, R5, R86, R121, PT ;  /* 0x0000005605797246 */ /* 0x000fe40003800179 */
[----:B------:R-:W-:-:S07]  /*14e00*/  VIMNMX R120, R120, R5, !PT ;  /* 0x0000000578787248 */ /* 0x000fce0007fe0100 */
.L_x_1743:
[----:B------:R-:W-:Y:S01]  /*14e10*/  ISETP.GT.AND P2, PT, R120, 0x1, P1 ;  /* 0x000000017800780c */ /* 0x000fe20000f44270 */
[----:B------:R-:W-:Y:S01]  /*14e20*/  UMOV UR30, UR6 ;  /* 0x00000006001e7c82 */ /* 0x000fe20008000000 */
[----:B------:R-:W-:Y:S02]  /*14e30*/  FMNMX.FTZ R56, R10, R20, !PT ;  /* 0x000000140a387209 */ /* 0x000fe40007810000 */
[----:B------:R-:W-:Y:S02]  /*14e40*/  ISETP.LT.OR P3, PT, R121, 0x2, P2 ;  /* 0x000000027900780c */ /* 0x000fe40001761670 */
[----:B------:R-:W-:Y:S02]  /*14e50*/  FMNMX.FTZ R5, R11, R56, !PT ;  /* 0x000000380b057209 */ /* 0x000fe40007810000 */
[----:B------:R-:W-:Y:S02]  /*14e60*/  FSEL R13, R13, -INF , !P3 ;  /* 0xff8000000d0d7808 */ /* 0x000fe40005800000 */
[----:B------:R-:W-:-:S02]  /*14e70*/  ISETP.GT.AND P3, PT, R120, 0x9, P1 ;  /* 0x000000097800780c */ /* 0x000fc40000f64270 */
[----:B------:R-:W-:Y:S02]  /*14e80*/  FMNMX.FTZ R5, R14, R5, !PT ;  /* 0x000000050e057209 */ /* 0x000fe40007810000 */
[----:B------:R-:W-:Y:S02]  /*14e90*/  ISETP.LT.OR P3, PT, R121, 0xa, P3 ;  /* 0x0000000a7900780c */ /* 0x000fe40001f61670 */
[----:B------:R-:W-:Y:S02]  /*14ea0*/  FMNMX.FTZ R56, R24, R5, !PT ;  /* 0x0000000518387209 */ /* 0x000fe40007810000 */
[----:B------:R-:W-:Y:S02]  /*14eb0*/  FSEL R26, R26, -INF , !P3 ;  /* 0xff8000001a1a7808 */ /* 0x000fe40005800000 */
[----:B------:R-:W-:Y:S02]  /*14ec0*/  ISETP.GT.AND P3, PT, R120, 0x11, P1 ;  /* 0x000000117800780c */ /* 0x000fe40000f64270 */
[----:B------:R-:W-:-:S02]  /*14ed0*/  FMNMX.FTZ R5, R27, R56, !PT ;  /* 0x000000381b057209 */ /* 0x000fc40007810000 */
[----:B------:R-:W-:Y:S02]  /*14ee0*/  ISETP.LT.OR P3, PT, R121, 0x12, P3 ;  /* 0x000000127900780c */ /* 0x000fe40001f61670 */
[----:B------:R-:W-:Y:S02]  /*14ef0*/  FMNMX.FTZ R5, R28, R5, !PT ;  /* 0x000000051c057209 */ /* 0x000fe40007810000 */
[----:B------:R-:W-:Y:S02]  /*14f00*/  FSEL R30, R30, -INF , !P3 ;  /* 0xff8000001e1e7808 */ /* 0x000fe40005800000 */
[----:B------:R-:W-:Y:S02]  /*14f10*/  ISETP.GT.AND P3, PT, R120, 0x19, P1 ;  /* 0x000000197800780c */ /* 0x000fe40000f64270 */
[----:B------:R-:W-:Y:S02]  /*14f20*/  FMNMX.FTZ R5, R31, R5, !PT ;  /* 0x000000051f057209 */ /* 0x000fe40007810000 */
[----:B------:R-:W-:-:S02]  /*14f30*/  ISETP.LT.OR P3, PT, R121, 0x1a, P3 ;  /* 0x0000001a7900780c */ /* 0x000fc40001f61670 */
[----:B------:R-:W-:Y:S02]  /*14f40*/  FMNMX.FTZ R56, R32, R5, !PT ;  /* 0x0000000520387209 */ /* 0x000fe40007810000 */
[----:B------:R-:W-:Y:S02]  /*14f50*/  FSEL R34, R34, -INF , !P3 ;  /* 0xff80000022227808 */ /* 0x000fe40005800000 */
[----:B------:R-:W-:Y:S02]  /*14f60*/  ISETP.GT.AND P3, PT, R120, 0x21, P1 ;  /* 0x000000217800780c */ /* 0x000fe40000f64270 */
[----:B------:R-:W-:Y:S02]  /*14f70*/  FMNMX.FTZ R5, R35, R56, !PT ;  /* 0x0000003823057209 */ /* 0x000fe40007810000 */
[----:B------:R-:W-:Y:S02]  /*14f80*/  ISETP.LT.OR P3, PT, R121, 0x22, P3 ;  /* 0x000000227900780c */ /* 0x000fe40001f61670 */
[----:B------:R-:W-:-:S02]  /*14f90*/  FMNMX.FTZ R56, R36, R5, !PT ;  /* 0x0000000524387209 */ /* 0x000fc40007810000 */
[----:B------:R-:W-:Y:S02]  /*14fa0*/  FSEL R38, R38, -INF , !P3 ;  /* 0xff80000026267808 */ /* 0x000fe40005800000 */
[----:B------:R-:W-:Y:S02]  /*14fb0*/  ISETP.GT.AND P3, PT, R120, 0x29, P1 ;  /* 0x000000297800780c */ /* 0x000fe40000f64270 */
[----:B------:R-:W-:Y:S02]  /*14fc0*/  FMNMX.FTZ R5, R39, R56, !PT ;  /* 0x0000003827057209 */ /* 0x000fe40007810000 */
[----:B------:R-:W-:Y:S02]  /*14fd0*/  ISETP.LT.OR P3, PT, R121, 0x2a, P3 ;  /* 0x0000002a7900780c */ /* 0x000fe40001f61670 */
[----:B------:R-:W-:Y:S02]  /*14fe0*/  FMNMX.FTZ R56, R40, R5, !PT ;  /* 0x0000000528387209 */ /* 0x000fe40007810000 */
[----:B------:R-:W-:-:S02]  /*14ff0*/  FSEL R42, R42, -INF , !P3 ;  /* 0xff8000002a2a7808 */ /* 0x000fc40005800000 */
[----:B------:R-:W-:Y:S02]  /*15000*/  ISETP.GT.AND P3, PT, R120, 0x31, P1 ;  /* 0x000000317800780c */ /* 0x000fe40000f64270 */
        /* <DEDUP_REMOVED lines=29> */
[C---:B------:R-:W-:Y:S02]  /*151e0*/  ISETP.GT.AND P3, PT, R120.reuse, 0x61, P1 ;  /* 0x000000617800780c */ /* 0x040fe40000f64270 */
[----:B------:R-:W-:Y:S02]  /*151f0*/  ISETP.GT.AND P2, PT, R120, 0x8, P1 ;  /* 0x000000087800780c */ /* 0x000fe40000f44270 */
[----:B------:R-:W-:Y:S02]  /*15200*/  ISETP.LT.OR P3, PT, R121, 0x62, P3 ;  /* 0x000000627900780c */ /* 0x000fe40001f61670 */
[----:B------:R-:W-:Y:S02]  /*15210*/  FMNMX.FTZ R5, R69, R56, !PT ;  /* 0x0000003845057209 */ /* 0x000fe40007810000 */
[----:B------:R-:W-:Y:S02]  /*15220*/  FSEL R72, R72, -INF , !P3 ;  /* 0xff80000048487808 */ /* 0x000fe40005800000 */
[----:B------:R-:W-:-:S02]  /*15230*/  ISETP.GT.AND P3, PT, R120, 0x69, P1 ;  /* 0x000000697800780c */ /* 0x000fc40000f64270 */
[C---:B------:R-:W-:Y:S02]  /*15240*/  ISETP.LT.OR P2, PT, R121.reuse, 0x9, P2 ;  /* 0x000000097900780c */ /* 0x040fe40001741670 */
[----:B------:R-:W-:Y:S02]  /*15250*/  ISETP.LT.OR P3, PT, R121, 0x6a, P3 ;  /* 0x0000006a7900780c */ /* 0x000fe40001f61670 */
[----:B------:R-:W-:Y:S02]  /*15260*/  FMNMX.FTZ R56, R70, R5, !PT ;  /* 0x0000000546387209 */ /* 0x000fe40007810000 */
[----:B------:R-:W-:Y:S02]  /*15270*/  FSEL R76, R76, -INF , !P3 ;  /* 0xff8000004c4c7808 */ /* 0x000fe40005800000 */
[----:B------:R-:W-:Y:S02]  /*15280*/  ISETP.GT.AND P3, PT, R120, RZ, P1 ;  /* 0x000000ff7800720c */ /* 0x000fe40000f64270 */
[----:B------:R-:W-:-:S02]  /*15290*/  FSEL R25, R25, -INF , !P2 ;  /* 0xff80000019197808 */ /* 0x000fc40005000000 */
[----:B------:R-:W-:Y:S02]  /*152a0*/  ISETP.GT.AND P2, PT, R120, 0x10, P1 ;  /* 0x000000107800780c */ /* 0x000fe40000f44270 */
[----:B------:R-:W-:Y:S02]  /*152b0*/  FMNMX.FTZ R5, R73, R56, !PT ;  /* 0x0000003849057209 */ /* 0x000fe40007810000 */
[C---:B------:R-:W-:Y:S02]  /*152c0*/  ISETP.LT.OR P3, PT, R121.reuse, 0x1, P3 ;  /* 0x000000017900780c */ /* 0x040fe40001f61670 */
[----:B------:R-:W-:Y:S02]  /*152d0*/  ISETP.LT.OR P2, PT, R121, 0x11, P2 ;  /* 0x000000117900780c */ /* 0x000fe40001741670 */
[----:B------:R-:W-:Y:S02]  /*152e0*/  FMNMX.FTZ R56, R74, R5, !PT ;  /* 0x000000054a387209 */ /* 0x000fe40007810000 */
[----:B------:R-:W-:-:S02]  /*152f0*/  FSEL R12, R12, -INF , !P3 ;  /* 0xff8000000c0c7808 */ /* 0x000fc40005800000 */
[----:B------:R-:W-:Y:S02]  /*15300*/  FSEL R29, R29, -INF , !P2 ;  /* 0xff8000001d1d7808 */ /* 0x000fe40005000000 */
[----:B------:R-:W-:Y:S02]  /*15310*/  FMNMX.FTZ R5, R77, R56, !PT ;  /* 0x000000384d057209 */ /* 0x000fe40007810000 */
[----:B------:R-:W-:Y:S02]  /*15320*/  ISETP.GT.AND P2, PT, R120, 0x18, P1 ;  /* 0x000000187800780c */ /* 0x000fe40000f44270 */
[----:B------:R-:W-:Y:S02]  /*15330*/  FMNMX.FTZ R86, R12, R15, !PT ;  /* 0x0000000f0c567209 */ /* 0x000fe40007810000 */
[----:B------:R-:W-:Y:S02]  /*15340*/  FMNMX.FTZ R56, R78, R5, !PT ;  /* 0x000000054e387209 */ /* 0x000fe40007810000 */
[----:B------:R-:W-:-:S02]  /*15350*/  ISETP.LT.OR P2, PT, R121, 0x19, P2 ;  /* 0x000000197900780c */ /* 0x000fc40001741670 */
[----:B------:R-:W-:Y:S02]  /*15360*/  FMNMX.FTZ R86, R13, R86, !PT ;  /* 0x000000560d567209 */ /* 0x000fe40007810000 */
[----:B------:R-:W-:Y:S02]  /*15370*/  FMNMX.FTZ R56, R81, R56, !PT ;  /* 0x0000003851387209 */ /* 0x000fe40007810000 */
[----:B------:R-:W-:Y:S02]  /*15380*/  FSEL R33, R33, -INF , !P2 ;  /* 0xff80000021217808 */ /* 0x000fe40005000000 */
[----:B------:R-:W-:Y:S02]  /*15390*/  ISETP.GT.AND P2, PT, R120, 0x20, P1 ;  /* 0x000000207800780c */ /* 0x000fe40000f44270 */
[----:B------:R-:W-:Y:S02]  /*153a0*/  FMNMX.FTZ R57, R25, R86, !PT ;  /* 0x0000005619397209 */ /* 0x000fe40007810000 */
[----:B------:R-:W-:-:S02]  /*153b0*/  FMNMX.FTZ R5, R83, R56, !PT ;  /* 0x0000003853057209 */ /* 0x000fc40007810000 */
[----:B------:R-:W-:Y:S02]  /*153c0*/  ISETP.LT.OR P2, PT, R121, 0x21, P2 ;  /* 0x000000217900780c */ /* 0x000fe40001741670 */
[----:B------:R-:W-:Y:S01]  /*153d0*/  FMNMX.FTZ R86, R26, R57, !PT ;  /* 0x000000391a567209 */ /* 0x000fe20007810000 */
[----:B------:R-:W0:Y:S01]  /*153e0*/  SHFL.BFLY PT, R56, R5, 0x2, 0x1f ;  /* 0x0c401f0005387f89 */ /* 0x000e2200000e0000 */
[----:B------:R-:W-:Y:S02]  /*153f0*/  FSEL R37, R37, -INF , !P2 ;  /* 0xff80000025257808 */ /* 0x000fe40005000000 */
[----:B------:R-:W-:Y:S02]  /*15400*/  FMNMX.FTZ R57, R29, R86, !PT ;  /* 0x000000561d397209 */ /* 0x000fe40007810000 */
        /* <DEDUP_REMOVED lines=13> */
[----:B0-----:R-:W-:-:S02]  /*154e0*/  FMNMX.FTZ R56, R5, R56, !PT ;  /* 0x0000003805387209 */ /* 0x001fc40007810000 */
[----:B------:R-:W-:Y:S02]  /*154f0*/  FMNMX.FTZ R5, R41, R86, !PT ;  /* 0x0000005629057209 */ /* 0x000fe40007810000 */
[----:B------:R-:W-:Y:S02]  /*15500*/  FSEL R49, R49, -INF , !P2 ;  /* 0xff80000031317808 */ /* 0x000fe40005000000 */
[----:B------:R-:W-:Y:S02]  /*15510*/  ISETP.GT.AND P2, PT, R120, 0x40, P1 ;  /* 0x000000407800780c */ /* 0x000fe40000f44270 */
[----:B------:R-:W-:Y:S02]  /*15520*/  FMNMX.FTZ R86, R42, R5, !PT ;  /* 0x000000052a567209 */ /* 0x000fe40007810000 */
[----:B------:R-:W-:Y:S02]  /*15530*/  ISETP.LT.OR P2, PT, R121, 0x41, P2 ;  /* 0x000000417900780c */ /* 0x000fe40001741670 */
[----:B------:R-:W-:-:S02]  /*15540*/  FMNMX.FTZ R5, R45, R86, !PT ;  /* 0x000000562d057209 */ /* 0x000fc40007810000 */
[----:B------:R-:W-:Y:S02]  /*15550*/  FSEL R53, R53, -INF , !P2 ;  /* 0xff80000035357808 */ /* 0x000fe40005000000 */
[----:B------:R-:W-:Y:S02]  /*15560*/  FMNMX.FTZ R86, R46, R5, !PT ;  /* 0x000000052e567209 */ /* 0x000fe40007810000 */
        /* <DEDUP_REMOVED lines=19> */
[----:B------:R-:W0:Y:S01]  /*156a0*/  SHFL.BFLY PT, R5, R56, 0x1, 0x1f ;  /* 0x0c201f0038057f89 */ /* 0x000e2200000e0000 */
        /* <DEDUP_REMOVED lines=13> */
[----:B0-----:R-:W-:Y:S02]  /*15780*/  FMNMX.FTZ R5, R56, R5, !PT ;  /* 0x0000000538057209 */ /* 0x001fe40007810000 */
[----:B------:R-:W-:-:S02]  /*15790*/  ISETP.LT.OR P2, PT, R121, 0x72, P2 ;  /* 0x000000727900780c */ /* 0x000fc40001741670 */
[----:B------:R-:W-:Y:S01]  /*157a0*/  ISETP.GT.AND P3, PT, R120, 0x78, P1 ;  /* 0x000000787800780c */ /* 0x000fe20000f64270 */
[----:B------:R-:W-:Y:S01]  /*157b0*/  FMUL.FTZ R56, R5, UR30 ;  /* 0x0000001e05387c20 */ /* 0x000fe20008410000 */
[----:B------:R-:W-:Y:S02]  /*157c0*/  FMNMX.FTZ R57, R76, R57, !PT ;  /* 0x000000394c397209 */ /* 0x000fe40007810000 */
[----:B------:R-:W-:Y:S02]  /*157d0*/  FSEL R79, R79, -INF , !P2 ;  /* 0xff8000004f4f7808 */ /* 0x000fe40005000000 */
[----:B------:R-:W-:Y:S02]  /*157e0*/  ISETP.GT.AND P1, PT, R120, 0x79, P1 ;  /* 0x000000797800780c */ /* 0x000fe40000f24270 */
[----:B------:R-:W-:Y:S02]  /*157f0*/  ISETP.LT.OR P3, PT, R121, 0x79, P3 ;  /* 0x000000797900780c */ /* 0x000fe40001f61670 */
[----:B------:R-:W-:-:S02]  /*15800*/  FMNMX.FTZ R86, R80, R57, !PT ;  /* 0x0000003950567209 */ /* 0x000fc40007810000 */
[----:B------:R-:W-:Y:S02]  /*15810*/  FSETP.NEU.FTZ.AND P2, PT, R5, -INF , PT ;  /* 0xff8000000500780b */ /* 0x000fe40003f5d000 */
[----:B------:R-:W-:Y:S02]  /*15820*/  ISETP.LT.OR P1, PT, R121, 0x7a, P1 ;  /* 0x0000007a7900780c */ /* 0x000fe40000f21670 */
[----:B------:R-:W-:Y:S02]  /*15830*/  FSEL R82, R82, -INF , !P3 ;  /* 0xff80000052527808 */ /* 0x000fe40005800000 */
[----:B------:R-:W-:Y:S02]  /*15840*/  FMNMX.FTZ R57, R79, R86, !PT ;  /* 0x000000564f397209 */ /* 0x000fe40007810000 */
[----:B------:R-:W-:Y:S02]  /*15850*/  FSEL R56, R56, RZ, P2 ;  /* 0x000000ff38387208 */ /* 0x000fe40001000000 */
[----:B------:R-:W-:-:S02]  /*15860*/  FSEL R84, R84, -INF , !P1 ;  /* 0xff80000054547808 */ /* 0x000fc40004800000 */
        /* <DEDUP_REMOVED lines=33> */
[----:B------:R-:W-:Y:S01]  /*15a80*/  FSEL R83, R5, RZ, P2 ;  /* 0x000000ff05537208 */ /* 0x000fe20001000000 */
[----:B------:R0:W-:Y:S01]  /*15a90*/  MUFU.EX2 R150, R14 ;  /* 0x0000000e00967308 */ /* 0x0001e20000000800 */
[----:B------:R-:W-:-:S03]  /*15aa0*/  FMNMX.FTZ R57, R84, R57, !PT ;  /* 0x0000003954397209 */ /* 0x000fc60007810000 */
[----:B------:R-:W-:Y:S02]  /*15ab0*/  FADD.FTZ R20, -R83, R20 ;  /* 0x0000001453147221 */ /* 0x000fe40000010100 */
[----:B------:R-:W0:Y:S02]  /*15ac0*/  SHFL.BFLY PT, R83, R57, 0x2, 0x1f ;  /* 0x0c401f0039537f89 */ /* 0x000e2400000e0000 */
        /* <DEDUP_REMOVED lines=11> */
[C---:B------:R-:W-:Y:S02]  /*15b80*/  FMUL.FTZ R85, R14.reuse, UR30 ;  /* 0x0000001e0e557c20 */ /* 0x040fe40008410000 */
[----:B------:R-:W-:Y:S01]  /*15b90*/  MUFU.EX2 R35, R35 ;  /* 0x0000002300237308 */ /* 0x000fe20000000800 */
[----:B------:R-:W-:Y:S02]  /*15ba0*/  FSEL R86, R14, RZ, P1 ;  /* 0x000000ff0e567208 */ /* 0x000fe40000800000 */
[----:B------:R-:W-:-:S03]  /*15bb0*/  FSEL R85, R85, RZ, P1 ;  /* 0x000000ff55557208 */ /* 0x000fc60000800000 */
[----:B------:R-:W-:Y:S01]  /*15bc0*/  FADD.FTZ R86, -R86, R15 ;  /* 0x0000000f56567221 */ /* 0x000fe20000010100 */
[----:B------:R-:W-:Y:S01]  /*15bd0*/  FMUL.FTZ R15, R20, UR30 ;  /* 0x0000001e140f7c20 */ /* 0x000fe20008410000 */
[--C-:B------:R-:W-:Y:S01]  /*15be0*/  FFMA.FTZ R149, R12, UR30, -R85.reuse ;  /* 0x0000001e0c957c23 */ /* 0x100fe20008010855 */
[--C-:B------:R-:W-:Y:S01]  /*15bf0*/  FFMA.FTZ R83, R13, UR30, -R85.reuse ;  /* 0x0000001e0d537c23 */ /* 0x100fe20008010855 */
[----:B------:R-:W-:Y:S01]  /*15c00*/  FMUL.FTZ R12, R86, UR30 ;  /* 0x0000001e560c7c20 */ /* 0x000fe20008410000 */
        /* <DEDUP_REMOVED lines=19> */
[----:B0-----:R-:W-:Y:S01]  /*15d40*/  FFMA.FTZ R4, R15, R4, R10 ;  /* 0x000000040f047223 */ /* 0x001fe2000001000a */
        /* <DEDUP_REMOVED lines=15> */
[----:B-1----:R-:W-:Y:S01]  /*15e40*/  FFMA.FTZ R50, R12, R3, R149 ;  /* 0x000000030c327223 */ /* 0x002fe20000010095 */
[----:B------:R-:W-:Y:S01]  /*15e50*/  FADD.FTZ R3, R11, R4 ;  /* 0x000000040b037221 */ /* 0x000fe20000010000 */
[----:B------:R-:W-:-:S03]  /*15e60*/  FFMA.FTZ R33, R84, UR30, -R85 ;  /* 0x0000001e54217c23 */ /* 0x000fc60008010855 */
[----:B------:R-:W-:Y:S02]  /*15e70*/  FADD.FTZ R3, R150, R3 ;  /* 0x0000000396037221 */ /* 0x000fe40000010000 */
[----:B------:R-:W1:Y:S01]  /*15e80*/  MUFU.EX2 R57, R57 ;  /* 0x0000003900397308 */ /* 0x000e620000000800 */
[----:B0-----:R-:W-:Y:S01]  /*15e90*/  FADD.FTZ R50, R83, R50 ;  /* 0x0000003253327221 */ /* 0x001fe20000010000 */
[----:B------:R-:W-:-:S04]  /*15ea0*/  FADD.FTZ R4, R24, R3 ;  /* 0x0000000318047221 */ /* 0x000fc80000010000 */
[----:B------:R-:W-:Y:S02]  /*15eb0*/  FADD.FTZ R3, R27, R4 ;  /* 0x000000041b037221 */ /* 0x000fe40000010000 */
[----:B------:R-:W0:Y:S01]  /*15ec0*/  MUFU.EX2 R145, R145 ;  /* 0x0000009100917308 */ /* 0x000e220000000800 */
[----:B--2---:R-:W-:Y:S01]  /*15ed0*/  FADD.FTZ R50, R151, R50 ;  /* 0x0000003297327221 */ /* 0x004fe20000010000 */
[----:B------:R-:W-:-:S04]  /*15ee0*/  FADD.FTZ R4, R28, R3 ;  /* 0x000000031c047221 */ /* 0x000fc80000010000 */
[----:B------:R-:W-:Y:S02]  /*15ef0*/  FADD.FTZ R3, R31, R4 ;  /* 0x000000041f037221 */ /* 0x000fe40000010000 */
[----:B------:R-:W2:Y:S01]  /*15f00*/  MUFU.EX2 R30, R30 ;  /* 0x0000001e001e7308 */ /* 0x000ea20000000800 */
[----:B-1----:R-:W-:Y:S01]  /*15f10*/  FADD.FTZ R50, R57, R50 ;  /* 0x0000003239327221 */ /* 0x002fe20000010000 */
[----:B------:R-:W-:-:S04]  /*15f20*/  FADD.FTZ R4, R32, R3 ;  /* 0x0000000320047221 */ /* 0x000fc80000010000 */
[----:B------:R-:W-:Y:S02]  /*15f30*/  FADD.FTZ R3, R35, R4 ;  /* 0x0000000423037221 */ /* 0x000fe40000010000 */
        /* <DEDUP_REMOVED lines=102> */
.L_x_1747:
[----:B------:R-:W2:Y:S01]  /*165a0*/  LDL R49, [R1+0x38] ;  /* 0x0000380001317983 */ /* 0x000ea20000100800 */
[----:B------:R-:W-:Y:S01]  /*165b0*/  IMAD R21, R21, 0x8, R2 ;  /* 0x0000000815157824 */ /* 0x000fe200078e0202 */
[----:B------:R-:W-:Y:S01]  /*165c0*/  MOV R50, UR38 ;  /* 0x0000002600327c02 */ /* 0x000fe20008000f00 */
        /* <DEDUP_REMOVED lines=71> */
[C---:B--2---:R-:W-:Y:S01]  /*16a40*/  ISETP.GT.AND P1, PT, R0.reuse, R49, PT ;  /* 0x000000310000720c */ /* 0x044fe20003f24270 */
[----:B------:R-:W-:-:S12]  /*16a50*/  VIADD R0, R0, 0xffffffff ;  /* 0xffffffff00007836 */ /* 0x000fd80000000000 */
[----:B------:R-:W-:Y:S05]  /*16a60*/  @P1 BRA `(.L_x_1748) ;  /* 0xffffffc400f41947 */ /* 0x000fea000383ffff */
.L_x_1728:
[----:B------:R-:W-:Y:S05]  /*16a70*/  WARPSYNC.ALL ;  /* 0x0000000000007948 */ /* 0x000fea0003800000 */
[----:B------:R-:W-:Y:S06]  /*16a80*/  BAR.ARV 0x8, 0x200 ;  /* 0x0208000000007b1d */ /* 0x000fec0000002000 */
[----:B------:R-:W-:Y:S05]  /*16a90*/  @!P0 BRA `(.L_x_1749) ;  /* 0x0000000000048947 */ /* 0x000fea0003800000 */
[----:B------:R-:W-:Y:S01]  /*16aa0*/  BPT.TRAP 0x1 ;  /* 0x000000040000795c */ /* 0x000fe20000300000 */
.L_x_1749:
[----:B------:R-:W-:Y:S01]  /*16ab0*/  IMAD R11, R19, 0x8, R2 ;  /* 0x00000008130b7824 */ /* 0x000fe200078e0202 */
[----:B------:R-:W-:-:S04]  /*16ac0*/  SHF.L.U32 R0, R154, 0x1f, RZ ;  /* 0x0000001f9a007819 */ /* 0x000fc800000006ff */
[----:B------:R0:W1:Y:S01]  /*16ad0*/  SYNCS.PHASECHK.TRANS64.TRYWAIT P1, [R11+URZ+0x16850], R0 ;  /* 0x016850000b0075a7 */ /* 0x000062000802017f */
[----:B------:R-:W-:Y:S05]  /*16ae0*/  @!P0 BRA `(.L_x_1750) ;  /* 0x0000000000048947 */ /* 0x000fea0003800000 */
[----:B------:R-:W-:Y:S01]  /*16af0*/  BPT.TRAP 0x1 ;  /* 0x000000040000795c */ /* 0x000fe20000300000 */
.L_x_1750:
[----:B------:R-:W-:-:S05]  /*16b00*/  VIADD R2, R2, 0x400 ;  /* 0x0000040002027836 */ /* 0x000fca0000000000 */
[----:B------:R-:W-:-:S04]  /*16b10*/  SHF.R.U32.HI R2, RZ, 0x4, R2 ;  /* 0x00000004ff027819 */ /* 0x000fc80000011602 */
[----:B------:R-:W-:Y:S01]  /*16b20*/  LOP3.LUT R2, R2, 0x3fff, RZ, 0xc0, !PT ;  /* 0x00003fff02027812 */ /* 0x000fe200078ec0ff */
[----:B-1----:R-:W-:Y:S06]  /*16b30*/  @P1 BRA `(.L_x_1751) ;  /* 0x0000000000081947 */ /* 0x002fec0003800000 */
[----:B------:R-:W1:Y:S02]  /*16b40*/  SYNCS.PHASECHK.TRANS64.TRYWAIT P1, [R11+URZ+0x16850], R0 ;  /* 0x016850000b0075a7 */ /* 0x000e64000802017f */
[----:B-1----:R-:W-:Y:S05]  /*16b50*/  @!P1 BRA `(.L_x_1752) ;  /* 0x000000a800649947 */ /* 0x002fea0003800000 */
.L_x_1751:
[----:B------:R-:W-:Y:S01]  /*16b60*/  IMAD.MOV.U32 R7, RZ, RZ, 0x40000040 ;  /* 0x40000040ff077424 */ /* 0x000fe200078e00ff */
[----:B------:R-:W-:Y:S01]  /*16b70*/  LEA R6, R19, R2, 0xa ;  /* 0x0000000213067211 */ /* 0x000fe200078e50ff */
[----:B------:R-:W-:Y:S05]  /*16b80*/  WARPSYNC.ALL ;  /* 0x0000000000007948 */ /* 0x000fea0003800000 */
[C---:B------:R-:W-:Y:S01]  /*16b90*/  R2UR UR6, R6.reuse ;  /* 0x00000000060672ca */ /* 0x040fe200000e0000 */
[----:B------:R-:W-:Y:S01]  /*16ba0*/  WARPGROUP.ARRIVE ;  /* 0x00000000000079c5 */ /* 0x000fe20000000000 */
[----:B------:R-:W-:Y:S01]  /*16bb0*/  R2UR UR7, R7 ;  /* 0x00000000070772ca */ /* 0x000fe200000e0000 */
[----:B------:R-:W-:Y:S01]  /*16bc0*/  VIADD R8, R6, 0x80 ;  /* 0x0000008006087836 */ /* 0x000fe20000000000 */
[----:B01----:R-:W0:Y:S01]  /*16bd0*/  SHFL.BFLY PT, R0, R3, 0x2, 0x1f ;  /* 0x0c401f0003007f89 */ /* 0x003e2200000e0000 */
[----:B------:R-:W-:-:S02]  /*16be0*/  IMAD.MOV.U32 R9, RZ, RZ, 0x40000040 ;  /* 0x40000040ff097424 */ /* 0x000fc400078e00ff */
[----:B------:R-:W-:Y:S02]  /*16bf0*/  IMAD.MOV.U32 R7, RZ, RZ, 0x40000040 ;  /* 0x40000040ff077424 */ /* 0x000fe400078e00ff */
[----:B------:R-:W-:Y:S02]  /*16c00*/  IMAD.MOV.U32 R15, RZ, RZ, RZ ;  /* 0x000000ffff0f7224 */ /* 0x000fe400078e00ff */
[----:B------:R-:W-:-:S04]  /*16c10*/  IMAD.U32 R20, RZ, RZ, UR30 ;  /* 0x0000001eff147e24 */ /* 0x000fc8000f8e00ff */
[----:B------:R-:W-:Y:S01]  /*16c20*/  HGMMA.64x64x16.F32 R88, R148, gdesc[UR4].tnspB, R88, gsb0 ;  /* 0x40e0000494587df0 */ /* 0x000fe20008000858 */
[----:B------:R-:W-:Y:S01]  /*16c30*/  R2UR UR6, R8 ;  /* 0x00000000080672ca */ /* 0x000fe200000e0000 */
[----:B------:R-:W-:Y:S01]  /*16c40*/  VIADD R8, R6, 0x100 ;  /* 0x0000010006087836 */ /* 0x000fe20000000000 */
[----:B------:R-:W-:Y:S01]  /*16c50*/  R2UR UR7, R9 ;  /* 0x00000000090772ca */ /* 0x000fe200000e0000 */
[----:B------:R-:W-:Y:S02]  /*16c60*/  IMAD.MOV.U32 R9, RZ, RZ, 0x40000040 ;  /* 0x40000040ff097424 */ /* 0x000fe400078e00ff */
[----:B0-----:R-:W-:Y:S01]  /*16c70*/  FADD.FTZ R2, R0, R3 ;  /* 0x0000000300027221 */ /* 0x001fe20000010000 */
[----:B------:R-:W-:Y:S01]  /*16c80*/  IMAD.MOV.U32 R3, RZ, RZ, -0x800000 ;  /* 0xff800000ff037424 */ /* 0x000fe200078e00ff */
        /* <DEDUP_REMOVED lines=33> */
[----:B------:R-:W-:Y:S02]  /*16ea0*/  R2UR UR7, R9 ;  /* 0x00000000090772ca */ /* 0x000fe400000e0000 */
[----:B------:R-:W0:Y:S02]  /*16eb0*/  SHFL.BFLY PT, R9, R4, 0x2, 0x1f ;  /* 0x0c401f0004097f89 */ /* 0x000e2400000e0000 */
[----:B0-----:R-:W-:Y:S01]  /*16ec0*/  FADD.FTZ R9, R9, R4 ;  /* 0x0000000409097221 */ /* 0x001fe20000010000 */
[----:B------:R-:W-:-:S04]  /*16ed0*/  MOV R4, RZ ;  /* 0x000000ff00047202 */ /* 0x000fc80000000f00 */
[----:B------:R-:W0:Y:S02]  /*16ee0*/  SHFL.BFLY PT, R0, R9, 0x1, 0x1f ;  /* 0x0c201f0009007f89 */ /* 0x000e2400000e0000 */
[----:B0-----:R-:W-:Y:S01]  /*16ef0*/  FADD.FTZ R10, R9, R0 ;  /* 0x00000000090a7221 */ /* 0x001fe20000010000 */
[----:B------:R-:W-:-:S04]  /*16f00*/  IMAD.MOV.U32 R0, RZ, RZ, -0x800000 ;  /* 0xff800000ff007424 */ /* 0x000fc800078e00ff */
[----:B------:R-:W-:-:S13]  /*16f10*/  FSETP.NE.FTZ.AND P1, PT, R10, RZ, PT ;  /* 0x000000ff0a00720b */ /* 0x000fda0003f35000 */
[----:B------:R-:W-:Y:S01]  /*16f20*/  @P1 MUFU.RCP R4, R10 ;  /* 0x0000000a00041308 */ /* 0x000fe20000001000 */
[----:B------:R-:W-:Y:S02]  /*16f30*/  WARPGROUP.DEPBAR.LE gsb0, 0x0 ;  /* 0x00008000000079c5 */ /* 0x000fe40000010000 */
[----:B------:R-:W-:-:S06]  /*16f40*/  WARPGROUP.ARRIVE ;  /* 0x00000000000079c5 */ /* 0x000fcc0000000000 */
[----:B------:R-:W-:Y:S01]  /*16f50*/  HGMMA.64x64x16.F32 R88, R124, gdesc[UR4].tnspB, R88, gsb0 ;  /* 0x40e000047c587df0 */ /* 0x000fe20008000858 */
[----:B------:R-:W-:Y:S02]  /*16f60*/  R2UR UR6, R6 ;  /* 0x00000000060672ca */ /* 0x000fe400000e0000 */
[----:B------:R-:W-:Y:S01]  /*16f70*/  R2UR UR7, R7 ;  /* 0x00000000070772ca */ /* 0x000fe200000e0000 */
[----:B------:R-:W0:Y:S01]  /*16f80*/  @P1 MUFU.LG2 R6, R10 ;  /* 0x0000000a00061308 */ /* 0x000e220000000c00 */
[----:B------:R-:W1:Y:S02]  /*16f90*/  SHFL.BFLY PT, R7, R2, 0x1, 0x1f ;  /* 0x0c201f0002077f89 */ /* 0x000e6400000e0000 */
[----:B-1----:R-:W-:Y:S01]  /*16fa0*/  FADD.FTZ R12, R2, R7 ;  /* 0x00000007020c7221 */ /* 0x002fe20000010000 */
[----:B------:R-:W-:Y:S02]  /*16fb0*/  IMAD.U32 R2, RZ, RZ, UR30 ;  /* 0x0000001eff027e24 */ /* 0x000fe4000f8e00ff */
[----:B0-----:R-:W-:-:S02]  /*16fc0*/  @P1 FMUL.FTZ R7, R6, 0.69314718246459960938 ;  /* 0x3f31721806071820 */ /* 0x001fc40000410000 */
[----:B------:R-:W-:Y:S01]  /*16fd0*/  FSETP.NE.FTZ.AND P2, PT, R12, RZ, PT ;  /* 0x000000ff0c00720b */ /* 0x000fe20003f55000 */
[----:B------:R-:W-:-:S04]  /*16fe0*/  @P1 FMUL.FTZ R2, R2, 0.69314718246459960938 ;  /* 0x3f31721802021820 */ /* 0x000fc80000410000 */
[----:B------:R-:W-:-:S08]  /*16ff0*/  @P1 FFMA.FTZ R3, R2, R5, R7 ;  /* 0x0000000502031223 */ /* 0x000fd00000010007 */
[----:B------:R-:W0:Y:S01]  /*17000*/  @P2 MUFU.LG2 R8, R12 ;  /* 0x0000000c00082308 */ /* 0x000e220000000c00 */
[----:B------:R-:W-:-:S07]  /*17010*/  @P2 FMUL.FTZ R20, R20, 0.69314718246459960938 ;  /* 0x3f31721814142820 */ /* 0x000fce0000410000 */
[----:B------:R1:W2:Y:S01]  /*17020*/  @P2 MUFU.RCP R15, R12 ;  /* 0x0000000c000f2308 */ /* 0x0002a20000001000 */
[----:B0-----:R-:W-:-:S04]  /*17030*/  @P2 FMUL.FTZ R9, R8, 0.69314718246459960938 ;  /* 0x3f31721808092820 */ /* 0x001fc80000410000 */
[----:B------:R-:W-:Y:S01]  /*17040*/  @P2 FFMA.FTZ R0, R20, R14, R9 ;  /* 0x0000000e14002223 */ /* 0x000fe20000010009 */
[----:B------:R-:W-:Y:S02]  /*17050*/  WARPGROUP.DEPBAR.LE gsb0, 0x0 ;  /* 0x00008000000079c5 */ /* 0x000fe40000010000 */
[----:B------:R-:W-:-:S06]  /*17060*/  WARPGROUP.ARRIVE ;  /* 0x00000000000079c5 */ /* 0x000fcc0000000000 */
[----:B------:R-:W-:Y:S03]  /*17070*/  HGMMA.64x64x16.F32 R88, R120, gdesc[UR4].tnspB, R88, gsb0 ;  /* 0x40e0000478587df0 */ /* 0x000fe60008000858 */
[----:B------:R-:W-:Y:S02]  /*17080*/  WARPGROUP.DEPBAR.LE gsb0, 0x0 ;  /* 0x00008000000079c5 */ /* 0x000fe40000010000 */
[----:B-12---:R-:W-:Y:S05]  /*17090*/  @!P0 BRA `(.L_x_1753) ;  /* 0x0000000000048947 */ /* 0x006fea0003800000 */
[----:B------:R-:W-:Y:S01]  /*170a0*/  BPT.TRAP 0x1 ;  /* 0x000000040000795c */ /* 0x000fe20000300000 */
.L_x_1753:
[----:B------:R-:W-:Y:S01]  /*170b0*/  VIADD R2, R11, 0x16860 ;  /* 0x000168600b027836 */ /* 0x000fe20000000000 */
[----:B------:R-:W-:Y:S01]  /*170c0*/  IADD3 R19, R19, 0x1, RZ ;  /* 0x0000000113137810 */ /* 0x000fe20007ffe0ff */
[----:B------:R-:W-:Y:S02]  /*170d0*/  IMAD.U32 R5, RZ, RZ, UR38 ;  /* 0x00000026ff057e24 */ /* 0x000fe4000f8e00ff */
[-C--:B------:R-:W-:Y:S01]  /*170e0*/  FMUL.FTZ R90, R90, R15.reuse ;  /* 0x0000000f5a5a7220 */ /* 0x080fe20000410000 */
[-C--:B------:R-:W-:Y:S01]  /*170f0*/  FMUL.FTZ R91, R91, R15.reuse ;  /* 0x0000000f5b5b7220 */ /* 0x080fe20000410000 */
[----:B------:R-:W-:Y:S01]  /*17100*/  ISETP.NE.AND P1, PT, R19, 0x2, PT ;  /* 0x000000021300780c */ /* 0x000fe20003f25270 */
[-C--:B------:R-:W-:Y:S01]  /*17110*/  FMUL.FTZ R94, R94, R15.reuse ;  /* 0x0000000f5e5e7220 */ /* 0x080fe20000410000 */
[----:B------:R-:W-:Y:S01]  /*17120*/  PRMT R2, R5, 0x654, R2 ;  /* 0x0000065405027816 */ /* 0x000fe20000000002 */
[-C--:B------:R-:W-:Y:S01]  /*17130*/  FMUL.FTZ R11, R95, R15.reuse ;  /* 0x0000000f5f0b7220 */ /* 0x080fe20000410000 */
[----:B------:R-:W-:Y:S01]  /*17140*/  SEL R5, RZ, 0x1, P1 ;  /* 0x00000001ff057807 */ /* 0x000fe20000800000 */
        /* <DEDUP_REMOVED lines=30> */
[----:B------:R-:W-:Y:S01]  /*17330*/  LOP3.LUT R154, R154, R5, RZ, 0x3c, !PT ;  /* 0x000000059a9a7212 */ /* 0x000fe200078e3cff */
[----:B------:R-:W-:Y:S01]  /*17340*/  UIADD3 UR36, UR36, 0x1, URZ ;  /* 0x0000000124247890 */ /* 0x000fe2000fffe03f */
[----:B0-----:R-:W-:-:S11]  /*17350*/  SEL R19, R19, RZ, P1 ;  /* 0x000000ff13137207 */ /* 0x001fd60000800000 */
.L_x_1638:
[----:B------:R-:W4:Y:S01]  /*17360*/  LDL R43, [R1+0x50] ;  /* 0x00005000012b7983 */ /* 0x000f220000100800 */
[----:B------:R-:W-:Y:S05]  /*17370*/  WARPSYNC.ALL ;  /* 0x0000000000007948 */ /* 0x000fea0003800000 */
[----:B----4-:R-:W-:Y:S01]  /*17380*/  SHF.R.S32.HI R33, RZ, 0x1f, R43 ;  /* 0x0000001fff217819 */ /* 0x010fe2000001142b */
        /* <DEDUP_REMOVED lines=9> */
[----:B------:R-:W3:Y:S04]  /*17420*/  LDL R4, [R1+0x60] ;  /* 0x0000600001047983 */ /* 0x000ee80000100800 */
[----:B------:R-:W4:Y:S01]  /*17430*/  LDL R39, [R1+0x4c] ;  /* 0x00004c0001277983 */ /* 0x000f220000100800 */
[----:B------:R-:W2:Y:S01]  /*17440*/  S2R R5, SR_SWINHI ;  /* 0x0000000000057919 */ /* 0x000ea20000002f00 */
[----:B------:R-:W-:Y:S05]  /*17450*/  WARPSYNC.ALL ;  /* 0x0000000000007948 */ /* 0x000fea0003800000 */
[----:B------:R-:W-:Y:S01]  /*17460*/  F2FP.F16.F32.PACK_AB R10, R10, R25 ;  /* 0x000000190a0a723e */ /* 0x000fe200000000ff */
[----:B------:R-:W-:Y:S01]  /*17470*/  ULDC.64 UR4, c[0x0][0xc00] ;  /* 0x0003000000047ab9 */ /* 0x000fe20000000a00 */
[----:B-----5:R-:W4:Y:S01]  /*17480*/  LDC.64 R24, c[0x0][0xc00] ;  /* 0x00030000ff187b82 */ /* 0x020f220000000a00 */
[----:B------:R-:W4:Y:S04]  /*17490*/  LDL R38, [R1+0x30] ;  /* 0x0000300001267983 */ /* 0x000f280000100800 */
[----:B------:R-:W4:Y:S01]  /*174a0*/  LDL R42, [R1+0x20] ;  /* 0x00002000012a7983 */ /* 0x000f220000100800 */
[----:B------:R-:W-:-:S02]  /*174b0*/  MOV R20, R2 ;  /* 0x0000000200147202 */ /* 0x000fc40000000f00 */
[----:B--2---:R-:W-:Y:S02]  /*174c0*/  MOV R21, R5 ;  /* 0x0000000500157202 */ /* 0x004fe40000000f00 */
[----:B------:R-:W-:Y:S02]  /*174d0*/  F2FP.F16.F32.PACK_AB R11, R11, R94 ;  /* 0x0000005e0b0b723e */ /* 0x000fe400000000ff */
[----:B------:R-:W-:Y:S02]  /*174e0*/  F2FP.F16.F32.PACK_AB R14, R14, R27 ;  /* 0x0000001b0e0e723e */ /* 0x000fe400000000ff */
[----:B------:R-:W-:Y:S01]  /*174f0*/  F2FP.F16.F32.PACK_AB R15, R15, R118 ;  /* 0x000000760f0f723e */ /* 0x000fe200000000ff */
[----:B------:R-:W-:Y:S01]  /*17500*/  IMAD.MOV.U32 R34, RZ, RZ, RZ ;  /* 0x000000ffff227224 */ /* 0x000fe200078e00ff */
[----:B------:R-:W-:Y:S01]  /*17510*/  BAR.SYNC.DEFER_BLOCKING 0x1, 0x180 ;  /* 0x0046000000007b1d */ /* 0x000fe20000010000 */
[----:B---3--:R-:W-:-:S03]  /*17520*/  IMAD.WIDE R8, R4, 0x2, R20 ;  /* 0x0000000204087825 */ /* 0x008fc600078e0214 */
[C---:B------:R-:W-:Y:S02]  /*17530*/  LOP3.LUT R5, R8.reuse, 0x380, RZ, 0xc0, !PT ;  /* 0x0000038008057812 */ /* 0x040fe400078ec0ff */
[C---:B------:R-:W-:Y:S02]  /*17540*/  IADD3 R7, P1, R8.reuse, 0x40, RZ ;  /* 0x0000004008077810 */ /* 0x040fe40007f3e0ff */
[C---:B------:R-:W-:Y:S02]  /*17550*/  IADD3 R37, P0, R8.reuse, 0x60, RZ ;  /* 0x0000006008257810 */ /* 0x040fe40007f1e0ff */
[----:B------:R-:W-:Y:S02]  /*17560*/  SHF.R.U64 R5, R5, 0x3, RZ ;  /* 0x0000000305057819 */ /* 0x000fe400000012ff */
[----:B------:R-:W-:Y:S02]  /*17570*/  IADD3 R13, P2, R8, 0x20, RZ ;  /* 0x00000020080d7810 */ /* 0x000fe40007f5e0ff */
[----:B------:R-:W-:-:S02]  /*17580*/  LOP3.LUT R6, R7, 0x380, RZ, 0xc0, !PT ;  /* 0x0000038007067812 */ /* 0x000fc400078ec0ff */
[----:B------:R-:W-:Y:S01]  /*17590*/  LOP3.LUT R8, R5, R8, RZ, 0x3c, !PT ;  /* 0x0000000805087212 */ /* 0x000fe200078e3cff */
[--C-:B------:R-:W-:Y:S01]  /*175a0*/  IMAD.X R5, RZ, RZ, R9.reuse, P0 ;  /* 0x000000ffff057224 */ /* 0x100fe200000e0609 */
[----:B------:R-:W-:Y:S02]  /*175b0*/  ISETP.NE.U32.AND P0, PT, RZ, UR4, PT ;  /* 0x00000004ff007c0c */ /* 0x000fe4000bf05070 */
[----:B------:R-:W-:Y:S02]  /*175c0*/  SHF.R.U64 R6, R6, 0x3, RZ ;  /* 0x0000000306067819 */ /* 0x000fe400000012ff */
[----:B------:R-:W-:Y:S01]  /*175d0*/  ISETP.NE.AND.EX P0, PT, RZ, UR5, PT, P0 ;  /* 0x00000005ff007c0c */ /* 0x000fe2000bf05300 */
[----:B------:R-:W-:Y:S01]  /*175e0*/  ULDC.64 UR4, c[0x0][0xc08] ;  /* 0x0003020000047ab9 */ /* 0x000fe20000000a00 */
[----:B------:R-:W-:Y:S01]  /*175f0*/  LOP3.LUT R6, R6, R7, RZ, 0x3c, !PT ;  /* 0x0000000706067212 */ /* 0x000fe200078e3cff */
[----:B------:R-:W-:Y:S01]  /*17600*/  IMAD.X R7, RZ, RZ, R9, P1 ;  /* 0x000000ffff077224 */ /* 0x000fe200008e0609 */
[----:B------:R-:W-:-:S02]  /*17610*/  LOP3.LUT R12, R13, 0x380, RZ, 0xc0, !PT ;  /* 0x000003800d0c7812 */ /* 0x000fc400078ec0ff */
[----:B------:R-:W-:Y:S02]  /*17620*/  ISETP.NE.U32.AND P1, PT, RZ, UR4, PT ;  /* 0x00000004ff007c0c */ /* 0x000fe4000bf25070 */
[----:B------:R-:W-:Y:S02]  /*17630*/  LOP3.LUT R4, R37, 0x380, RZ, 0xc0, !PT ;  /* 0x0000038025047812 */ /* 0x000fe400078ec0ff */
[----:B------:R-:W-:Y:S02]  /*17640*/  SHF.R.U64 R12, R12, 0x3, RZ ;  /* 0x000000030c0c7819 */ /* 0x000fe400000012ff */
[----:B------:R-:W-:Y:S02]  /*17650*/  ISETP.NE.AND.EX P1, PT, RZ, UR5, PT, P1 ;  /* 0x00000005ff007c0c */ /* 0x000fe4000bf25310 */
[----:B------:R-:W-:Y:S02]  /*17660*/  SHF.R.U64 R4, R4, 0x3, RZ ;  /* 0x0000000304047819 */ /* 0x000fe400000012ff */
[----:B------:R-:W-:Y:S01]  /*17670*/  LOP3.LUT R12, R12, R13, RZ, 0x3c, !PT ;  /* 0x0000000d0c0c7212 */ /* 0x000fe200078e3cff */
[----:B------:R-:W-:Y:S01]  /*17680*/  IMAD.X R13, RZ, RZ, R9, P2 ;  /* 0x000000ffff0d7224 */ /* 0x000fe200010e0609 */
[----:B-1----:R-:W-:-:S02]  /*17690*/  MOV R28, R8 ;  /* 0x00000008001c7202 */ /* 0x002fc40000000f00 */
[----:B------:R-:W-:Y:S02]  /*176a0*/  LOP3.LUT R4, R4, R37, RZ, 0x3c, !PT ;  /* 0x0000002504047212 */ /* 0x000fe400078e3cff */
[----:B------:R-:W-:Y:S02]  /*176b0*/  F2FP.F16.F32.PACK_AB R8, R26, R35 ;  /* 0x000000231a08723e */ /* 0x000fe400000000ff */
[----:B------:R-:W-:Y:S02]  /*176c0*/  F2FP.F16.F32.PACK_AB R9, R91, R90 ;  /* 0x0000005a5b09723e */ /* 0x000fe400000000ff */
[----:B------:R-:W-:Y:S02]  /*176d0*/  MOV R32, R4 ;  /* 0x0000000400207202 */ /* 0x000fe40000000f00 */
[----:B------:R-:W-:Y:S01]  /*176e0*/  MOV R35, R6 ;  /* 0x0000000600237202 */ /* 0x000fe20000000f00 */
[----:B------:R1:W-:Y:S01]  /*176f0*/  STSM.16.M88.4 [R28], R8 ;  /* 0x000000081c007844 */ /* 0x0003e20000000200 */
[----:B------:R-:W-:-:S02]  /*17700*/  MOV R36, R12 ;  /* 0x0000000c00247202 */ /* 0x000fc40000000f00 */
[----:B------:R-:W-:Y:S02]  /*17710*/  F2FP.F16.F32.PACK_AB R4, R97, R96 ;  /* 0x000000606104723e */ /* 0x000fe400000000ff */
[----:B------:R-:W-:Y:S02]  /*17720*/  F2FP.F16.F32.PACK_AB R5, R99, R98 ;  /* 0x000000626305723e */ /* 0x000fe400000000ff */
[----:B------:R-:W-:Y:S02]  /*17730*/  F2FP.F16.F32.PACK_AB R6, R101, R100 ;  /* 0x000000646506723e */ /* 0x000fe400000000ff */
[----:B------:R-:W-:Y:S01]  /*17740*/  F2FP.F16.F32.PACK_AB R7, R103, R102 ;  /* 0x000000666707723e */ /* 0x000fe200000000ff */
[----:B----4-:R-:W-:Y:S01]  /*17750*/  IMAD.WIDE R26, R39, 0x4, R24 ;  /* 0x00000004271a7825 */ /* 0x010fe200078e0218 */
[----:B------:R-:W-:Y:S01]  /*17760*/  F2FP.F16.F32.PACK_AB R12, R113, R112 ;  /* 0x00000070710c723e */ /* 0x000fe200000000ff */
[----:B------:R-:W2:Y:S01]  /*17770*/  @P1 LDC.64 R24, c[0x0][0xc08] ;  /* 0x00030200ff181b82 */ /* 0x000ea20000000a00 */
[----:B------:R-:W-:-:S02]  /*17780*/  F2FP.F16.F32.PACK_AB R13, R115, R114 ;  /* 0x00000072730d723e */ /* 0x000fc400000000ff */
[----:B-1----:R-:W-:Y:S02]  /*17790*/  F2FP.F16.F32.PACK_AB R8, R105, R104 ;  /* 0x000000686908723e */ /* 0x002fe400000000ff */
[----:B------:R-:W-:Y:S02]  /*177a0*/  F2FP.F16.F32.PACK_AB R9, R107, R106 ;  /* 0x0000006a6b09723e */ /* 0x000fe400000000ff */
[----:B------:R-:W-:Y:S02]  /*177b0*/  F2FP.F16.F32.PACK_AB R10, R109, R108 ;  /* 0x0000006c6d0a723e */ /* 0x000fe400000000ff */
[----:B------:R-:W-:Y:S01]  /*177c0*/  F2FP.F16.F32.PACK_AB R11, R111, R110 ;  /* 0x0000006e6f0b723e */ /* 0x000fe200000000ff */
[----:B------:R2:W-:Y:S01]  /*177d0*/  STSM.16.M88.4 [R36], R4 ;  /* 0x0000000424007844 */ /* 0x0005e20000000200 */
[----:B------:R-:W-:Y:S01]  /*177e0*/  ULDC UR4, c[0x0][0xa88] ;  /* 0x0002a20000047ab9 */ /* 0x000fe20000000800 */
[----:B------:R-:W1:Y:S02]  /*177f0*/  LDC R28, c[0x0][0xbe8] ;  /* 0x0002fa00ff1c7b82 */ /* 0x000e640000000800 */
[----:B------:R3:W-:Y:S04]  /*17800*/  STSM.16.M88.4 [R35], R8 ;  /* 0x0000000823007844 */ /* 0x0007e80000000200 */
[----:B------:R4:W-:Y:S02]  /*17810*/  STSM.16.M88.4 [R32], R12 ;  /* 0x0000000c20007844 */ /* 0x0009e40000000200 */
[----:B------:R-:W-:Y:S01]  /*17820*/  BAR.SYNC.DEFER_BLOCKING 0x1, 0x180 ;  /* 0x0046000000007b1d */ /* 0x000fe20000010000 */
[----:B--2---:R-:W-:-:S04]  /*17830*/  @P1 IMAD.WIDE R4, R39, 0x4, R24 ;  /* 0x0000000427041825 */ /* 0x004fc800078e0218 */
[----:B---3--:R-:W-:Y:S01]  /*17840*/  IMAD.U32 R9, RZ, RZ, UR4 ;  /* 0x00000004ff097e24 */ /* 0x008fe2000f8e00ff */
[----:B------:R2:W5:Y:S05]  /*17850*/  @P0 LDG.E R34, desc[UR42][R26.64] ;  /* 0x0000002a1a220981 */ /* 0x00056a000c1e1900 */
[----:B------:R2:W5:Y:S01]  /*17860*/  @P1 LDG.E R9, desc[UR42][R4.64] ;  /* 0x0000002a04091981 */ /* 0x000562000c1e1900 */
[----:B-1----:R-:W-:-:S13]  /*17870*/  ISETP.NE.AND P2, PT, R28, 0x1, PT ;  /* 0x000000011c00780c */ /* 0x002fda0003f45270 */
[----:B------:R-:W1:Y:S08]  /*17880*/  @P2 LDC R6, c[0x0][0xbec] ;  /* 0x0002fb00ff062b82 */ /* 0x000e700000000800 */
[----:B------:R-:W3:Y:S01]  /*17890*/  @P2 LDC R11, c[0x0][0xbf0] ;  /* 0x0002fc00ff0b2b82 */ /* 0x000ee20000000800 */
[----:B----4-:R-:W-:Y:S01]  /*178a0*/  IMAD.IADD R15, R38, 0x1, R42 ;  /* 0x00000001260f7824 */ /* 0x010fe200078e022a */
[----:B--2---:R-:W-:Y:S06]  /*178b0*/  @P1 BRA `(.L_x_1756) ;  /* 0x0000000000101947 */ /* 0x004fec0003800000 */
[----:B------:R-:W-:Y:S05]  /*178c0*/  @!P0 BRA `(.L_x_1756) ;  /* 0x00000000000c8947 */ /* 0x000fea0003800000 */
[----:B------:R-:W2:Y:S04]  /*178d0*/  LDG.E R4, desc[UR42][R26.64] ;  /* 0x0000002a1a047981 */ /* 0x000ea8000c1e1900 */
[----:B-----5:R-:W2:Y:S02]  /*178e0*/  LDG.E R9, desc[UR42][R26.64+0x4] ;  /* 0x0000042a1a097981 */ /* 0x020ea4000c1e1900 */
[----:B--2---:R-:W-:-:S07]  /*178f0*/  IADD3 R9, -R4, R9, RZ ;  /* 0x0000000904097210 */ /* 0x004fce0007ffe1ff */
.L_x_1756:
[----:B------:R-:W2:Y:S01]  /*17900*/  LDL.LU R44, [R1+0x48] ;  /* 0x00004800012c7983 */ /* 0x000ea20000300800 */
[----:B-1----:R-:W-:Y:S01]  /*17910*/  @P2 IMAD.HI.U32 R4, R15, R6, RZ ;  /* 0x000000060f042227 */ /* 0x002fe200078e00ff */
[----:B------:R-:W-:Y:S01]  /*17920*/  ULDC.64 UR4, c[0x0][0xb90] ;  /* 0x0002e40000047ab9 */ /* 0x000fe20000000a00 */
[----:B-----5:R-:W-:Y:S01]  /*17930*/  SHF.R.S32.HI R35, RZ, 0x1f, R34 ;  /* 0x0000001fff237819 */ /* 0x020fe20000011422 */
[----:B------:R-:W4:Y:S01]  /*17940*/  LDL R12, [R1+0x5c] ;  /* 0x00005c00010c7983 */ /* 0x000f220000100800 */
[----:B------:R-:W-:Y:S01]  /*17950*/  IMAD.MOV.U32 R7, RZ, RZ, R15 ;  /* 0x000000ffff077224 */ /* 0x000fe200078e000f */
[----:B---3--:R-:W-:Y:S01]  /*17960*/  @P2 SHF.R.U32.HI R7, RZ, R11, R4 ;  /* 0x0000000bff072219 */ /* 0x008fe20000011604 */
[----:B------:R-:W1:Y:S01]  /*17970*/  @P2 LDC R41, c[0x0][0xbec] ;  /* 0x0002fb00ff292b82 */ /* 0x000e620000000800 */
[----:B------:R-:W3:Y:S01]  /*17980*/  S2R R24, SR_TID.X ;  /* 0x0000000000187919 */ /* 0x000ee20000002100 */
[----:B------:R-:W-:Y:S02]  /*17990*/  SEL R37, R39, RZ, !P0 ;  /* 0x000000ff27257207 */ /* 0x000fe40004000000 */
[----:B------:R-:W-:-:S02]  /*179a0*/  IMAD.MOV R13, RZ, RZ, -R7 ;  /* 0x000000ffff0d7224 */ /* 0x000fc400078e0a07 */
[C---:B---3--:R-:W-:Y:S02]  /*179b0*/  VIADD R46, R24.reuse, 0xffffff80 ;  /* 0xffffff80182e7836 */ /* 0x048fe40000000000 */
[----:B------:R-:W-:-:S03]  /*179c0*/  VIADD R25, R24, 0xffffff80 ;  /* 0xffffff8018197836 */ /* 0x000fc60000000000 */
[----:B------:R-:W-:Y:S02]  /*179d0*/  SHF.R.S32.HI R40, RZ, 0x1f, R46 ;  /* 0x0000001fff287819 */ /* 0x000fe4000001142e */
[----:B------:R-:W-:Y:S02]  /*179e0*/  SHF.R.S32.HI R24, RZ, 0x1f, R25 ;  /* 0x0000001fff187819 */ /* 0x000fe40000011419 */
[----:B------:R-:W-:Y:S02]  /*179f0*/  LEA.HI R40, R40, R46, RZ, 0x3 ;  /* 0x0000002e28287211 */ /* 0x000fe400078f18ff */
[----:B------:R-:W-:Y:S02]  /*17a00*/  LEA.HI R24, R24, R25, RZ, 0x7 ;  /* 0x0000001918187211 */ /* 0x000fe400078f38ff */
[----:B------:R-:W-:Y:S02]  /*17a10*/  SHF.R.S32.HI R40, RZ, 0x3, R40 ;  /* 0x00000003ff287819 */ /* 0x000fe40000011428 */
[----:B------:R-:W-:-:S04]  /*17a20*/  LOP3.LUT R24, R24, 0xffffff80, RZ, 0xc0, !PT ;  /* 0xffffff8018187812 */ /* 0x000fc800078ec0ff */
[----:B------:R-:W-:Y:S02]  /*17a30*/  IADD3 R24, R25, -R24, RZ ;  /* 0x8000001819187210 */ /* 0x000fe40007ffe0ff */
[----:B--2---:R-:W-:Y:S01]  /*17a40*/  SHF.R.S32.HI R38, RZ, 0x1f, R44 ;  /* 0x0000001fff267819 */ /* 0x004fe2000001142c */
[----:B------:R-:W-:-:S04]  /*17a50*/  IMAD.WIDE.U32 R4, R44, UR4, R34 ;  /* 0x000000042c047c25 */ /* 0x000fc8000f8e0022 */
[----:B------:R-:W-:-:S04]  /*17a60*/  IMAD R6, R38, UR4, RZ ;  /* 0x0000000426067c24 */ /* 0x000fc8000f8e02ff */
[----:B------:R-:W-:Y:S01]  /*17a70*/  IMAD R11, R44, UR5, R6 ;  /* 0x000000052c0b7c24 */ /* 0x000fe2000f8e0206 */
[----:B------:R-:W-:Y:S01]  /*17a80*/  SHF.R.S32.HI R6, RZ, 0x1f, R39 ;  /* 0x0000001fff067819 */ /* 0x000fe20000011427 */
[----:B------:R-:W-:Y:S02]  /*17a90*/  ULDC.64 UR4, c[0x0][0xb98] ;  /* 0x0002e60000047ab9 */ /* 0x000fe40000000a00 */
[----:B------:R-:W-:Y:S01]  /*17aa0*/  IMAD.IADD R5, R5, 0x1, R11 ;  /* 0x0000000105057824 */ /* 0x000fe200078e020b */
[----:B------:R-:W-:Y:S01]  /*17ab0*/  SEL R36, R6, RZ, !P0 ;  /* 0x000000ff06247207 */ /* 0x000fe20004000000 */
[----:B------:R-:W-:Y:S02]  /*17ac0*/  IMAD R11, R28, R13, R15 ;  /* 0x0000000d1c0b7224 */ /* 0x000fe400078e020f */
[----:B------:R-:W-:-:S04]  /*17ad0*/  IMAD.WIDE.U32 R4, R37, UR4, R4 ;  /* 0x0000000425047c25 */ /* 0x000fc8000f8e0004 */
[----:B------:R-:W-:Y:S01]  /*17ae0*/  IMAD R8, R36, UR4, RZ ;  /* 0x0000000424087c24 */ /* 0x000fe2000f8e02ff */
[----:B------:R-:W-:Y:S02]  /*17af0*/  SHF.R.S32.HI R6, RZ, 0x1f, R11 ;  /* 0x0000001fff067819 */ /* 0x000fe4000001140b */
[----:B------:R-:W-:Y:S01]  /*17b00*/  SHF.R.S32.HI R13, RZ, 0x1f, R7 ;  /* 0x0000001fff0d7819 */ /* 0x000fe20000011407 */
[----:B------:R-:W-:Y:S01]  /*17b10*/  IMAD R8, R37, UR5, R8 ;  /* 0x0000000525087c24 */ /* 0x000fe2000f8e0208 */
[----:B------:R-:W-:Y:S01]  /*17b20*/  IADD3 R4, P0, R7, R4, RZ ;  /* 0x0000000407047210 */ /* 0x000fe20007f1e0ff */
[----:B------:R-:W-:Y:S02]  /*17b30*/  ULDC.64 UR4, c[0x0][0xb88] ;  /* 0x0002e20000047ab9 */ /* 0x000fe40000000a00 */
        /* <DEDUP_REMOVED lines=8> */
[----:B------:R-:W-:Y:S01]  /*17bc0*/  IMAD R11, R40, 0x40, R43 ;  /* 0x00000040280b7824 */ /* 0x000fe200078e022b */
[----:B------:R-:W-:Y:S01]  /*17bd0*/  SHFL.IDX PT, R4, R10, RZ, 0x1c1f ;  /* 0x001c1fff0a047589 */ /* 0x000fe200000e0000 */
[----:B----4-:R-:W-:Y:S01]  /*17be0*/  IMAD.IADD R12, R12, 0x1, R42 ;  /* 0x000000010c0c7824 */ /* 0x010fe200078e022a */
[----:B------:R-:W-:Y:S01]  /*17bf0*/  SHF.R.S32.HI R45, RZ, 0x1f, R46 ;  /* 0x0000001fff2d7819 */ /* 0x000fe2000001142e */
[----:B------:R-:W-:Y:S01]  /*17c00*/  IMAD R39, R9, R28, RZ ;  /* 0x0000001c09277224 */ /* 0x000fe200078e02ff */
[----:B------:R-:W2:Y:S01]  /*17c10*/  SHFL.IDX PT, R5, R14, RZ, 0x1c1f ;  /* 0x001c1fff0e057589 */ /* 0x000ea200000e0000 */
[----:B------:R-:W-:Y:S01]  /*17c20*/  IMAD.WIDE R20, R11, 0x2, R20 ;  /* 0x000000020b147825 */ /* 0x000fe200078e0214 */
[----:B------:R-:W-:Y:S02]  /*17c30*/  ULDC.64 UR4, c[0x0][0xaa0] ;  /* 0x0002a80000047ab9 */ /* 0x000fe40000000a00 */
[----:B------:R-:W-:Y:S04]  /*17c40*/  SHFL.IDX PT, R6, R10, 0x1, 0x1c1f ;  /* 0x003c1f000a067f89 */ /* 0x000fe800000e0000 */
[----:B------:R-:W3:Y:S01]  /*17c50*/  SHFL.IDX PT, R7, R14, 0x1, 0x1c1f ;  /* 0x003c1f000e077f89 */ /* 0x000ee200000e0000 */
[----:B------:R-:W-:Y:S01]  /*17c60*/  LOP3.LUT P0, RZ, R24, 0x3, RZ, 0xc0, !PT ;  /* 0x0000000318ff7812 */ /* 0x000fe2000780c0ff */
[----:B------:R-:W-:Y:S01]  /*17c70*/  VIADD R8, R12, 0x8 ;  /* 0x000000080c087836 */ /* 0x000fe20000000000 */
[----:B------:R-:W-:-:S02]  /*17c80*/  IADD3 R13, P3, R20, 0x1800, RZ ;  /* 0x00001800140d7810 */ /* 0x000fc40007f7e0ff */
[----:B------:R-:W-:Y:S02]  /*17c90*/  IADD3 R25, P4, R20, 0x3000, RZ ;  /* 0x0000300014197810 */ /* 0x000fe40007f9e0ff */
[-C--:B------:R-:W-:Y:S02]  /*17ca0*/  ISETP.GE.OR P1, PT, R12, R39.reuse, P0 ;  /* 0x000000270c00720c */ /* 0x080fe40000726670 */
[----:B------:R-:W-:Y:S02]  /*17cb0*/  LOP3.LUT R9, R20, 0x380, RZ, 0xc0, !PT ;  /* 0x0000038014097812 */ /* 0x000fe400078ec0ff */
[----:B------:R-:W-:Y:S02]  /*17cc0*/  LOP3.LUT R12, R13, 0x380, RZ, 0xc0, !PT ;  /* 0x000003800d0c7812 */ /* 0x000fe400078ec0ff */
[----:B------:R-:W-:Y:S02]  /*17cd0*/  ISETP.GE.OR P0, PT, R8, R39, P0 ;  /* 0x000000270800720c */ /* 0x000fe40000706670 */
[----:B------:R-:W-:-:S02]  /*17ce0*/  LOP3.LUT R24, R25, 0x380, RZ, 0xc0, !PT ;  /* 0x0000038019187812 */ /* 0x000fc400078ec0ff */
[----:B------:R-:W-:Y:S02]  /*17cf0*/  SHF.R.U64 R9, R9, 0x3, RZ ;  /* 0x0000000309097819 */ /* 0x000fe400000012ff */
[----:B------:R-:W-:Y:S02]  /*17d00*/  SHF.R.U64 R12, R12, 0x3, RZ ;  /* 0x000000030c0c7819 */ /* 0x000fe400000012ff */
[----:B------:R-:W-:Y:S02]  /*17d10*/  SHF.R.U64 R24, R24, 0x3, RZ ;  /* 0x0000000318187819 */ /* 0x000fe400000012ff */
[----:B------:R-:W-:Y:S01]  /*17d20*/  LOP3.LUT R8, R9, R20, RZ, 0x3c, !PT ;  /* 0x0000001409087212 */ /* 0x000fe200078e3cff */
[--C-:B------:R-:W-:Y:S01]  /*17d30*/  IMAD.MOV.U32 R9, RZ, RZ, R21.reuse ;  /* 0x000000ffff097224 */ /* 0x100fe200078e0015 */
[----:B------:R-:W-:Y:S01]  /*17d40*/  LOP3.LUT R12, R12, R13, RZ, 0x3c, !PT ;  /* 0x0000000d0c0c7212 */ /* 0x000fe200078e3cff */
[--C-:B------:R-:W-:Y:S01]  /*17d50*/  IMAD.X R13, RZ, RZ, R21.reuse, P3 ;  /* 0x000000ffff0d7224 */ /* 0x100fe200018e0615 */
[----:B------:R-:W-:Y:S01]  /*17d60*/  LOP3.LUT R24, R24, R25, RZ, 0x3c, !PT ;  /* 0x0000001918187212 */ /* 0x000fe200078e3cff */
[----:B------:R-:W-:Y:S01]  /*17d70*/  IMAD.X R25, RZ, RZ, R21, P4 ;  /* 0x000000ffff197224 */ /* 0x000fe200020e0615 */
[----:B--2---:R2:W-:Y:S04]  /*17d80*/  @!P1 ST.E desc[UR42][R4.64], R3 ;  /* 0x0000000304009985 */ /* 0x0045e8000c10192a */
[----:B---3--:R3:W-:Y:S04]  /*17d90*/  @!P0 ST.E desc[UR42][R6.64], R0 ;  /* 0x0000000006008985 */ /* 0x0087e8000c10192a */
[----:B------:R-:W4:Y:S04]  /*17da0*/  LD.E.128 R8, desc[UR42][R8.64] ;  /* 0x0000002a08087980 */ /* 0x000f28000c101d00 */
[----:B------:R-:W4:Y:S04]  /*17db0*/  LD.E.128 R12, desc[UR42][R12.64] ;  /* 0x0000002a0c0c7980 */ /* 0x000f28000c101d00 */
[----:B------:R-:W4:Y:S01]  /*17dc0*/  LD.E.128 R24, desc[UR42][R24.64] ;  /* 0x0000002a18187980 */ /* 0x000f22000c101d00 */
[----:B------:R-:W-:-:S04]  /*17dd0*/  IADD3 R32, P0, R20, 0x4800, RZ ;  /* 0x0000480014207810 */ /* 0x000fc80007f1e0ff */
[----:B------:R-:W-:-:S04]  /*17de0*/  LOP3.LUT R20, R32, 0x380, RZ, 0xc0, !PT ;  /* 0x0000038020147812 */ /* 0x000fc800078ec0ff */
[----:B--2---:R-:W-:Y:S02]  /*17df0*/  SHF.R.U64 R3, R20, 0x3, RZ ;  /* 0x0000000314037819 */ /* 0x004fe400000012ff */
[----:B------:R-:W-:Y:S02]  /*17e00*/  LEA.HI R45, R45, R46, RZ, 0x3 ;  /* 0x0000002e2d2d7211 */ /* 0x000fe400078f18ff */
[----:B------:R-:W-:Y:S01]  /*17e10*/  LOP3.LUT R4, R3, R32, RZ, 0x3c, !PT ;  /* 0x0000002003047212 */ /* 0x000fe200078e3cff */
[----:B------:R-:W-:Y:S02]  /*17e20*/  IMAD R3, R35, UR4, RZ ;  /* 0x0000000423037c24 */ /* 0x000fe4000f8e02ff */
[----:B------:R-:W2:Y:S01]  /*17e30*/  @P2 LDC R35, c[0x0][0xbf0] ;  /* 0x0002fc00ff232b82 */ /* 0x000ea20000000800 */
[----:B------:R-:W-:Y:S01]  /*17e40*/  LOP3.LUT R45, R45, 0xfffffff8, RZ, 0xc0, !PT ;  /* 0xfffffff82d2d7812 */ /* 0x000fe200078ec0ff */
[----:B------:R-:W-:Y:S02]  /*17e50*/  IMAD.X R5, RZ, RZ, R21, P0 ;  /* 0x000000ffff057224 */ /* 0x000fe400000e0615 */
[----:B------:R-:W-:-:S02]  /*17e60*/  IMAD R3, R34, UR5, R3 ;  /* 0x0000000522037c24 */ /* 0x000fc4000f8e0203 */
[----:B------:R-:W-:Y:S02]  /*17e70*/  IMAD.IADD R45, R46, 0x1, -R45 ;  /* 0x000000012e2d7824 */ /* 0x000fe400078e0a2d */
[----:B------:R-:W-:Y:S01]  /*17e80*/  IMAD.WIDE.U32 R20, R34, UR4, RZ ;  /* 0x0000000422147c25 */ /* 0x000fe2000f8e00ff */
[----:B------:R-:W-:Y:S01]  /*17e90*/  ULDC.64 UR4, c[0x0][0xae8] ;  /* 0x0002ba0000047ab9 */ /* 0x000fe20000000a00 */
[----:B---3--:R-:W5:Y:S02]  /*17ea0*/  LD.E.128 R4, desc[UR42][R4.64] ;  /* 0x0000002a04047980 */ /* 0x008f64000c101d00 */
[----:B------:R-:W-:Y:S01]  /*17eb0*/  IMAD R0, R45, 0x30, R40 ;  /* 0x000000302d007824 */ /* 0x000fe200078e0228 */
[----:B------:R-:W-:Y:S01]  /*17ec0*/  IADD3 R21, R21, R3, RZ ;  /* 0x0000000315157210 */ /* 0x000fe20007ffe0ff */
[----:B------:R-:W-:Y:S01]  /*17ed0*/  IMAD R3, R38, UR4, RZ ;  /* 0x0000000426037c24 */ /* 0x000fe2000f8e02ff */
[----:B------:R-:W-:Y:S01]  /*17ee0*/  @!PT LDS RZ, [RZ] ;  /* 0x00000000fffff984 */ /* 0x000fe20000000800 */
[----:B------:R-:W-:Y:S01]  /*17ef0*/  @!PT LDS RZ, [RZ] ;  /* 0x00000000fffff984 */ /* 0x000fe20000000800 */
[----:B------:R-:W-:Y:S01]  /*17f00*/  @!PT LDS RZ, [RZ] ;  /* 0x00000000fffff984 */ /* 0x000fe20000000800 */
[----:B------:R-:W-:Y:S01]  /*17f10*/  @!PT LDS RZ, [RZ] ;  /* 0x00000000fffff984 */ /* 0x000fe20000000800 */
[----:B------:R3:W-:Y:S06]  /*17f20*/  MEMBAR.ALL.CTA ;  /* 0x0000000000007992 */ /* 0x0007ec0000008000 */
[----:B---3--:R-:W3:Y:S01]  /*17f30*/  FENCE.VIEW.ASYNC.S ;  /* 0x00000000000073c6 */ /* 0x008ee20000000000 */
[----:B------:R-:W-:-:S02]  /*17f40*/  IMAD.IADD R34, R42, 0x1, R0 ;  /* 0x000000012a227824 */ /* 0x000fc400078e0200 */
[C---:B------:R-:W-:Y:S02]  /*17f50*/  IMAD R3, R44.reuse, UR5, R3 ;  /* 0x000000052c037c24 */ /* 0x040fe4000f8e0203 */
[----:B------:R-:W-:Y:S01]  /*17f60*/  IMAD.WIDE.U32 R20, R44, UR4, R20 ;  /* 0x000000042c147c25 */ /* 0x000fe2000f8e0014 */
[----:B------:R-:W-:-:S03]  /*17f70*/  ULDC.64 UR4, c[0x0][0xaf0] ;  /* 0x0002bc0000047ab9 */ /* 0x000fc60000000a00 */
[----:B-1----:R-:W-:-:S04]  /*17f80*/  @P2 IMAD.HI.U32 R0, R34, R41, RZ ;  /* 0x0000002922002227 */ /* 0x002fc800078e00ff */
[----:B------:R-:W-:Y:S02]  /*17f90*/  IMAD.IADD R21, R21, 0x1, R3 ;  /* 0x0000000115157824 */ /* 0x000fe400078e0203 */
[----:B------:R-:W-:Y:S01]  /*17fa0*/  IMAD.MOV.U32 R3, RZ, RZ, R34 ;  /* 0x000000ffff037224 */ /* 0x000fe200078e0022 */
[----:B--2---:R-:W-:Y:S01]  /*17fb0*/  @P2 SHF.R.U32.HI R3, RZ, R35, R0 ;  /* 0x00000023ff032219 */ /* 0x004fe20000011600 */
[----:B------:R-:W-:Y:S02]  /*17fc0*/  IMAD R32, R36, UR4, RZ ;  /* 0x0000000424207c24 */ /* 0x000fe4000f8e02ff */
[----:B------:R-:W-:Y:S01]  /*17fd0*/  IMAD.WIDE.U32 R20, R37, UR4, R20 ;  /* 0x0000000425147c25 */ /* 0x000fe2000f8e0014 */
[----:B------:R-:W-:-:S03]  /*17fe0*/  SHF.R.S32.HI R0, RZ, 0x1f, R3 ;  /* 0x0000001fff007819 */ /* 0x000fc60000011403 */
[----:B------:R-:W-:Y:S01]  /*17ff0*/  IMAD R35, R37, UR5, R32 ;  /* 0x0000000525237c24 */ /* 0x000fe2000f8e0220 */
[----:B------:R-:W-:Y:S01]  /*18000*/  ULDC.64 UR4, c[0x0][0xae0] ;  /* 0x0002b80000047ab9 */ /* 0x000fe20000000a00 */
[----:B------:R-:W-:Y:S02]  /*18010*/  IMAD.MOV R37, RZ, RZ, -R3 ;  /* 0x000000ffff257224 */ /* 0x000fe400078e0a03 */
[----:B------:R-:W-:Y:S02]  /*18020*/  IMAD.IADD R21, R21, 0x1, R35 ;  /* 0x0000000115157824 */ /* 0x000fe400078e0223 */
[----:B------:R-:W-:Y:S02]  /*18030*/  IMAD R0, R0, UR4, RZ ;  /* 0x0000000400007c24 */ /* 0x000fe4000f8e02ff */
[----:B------:R-:W-:Y:S02]  /*18040*/  IMAD R35, R28, R37, R34 ;  /* 0x000000251c237224 */ /* 0x000fe400078e0222 */
[----:B------:R-:W-:-:S02]  /*18050*/  IMAD R37, R3, UR5, R0 ;  /* 0x0000000503257c24 */ /* 0x000fc4000f8e0200 */
[----:B------:R-:W-:Y:S01]  /*18060*/  IMAD.WIDE.U32 R20, R3, UR4, R20 ;  /* 0x0000000403147c25 */ /* 0x000fe2000f8e0014 */
[----:B------:R-:W-:Y:S01]  /*18070*/  SHF.R.S32.HI R0, RZ, 0x1f, R35 ;  /* 0x0000001fff007819 */ /* 0x000fe20000011423 */
[----:B------:R-:W-:Y:S02]  /*18080*/  ULDC.64 UR4, c[0x0][0xad8] ;  /* 0x0002b60000047ab9 */ /* 0x000fe40000000a00 */
        /* <DEDUP_REMOVED lines=9> */
[----:B---3--:R-:W1:Y:S01]  /*18120*/  SHFL.IDX PT, R20, R28, RZ, 0x181f ;  /* 0x00181fff1c147589 */ /* 0x008e6200000e0000 */
[----:B------:R-:W-:-:S03]  /*18130*/  IADD3 R38, R40, R42, RZ ;  /* 0x0000002a28267210 */ /* 0x000fc60007ffe0ff */
[----:B------:R-:W2:Y:S01]  /*18140*/  SHFL.IDX PT, R34, R28, 0x1, 0x181f ;  /* 0x00381f001c227f89 */ /* 0x000ea200000e0000 */
[----:B------:R-:W-:-:S03]  /*18150*/  ISETP.GE.AND P0, PT, R43, UR4, PT ;  /* 0x000000042b007c0c */ /* 0x000fc6000bf06270 */
[----:B------:R-:W3:Y:S04]  /*18160*/  SHFL.IDX PT, R36, R32, RZ, 0x181f ;  /* 0x00181fff20247589 */ /* 0x000ee800000e0000 */
[----:B------:R-:W0:Y:S01]  /*18170*/  SHFL.IDX PT, R37, R28, 0x2, 0x181f ;  /* 0x00581f001c257f89 */ /* 0x000e2200000e0000 */
[----:B------:R-:W-:-:S03]  /*18180*/  VIADD R0, R38, 0x30 ;  /* 0x0000003026007836 */ /* 0x000fc60000000000 */
[----:B------:R-:W0:Y:S01]  /*18190*/  SHFL.IDX PT, R40, R32, 0x1, 0x181f ;  /* 0x00381f0020287f89 */ /* 0x000e2200000e0000 */
[CC--:B------:R-:W-:Y:S01]  /*181a0*/  ISETP.GE.OR P3, PT, R38.reuse, R39.reuse, P0 ;  /* 0x000000272600720c */ /* 0x0c0fe20000766670 */
[----:B------:R-:W-:Y:S02]  /*181b0*/  VIADD R3, R38, 0x60 ;  /* 0x0000006026037836 */ /* 0x000fe40000000000 */
[----:B------:R-:W0:Y:S01]  /*181c0*/  SHFL.IDX PT, R42, R32, 0x2, 0x181f ;  /* 0x00581f00202a7f89 */ /* 0x000e2200000e0000 */
[-C--:B------:R-:W-:Y:S02]  /*181d0*/  ISETP.GE.OR P2, PT, R0, R39.reuse, P0 ;  /* 0x000000270000720c */ /* 0x080fe40000746670 */
[----:B------:R-:W-:Y:S01]  /*181e0*/  ISETP.GE.OR P1, PT, R3, R39, P0 ;  /* 0x000000270300720c */ /* 0x000fe20000726670 */
[----:B------:R-:W-:-:S06]  /*181f0*/  VIADD R0, R2, 0x16820 ;  /* 0x0001682002007836 */ /* 0x000fcc0000000000 */
[----:B-1----:R-:W-:-:S04]  /*18200*/  @!P3 LEA R20, P5, R43, R20, 0x1 ;  /* 0x000000142b14b211 */ /* 0x002fc800078a08ff */
[C---:B--2---:R-:W-:Y:S02]  /*18210*/  @!P2 LEA R34, P4, R43.reuse, R34, 0x1 ;  /* 0x000000222b22a211 */ /* 0x044fe400078808ff */
[C-C-:B---3--:R-:W-:Y:S02]  /*18220*/  @!P3 LEA.HI.X R21, R43.reuse, R36, R33.reuse, 0x1, P5 ;  /* 0x000000242b15b211 */ /* 0x148fe400028f0c21 */
[C---:B0-----:R-:W-:Y:S02]  /*18230*/  @!P1 LEA R36, P5, R43.reuse, R37, 0x1 ;  /* 0x000000252b249211 */ /* 0x041fe400078a08ff */
[----:B------:R-:W-:Y:S02]  /*18240*/  PRMT R0, RZ, 0x654, R0 ;  /* 0x00000654ff007816 */ /* 0x000fe40000000000 */
[C-C-:B------:R-:W-:Y:S02]  /*18250*/  @!P2 LEA.HI.X R35, R43.reuse, R40, R33.reuse, 0x1, P4 ;  /* 0x000000282b23a211 */ /* 0x140fe400020f0c21 */
[----:B------:R-:W-:Y:S01]  /*18260*/  @!P1 LEA.HI.X R37, R43, R42, R33, 0x1, P5 ;  /* 0x0000002a2b259211 */ /* 0x000fe200028f0c21 */
[----:B------:R0:W-:Y:S02]  /*18270*/  SYNCS.ARRIVE.TRANS64.RED.A1T0 RZ, [R0+URZ], RZ ;  /* 0x000000ff00ff79a7 */ /* 0x0001e4000810043f */
[----:B0-----:R-:W-:-:S05]  /*18280*/  VIADD R0, R38, 0x90 ;  /* 0x0000009026007836 */ /* 0x001fca0000000000 */
[----:B------:R-:W-:Y:S01]  /*18290*/  ISETP.GE.OR P0, PT, R0, R39, P0 ;  /* 0x000000270000720c */ /* 0x000fe20000706670 */
[----:B------:R-:W2:Y:S04]  /*182a0*/  SHFL.IDX PT, R28, R28, 0x3, 0x181f ;  /* 0x00781f001c1c7f89 */ /* 0x000ea800000e0000 */
[----:B------:R-:W3:Y:S04]  /*182b0*/  SHFL.IDX PT, R32, R32, 0x3, 0x181f ;  /* 0x00781f0020207f89 */ /* 0x000ee800000e0000 */
[----:B----4-:R4:W-:Y:S04]  /*182c0*/  @!P3 ST.E.128 desc[UR42][R20.64], R8 ;  /* 0x000000081400b985 */ /* 0x0109e8000c101d2a */
[----:B------:R4:W-:Y:S04]  /*182d0*/  @!P2 ST.E.128 desc[UR42][R34.64], R12 ;  /* 0x0000000c2200a985 */ /* 0x0009e8000c101d2a */
[----:B------:R4:W-:Y:S01]  /*182e0*/  @!P1 ST.E.128 desc[UR42][R36.64], R24 ;  /* 0x0000001824009985 */ /* 0x0009e2000c101d2a */
[----:B--23--:R-:W-:Y:S05]  /*182f0*/  @P0 BRA `(.L_x_1757) ;  /* 0x00000008007c0947 */ /* 0x00cfea0003800000 */
[----:B----4-:R-:W-:-:S04]  /*18300*/  LEA R8, P0, R43, R28, 0x1 ;  /* 0x0000001c2b087211 */ /* 0x010fc800078008ff */
[----:B------:R-:W-:-:S05]  /*18310*/  LEA.HI.X R9, R43, R32, R33, 0x1, P0 ;  /* 0x000000202b097211 */ /* 0x000fca00000f0c21 */
[----:B-----5:R2:W-:Y:S01]  /*18320*/  ST.E.128 desc[UR42][R8.64], R4 ;  /* 0x0000000408007985 */ /* 0x0205e2000c101d2a */
[----:B------:R-:W-:Y:S05]  /*18330*/  BRA `(.L_x_1757) ;  /* 0x00000008006c7947 */ /* 0x000fea0003800000 */
.L_x_1755:
[----:B------:R-:W3:Y:S01]  /*18340*/  LDL R11, [R1+0x4c] ;  /* 0x00004c00010b7983 */ /* 0x000ee20000100800 */
[----:B------:R-:W-:Y:S01]  /*18350*/  ULDC.64 UR4, c[0x0][0xc00] ;  /* 0x0003000000047ab9 */ /* 0x000fe20000000a00 */
[----:B------:R-:W3:Y:S01]  /*18360*/  LDC.64 R4, c[0x0][0xc00] ;  /* 0x00030000ff047b82 */ /* 0x000ee20000000a00 */
[----:B------:R-:W-:Y:S01]  /*18370*/  ISETP.NE.U32.AND P0, PT, RZ, UR4, PT ;  /* 0x00000004ff007c0c */ /* 0x000fe2000bf05070 */
[----:B------:R-:W-:-:S03]  /*18380*/  IMAD.MOV.U32 R0, RZ, RZ, RZ ;  /* 0x000000ffff007224 */ /* 0x000fc600078e00ff */
[----:B------:R-:W-:Y:S01]  /*18390*/  ISETP.NE.AND.EX P0, PT, RZ, UR5, PT, P0 ;  /* 0x00000005ff007c0c */ /* 0x000fe2000bf05300 */
[----:B------:R-:W-:Y:S02]  /*183a0*/  ULDC.64 UR4, c[0x0][0xc08] ;  /* 0x0003020000047ab9 */ /* 0x000fe40000000a00 */
[----:B------:R-:W-:Y:S01]  /*183b0*/  ISETP.NE.U32.AND P1, PT, RZ, UR4, PT ;  /* 0x00000004ff007c0c */ /* 0x000fe2000bf25070 */
[----:B------:R-:W4:Y:S03]  /*183c0*/  LDC R25, c[0x0][0xbe8] ;  /* 0x0002fa00ff197b82 */ /* 0x000f260000000800 */
[----:B------:R-:W-:-:S13]  /*183d0*/  ISETP.NE.AND.EX P1, PT, RZ, UR5, PT, P1 ;  /* 0x00000005ff007c0c */ /* 0x000fda000bf25310 */
[----:B------:R-:W2:Y:S01]  /*183e0*/  @P1 LDC.64 R6, c[0x0][0xc08] ;  /* 0x00030200ff061b82 */ /* 0x000ea20000000a00 */
[----:B------:R-:W-:Y:S02]  /*183f0*/  ULDC UR4, c[0x0][0xa88] ;  /* 0x0002a20000047ab9 */ /* 0x000fe40000000800 */
[----:B------:R-:W-:Y:S01]  /*18400*/  IMAD.U32 R8, RZ, RZ, UR4 ;  /* 0x00000004ff087e24 */ /* 0x000fe2000f8e00ff */
[----:B------:R-:W0:Y:S01]  /*18410*/  S2R R10, SR_TID.X ;  /* 0x00000000000a7919 */ /* 0x000e220000002100 */
[----:B---3--:R-:W-:-:S04]  /*18420*/  IMAD.WIDE R4, R11, 0x4, R4 ;  /* 0x000000040b047825 */ /* 0x008fc800078e0204 */
[----:B--2---:R-:W-:Y:S01]  /*18430*/  @P1 IMAD.WIDE R6, R11, 0x4, R6 ;  /* 0x000000040b061825 */ /* 0x004fe200078e0206 */
[----:B------:R2:W5:Y:S04]  /*18440*/  @P0 LDG.E R0, desc[UR42][R4.64] ;  /* 0x0000002a04000981 */ /* 0x000568000c1e1900 */
[----:B------:R2:W5:Y:S01]  /*18450*/  @P1 LDG.E R8, desc[UR42][R6.64] ;  /* 0x0000002a06081981 */ /* 0x000562000c1e1900 */
[----:B----4-:R-:W-:Y:S01]  /*18460*/  ISETP.NE.AND P2, PT, R25, 0x1, PT ;  /* 0x000000011900780c */ /* 0x010fe20003f45270 */
[----:B0-----:R-:W-:Y:S01]  /*18470*/  VIADD R32, R10, 0xffffff80 ;  /* 0xffffff800a207836 */ /* 0x001fe20000000000 */
[----:B------:R-:W-:-:S04]  /*18480*/  SHF.R.S32.HI R9, RZ, 0x1f, R11 ;  /* 0x0000001fff097819 */ /* 0x000fc8000001140b */
[----:B------:R-:W-:-:S07]  /*18490*/  ISETP.GE.AND P3, PT, R32, 0xc0, PT ;  /* 0x000000c02000780c */ /* 0x000fce0003f66270 */
[----:B------:R-:W0:Y:S08]  /*184a0*/  @P2 LDC R20, c[0x0][0xbec] ;  /* 0x0002fb00ff142b82 */ /* 0x000e300000000800 */
[----:B------:R-:W3:Y:S01]  /*184b0*/  @P2 LDC R27, c[0x0][0xbf0] ;  /* 0x0002fc00ff1b2b82 */ /* 0x000ee20000000800 */
[----:B--2---:R-:W-:Y:S05]  /*184c0*/  @P1 BRA `(.L_x_1758) ;  /* 0x0000000000101947 */ /* 0x004fea0003800000 */
[----:B------:R-:W-:Y:S05]  /*184d0*/  @!P0 BRA `(.L_x_1758) ;  /* 0x00000000000c8947 */ /* 0x000fea0003800000 */
[----:B------:R-:W2:Y:S04]  /*184e0*/  LDG.E R3, desc[UR42][R4.64] ;  /* 0x0000002a04037981 */ /* 0x000ea8000c1e1900 */
[----:B-----5:R-:W2:Y:S02]  /*184f0*/  LDG.E R8, desc[UR42][R4.64+0x4] ;  /* 0x0000042a04087981 */ /* 0x020ea4000c1e1900 */
[----:B--2---:R-:W-:-:S07]  /*18500*/  IADD3 R8, -R3, R8, RZ ;  /* 0x0000000803087210 */ /* 0x004fce0007ffe1ff */
.L_x_1758:
[----:B-----5:R-:W2:Y:S04]  /*18510*/  LDL R24, [R1+0x48] ;  /* 0x0000480001187983 */ /* 0x020ea80000100800 */
[----:B-1----:R1:W5:Y:S01]  /*18520*/  LDL R28, [R1+0x20] ;  /* 0x00002000011c7983 */ /* 0x0023620000100800 */
[----:B------:R-:W-:Y:S01]  /*18530*/  BSSY B1, `(.L_x_1759) ;  /* 0x000002c000017945 */ /* 0x000fe20003800000 */
[----:B------:R-:W-:Y:S02]  /*18540*/  SEL R13, R11, RZ, !P0 ;  /* 0x000000ff0b0d7207 */ /* 0x000fe40004000000 */
[----:B------:R-:W-:Y:S02]  /*18550*/  SEL R14, R9, RZ, !P0 ;  /* 0x000000ff090e7207 */ /* 0x000fe40004000000 */
[----:B------:R-:W-:-:S02]  /*18560*/  SHF.R.S32.HI R11, RZ, 0x1f, R0 ;  /* 0x0000001fff0b7819 */ /* 0x000fc40000011400 */
[----:B--2---:R-:W-:Y:S01]  /*18570*/  SHF.R.S32.HI R12, RZ, 0x1f, R24 ;  /* 0x0000001fff0c7819 */ /* 0x004fe20000011418 */
[----:B-1----:R-:W-:Y:S06]  /*18580*/  @P3 BRA `(.L_x_1760) ;  /* 0x0000000000983947 */ /* 0x002fec0003800000 */
[----:B------:R-:W1:Y:S01]  /*18590*/  LDC R9, c[0x0][0xbe8] ;  /* 0x0002fa00ff097b82 */ /* 0x000e620000000800 */
[----:B-----5:R-:W-:Y:S01]  /*185a0*/  IADD3 R10, R28, -0x80, R10 ;  /* 0xffffff801c0a7810 */ /* 0x020fe20007ffe00a */
[----:B-1----:R-:W-:-:S05]  /*185b0*/  IMAD R3, R8, R9, RZ ;  /* 0x0000000908037224 */ /* 0x002fca00078e02ff */
[----:B------:R-:W-:-:S13]  /*185c0*/  ISETP.GE.AND P0, PT, R10, R3, PT ;  /* 0x000000030a00720c */ /* 0x000fda0003f06270 */
[----:B------:R-:W-:Y:S05]  /*185d0*/  @P0 BRA `(.L_x_1760) ;  /* 0x0000000000840947 */ /* 0x000fea0003800000 */
[----:B------:R-:W-:Y:S01]  /*185e0*/  ISETP.NE.AND P0, PT, R9, 0x1, PT ;  /* 0x000000010900780c */ /* 0x000fe20003f05270 */
[----:B------:R-:W-:Y:S01]  /*185f0*/  ULDC.64 UR4, c[0x0][0xb90] ;  /* 0x0002e40000047ab9 */ /* 0x000fe20000000a00 */
[----:B------:R-:W-:Y:S02]  /*18600*/  IMAD.MOV.U32 R4, RZ, RZ, R0 ;  /* 0x000000ffff047224 */ /* 0x000fe400078e0000 */
[----:B------:R-:W-:Y:S02]  /*18610*/  IMAD R7, R12, UR4, RZ ;  /* 0x000000040c077c24 */ /* 0x000fe4000f8e02ff */
[----:B------:R-:W-:Y:S02]  /*18620*/  IMAD.MOV.U32 R5, RZ, RZ, R11 ;  /* 0x000000ffff057224 */ /* 0x000fe400078e000b */
[----:B------:R-:W-:Y:S02]  /*18630*/  IMAD.MOV.U32 R3, RZ, RZ, R10 ;  /* 0x000000ffff037224 */ /* 0x000fe400078e000a */
[----:B------:R-:W-:-:S03]  /*18640*/  IMAD.WIDE.U32 R4, R24, UR4, R4 ;  /* 0x0000000418047c25 */ /* 0x000fc6000f8e0004 */
[----:B------:R-:W1:Y:S01]  /*18650*/  @P0 LDC R15, c[0x0][0xbec] ;  /* 0x0002fb00ff0f0b82 */ /* 0x000e620000000800 */
[----:B------:R-:W-:Y:S01]  /*18660*/  IMAD R7, R24, UR5, R7 ;  /* 0x0000000518077c24 */ /* 0x000fe2000f8e0207 */
[----:B------:R-:W-:-:S03]  /*18670*/  ULDC.64 UR4, c[0x0][0xb98] ;  /* 0x0002e60000047ab9 */ /* 0x000fc60000000a00 */
[----:B------:R-:W-:-:S03]  /*18680*/  IMAD.IADD R5, R5, 0x1, R7 ;  /* 0x0000000105057824 */ /* 0x000fc600078e0207 */
[----:B------:R-:W2:Y:S01]  /*18690*/  @P0 LDC R21, c[0x0][0xbf0] ;  /* 0x0002fc00ff150b82 */ /* 0x000ea20000000800 */
[----:B------:R-:W-:-:S04]  /*186a0*/  IMAD.WIDE.U32 R4, R13, UR4, R4 ;  /* 0x000000040d047c25 */ /* 0x000fc8000f8e0004 */
[----:B-1----:R-:W-:-:S05]  /*186b0*/  @P0 IMAD.HI.U32 R6, R10, R15, RZ ;  /* 0x0000000f0a060227 */ /* 0x002fca00078e00ff */
[----:B--2---:R-:W-:Y:S01]  /*186c0*/  @P0 SHF.R.U32.HI R3, RZ, R21, R6 ;  /* 0x00000015ff030219 */ /* 0x004fe20000011606 */
[----:B------:R-:W-:-:S03]  /*186d0*/  IMAD R6, R14, UR4, RZ ;  /* 0x000000040e067c24 */ /* 0x000fc6000f8e02ff */
[----:B------:R-:W-:Y:S01]  /*186e0*/  IADD3 R4, P0, R3, R4, RZ ;  /* 0x0000000403047210 */ /* 0x000fe20007f1e0ff */
[--C-:B------:R-:W-:Y:S02]  /*186f0*/  IMAD.MOV R7, RZ, RZ, -R3.reuse ;  /* 0x000000ffff077224 */ /* 0x100fe400078e0a03 */
[----:B------:R-:W-:Y:S01]  /*18700*/  IMAD R6, R13, UR5, R6 ;  /* 0x000000050d067c24 */ /* 0x000fe2000f8e0206 */
[----:B------:R-:W-:Y:S01]  /*18710*/  ULDC.64 UR4, c[0x0][0xb88] ;  /* 0x0002e20000047ab9 */ /* 0x000fe20000000a00 */
        /* <DEDUP_REMOVED lines=13> */
.L_x_1760:
[----:B------:R-:W-:Y:S05]  /*187f0*/  BSYNC B1 ;  /* 0x0000000000017941 */ /* 0x000fea0003800000 */
.L_x_1759:
[--C-:B-1----:R-:W-:Y:S01]  /*18800*/  SHF.R.S32.HI R6, RZ, 0x1f, R32.reuse ;  /* 0x0000001fff067819 */ /* 0x102fe20000011420 */
[----:B------:R-:W-:Y:S01]  /*18810*/  ULDC.64 UR4, c[0x0][0xaa0] ;  /* 0x0002a80000047ab9 */ /* 0x000fe20000000a00 */
[----:B------:R-:W-:Y:S01]  /*18820*/  SHF.R.S32.HI R26, RZ, 0x1f, R32 ;  /* 0x0000001fff1a7819 */ /* 0x000fe20000011420 */
[----:B------:R-:W-:Y:S01]  /*18830*/  IMAD R3, R11, UR4, RZ ;  /* 0x000000040b037c24 */ /* 0x000fe2000f8e02ff */
[-C--:B------:R-:W-:Y:S01]  /*18840*/  LEA.HI R6, R6, R32.reuse, RZ, 0x3 ;  /* 0x0000002006067211 */ /* 0x080fe200078f18ff */
[----:B------:R-:W-:Y:S01]  /*18850*/  IMAD.WIDE.U32 R4, R0, UR4, RZ ;  /* 0x0000000400047c25 */ /* 0x000fe2000f8e00ff */
[----:B------:R-:W-:Y:S01]  /*18860*/  LEA.HI R26, R26, R32, RZ, 0x3 ;  /* 0x000000201a1a7211 */ /* 0x000fe200078f18ff */
[----:B------:R-:W-:Y:S01]  /*18870*/  ULDC.64 UR6, c[0x0][0xa80] ;  /* 0x0002a00000067ab9 */ /* 0x000fe20000000a00 */
[----:B------:R-:W-:Y:S01]  /*18880*/  LOP3.LUT R6, R6, 0xfffffff8, RZ, 0xc0, !PT ;  /* 0xfffffff806067812 */ /* 0x000fe200078ec0ff */
[----:B------:R-:W-:Y:S01]  /*18890*/  IMAD R3, R0, UR5, R3 ;  /* 0x0000000500037c24 */ /* 0x000fe2000f8e0203 */
[----:B------:R-:W-:Y:S01]  /*188a0*/  SHF.R.S32.HI R26, RZ, 0x3, R26 ;  /* 0x00000003ff1a7819 */ /* 0x000fe2000001141a */
[----:B------:R-:W-:Y:S01]  /*188b0*/  ULDC.64 UR4, c[0x0][0xae8] ;  /* 0x0002ba0000047ab9 */ /* 0x000fe20000000a00 */
[----:B------:R-:W-:Y:S01]  /*188c0*/  IADD3 R6, R32, -R6, RZ ;  /* 0x8000000620067210 */ /* 0x000fe20007ffe0ff */
[----:B------:R-:W-:-:S04]  /*188d0*/  IMAD.IADD R5, R5, 0x1, R3 ;  /* 0x0000000105057824 */ /* 0x000fc800078e0203 */
[----:B------:R-:W-:Y:S02]  /*188e0*/  IMAD R0, R6, 0x30, R26 ;  /* 0x0000003006007824 */ /* 0x000fe400078e021a */
[----:B------:R-:W-:Y:S02]  /*188f0*/  IMAD R6, R12, UR4, RZ ;  /* 0x000000040c067c24 */ /* 0x000fe4000f8e02ff */
[----:B-----5:R-:W-:Y:S02]  /*18900*/  IMAD.IADD R9, R28, 0x1, R0 ;  /* 0x000000011c097824 */ /* 0x020fe400078e0200 */
[----:B------:R-:W-:Y:S02]  /*18910*/  IMAD R7, R24, UR5, R6 ;  /* 0x0000000518077c24 */ /* 0x000fe4000f8e0206 */
[----:B0-----:R-:W-:-:S04]  /*18920*/  @P2 IMAD.HI.U32 R0, R9, R20, RZ ;  /* 0x0000001409002227 */ /* 0x001fc800078e00ff */
[----:B------:R-:W-:Y:S01]  /*18930*/  IMAD.WIDE.U32 R4, R24, UR4, R4 ;  /* 0x0000000418047c25 */ /* 0x000fe2000f8e0004 */
[----:B------:R-:W-:-:S03]  /*18940*/  ULDC.64 UR4, c[0x0][0xaf0] ;  /* 0x0002bc0000047ab9 */ /* 0x000fc60000000a00 */
[----:B------:R-:W-:Y:S01]  /*18950*/  IMAD.MOV.U32 R3, RZ, RZ, R9 ;  /* 0x000000ffff037224 */ /* 0x000fe200078e0009 */
[----:B---3--:R-:W-:Y:S01]  /*18960*/  @P2 SHF.R.U32.HI R3, RZ, R27, R0 ;  /* 0x0000001bff032219 */ /* 0x008fe20000011600 */
[----:B------:R-:W-:Y:S02]  /*18970*/  IMAD R6, R14, UR4, RZ ;  /* 0x000000040e067c24 */ /* 0x000fe4000f8e02ff */
[----:B------:R-:W-:Y:S01]  /*18980*/  IMAD.IADD R5, R5, 0x1, R7 ;  /* 0x0000000105057824 */ /* 0x000fe200078e0207 */
[----:B------:R-:W-:Y:S01]  /*18990*/  SHF.R.S32.HI R0, RZ, 0x1f, R3 ;  /* 0x0000001fff007819 */ /* 0x000fe20000011403 */
[C---:B------:R-:W-:Y:S02]  /*189a0*/  IMAD R7, R13.reuse, UR5, R6 ;  /* 0x000000050d077c24 */ /* 0x040fe4000f8e0206 */
[----:B------:R-:W-:Y:S01]  /*189b0*/  IMAD.WIDE.U32 R4, R13, UR4, R4 ;  /* 0x000000040d047c25 */ /* 0x000fe2000f8e0004 */
[----:B------:R-:W-:-:S03]  /*189c0*/  ULDC.64 UR4, c[0x0][0xae0] ;  /* 0x0002b80000047ab9 */ /* 0x000fc60000000a00 */
[----:B------:R-:W-:Y:S02]  /*189d0*/  IMAD.MOV R6, RZ, RZ, -R3 ;  /* 0x000000ffff067224 */ /* 0x000fe400078e0a03 */
        /* <DEDUP_REMOVED lines=9> */
[----:B------:R-:W-:Y:S01]  /*18a70*/  IMAD.WIDE.U32 R20, R7, UR4, R4 ;  /* 0x0000000407147c25 */ /* 0x000fe2000f8e0004 */
        /* <DEDUP_REMOVED lines=10> */
[----:B------:R-:W-:Y:S01]  /*18b20*/  IMAD.IADD R24, R26, 0x1, R28 ;  /* 0x000000011a187824 */ /* 0x000fe200078e021c */
[----:B------:R-:W1:Y:S03]  /*18b30*/  SHFL.IDX PT, R0, R20, RZ, 0x181f ;  /* 0x00181fff14007589 */ /* 0x000e6600000e0000 */
[C---:B------:R-:W-:Y:S01]  /*18b40*/  VIADD R8, R24.reuse, 0x30 ;  /* 0x0000003018087836 */ /* 0x040fe20000000000 */
[----:B------:R-:W2:Y:S01]  /*18b50*/  SHFL.IDX PT, R5, R7, 0x1, 0x181f ;  /* 0x00381f0007057f89 */ /* 0x000ea200000e0000 */
[C---:B------:R-:W-:Y:S01]  /*18b60*/  ISETP.GE.OR P2, PT, R24.reuse, R21, P0 ;  /* 0x000000151800720c */ /* 0x040fe20000746670 */
[----:B------:R-:W-:-:S02]  /*18b70*/  VIADD R10, R24, 0x60 ;  /* 0x00000060180a7836 */ /* 0x000fc40000000000 */
[----:B------:R-:W3:Y:S01]  /*18b80*/  SHFL.IDX PT, R14, R7, 0x2, 0x181f ;  /* 0x00581f00070e7f89 */ /* 0x000ee200000e0000 */
[-C--:B------:R-:W-:Y:S02]  /*18b90*/  ISETP.GE.OR P3, PT, R8, R21.reuse, P0 ;  /* 0x000000150800720c */ /* 0x080fe40000766670 */
[----:B------:R-:W-:Y:S01]  /*18ba0*/  ISETP.GE.OR P4, PT, R10, R21, P0 ;  /* 0x000000150a00720c */ /* 0x000fe20000786670 */
[----:B------:R-:W4:Y:S04]  /*18bb0*/  SHFL.IDX PT, R4, R20, 0x1, 0x181f ;  /* 0x00381f0014047f89 */ /* 0x000f2800000e0000 */
[----:B------:R-:W5:Y:S02]  /*18bc0*/  SHFL.IDX PT, R6, R20, 0x2, 0x181f ;  /* 0x00581f0014067f89 */ /* 0x000f6400000e0000 */
[----:B0-----:R-:W-:-:S04]  /*18bd0*/  @!P2 LEA R10, P5, R43, R3, 0x1 ;  /* 0x000000032b0aa211 */ /* 0x001fc800078a08ff */
[C---:B-1----:R-:W-:Y:S02]  /*18be0*/  @!P2 LEA.HI.X R3, R43.reuse, R0, R33, 0x1, P5 ;  /* 0x000000002b03a211 */ /* 0x042fe400028f0c21 */
[----:B------:R0:W1:Y:S01]  /*18bf0*/  SHFL.IDX PT, R0, R20, 0x3, 0x181f ;  /* 0x00781f0014007f89 */ /* 0x00006200000e0000 */
[C---:B--2---:R-:W-:Y:S02]  /*18c00*/  @!P3 LEA R8, P1, R43.reuse, R5, 0x1 ;  /* 0x000000052b08b211 */ /* 0x044fe400078208ff */
[----:B------:R-:W-:Y:S01]  /*18c10*/  @!P2 IMAD.MOV.U32 R11, RZ, RZ, R3 ;  /* 0x000000ffff0ba224 */ /* 0x000fe200078e0003 */
[----:B---3--:R-:W-:-:S04]  /*18c20*/  @!P4 LEA R25, P5, R43, R14, 0x1 ;  /* 0x0000000e2b19c211 */ /* 0x008fc800078a08ff */
[----:B------:R0:W-:Y:S01]  /*18c30*/  @!P2 ST.E.128 desc[UR42][R10.64], RZ ;  /* 0x000000ff0a00a985 */ /* 0x0001e2000c101d2a */
[C---:B----4-:R-:W-:Y:S01]  /*18c40*/  @!P3 LEA.HI.X R9, R43.reuse, R4, R33, 0x1, P1 ;  /* 0x000000042b09b211 */ /* 0x050fe200008f0c21 */
[----:B------:R-:W-:Y:S02]  /*18c50*/  @!P4 IMAD.MOV.U32 R4, RZ, RZ, R25 ;  /* 0x000000ffff04c224 */ /* 0x000fe400078e0019 */
[----:B------:R0:W2:Y:S01]  /*18c60*/  SHFL.IDX PT, R14, R7, 0x3, 0x181f ;  /* 0x00781f00070e7f89 */ /* 0x0000a200000e0000 */
[----:B-----5:R-:W-:-:S03]  /*18c70*/  @!P4 LEA.HI.X R5, R43, R6, R33, 0x1, P5 ;  /* 0x000000062b05c211 */ /* 0x020fc600028f0c21 */
[----:B------:R0:W-:Y:S04]  /*18c80*/  @!P3 ST.E.128 desc[UR42][R8.64], RZ ;  /* 0x000000ff0800b985 */ /* 0x0001e8000c101d2a */
[----:B------:R0:W-:Y:S02]  /*18c90*/  @!P4 ST.E.128 desc[UR42][R4.64], RZ ;  /* 0x000000ff0400c985 */ /* 0x0001e4000c101d2a */
.L_x_1956:
[----:B------:R-:W-:-:S05]  /*18ca0*/  VIADD R24, R24, 0x90 ;  /* 0x0000009018187836 */ /* 0x000fca0000000000 */
[----:B------:R-:W-:-:S13]  /*18cb0*/  ISETP.GE.OR P0, PT, R24, R21, P0 ;  /* 0x000000151800720c */ /* 0x000fda0000706670 */
[----:B--2---:R-:W-:-:S04]  /*18cc0*/  @!P0 LEA R14, P1, R43, R14, 0x1 ;  /* 0x0000000e2b0e8211 */ /* 0x004fc800078208ff */
[----:B-1----:R-:W-:-:S05]  /*18cd0*/  @!P0 LEA.HI.X R15, R43, R0, R33, 0x1, P1 ;  /* 0x000000002b0f8211 */ /* 0x002fca00008f0c21 */
[----:B------:R1:W-:Y:S04]  /*18ce0*/  @!P0 ST.E.128 desc[UR42][R14.64], RZ ;  /* 0x000000ff0e008985 */ /* 0x0003e8000c101d2a */
.L_x_1757:
[----:B------:R-:W-:Y:S05]  /*18cf0*/  BSYNC B0 ;  /* 0x0000000000007941 */ /* 0x000fea0003800000 */
.L_x_1754:
[----:B------:R-:W-:Y:S02]  /*18d00*/  ULDC UR4, c[0x0][0xc3c] ;  /* 0x00030f0000047ab9 */ /* 0x000fe40000000800 */
[----:B------:R-:W-:-:S13]  /*18d10*/  ISETP.GE.AND P0, PT, R31, UR4, PT ;  /* 0x000000041f007c0c */ /* 0x000fda000bf06270 */
[----:B------:R-:W-:Y:S05]  /*18d20*/  @!P0 BRA `(.L_x_1762) ;  /* 0xfffffe8000c48947 */ /* 0x000fea000383ffff */
[----:B------:R-:W-:Y:S05]  /*18d30*/  BRA `(.L_x_1556) ;  /* 0x0000007000987947 */ /* 0x000fea0003800000 */
.L_x_1554:
[----:B------:R-:W-:-:S08]  /*18d40*/  NOP ;  /* 0x0000000000007918 */ /* 0x000fd00000000000 */
[----:B------:R-:W0:-:S00]  /*18d50*/  USETMAXREG.DEALLOC.CTAPOOL 0x20 ;  /* 0x00000020000079c8 */ /* 0x000e0000080e0500 */
[----:B0-----:R-:W-:Y:S02]  /*18d60*/  LOP3.LUT R0, R0, 0x3, RZ, 0xc0, !PT ;  /* 0x0000000300007812 */ /* 0x001fe400078ec0ff */
[----:B------:R-:W-:-:S04]  /*18d70*/  LOP3.LUT R23, R23, 0xfffffffb, RZ, 0xc0, !PT ;  /* 0xfffffffb17177812 */ /* 0x000fc800078ec0ff */
[----:B------:R-:W0:Y:S02]  /*18d80*/  SHFL.IDX PT, R0, R0, RZ, 0x1f ;  /* 0x00001fff00007589 */ /* 0x000e2400000e0000 */
[----:B0-----:R-:W-:Y:S01]  /*18d90*/  ISETP.NE.AND P0, PT, R0, RZ, PT ;  /* 0x000000ff0000720c */ /* 0x001fe20003f05270 */
[----:B------:R-:W-:-:S12]  /*18da0*/  IMAD.MOV.U32 R0, RZ, RZ, RZ ;  /* 0x000000ffff007224 */ /* 0x000fd800078e00ff */
[----:B------:R-:W-:Y:S01]  /*18db0*/  @P0 LOP3.LUT R23, R23, 0x4, RZ, 0xfc, !PT ;  /* 0x0000000417170812 */ /* 0x000fe200078efcff */
[----:B------:R-:W-:Y:S06]  /*18dc0*/  @!P0 BRA `(.L_x_1763) ;  /* 0x00000000001c8947 */ /* 0x000fec0003800000 */
[----:B------:R-:W0:Y:S08]  /*18dd0*/  S2UR UR5, SR_CgaCtaId ;  /* 0x00000000000579c3 */ /* 0x000e300000008800 */
[----:B------:R-:W-:Y:S06]  /*18de0*/  BAR.SYNC.DEFER_BLOCKING 0x5, 0x200 ;  /* 0x0148000000007b1d */ /* 0x000fec0000010000 */
[----:B------:R-:W-:-:S02]  /*18df0*/  UMOV UR4, 0x400 ;  /* 0x0000040000047882 */ /* 0x000fc40000000000 */
[----:B0-----:R-:W-:-:S09]  /*18e00*/  ULEA UR4, UR5, UR4, 0x18 ;  /* 0x0000000405047291 */ /* 0x001fd2000f8ec03f */
[----:B------:R-:W1:Y:S01]  /*18e10*/  LDS.128 R16, [UR4+0x168d0] ;  /* 0x0168d004ff107984 */ /* 0x000e620008000c00 */
[----:B------:R-:W-:Y:S06]  /*18e20*/  BAR.ARV 0x4, 0x200 ;  /* 0x0108000000007b1d */ /* 0x000fec0000002000 */
[----:B------:R-:W-:Y:S05]  /*18e30*/  BRA `(.L_x_1764) ;  /* 0x0000000800907947 */ /* 0x000fea0003800000 */
.L_x_1763:
[----:B------:R-:W0:Y:S01]  /*18e40*/  S2R R2, SR_TID.X ;  /* 0x0000000000027919 */ /* 0x000e220000002100 */
        /* <DEDUP_REMOVED lines=41> */
.L_x_1769:
[----:B------:R-:W-:Y:S01]  /*190e0*/  UIADD3 UR4, UR4, 0x1f, URZ ;  /* 0x0000001f04047890 */ /* 0x000fe2000fffe03f */
[----:B------:R-:W-:-:S05]  /*190f0*/  MOV R19, UR7 ;  /* 0x0000000700137c02 */ /* 0x000fca0008000f00 */
        /* <DEDUP_REMOVED lines=10> */
.L_x_1768:
[----:B------:R-:W-:Y:S05]  /*191a0*/  BSYNC B0 ;  /* 0x0000000000007941 */ /* 0x000fea0003800000 */
.L_x_1767:
        /* <DEDUP_REMOVED lines=17> */
[----:B------:R-:W-:-:S04]  /*192c0*/  IADD3 R4, R3, R4, RZ ;  /* 0x0000000403047210 */ /* 0x000fc80007ffe0ff */
[----:B------:R-:W-:-:S13]  /*192d0*/  ISETP.GT.AND P6, PT, R4, UR6, PT ;  /* 0x0000000604007c0c */ /* 0x000fda000bfc4270 */
[----:B------:R-:W-:Y:S05]  /*192e0*/  @!P6 BRA `(.L_x_1769) ;  /* 0xfffffffc007ce947 */ /* 0x000fea000383ffff */
[----:B------:R-:W-:-:S07]  /*192f0*/  IMAD.MOV.U32 R6, RZ, RZ, R9 ;  /* 0x000000ffff067224 */ /* 0x000fce00078e0009 */
.L_x_1765:
        /* <DEDUP_REMOVED lines=16> */
[----:B------:R-:W0:Y:S02]  /*19400*/  F2I.FTZ.U32.TRUNC.NTZ R3, R11 ;  /* 0x0000000b00037305 */ /* 0x000e24000021f000 */
[----:B0-----:R-:W-:Y:S01]  /*19410*/  IMAD.MOV R11, RZ, RZ, -R3 ;  /* 0x000000ffff0b7224 */ /* 0x001fe200078e0a03 */
[----:B------:R-:W-:Y:S06]  /*19420*/  @!P0 BRA `(.L_x_1770) ;  /* 0x0000000000088947 */ /* 0x000fec0003800000 */
[----:B------:R-:W-:-:S05]  /*19430*/  VIADD R9, R15, 0xffffffff ;  /* 0xffffffff0f097836 */ /* 0x000fca0000000000 */
[----:B------:R0:W1:Y:S02]  /*19440*/  SHFL.IDX PT, R16, R6, R9, 0x1f ;  /* 0x00001f0906107589 */ /* 0x00006400000e0000 */
.L_x_1770:
[----:B-1----:R-:W-:Y:S01]  /*19450*/  IMAD R16, R16, UR5, R13 ;  /* 0x0000000510107c24 */ /* 0x002fe2000f8e020d */
[----:B------:R-:W-:Y:S01]  /*19460*/  IABS R10, R4 ;  /* 0x00000004000a7213 */ /* 0x000fe20000000000 */
[----:B------:R-:W-:Y:S02]  /*19470*/  IMAD R11, R11, R8, RZ ;  /* 0x000000080b0b7224 */ /* 0x000fe400078e02ff */
[----:B------:R-:W-:Y:S01]  /*19480*/  IMAD.MOV.U32 R2, RZ, RZ, RZ ;  /* 0x000000ffff027224 */ /* 0x000fe200078e00ff */
[----:B0-----:R-:W-:Y:S02]  /*19490*/  IADD3 R9, -R16, UR6, RZ ;  /* 0x0000000610097c10 */ /* 0x001fe4000fffe1ff */
[----:B------:R-:W-:Y:S01]  /*194a0*/  IADD3 R10, RZ, -R10, RZ ;  /* 0x8000000aff0a7210 */ /* 0x000fe20007ffe0ff */
[----:B------:R-:W-:Y:S01]  /*194b0*/  IMAD.HI.U32 R2, R3, R11, R2 ;  /* 0x0000000b03027227 */ /* 0x000fe200078e0002 */
[----:B------:R-:W-:-:S05]  /*194c0*/  IABS R6, R9 ;  /* 0x0000000900067213 */ /* 0x000fca0000000000 */
        /* <DEDUP_REMOVED lines=24> */
[----:B0-----:R-:W-:-:S06]  /*19650*/  IADD3 R3, R10, 0xffffffe, RZ ;  /* 0x0ffffffe0a037810 */ /* 0x001fcc0007ffe0ff */
[----:B------:R-:W0:Y:S02]  /*19660*/  F2I.FTZ.U32.TRUNC.NTZ R3, R3 ;  /* 0x0000000300037305 */ /* 0x000e24000021f000 */
[----:B0-----:R-:W-:-:S04]  /*19670*/  IMAD.MOV R11, RZ, RZ, -R3 ;  /* 0x000000ffff0b7224 */ /* 0x001fc800078e0a03 */
[----:B------:R-:W-:Y:S01]  /*19680*/  IMAD R9, R11, R8, RZ ;  /* 0x000000080b097224 */ /* 0x000fe200078e02ff */
[----:B------:R-:W-:-:S03]  /*19690*/  IABS R11, R4 ;  /* 0x00000004000b7213 */ /* 0x000fc60000000000 */
[----:B------:R-:W-:-:S04]  /*196a0*/  IMAD.HI.U32 R2, R3, R9, R2 ;  /* 0x0000000903027227 */ /* 0x000fc800078e0002 */
[----:B------:R-:W-:Y:S02]  /*196b0*/  IMAD.MOV.U32 R9, RZ, RZ, R11 ;  /* 0x000000ffff097224 */ /* 0x000fe400078e000b */
        /* <DEDUP_REMOVED lines=11> */
[----:B------:R-:W-:-:S06]  /*19770*/  @P0 IADD3 R2, R2, 0x1, RZ ;  /* 0x0000000102020810 */ /* 0x000fcc0007ffe0ff */
[----:B------:R-:W-:Y:S01]  /*19780*/  @!P2 IMAD.MOV R2, RZ, RZ, -R2 ;  /* 0x000000ffff02a224 */ /* 0x000fe200078e0a02 */
[----:B------:R-:W-:Y:S01]  /*19790*/  @!P1 LOP3.LUT R2, RZ, R7, RZ, 0x33, !PT ;  /* 0x00000007ff029212 */ /* 0x000fe200078e33ff */
[----:B------:R-:W-:-:S03]  /*197a0*/  IMAD.MOV R7, RZ, RZ, -R7 ;  /* 0x000000ffff077224 */ /* 0x000fc600078e0a07 */
[----:B------:R-:W-:Y:S01]  /*197b0*/  LOP3.LUT R17, RZ, R2, RZ, 0x33, !PT ;  /* 0x00000002ff117212 */ /* 0x000fe200078e33ff */
[----:B------:R-:W-:-:S04]  /*197c0*/  IMAD R18, R2, R7, R3 ;  /* 0x0000000702127224 */ /* 0x000fc800078e0203 */
[----:B------:R-:W-:Y:S01]  /*197d0*/  IMAD.IADD R17, R0, 0x1, R17 ;  /* 0x0000000100117824 */ /* 0x000fe200078e0211 */
[----:B------:R-:W-:Y:S06]  /*197e0*/  BRA `(.L_x_1771) ;  /* 0x00000000000c7947 */ /* 0x000fec0003800000 */
.L_x_1766:
[----:B------:R-:W-:Y:S02]  /*197f0*/  IMAD.MOV.U32 R17, RZ, RZ, RZ ;  /* 0x000000ffff117224 */ /* 0x000fe400078e00ff */
[----:B------:R-:W-:Y:S02]  /*19800*/  IMAD.U32 R16, RZ, RZ, UR6 ;  /* 0x00000006ff107e24 */ /* 0x000fe4000f8e00ff */
[----:B------:R-:W-:-:S07]  /*19810*/  IMAD.MOV.U32 R18, RZ, RZ, RZ ;  /* 0x000000ffff127224 */ /* 0x000fce00078e00ff */
.L_x_1771:
[----:B------:R-:W-:-:S13]  /*19820*/  ISETP.NE.AND P0, PT, R5, RZ, PT ;  /* 0x000000ff0500720c */ /* 0x000fda0003f05270 */
[----:B------:R-:W0:Y:S01]  /*19830*/  @!P0 S2R R3, SR_CgaCtaId ;  /* 0x0000000000038919 */ /* 0x000e220000008800 */
[----:B------:R-:W-:-:S04]  /*19840*/  @!P0 MOV R0, 0x400 ;  /* 0x0000040000008802 */ /* 0x000fc80000000f00 */
[----:B0-----:R-:W-:-:S05]  /*19850*/  @!P0 LEA R0, R3, R0, 0x18 ;  /* 0x0000000003008211 */ /* 0x001fca00078ec0ff */
[----:B------:R0:W-:Y:S01]  /*19860*/  @!P0 STS.128 [R0+0x168d0], R16 ;  /* 0x0168d01000008388 */ /* 0x0001e20000000c00 */
[----:B------:R-:W-:Y:S06]  /*19870*/  BAR.ARV 0x5, 0x200 ;  /* 0x0148000000007b1d */ /* 0x000fec0000002000 */
.L_x_1764:
[----:B------:R2:W-:Y:S01]  /*19880*/  STL [R1+0x44], RZ ;  /* 0x000044ff01007387 */ /* 0x0005e20000100800 */
[----:B------:R-:W-:Y:S01]  /*19890*/  ULDC UR4, c[0x0][0xc3c] ;  /* 0x00030f0000047ab9 */ /* 0x000fe20000000800 */
[----:B------:R-:W-:Y:S01]  /*198a0*/  MOV R29, 0x1 ;  /* 0x00000001001d7802 */ /* 0x000fe20000000f00 */
[----:B------:R-:W-:Y:S01]  /*198b0*/  IMAD.MOV.U32 R25, RZ, RZ, RZ ;  /* 0x000000ffff197224 */ /* 0x000fe200078e00ff */
[----:B-1----:R-:W-:-:S13]  /*198c0*/  ISETP.GE.AND P0, PT, R19, UR4, PT ;  /* 0x0000000413007c0c */ /* 0x002fda000bf06270 */
[----:B--2---:R-:W-:Y:S05]  /*198d0*/  @P0 BRA `(.L_x_1772) ;  /* 0x0000006000d40947 */ /* 0x004fea0003800000 */
[----:B------:R-:W0:Y:S01]  /*198e0*/  S2R R6, SR_TID.X ;  /* 0x0000000000067919 */ /* 0x000e220000002100 */
[----:B------:R-:W1:Y:S01]  /*198f0*/  S2UR UR5, SR_CgaCtaId ;  /* 0x00000000000579c3 */ /* 0x000e620000008800 */
[----:B------:R-:W-:Y:S01]  /*19900*/  UMOV UR4, 0x400 ;  /* 0x0000040000047882 */ /* 0x000fe20000000000 */
[----:B------:R-:W-:Y:S01]  /*19910*/  BSSY B8, `(.L_x_1772) ;  /* 0x0000631000087945 */ /* 0x000fe20003800000 */
[----:B------:R-:W-:Y:S01]  /*19920*/  STL [R1+0x44], RZ ;  /* 0x000044ff01007387 */ /* 0x000fe20000100800 */
[----:B------:R-:W-:Y:S01]  /*19930*/  IMAD.MOV.U32 R27, RZ, RZ, RZ ;  /* 0x000000ffff1b7224 */ /* 0x000fe200078e00ff */
[----:B------:R-:W-:Y:S01]  /*19940*/  ULDC.64 UR40, c[0x0][0x198] ;  /* 0x0000660000287ab9 */ /* 0x000fe20000000a00 */
[----:B------:R-:W-:Y:S01]  /*19950*/  IMAD.MOV.U32 R25, RZ, RZ, RZ ;  /* 0x000000ffff197224 */ /* 0x000fe200078e00ff */
[----:B------:R-:W-:Y:S01]  /*19960*/  ULOP3.LUT UR38, UR37, 0x2, URZ, 0xfc, !UPT ;  /* 0x0000000225267892 */ /* 0x000fe2000f8efc3f */
[----:B------:R-:W-:Y:S01]  /*19970*/  IMAD.MOV.U32 R29, RZ, RZ, 0x1 ;  /* 0x00000001ff1d7424 */ /* 0x000fe200078e00ff */
[----:B------:R-:W-:Y:S01]  /*19980*/  ULDC UR36, c[0x0][0xc] ;  /* 0x0000030000247ab9 */ /* 0x000fe20000000800 */
[----:B-1----:R-:W-:-:S06]  /*19990*/  ULEA UR4, UR5, UR4, 0x18 ;  /* 0x0000000405047291 */ /* 0x002fcc000f8ec03f */
[----:B------:R-:W-:Y:S01]  /*199a0*/  MOV R22, UR4 ;  /* 0x0000000400167c02 */ /* 0x000fe20008000f00 */
[C---:B0-----:R-:W-:Y:S01]  /*199b0*/  IMAD.SHL.U32 R0, R6.reuse, 0x8, RZ ;  /* 0x0000000806007824 */ /* 0x041fe200078e00ff */
[----:B------:R-:W-:-:S04]  /*199c0*/  LOP3.LUT R5, R6, 0x7f, RZ, 0xc0, !PT ;  /* 0x0000007f06057812 */ /* 0x000fc800078ec0ff */
[----:B------:R-:W-:Y:S01]  /*199d0*/  LOP3.LUT R2, R0, 0x1f8, RZ, 0xc0, !PT ;  /* 0x000001f800027812 */ /* 0x000fe200078ec0ff */
[----:B------:R-:W-:Y:S02]  /*199e0*/  IMAD.SHL.U32 R3, R5, 0x8, RZ ;  /* 0x0000000805037824 */ /* 0x000fe400078e00ff */
[----:B------:R-:W-:Y:S01]  /*199f0*/  IMAD.MOV.U32 R0, RZ, RZ, 0x1 ;  /* 0x00000001ff007424 */ /* 0x000fe200078e00ff */
[----:B------:R-:W-:-:S04]  /*19a00*/  LOP3.LUT R2, R2, 0x38, R6, 0x78, !PT ;  /* 0x0000003802027812 */ /* 0x000fc800078e7806 */
[----:B------:R-:W-:Y:S01]  /*19a10*/  LOP3.LUT R4, R2, 0x200, R3, 0xf8, !PT ;  /* 0x0000020002047812 */ /* 0x000fe200078ef803 */
[----:B------:R0:W-:Y:S01]  /*19a20*/  STL [R1], R0 ;  /* 0x0000000001007387 */ /* 0x0001e20000100800 */
[----:B------:R-:W-:Y:S01]  /*19a30*/  IMAD.SHL.U32 R2, R6, 0x10, RZ ;  /* 0x0000001006027824 */ /* 0x000fe200078e00ff */
[----:B------:R-:W-:-:S04]  /*19a40*/  SHF.R.U32.HI R3, RZ, 0x3, R5 ;  /* 0x00000003ff037819 */ /* 0x000fc80000011605 */
[----:B------:R-:W-:Y:S01]  /*19a50*/  LOP3.LUT R2, R2, 0x70, RZ, 0xc0, !PT ;  /* 0x0000007002027812 */ /* 0x000fe200078ec0ff */
[----:B0-----:R-:W-:-:S03]  /*19a60*/  IMAD R0, R4, 0x2, R22 ;  /* 0x0000000204007824 */ /* 0x001fc600078e0216 */
[----:B------:R-:W-:Y:S02]  /*19a70*/  LOP3.LUT R2, R3, R2, RZ, 0xfc, !PT ;  /* 0x0000000203027212 */ /* 0x000fe400078efcff */
[----:B------:R0:W-:Y:S05]  /*19a80*/  STL [R1+0x28], R0 ;  /* 0x0000280001007387 */ /* 0x0001ea0000100800 */
.L_x_1881:
[----:B------:R-:W-:Y:S05]  /*19a90*/  YIELD ;  /* 0x0000000000007946 */ /* 0x000fea0003800000 */
[----:B------:R-:W-:Y:S01]  /*19aa0*/  ULDC.64 UR4, c[0x0][0xa28] ;  /* 0x00028a0000047ab9 */ /* 0x000fe20000000a00 */
[----:B------:R-:W-:Y:S01]  /*19ab0*/  IMAD.MOV.U32 R10, RZ, RZ, RZ ;  /* 0x000000ffff0a7224 */ /* 0x000fe200078e00ff */
[----:B------:R-:W-:Y:S01]  /*19ac0*/  ISETP.NE.U32.AND P0, PT, RZ, UR4, PT ;  /* 0x00000004ff007c0c */ /* 0x000fe2000bf05070 */
[----:B-1----:R-:W1:Y:S01]  /*19ad0*/  LDC.64 R4, c[0x0][0xa00] ;  /* 0x00028000ff047b82 */ /* 0x002e620000000a00 */
[----:B------:R-:W-:Y:S01]  /*19ae0*/  IMAD.MOV.U32 R8, RZ, RZ, RZ ;  /* 0x000000ffff087224 */ /* 0x000fe200078e00ff */
[----:B------:R-:W-:Y:S01]  /*19af0*/  ULDC.64 UR6, c[0x0][0xa10] ;  /* 0x0002840000067ab9 */ /* 0x000fe20000000a00 */
[----:B------:R-:W-:Y:S01]  /*19b00*/  ISETP.NE.AND.EX P0, PT, RZ, UR5, PT, P0 ;  /* 0x00000005ff007c0c */ /* 0x000fe2000bf05300 */
[----:B------:R-:W-:-:S12]  /*19b10*/  ULDC.64 UR4, c[0x0][0xa18] ;  /* 0x0002860000047ab9 */ /* 0x000fd80000000a00 */
[----:B--2---:R-:W2:Y:S02]  /*19b20*/  @P0 LDC.64 R2, c[0x0][0xa28] ;  /* 0x00028a00ff020b82 */ /* 0x004ea40000000a00 */
[----:B--2---:R-:W-:-:S05]  /*19b30*/  @P0 IMAD.WIDE R2, R19, 0x4, R2 ;  /* 0x0000000413020825 */ /* 0x004fca00078e0202 */
[----:B---3--:R2:W3:Y:S01]  /*19b40*/  @P0 LDG.E R10, desc[UR42][R2.64] ;  /* 0x0000002a020a0981 */ /* 0x0084e2000c1e1900 */
[----:B------:R-:W-:Y:S01]  /*19b50*/  ISETP.NE.U32.AND P0, PT, RZ, UR4, PT ;  /* 0x00000004ff007c0c */ /* 0x000fe2000bf05070 */
[----:B-1----:R-:W-:Y:S01]  /*19b60*/  IMAD.WIDE R4, R19, 0x4, R4 ;  /* 0x0000000413047825 */ /* 0x002fe200078e0204 */
[----:B------:R-:W-:Y:S02]  /*19b70*/  ISETP.NE.U32.AND P1, PT, RZ, UR6, PT ;  /* 0x00000006ff007c0c */ /* 0x000fe4000bf25070 */
[----:B------:R-:W-:Y:S01]  /*19b80*/  ISETP.NE.AND.EX P2, PT, RZ, UR5, PT, P0 ;  /* 0x00000005ff007c0c */ /* 0x000fe2000bf45300 */
[----:B------:R-:W-:Y:S01]  /*19b90*/  ULDC.64 UR4, c[0x0][0xa00] ;  /* 0x0002800000047ab9 */ /* 0x000fe20000000a00 */
[----:B------:R-:W-:Y:S01]  /*19ba0*/  ISETP.NE.AND.EX P1, PT, RZ, UR7, PT, P1 ;  /* 0x00000007ff007c0c */ /* 0x000fe2000bf25310 */
[----:B0-----:R-:W-:Y:S01]  /*19bb0*/  IMAD.MOV.U32 R0, RZ, RZ, RZ ;  /* 0x000000ffff007224 */ /* 0x001fe200078e00ff */
[----:B------:R-:W-:Y:S01]  /*19bc0*/  ISETP.NE.U32.AND P0, PT, RZ, UR4, PT ;  /* 0x00000004ff007c0c */ /* 0x000fe2000bf05070 */
[----:B--2---:R-:W0:Y:S03]  /*19bd0*/  LDC.64 R2, c[0x0][0xa10] ;  /* 0x00028400ff027b82 */ /* 0x004e260000000a00 */
[----:B------:R-:W-:-:S05]  /*19be0*/  ISETP.NE.AND.EX P0, PT, RZ, UR5, PT, P0 ;  /* 0x00000005ff007c0c */ /* 0x000fca000bf05300 */
[----:B------:R-:W1:Y:S08]  /*19bf0*/  @P2 LDC.64 R6, c[0x0][0xa18] ;  /* 0x00028600ff062b82 */ /* 0x000e700000000a00 */
[----:B------:R-:W2:Y:S01]  /*19c00*/  @P0 LDG.E R8, desc[UR42][R4.64] ;  /* 0x0000002a04080981 */ /* 0x000ea2000c1e1900 */
[----:B------:R-:W-:Y:S01]  /*19c10*/  ULDC UR4, c[0x0][0x288] ;  /* 0x0000a20000047ab9 */ /* 0x000fe20000000800 */
[----:B0-----:R-:W-:-:S05]  /*19c20*/  IMAD.WIDE R2, R19, 0x4, R2 ;  /* 0x0000000413027825 */ /* 0x001fca00078e0202 */
[----:B------:R-:W5:Y:S01]  /*19c30*/  @P1 LDG.E R0, desc[UR42][R2.64] ;  /* 0x0000002a02001981 */ /* 0x000f62000c1e1900 */
[----:B-1----:R-:W-:-:S03]  /*19c40*/  @P2 IMAD.WIDE R6, R19, 0x4, R6 ;  /* 0x0000000413062825 */ /* 0x002fc600078e0206 */
[----:B--2---:R0:W-:Y:S02]  /*19c50*/  STL [R1+0x2c], R8 ;  /* 0x00002c0801007387 */ /* 0x0041e40000100800 */
[----:B0-----:R-:W-:Y:S01]  /*19c60*/  IMAD.U32 R8, RZ, RZ, UR4 ;  /* 0x00000004ff087e24 */ /* 0x001fe2000f8e00ff */
[----:B------:R-:W-:-:S05]  /*19c70*/  ULDC.64 UR4, c[0x0][0x418] ;  /* 0x0001060000047ab9 */ /* 0x000fca0000000a00 */
[----:B------:R0:W2:Y:S01]  /*19c80*/  @P2 LDG.E R8, desc[UR42][R6.64] ;  /* 0x0000002a06082981 */ /* 0x0000a2000c1e1900 */
[----:B------:R-:W-:-:S03]  /*19c90*/  UISETP.NE.U32.AND UP0, UPT, UR4, URZ, UPT ;  /* 0x0000003f0400728c */ /* 0x000fc6000bf05070 */
[----:B------:R-:W-:Y:S01]  /*19ca0*/  ULDC UR4, c[0x0][0x424] ;  /* 0x0001090000047ab9 */ /* 0x000fe20000000800 */
[----:B------:R-:W-:-:S03]  /*19cb0*/  UISETP.NE.AND.EX UP0, UPT, UR5, URZ, UPT, UP0 ;  /* 0x0000003f0500728c */ /* 0x000fc6000bf05300 */
[----:B------:R-:W-:Y:S01]  /*19cc0*/  ULDC UR5, c[0x0][0x2f0] ;  /* 0x0000bc0000057ab9 */ /* 0x000fe20000000800 */
[----:B------:R-:W-:-:S04]  /*19cd0*/  USEL UR4, UR4, 0x1, UP0 ;  /* 0x0000000104047887 */ /* 0x000fc80008000000 */
[----:B------:R-:W-:-:S03]  /*19ce0*/  UIMAD UR4, UR4, UR5, URZ ;  /* 0x00000005040472a4 */ /* 0x000fc6000f8e023f */
[----:B------:R-:W-:Y:S02]  /*19cf0*/  ULDC UR5, c[0x0][0x348] ;  /* 0x0000d20000057ab9 */ /* 0x000fe40000000800 */
[----:B0-----:R-:W-:Y:S01]  /*19d00*/  MOV R6, UR5 ;  /* 0x0000000500067c02 */ /* 0x001fe20008000f00 */
[----:B------:R-:W-:Y:S01]  /*19d10*/  IMAD.U32 R7, RZ, RZ, UR4 ;  /* 0x00000004ff077e24 */ /* 0x000fe2000f8e00ff */
[----:B--2---:R0:W-:Y:S04]  /*19d20*/  STL [R1+0x8], R8 ;  /* 0x0000080801007387 */ /* 0x0041e80000100800 */
[----:B---3--:R0:W-:Y:S01]  /*19d30*/  STL [R1+0x20], R10 ;  /* 0x0000200a01007387 */ /* 0x0081e20000100800 */
[----:B------:R-:W-:Y:S01]  /*19d40*/  IMAD.MOV.U32 R12, RZ, RZ, R8 ;  /* 0x000000ffff0c7224 */ /* 0x000fe200078e0008 */
[----:B------:R-:W-:Y:S06]  /*19d50*/  @P2 BRA `(.L_x_1773) ;  /* 0x0000000000142947 */ /* 0x000fec0003800000 */
[----:B------:R-:W-:Y:S05]  /*19d60*/  @!P0 BRA `(.L_x_1773) ;  /* 0x0000000000108947 */ /* 0x000fea0003800000 */
[----:B0-----:R-:W2:Y:S04]  /*19d70*/  LDG.E R8, desc[UR42][R4.64] ;  /* 0x0000002a04087981 */ /* 0x001ea8000c1e1900 */
[----:B------:R-:W2:Y:S02]  /*19d80*/  LDG.E R9, desc[UR42][R4.64+0x4] ;  /* 0x0000042a04097981 */ /* 0x000ea4000c1e1900 */
[----:B--2---:R-:W-:-:S05]  /*19d90*/  IMAD.IADD R12, R9, 0x1, -R8 ;  /* 0x00000001090c7824 */ /* 0x004fca00078e0a08 */
[----:B------:R1:W-:Y:S02]  /*19da0*/  STL [R1+0x8], R12 ;  /* 0x0000080c01007387 */ /* 0x0003e40000100800 */
.L_x_1773:
[----:B------:R-:W-:Y:S02]  /*19db0*/  ULDC.64 UR4, c[0x0][0xa20] ;  /* 0x0002880000047ab9 */ /* 0x000fe40000000a00 */
[----:B------:R-:W-:-:S04]  /*19dc0*/  ISETP.NE.U32.AND P0, PT, RZ, UR4, PT ;  /* 0x00000004ff007c0c */ /* 0x000fc8000bf05070 */
[----:B------:R-:W-:-:S13]  /*19dd0*/  ISETP.NE.AND.EX P0, PT, RZ, UR5, PT, P0 ;  /* 0x00000005ff007c0c */ /* 0x000fda000bf05300 */
[----:B------:R-:W-:Y:S05]  /*19de0*/  @!P0 BRA `(.L_x_1774) ;  /* 0x0000000000108947 */ /* 0x000fea0003800000 */
[----:B------:R-:W2:Y:S02]  /*19df0*/  LDC.64 R4, c[0x0][0xa20] ;  /* 0x00028800ff047b82 */ /* 0x000ea40000000a00 */
[----:B--2---:R-:W-:-:S05]  /*19e00*/  IMAD.WIDE R4, R19, 0x4, R4 ;  /* 0x0000000413047825 */ /* 0x004fca00078e0204 */
[----:B------:R2:W5:Y:S01]  /*19e10*/  LDG.E R7, desc[UR42][R4.64] ;  /* 0x0000002a04077981 */ /* 0x000562000c1e1900 */
[----:B------:R-:W-:Y:S05]  /*19e20*/  BRA `(.L_x_1775) ;  /* 0x0000000000247947 */ /* 0x000fea0003800000 */
.L_x_1774:
[----:B------:R-:W-:Y:S02]  /*19e30*/  ULDC.64 UR4, c[0x0][0xa08] ;  /* 0x0002820000047ab9 */ /* 0x000fe40000000a00 */
[----:B------:R-:W-:-:S04]  /*19e40*/  ISETP.NE.U32.AND P0, PT, RZ, UR4, PT ;  /* 0x00000004ff007c0c */ /* 0x000fc8000bf05070 */
[----:B------:R-:W-:-:S13]  /*19e50*/  ISETP.NE.AND.EX P0, PT, RZ, UR5, PT, P0 ;  /* 0x00000005ff007c0c */ /* 0x000fda000bf05300 */
[----:B------:R-:W-:Y:S05]  /*19e60*/  @!P0 BRA `(.L_x_1775) ;  /* 0x0000000000148947 */ /* 0x000fea0003800000 */
[----:B------:R-:W2:Y:S02]  /*19e70*/  LDC.64 R4, c[0x0][0xa08] ;  /* 0x00028200ff047b82 */ /* 0x000ea40000000a00 */
[----:B--2---:R-:W-:-:S05]  /*19e80*/  IMAD.WIDE R4, R19, 0x4, R4 ;  /* 0x0000000413047825 */ /* 0x004fca00078e0204 */
[----:B------:R-:W2:Y:S04]  /*19e90*/  LDG.E R7, desc[UR42][R4.64] ;  /* 0x0000002a04077981 */ /* 0x000ea8000c1e1900 */
[----:B0-----:R-:W2:Y:S02]  /*19ea0*/  LDG.E R8, desc[UR42][R4.64+0x4] ;  /* 0x0000042a04087981 */ /* 0x001ea4000c1e1900 */
[----:B--2---:R-:W-:-:S07]  /*19eb0*/  IMAD.IADD R7, R8, 0x1, -R7 ;  /* 0x0000000108077824 */ /* 0x004fce00078e0a07 */
.L_x_1775:
[----:B--2---:R-:W2:Y:S01]  /*19ec0*/  @P1 LDG.E R4, desc[UR42][R2.64] ;  /* 0x0000002a02041981 */ /* 0x004ea2000c1e1900 */
[----:B0-----:R-:W0:Y:S03]  /*19ed0*/  LDC R8, c[0x0][0x448] ;  /* 0x00011200ff087b82 */ /* 0x001e260000000800 */
[----:B------:R3:W2:Y:S01]  /*19ee0*/  @P1 LDG.E R5, desc[UR42][R2.64+0x4] ;  /* 0x0000042a02051981 */ /* 0x0006a2000c1e1900 */
[----:B------:R-:W-:Y:S02]  /*19ef0*/  IMAD R28, R17, 0xc0, RZ ;  /* 0x000000c0111c7824 */ /* 0x000fe400078e02ff */
[----:B-----5:R-:W-:Y:S02]  /*19f00*/  IMAD.IADD R7, R7, 0x1, -R10 ;  /* 0x0000000107077824 */ /* 0x020fe400078e0a0a */
[----:B------:R-:W-:Y:S01]  /*19f10*/  VIADD R9, R28, 0xbf ;  /* 0x000000bf1c097836 */ /* 0x000fe20000000000 */
[----:B0-----:R-:W-:-:S13]  /*19f20*/  ISETP.NE.AND P2, PT, R8, 0x1, PT ;  /* 0x000000010800780c */ /* 0x001fda0003f45270 */
[----:B---3--:R-:W0:Y:S08]  /*19f30*/  @P2 LDC R3, c[0x0][0x44c] ;  /* 0x00011300ff032b82 */ /* 0x008e300000000800 */
[----:B------:R-:W3:Y:S01]  /*19f40*/  @P2 LDC R2, c[0x0][0x450] ;  /* 0x00011400ff022b82 */ /* 0x000ee20000000800 */
[----:B0-----:R-:W-:-:S05]  /*19f50*/  @P2 IMAD.HI.U32 R3, R9, R3, RZ ;  /* 0x0000000309032227 */ /* 0x001fca00078e00ff */
[----:B---3--:R-:W-:Y:S01]  /*19f60*/  @P2 SHF.R.U32.HI R9, RZ, R2, R3 ;  /* 0x00000002ff092219 */ /* 0x008fe20000011603 */
[----:B--2---:R-:W-:-:S04]  /*19f70*/  @P1 IMAD.IADD R6, R5, 0x1, -R4 ;  /* 0x0000000105061824 */ /* 0x004fc800078e0a04 */
[----:B------:R-:W-:-:S05]  /*19f80*/  IMAD.IADD R11, R7, 0x1, R6 ;  /* 0x00000001070b7824 */ /* 0x000fca00078e0206 */
[C---:B------:R-:W-:Y:S01]  /*19f90*/  IADD3 R17, R11.reuse, 0x7f, RZ ;  /* 0x0000007f0b117810 */ /* 0x040fe20007ffe0ff */
[----:B------:R0:W-:Y:S01]  /*19fa0*/  STL [R1+0x18], R11 ;  /* 0x0000180b01007387 */ /* 0x0001e20000100800 */
[----:B------:R-:W-:Y:S02]  /*19fb0*/  IADD3 R8, R11, 0x1, -R12 ;  /* 0x000000010b087810 */ /* 0x000fe40007ffe80c */
[----:B------:R-:W-:-:S03]  /*19fc0*/  SHF.R.S32.HI R2, RZ, 0x1f, R17 ;  /* 0x0000001fff027819 */ /* 0x000fc60000011411 */
[----:B------:R-:W-:Y:S01]  /*19fd0*/  IMAD.IADD R9, R8, 0x1, R9 ;  /* 0x0000000108097824 */ /* 0x000fe200078e0209 */
[----:B------:R-:W-:Y:S02]  /*19fe0*/  LEA.HI R17, R2, R17, RZ, 0x7 ;  /* 0x0000001102117211 */ /* 0x000fe400078f38ff */
[----:B------:R-:W2:Y:S02]  /*19ff0*/  LDC.64 R2, c[0x0][0x9e0] ;  /* 0x00027800ff027b82 */ /* 0x000ea40000000a00 */
[----:B------:R-:W-:Y:S02]  /*1a000*/  SHF.R.S32.HI R17, RZ, 0x7, R17 ;  /* 0x00000007ff117819 */ /* 0x000fe40000011411 */
[----:B--2---:R-:W-:Y:S01]  /*1a010*/  ISETP.GE.AND P3, PT, R3, 0x1, PT ;  /* 0x000000010300780c */ /* 0x004fe20003f66270 */
[----:B------:R-:W-:-:S12]  /*1a020*/  IMAD.IADD R2, R9, 0x1, R2 ;  /* 0x0000000109027824 */ /* 0x000fd800078e0202 */
[----:B0-----:R-:W-:Y:S05]  /*1a030*/  @!P3 BRA `(.L_x_1776) ;  /* 0x000000000048b947 */ /* 0x001fea0003800000 */
        /* <DEDUP_REMOVED lines=11> */
.L_x_1778:
[----:B------:R-:W-:-:S13]  /*1a0f0*/  ISETP.NE.AND P0, PT, R3, 0x1, PT ;  /* 0x000000010300780c */ /* 0x000fda0003f05270 */
[----:B------:R-:W0:Y:S02]  /*1a100*/  @P0 LDC.64 R4, c[0x0][0x9e8] ;  /* 0x00027a00ff040b82 */ /* 0x000e240000000a00 */
[----:B0-----:R-:W-:-:S05]  /*1a110*/  @P0 IMAD.HI.U32 R4, R10, R4, RZ ;  /* 0x000000040a040227 */ /* 0x001fca00078e00ff */
[----:B------:R-:W-:-:S07]  /*1a120*/  @P0 SHF.R.U32.HI R10, RZ, R5, R4 ;  /* 0x00000005ff0a0219 */ /* 0x000fce0000011604 */
.L_x_1779:
[----:B------:R-:W-:Y:S05]  /*1a130*/  BSYNC B0 ;  /* 0x0000000000007941 */ /* 0x000fea0003800000 */
.L_x_1777:
[----:B------:R-:W-:-:S05]  /*1a140*/  IMAD R10, R10, R3, R3 ;  /* 0x000000030a0a7224 */ /* 0x000fca00078e0203 */
[----:B------:R-:W-:-:S07]  /*1a150*/  VIMNMX R2, R2, R10, PT ;  /* 0x0000000a02027248 */ /* 0x000fce0003fe0100 */
.L_x_1776:
[----:B------:R-:W0:Y:S01]  /*1a160*/  @P2 LDC R9, c[0x0][0x44c] ;  /* 0x00011300ff092b82 */ /* 0x000e220000000800 */
[----:B------:R-:W-:Y:S01]  /*1a170*/  IMAD.MOV.U32 R4, RZ, RZ, R28 ;  /* 0x000000ffff047224 */ /* 0x000fe200078e001c */
[----:B------:R-:W-:-:S06]  /*1a180*/  ULDC UR4, c[0x0][0x9dc] ;  /* 0x0002770000047ab9 */ /* 0x000fcc0000000800 */
[----:B------:R-:W2:Y:S01]  /*1a190*/  @P2 LDC R5, c[0x0][0x450] ;  /* 0x00011400ff052b82 */ /* 0x000ea20000000800 */
[----:B0-----:R-:W-:-:S05]  /*1a1a0*/  @P2 IMAD.HI.U32 R9, R28, R9, RZ ;  /* 0x000000091c092227 */ /* 0x001fca00078e00ff */
[----:B--2---:R-:W-:Y:S01]  /*1a1b0*/  @P2 SHF.R.U32.HI R4, RZ, R5, R9 ;  /* 0x00000005ff042219 */ /* 0x004fe20000011609 */
[----:B------:R-:W-:-:S04]  /*1a1c0*/  IMAD.IADD R9, R11, 0x1, -R12 ;  /* 0x000000010b097824 */ /* 0x000fc800078e0a0c */
[----:B------:R-:W-:-:S05]  /*1a1d0*/  IMAD.IADD R11, R9, 0x1, R4 ;  /* 0x00000001090b7824 */ /* 0x000fca00078e0204 */
[----:B------:R-:W-:Y:S01]  /*1a1e0*/  IADD3 R10, R11, -UR4, RZ ;  /* 0x800000040b0a7c10 */ /* 0x000fe2000fffe0ff */
        /* <DEDUP_REMOVED lines=11> */
.L_x_1782:
[----:B------:R-:W-:-:S13]  /*1a2a0*/  ISETP.NE.AND P0, PT, R3, 0x1, PT ;  /* 0x000000010300780c */ /* 0x000fda0003f05270 */
[----:B------:R-:W0:Y:S02]  /*1a2b0*/  @P0 LDC.64 R4, c[0x0][0x9e8] ;  /* 0x00027a00ff040b82 */ /* 0x000e240000000a00 */
[----:B0-----:R-:W-:-:S05]  /*1a2c0*/  @P0 IMAD.HI.U32 R4, R11, R4, RZ ;  /* 0x000000040b040227 */ /* 0x001fca00078e00ff */
[----:B------:R-:W-:-:S07]  /*1a2d0*/  @P0 SHF.R.U32.HI R11, RZ, R5, R4 ;  /* 0x00000005ff0b0219 */ /* 0x000fce0000011604 */
.L_x_1783:
[----:B------:R-:W-:Y:S05]  /*1a2e0*/  BSYNC B0 ;  /* 0x0000000000007941 */ /* 0x000fea0003800000 */
.L_x_1781:
[----:B------:R-:W-:-:S05]  /*1a2f0*/  IMAD R3, R11, R3, RZ ;  /* 0x000000030b037224 */ /* 0x000fca00078e02ff */
[----:B------:R-:W-:-:S07]  /*1a300*/  VIMNMX R10, R10, R3, !PT ;  /* 0x000000030a0a7248 */ /* 0x000fce0007fe0100 */
.L_x_1780:
[----:B------:R-:W-:Y:S01]  /*1a310*/  VIADD R2, R2, 0x7f ;  /* 0x0000007f02027836 */ /* 0x000fe20000000000 */
[----:B------:R-:W-:Y:S04]  /*1a320*/  BSSY B0, `(.L_x_1784) ;  /* 0x00000e3000007945 */ /* 0x000fe80003800000 */
[----:B------:R-:W-:-:S04]  /*1a330*/  SHF.R.S32.HI R3, RZ, 0x1f, R2 ;  /* 0x0000001fff037819 */ /* 0x000fc80000011402 */
[----:B------:R-:W-:Y:S02]  /*1a340*/  LEA.HI R3, R3, R2, RZ, 0x7 ;  /* 0x0000000203037211 */ /* 0x000fe400078f38ff */
[----:B------:R-:W-:Y:S02]  /*1a350*/  SHF.R.S32.HI R2, RZ, 0x1f, R10 ;  /* 0x0000001fff027819 */ /* 0x000fe4000001140a */
[----:B------:R-:W-:Y:S02]  /*1a360*/  SHF.R.S32.HI R3, RZ, 0x7, R3 ;  /* 0x00000007ff037819 */ /* 0x000fe40000011403 */
[----:B------:R-:W-:Y:S02]  /*1a370*/  LEA.HI R2, R2, R10, RZ, 0x7 ;  /* 0x0000000a02027211 */ /* 0x000fe400078f38ff */
[----:B------:R-:W-:Y:S02]  /*1a380*/  VIMNMX R3, R17, R3, PT ;  /* 0x0000000311037248 */ /* 0x000fe40003fe0100 */
[----:B------:R-:W-:-:S03]  /*1a390*/  SHF.R.S32.HI R2, RZ, 0x7, R2 ;  /* 0x00000007ff027819 */ /* 0x000fc60000011402 */
[----:B------:R-:W-:Y:S01]  /*1a3a0*/  IMAD R3, R3, 0x80, -R7 ;  /* 0x0000008003037824 */ /* 0x000fe200078e0a07 */
[----:B------:R-:W-:-:S04]  /*1a3b0*/  VIMNMX R2, RZ, R2, !PT ;  /* 0x00000002ff027248 */ /* 0x000fc80007fe0100 */
[----:B------:R-:W-:Y:S01]  /*1a3c0*/  VIMNMX R3, R3, R6, PT ;  /* 0x0000000603037248 */ /* 0x000fe20003fe0100 */
[----:B------:R-:W-:-:S05]  /*1a3d0*/  IMAD R2, R2, 0x80, -R7 ;  /* 0x0000008002027824 */ /* 0x000fca00078e0a07 */
[----:B------:R-:W-:-:S04]  /*1a3e0*/  VIMNMX R4, RZ, R2, !PT ;  /* 0x00000002ff047248 */ /* 0x000fc80007fe0100 */
[----:B------:R-:W-:-:S13]  /*1a3f0*/  ISETP.GT.AND P0, PT, R3, R4, PT ;  /* 0x000000040300720c */ /* 0x000fda0003f04270 */
[----:B------:R-:W-:Y:S01]  /*1a400*/  @P0 VIADD R2, R3, 0x7f ;  /* 0x0000007f03020836 */ /* 0x000fe20000000000 */
[----:B------:R-:W-:-:S04]  /*1a410*/  SHF.R.U32.HI R3, RZ, 0x7, R4 ;  /* 0x00000007ff037819 */ /* 0x000fc80000011604 */
[----:B------:R-:W-:-:S04]  /*1a420*/  @P0 SHF.R.S32.HI R4, RZ, 0x1f, R2 ;  /* 0x0000001fff040819 */ /* 0x000fc80000011402 */
        /* <DEDUP_REMOVED lines=12> */
[----:B------:R0:W2:Y:S02]  /*1a4f0*/  SHFL.IDX PT, R14, R5, RZ, 0x1f ;  /* 0x00001fff050e7589 */ /* 0x0000a400000e0000 */
.L_x_1959:
[----:B--2---:R-:W-:Y:S02]  /*1a500*/  ISETP.NE.AND P0, PT, R14, RZ, PT ;  /* 0x000000ff0e00720c */ /* 0x004fe40003f05270 */
[----:B------:R-:W-:-:S11]  /*1a510*/  PLOP3.LUT P6, PT, PT, PT, PT, 0x8, 0x0 ;  /* 0x000000000000781c */ /* 0x000fd60003fce170 */
[----:B------:R-:W-:Y:S05]  /*1a520*/  @P0 BRA `(.L_x_1787) ;  /* 0x00000000000c0947 */ /* 0x000fea0003800000 */
[----:B------:R-:W-:-:S03]  /*1a530*/  UMOV UR4, 0xffffffff ;  /* 0xffffffff00047882 */ /* 0x000fc60000000000 */
[----:B------:R-:W-:Y:S05]  /*1a540*/  BRA.DIV UR4, `(.L_x_1788) ;  /* 0x0000007604307947 */ /* 0x000fea000b800000 */
[----:B------:R-:W-:-:S13]  /*1a550*/  ELECT P6, URZ, PT ;  /* 0x00000000003f782f */ /* 0x000fda00038c0000 */
.L_x_1787:
[----:B0-----:R-:W2:Y:S01]  /*1a560*/  LDL R5, [R1+0x44] ;  /* 0x0000440001057983 */ /* 0x001ea20000100800 */
[----:B------:R-:W-:Y:S01]  /*1a570*/  BSSY B1, `(.L_x_1789) ;  /* 0x0000008000017945 */ /* 0x000fe20003800000 */
[----:B--2---:R-:W-:-:S05]  /*1a580*/  VIADD R5, R5, 0x1 ;  /* 0x0000000105057836 */ /* 0x004fca0000000000 */
[----:B------:R-:W-:-:S04]  /*1a590*/  LEA.HI R6, R5, R5, RZ, 0x1 ;  /* 0x0000000505067211 */ /* 0x000fc800078f08ff */
[----:B------:R-:W-:-:S05]  /*1a5a0*/  LOP3.LUT R6, R6, 0xfffffffe, RZ, 0xc0, !PT ;  /* 0xfffffffe06067812 */ /* 0x000fca00078ec0ff */
[----:B------:R-:W-:-:S05]  /*1a5b0*/  IMAD.IADD R5, R5, 0x1, -R6 ;  /* 0x0000000105057824 */ /* 0x000fca00078e0a06 */
[----:B------:R-:W-:-:S04]  /*1a5c0*/  SHF.L.U32 R5, R5, 0x1f, RZ ;  /* 0x0000001f05057819 */ /* 0x000fc800000006ff */
[----:B------:R-:W0:Y:S02]  /*1a5d0*/  SYNCS.PHASECHK.TRANS64.TRYWAIT P0, [R22+URZ+0x16820], R5 ;  /* 0x01682005160075a7 */ /* 0x000e24000800017f */
[----:B0-----:R-:W-:Y:S05]  /*1a5e0*/  @!P0 BRA `(.L_x_1790) ;  /* 0x0000007400288947 */ /* 0x001fea0003800000 */
.L_x_1962:
[----:B------:R-:W-:Y:S05]  /*1a5f0*/  BSYNC B1 ;  /* 0x0000000000017941 */ /* 0x000fea0003800000 */
.L_x_1789:
[----:B------:R-:W-:Y:S04]  /*1a600*/  BSSY B1, `(.L_x_1791) ;  /* 0x0000050000017945 */ /* 0x000fe80003800000 */
[----:B------:R-:W-:Y:S05]  /*1a610*/  @!P6 BRA `(.L_x_1792) ;  /* 0x000000040038e947 */ /* 0x000fea0003800000 */
[----:B------:R-:W2:Y:S01]  /*1a620*/  LDL R7, [R1] ;  /* 0x0000000001077983 */ /* 0x000ea20000100800 */
[----:B------:R-:W-:Y:S01]  /*1a630*/  LEA R10, R27, R22, 0x3 ;  /* 0x000000161b0a7211 */ /* 0x000fe200078e18ff */
[----:B------:R-:W3:Y:S01]  /*1a640*/  S2R R6, SR_TID.X ;  /* 0x0000000000067919 */ /* 0x000ee20000002100 */
[----:B------:R-:W-:Y:S01]  /*1a650*/  BSSY B2, `(.L_x_1793) ;  /* 0x0000006000027945 */ /* 0x000fe20003800000 */
[----:B---3--:R-:W-:-:S04]  /*1a660*/  LOP3.LUT R6, R6, 0x7f, RZ, 0xc0, !PT ;  /* 0x0000007f06067812 */ /* 0x008fc800078ec0ff */
[----:B------:R-:W-:Y:S02]  /*1a670*/  ISETP.NE.AND P1, PT, R6, RZ, PT ;  /* 0x000000ff0600720c */ /* 0x000fe40003f25270 */
[----:B--2---:R-:W-:-:S04]  /*1a680*/  SHF.L.U32 R7, R7, 0x1f, RZ ;  /* 0x0000001f07077819 */ /* 0x004fc800000006ff */
[----:B------:R-:W2:Y:S02]  /*1a690*/  SYNCS.PHASECHK.TRANS64.TRYWAIT P0, [R10+URZ+0x168a0], R7 ;  /* 0x0168a0070a0075a7 */ /* 0x000ea4000800017f */
[----:B--2---:R-:W-:Y:S05]  /*1a6a0*/  @!P0 BRA `(.L_x_1794) ;  /* 0x00000074000c8947 */ /* 0x004fea0003800000 */
.L_x_1963:
[----:B------:R-:W-:Y:S05]  /*1a6b0*/  BSYNC B2 ;  /* 0x0000000000027941 */ /* 0x000fea0003800000 */
.L_x_1793:
[----:B------:R-:W-:Y:S04]  /*1a6c0*/  BSSY B2, `(.L_x_1795) ;  /* 0x0000009000027945 */ /* 0x000fe80003800000 */
[----:B------:R-:W-:Y:S05]  /*1a6d0*/  @P1 BRA `(.L_x_1796) ;  /* 0x00000000001c1947 */ /* 0x000fea0003800000 */
[----:B0-----:R-:W0:Y:S02]  /*1a6e0*/  S2R R5, SR_TID.X ;  /* 0x0000000000057919 */ /* 0x001e240000002100 */
[----:B0-----:R-:W-:Y:S01]  /*1a6f0*/  LOP3.LUT R6, R5, 0x1f, RZ, 0xc0, !PT ;  /* 0x0000001f05067812 */ /* 0x001fe200078ec0ff */
[----:B------:R-:W-:-:S03]  /*1a700*/  IMAD.MOV.U32 R5, RZ, RZ, 0x4000 ;  /* 0x00004000ff057424 */ /* 0x000fc600078e00ff */
[----:B------:R-:W-:Y:S01]  /*1a710*/  ISETP.NE.AND P0, PT, R6, RZ, PT ;  /* 0x000000ff0600720c */ /* 0x000fe20003f05270 */
[----:B------:R3:W-:-:S12]  /*1a720*/  SYNCS.ARRIVE.TRANS64 RZ, [R10+URZ+0x16890], R5 ;  /* 0x016890050aff79a7 */ /* 0x0007d8000800003f */
[----:B---3--:R-:W-:Y:S05]  /*1a730*/  @!P0 BRA `(.L_x_1796) ;  /* 0x0000000000048947 */ /* 0x008fea0003800000 */
[----:B------:R-:W-:Y:S01]  /*1a740*/  BPT.TRAP 0x1 ;  /* 0x000000040000795c */ /* 0x000fe20000300000 */
.L_x_1796:
[----:B------:R-:W-:Y:S05]  /*1a750*/  BSYNC B2 ;  /* 0x0000000000027941 */ /* 0x000fea0003800000 */
.L_x_1795:
[----:B------:R-:W-:Y:S01]  /*1a760*/  IMAD.MOV.U32 R13, RZ, RZ, RZ ;  /* 0x000000ffff0d7224 */ /* 0x000fe200078e00ff */
[----:B------:R-:W-:Y:S01]  /*1a770*/  UIADD3 UR4, UP0, UR40, 0x570, URZ ;  /* 0x0000057028047890 */ /* 0x000fe2000ff1e03f */
[----:B------:R-:W-:Y:S01]  /*1a780*/  IMAD R6, R4, 0x80, R0 ;  /* 0x0000008004067824 */ /* 0x000fe200078e0200 */
[----:B------:R-:W-:Y:S01]  /*1a790*/  PLOP3.LUT P0, PT, PT, PT, PT, 0x80, 0x0 ;  /* 0x000000000000781c */ /* 0x000fe20003f0f070 */
[----:B0-----:R-:W-:Y:S01]  /*1a7a0*/  IMAD R5, R27, 0x4000, R22 ;  /* 0x000040001b057824 */ /* 0x001fe200078e0216 */
[----:B------:R-:W-:Y:S01]  /*1a7b0*/  R2UR UR10, R13 ;  /* 0x000000000d0a72ca */ /* 0x000fe200000e0000 */
[----:B------:R-:W-:Y:S01]  /*1a7c0*/  VIADD R6, R6, 0xffffff80 ;  /* 0xffffff8006067836 */ /* 0x000fe20000000000 */
[----:B------:R-:W-:Y:S01]  /*1a7d0*/  IADD3 R11, R10, 0x16890, RZ ;  /* 0x000168900a0b7810 */ /* 0x000fe20007ffe0ff */
[----:B------:R-:W-:Y:S01]  /*1a7e0*/  VIADD R5, R5, 0xe400 ;  /* 0x0000e40005057836 */ /* 0x000fe20000000000 */
[----:B------:R-:W-:Y:S01]  /*1a7f0*/  UIADD3.X UR5, URZ, UR41, URZ, UP0, !UPT ;  /* 0x000000293f057290 */ /* 0x000fe200087fe43f */
[----:B-1----:R-:W-:Y:S01]  /*1a800*/  IMAD.SHL.U32 R12, R27, 0x2000, RZ ;  /* 0x000020001b0c7824 */ /* 0x002fe200078e00ff */
[----:B------:R-:W-:Y:S01]  /*1a810*/  UMOV UR6, 0x0 ;  /* 0x0000000000067882 */ /* 0x000fe20000000000 */
[----:B------:R-:W-:-:S09]  /*1a820*/  UMOV UR7, 0x12f00000 ;  /* 0x12f0000000077882 */ /* 0x000fd20000000000 */
.L_x_1797:
        /* <DEDUP_REMOVED lines=10> */
[----:B------:R-:W0:Y:S01]  /*1a8d0*/  SYNCS.PHASECHK.TRANS64.TRYWAIT P0, [R10+URZ+0x168c0], R7 ;  /* 0x0168c0070a0075a7 */ /* 0x000e22000800017f */
[----:B------:R-:W-:Y:S04]  /*1a8e0*/  BSSY B2, `(.L_x_1798) ;  /* 0x0000002000027945 */ /* 0x000fe80003800000 */
[----:B0-----:R-:W-:Y:S05]  /*1a8f0*/  @!P0 BRA `(.L_x_1799) ;  /* 0x00000070008c8947 */ /* 0x001fea0003800000 */
.L_x_1964:
[----:B------:R-:W-:Y:S05]  /*1a900*/  BSYNC B2 ;  /* 0x0000000000027941 */ /* 0x000fea0003800000 */
.L_x_1798:
[----:B------:R-:W-:Y:S01]  /*1a910*/  BSSY B2, `(.L_x_1800) ;  /* 0x000000b000027945 */ /* 0x000fe20003800000 */
[----:B------:R-:W-:Y:S02]  /*1a920*/  IMAD.MOV.U32 R14, RZ, RZ, 0x0 ;  /* 0x00000000ff0e7424 */ /* 0x000fe400078e00ff */
[----:B------:R-:W-:Y:S01]  /*1a930*/  IMAD.MOV.U32 R15, RZ, RZ, 0x12f00000 ;  /* 0x12f00000ff0f7424 */ /* 0x000fe200078e00ff */
[----:B------:R-:W-:Y:S06]  /*1a940*/  @P1 BRA `(.L_x_1801) ;  /* 0x00000000001c1947 */ /* 0x000fec0003800000 */
[----:B------:R-:W1:Y:S02]  /*1a950*/  S2R R5, SR_TID.X ;  /* 0x0000000000057919 */ /* 0x000e640000002100 */
[----:B-1----:R-:W-:Y:S01]  /*1a960*/  LOP3.LUT R11, R5, 0x1f, RZ, 0xc0, !PT ;  /* 0x0000001f050b7812 */ /* 0x002fe200078ec0ff */
[----:B------:R-:W-:-:S03]  /*1a970*/  IMAD.MOV.U32 R5, RZ, RZ, 0x4000 ;  /* 0x00004000ff057424 */ /* 0x000fc600078e00ff */
[----:B------:R-:W-:Y:S01]  /*1a980*/  ISETP.NE.AND P0, PT, R11, RZ, PT ;  /* 0x000000ff0b00720c */ /* 0x000fe20003f05270 */
[----:B------:R1:W-:-:S12]  /*1a990*/  SYNCS.ARRIVE.TRANS64 RZ, [R10+URZ+0x168b0], R5 ;  /* 0x0168b0050aff79a7 */ /* 0x0003d8000800003f */
[----:B-1----:R-:W-:Y:S05]  /*1a9a0*/  @!P0 BRA `(.L_x_1801) ;  /* 0x0000000000048947 */ /* 0x002fea0003800000 */
[----:B------:R-:W-:Y:S01]  /*1a9b0*/  BPT.TRAP 0x1 ;  /* 0x000000040000795c */ /* 0x000fe20000300000 */
.L_x_1801:
[----:B------:R-:W-:Y:S05]  /*1a9c0*/  BSYNC B2 ;  /* 0x0000000000027941 */ /* 0x000fea0003800000 */
.L_x_1800:
[----:B------:R-:W-:Y:S01]  /*1a9d0*/  R2UR UR10, R13 ;  /* 0x000000000d0a72ca */ /* 0x000fe200000e0000 */
[----:B------:R-:W-:Y:S01]  /*1a9e0*/  IMAD R12, R12, 0x2, R22 ;  /* 0x000000020c0c7824 */ /* 0x000fe200078e0216 */
[----:B------:R-:W-:Y:S01]  /*1a9f0*/  R2UR UR6, R14 ;  /* 0x000000000e0672ca */ /* 0x000fe200000e0000 */
[----:B------:R-:W-:Y:S01]  /*1aa00*/  UIADD3 UR4, UP0, UR40, 0x670, URZ ;  /* 0x0000067028047890 */ /* 0x000fe2000ff1e03f */
[----:B------:R-:W-:Y:S01]  /*1aa10*/  R2UR UR7, R15 ;  /* 0x000000000f0772ca */ /* 0x000fe200000e0000 */
[----:B0-2---:R-:W-:Y:S01]  /*1aa20*/  VIADD R10, R10, 0x168b0 ;  /* 0x000168b00a0a7836 */ /* 0x005fe20000000000 */
[----:B------:R-:W-:Y:S01]  /*1aa30*/  PLOP3.LUT P0, PT, PT, PT, PT, 0x80, 0x0 ;  /* 0x000000000000781c */ /* 0x000fe20003f0f070 */
[----:B------:R-:W-:Y:S01]  /*1aa40*/  VIADD R12, R12, 0x400 ;  /* 0x000004000c0c7836 */ /* 0x000fe20000000000 */
[----:B------:R-:W-:-:S12]  /*1aa50*/  UIADD3.X UR5, URZ, UR41, URZ, UP0, !UPT ;  /* 0x000000293f057290 */ /* 0x000fd800087fe43f */
.L_x_1802:
        /* <DEDUP_REMOVED lines=9> */
[----:B--2---:R-:W-:Y:S05]  /*1aaf0*/  @P0 BRA.U.ANY `(.L_x_1802) ;  /* 0xfffffffd00d80947 */ /* 0x004fea000393ffff */
.L_x_1792:
[----:B------:R-:W-:Y:S05]  /*1ab00*/  BSYNC B1 ;  /* 0x0000000000017941 */ /* 0x000fea0003800000 */
.L_x_1791:
[----:B------:R-:W2:Y:S01]  /*1ab10*/  LDL.LU R7, [R1] ;  /* 0x0000000001077983 */ /* 0x000ea20000300800 */
[----:B------:R-:W-:Y:S01]  /*1ab20*/  VIADD R27, R27, 0x1 ;  /* 0x000000011b1b7836 */ /* 0x000fe20000000000 */
[----:B------:R-:W-:Y:S02]  /*1ab30*/  IADD3 R4, R4, -0x2, RZ ;  /* 0xfffffffe04047810 */ /* 0x000fe40007ffe0ff */
[----:B------:R-:W-:Y:S02]  /*1ab40*/  PLOP3.LUT P0, PT, PT, PT, PT, 0x8, 0x0 ;  /* 0x000000000000781c */ /* 0x000fe40003f0e170 */
[----:B------:R-:W-:Y:S02]  /*1ab50*/  ISETP.NE.AND P1, PT, R27, 0x2, PT ;  /* 0x000000021b00780c */ /* 0x000fe40003f25270 */
[----:B------:R-:W-:Y:S02]  /*1ab60*/  ISETP.GE.AND P2, PT, R4, R3, PT ;  /* 0x000000030400720c */ /* 0x000fe40003f46270 */
[----:B0-----:R-:W-:-:S02]  /*1ab70*/  SEL R5, RZ, 0x1, P1 ;  /* 0x00000001ff057807 */ /* 0x001fc40000800000 */
[----:B------:R-:W-:Y:S02]  /*1ab80*/  SEL R27, R27, RZ, P1 ;  /* 0x000000ff1b1b7207 */ /* 0x000fe40000800000 */
[----:B--2---:R-:W-:-:S05]  /*1ab90*/  LOP3.LUT R7, R7, R5, RZ, 0x3c, !PT ;  /* 0x0000000507077212 */ /* 0x004fca00078e3cff */
[----:B------:R0:W-:Y:S02]  /*1aba0*/  STL [R1], R7 ;  /* 0x0000000701007387 */ /* 0x0001e40000100800 */
[----:B------:R-:W-:Y:S05]  /*1abb0*/  @!P2 BRA `(.L_x_1785) ;  /* 0x000000040064a947 */ /* 0x000fea0003800000 */
.L_x_1815:
[----:B------:R-:W-:Y:S05]  /*1abc0*/  YIELD ;  /* 0x0000000000007946 */ /* 0x000fea0003800000 */
[----:B------:R-:W-:Y:S04]  /*1abd0*/  BSSY B1, `(.L_x_1803) ;  /* 0x000004d000017945 */ /* 0x000fe80003800000 */
[----:B--2---:R-:W-:Y:S05]  /*1abe0*/  @!P6 BRA `(.L_x_1804) ;  /* 0x00000004002ce947 */ /* 0x004fea0003800000 */
[----:B------:R-:W2:Y:S01]  /*1abf0*/  LDL R6, [R1] ;  /* 0x0000000001067983 */ /* 0x000ea20000100800 */
[----:B------:R-:W0:Y:S02]  /*1ac00*/  S2R R5, SR_TID.X ;  /* 0x0000000000057919 */ /* 0x000e240000002100 */
[----:B0-----:R-:W-:Y:S01]  /*1ac10*/  LOP3.LUT R7, R5, 0x7f, RZ, 0xc0, !PT ;  /* 0x0000007f05077812 */ /* 0x001fe200078ec0ff */
[----:B------:R-:W-:Y:S01]  /*1ac20*/  IMAD R5, R27, 0x8, R22 ;  /* 0x000000081b057824 */ /* 0x000fe200078e0216 */
[----:B------:R-:W-:Y:S02]  /*1ac30*/  BSSY B2, `(.L_x_1805) ;  /* 0x0000005000027945 */ /* 0x000fe40003800000 */
[----:B------:R-:W-:Y:S02]  /*1ac40*/  ISETP.NE.AND P2, PT, R7, RZ, PT ;  /* 0x000000ff0700720c */ /* 0x000fe40003f45270 */
[----:B--2---:R-:W-:-:S04]  /*1ac50*/  SHF.L.U32 R6, R6, 0x1f, RZ ;  /* 0x0000001f06067819 */ /* 0x004fc800000006ff */
[----:B------:R-:W0:Y:S02]  /*1ac60*/  SYNCS.PHASECHK.TRANS64.TRYWAIT P1, [R5+URZ+0x168a0], R6 ;  /* 0x0168a006050075a7 */ /* 0x000e24000802017f */
[----:B0-----:R-:W-:Y:S05]  /*1ac70*/  @!P1 BRA `(.L_x_1806) ;  /* 0x0000006c00c09947 */ /* 0x001fea0003800000 */
.L_x_1965:
[----:B------:R-:W-:Y:S05]  /*1ac80*/  BSYNC B2 ;  /* 0x0000000000027941 */ /* 0x000fea0003800000 */
.L_x_1805:
[----:B------:R-:W-:Y:S04]  /*1ac90*/  BSSY B2, `(.L_x_1807) ;  /* 0x0000009000027945 */ /* 0x000fe80003800000 */
[----:B------:R-:W-:Y:S05]  /*1aca0*/  @P2 BRA `(.L_x_1808) ;  /* 0x00000000001c2947 */ /* 0x000fea0003800000 */
[----:B------:R-:W2:Y:S02]  /*1acb0*/  S2R R7, SR_TID.X ;  /* 0x0000000000077919 */ /* 0x000ea40000002100 */
[----:B--2---:R-:W-:Y:S01]  /*1acc0*/  LOP3.LUT R10, R7, 0x1f, RZ, 0xc0, !PT ;  /* 0x0000001f070a7812 */ /* 0x004fe200078ec0ff */
[----:B------:R-:W-:-:S03]  /*1acd0*/  IMAD.MOV.U32 R7, RZ, RZ, 0x4000 ;  /* 0x00004000ff077424 */ /* 0x000fc600078e00ff */
[----:B------:R-:W-:Y:S01]  /*1ace0*/  ISETP.NE.AND P1, PT, R10, RZ, PT ;  /* 0x000000ff0a00720c */ /* 0x000fe20003f25270 */
[----:B------:R2:W-:-:S12]  /*1acf0*/  SYNCS.ARRIVE.TRANS64 RZ, [R5+URZ+0x16890], R7 ;  /* 0x0168900705ff79a7 */ /* 0x0005d8000800003f */
[----:B--2---:R-:W-:Y:S05]  /*1ad00*/  @!P1 BRA `(.L_x_1808) ;  /* 0x0000000000049947 */ /* 0x004fea0003800000 */
[----:B------:R-:W-:Y:S01]  /*1ad10*/  BPT.TRAP 0x1 ;  /* 0x000000040000795c */ /* 0x000fe20000300000 */
.L_x_1808:
[----:B------:R-:W-:Y:S05]  /*1ad20*/  BSYNC B2 ;  /* 0x0000000000027941 */ /* 0x000fea0003800000 */
.L_x_1807:
[----:B------:R-:W-:Y:S01]  /*1ad30*/  IMAD.MOV.U32 R13, RZ, RZ, RZ ;  /* 0x000000ffff0d7224 */ /* 0x000fe200078e00ff */
[----:B------:R-:W-:Y:S01]  /*1ad40*/  UIADD3 UR4, UP0, UR40, 0x570, URZ ;  /* 0x0000057028047890 */ /* 0x000fe2000ff1e03f */
[----:B------:R-:W-:Y:S01]  /*1ad50*/  IMAD R7, R27, 0x4000, R22 ;  /* 0x000040001b077824 */ /* 0x000fe200078e0216 */
[----:B------:R-:W-:Y:S01]  /*1ad60*/  PLOP3.LUT P1, PT, PT, PT, PT, 0x80, 0x0 ;  /* 0x000000000000781c */ /* 0x000fe20003f2f070 */
[----:B------:R-:W-:Y:S01]  /*1ad70*/  IMAD R10, R4, 0x80, R0 ;  /* 0x00000080040a7824 */ /* 0x000fe200078e0200 */
[----:B------:R-:W-:Y:S01]  /*1ad80*/  R2UR UR10, R13 ;  /* 0x000000000d0a72ca */ /* 0x000fe200000e0000 */
[----:B------:R-:W-:Y:S01]  /*1ad90*/  VIADD R11, R5, 0x16890 ;  /* 0x00016890050b7836 */ /* 0x000fe20000000000 */
[----:B------:R-:W-:Y:S01]  /*1ada0*/  UIADD3.X UR5, URZ, UR41, URZ, UP0, !UPT ;  /* 0x000000293f057290 */ /* 0x000fe200087fe43f */
[----:B-1----:R-:W-:Y:S01]  /*1adb0*/  VIADD R12, R7, 0xe400 ;  /* 0x0000e400070c7836 */ /* 0x002fe20000000000 */
[----:B------:R-:W-:Y:S01]  /*1adc0*/  UMOV UR6, 0x0 ;  /* 0x0000000000067882 */ /* 0x000fe20000000000 */
[----:B------:R-:W-:-:S10]  /*1add0*/  UMOV UR7, 0x12f00000 ;  /* 0x12f0000000077882 */ /* 0x000fd40000000000 */
.L_x_1809:
        /* <DEDUP_REMOVED lines=13> */
.L_x_1966:
[----:B------:R-:W-:Y:S05]  /*1aeb0*/  BSYNC B2 ;  /* 0x0000000000027941 */ /* 0x000fea0003800000 */
.L_x_1810:
[----:B------:R-:W-:Y:S01]  /*1aec0*/  BSSY B2, `(.L_x_1812) ;  /* 0x000000b000027945 */ /* 0x000fe20003800000 */
[----:B------:R-:W-:Y:S01]  /*1aed0*/  MOV R14, 0x0 ;  /* 0x00000000000e7802 */ /* 0x000fe20000000f00 */
[----:B------:R-:W-:Y:S02]  /*1aee0*/  IMAD.MOV.U32 R15, RZ, RZ, 0x12f00000 ;  /* 0x12f00000ff0f7424 */ /* 0x000fe400078e00ff */
[----:B------:R-:W-:Y:S05]  /*1aef0*/  @P2 BRA `(.L_x_1813) ;  /* 0x00000000001c2947 */ /* 0x000fea0003800000 */
[----:B------:R-:W2:Y:S01]  /*1af00*/  S2R R11, SR_TID.X ;  /* 0x00000000000b7919 */ /* 0x000ea20000002100 */
[----:B01----:R-:W-:-:S04]  /*1af10*/  IMAD.MOV.U32 R6, RZ, RZ, 0x4000 ;  /* 0x00004000ff067424 */ /* 0x003fc800078e00ff */
[----:B------:R3:W-:Y:S01]  /*1af20*/  SYNCS.ARRIVE.TRANS64 RZ, [R5+URZ+0x168b0], R6 ;  /* 0x0168b00605ff79a7 */ /* 0x0007e2000800003f */
[----:B--2---:R-:W-:-:S04]  /*1af30*/  LOP3.LUT R11, R11, 0x1f, RZ, 0xc0, !PT ;  /* 0x0000001f0b0b7812 */ /* 0x004fc800078ec0ff */
[----:B------:R-:W-:-:S13]  /*1af40*/  ISETP.NE.AND P1, PT, R11, RZ, PT ;  /* 0x000000ff0b00720c */ /* 0x000fda0003f25270 */
[----:B---3--:R-:W-:Y:S05]  /*1af50*/  @!P1 BRA `(.L_x_1813) ;  /* 0x0000000000049947 */ /* 0x008fea0003800000 */
[----:B------:R-:W-:Y:S01]  /*1af60*/  BPT.TRAP 0x1 ;  /* 0x000000040000795c */ /* 0x000fe20000300000 */
.L_x_1813:
[----:B------:R-:W-:Y:S05]  /*1af70*/  BSYNC B2 ;  /* 0x0000000000027941 */ /* 0x000fea0003800000 */
.L_x_1812:
[----:B------:R-:W-:Y:S01]  /*1af80*/  R2UR UR10, R13 ;  /* 0x000000000d0a72ca */ /* 0x000fe200000e0000 */
[----:B------:R-:W-:Y:S01]  /*1af90*/  UIADD3 UR4, UP0, UR40, 0x670, URZ ;  /* 0x0000067028047890 */ /* 0x000fe2000ff1e03f */
[----:B------:R-:W-:Y:S01]  /*1afa0*/  R2UR UR6, R14 ;  /* 0x000000000e0672ca */ /* 0x000fe200000e0000 */
[----:B------:R-:W-:Y:S01]  /*1afb0*/  VIADD R7, R7, 0x400 ;  /* 0x0000040007077836 */ /* 0x000fe20000000000 */
[----:B------:R-:W-:Y:S01]  /*1afc0*/  R2UR UR7, R15 ;  /* 0x000000000f0772ca */ /* 0x000fe200000e0000 */
[----:B01----:R-:W-:Y:S01]  /*1afd0*/  VIADD R5, R5, 0x168b0 ;  /* 0x000168b005057836 */ /* 0x003fe20000000000 */
[----:B------:R-:W-:Y:S01]  /*1afe0*/  PLOP3.LUT P1, PT, PT, PT, PT, 0x80, 0x0 ;  /* 0x000000000000781c */ /* 0x000fe20003f2f070 */
[----:B------:R-:W-:-:S12]  /*1aff0*/  UIADD3.X UR5, URZ, UR41, URZ, UP0, !UPT ;  /* 0x000000293f057290 */ /* 0x000fd800087fe43f */
.L_x_1814:
        /* <DEDUP_REMOVED lines=10> */
.L_x_1804:
[----:B------:R-:W-:Y:S05]  /*1b0a0*/  BSYNC B1 ;  /* 0x0000000000017941 */ /* 0x000fea0003800000 */
.L_x_1803:
[----:B------:R-:W2:Y:S01]  /*1b0b0*/  LDL.LU R6, [R1] ;  /* 0x0000000001067983 */ /* 0x000ea20000300800 */
[----:B------:R-:W-:Y:S01]  /*1b0c0*/  VIADD R27, R27, 0x1 ;  /* 0x000000011b1b7836 */ /* 0x000fe20000000000 */
[C---:B------:R-:W-:Y:S01]  /*1b0d0*/  ISETP.GT.AND P2, PT, R4.reuse, R3, PT ;  /* 0x000000030400720c */ /* 0x040fe20003f44270 */
[----:B------:R-:W-:-:S03]  /*1b0e0*/  VIADD R4, R4, 0xffffffff ;  /* 0xffffffff04047836 */ /* 0x000fc60000000000 */
[----:B------:R-:W-:-:S04]  /*1b0f0*/  ISETP.NE.AND P1, PT, R27, 0x2, PT ;  /* 0x000000021b00780c */ /* 0x000fc80003f25270 */
[----:B------:R-:W-:Y:S02]  /*1b100*/  SEL R5, RZ, 0x1, P1 ;  /* 0x00000001ff057807 */ /* 0x000fe40000800000 */
[----:B------:R-:W-:Y:S02]  /*1b110*/  SEL R27, R27, RZ, P1 ;  /* 0x000000ff1b1b7207 */ /* 0x000fe40000800000 */
[----:B--2---:R-:W-:-:S05]  /*1b120*/  LOP3.LUT R6, R6, R5, RZ, 0x3c, !PT ;  /* 0x0000000506067212 */ /* 0x004fca00078e3cff */
[----:B------:R2:W-:Y:S01]  /*1b130*/  STL [R1], R6 ;  /* 0x0000000601007387 */ /* 0x0005e20000100800 */
[----:B------:R-:W-:Y:S05]  /*1b140*/  @P2 BRA `(.L_x_1815) ;  /* 0xfffffff8009c2947 */ /* 0x000fea000383ffff */
.L_x_1785:
[----:B------:R-:W-:Y:S05]  /*1b150*/  BSYNC B0 ;  /* 0x0000000000007941 */ /* 0x000fea0003800000 */
.L_x_1784:
[----:B------:R-:W3:Y:S01]  /*1b160*/  LDC R0, c[0x0][0x448] ;  /* 0x00011200ff007b82 */ /* 0x000ee20000000800 */
[----:B------:R-:W-:Y:S01]  /*1b170*/  VIADD R2, R28, 0xbf ;  /* 0x000000bf1c027836 */ /* 0x000fe20000000000 */
[----:B------:R-:W-:Y:S06]  /*1b180*/  @!P0 WARPSYNC.ALL ;  /* 0x0000000000008948 */ /* 0x000fec0003800000 */
[----:B------:R-:W-:Y:S01]  /*1b190*/  @!P0 BAR.SYNC.DEFER_BLOCKING 0xc, 0x200 ;  /* 0x0308000000008b1d */ /* 0x000fe20000010000 */
[----:B---3--:R-:W-:-:S13]  /*1b1a0*/  ISETP.NE.AND P1, PT, R0, 0x1, PT ;  /* 0x000000010000780c */ /* 0x008fda0003f25270 */
[----:B------:R-:W3:Y:S08]  /*1b1b0*/  @P1 LDC R3, c[0x0][0x44c] ;  /* 0x00011300ff031b82 */ /* 0x000ef00000000800 */
[----:B------:R-:W4:Y:S01]  /*1b1c0*/  @P1 LDC R0, c[0x0][0x450] ;  /* 0x00011400ff001b82 */ /* 0x000f220000000800 */
[----:B---3--:R-:W-:-:S05]  /*1b1d0*/  @P1 IMAD.HI.U32 R3, R2, R3, RZ ;  /* 0x0000000302031227 */ /* 0x008fca00078e00ff */
[----:B----4-:R-:W-:-:S04]  /*1b1e0*/  @P1 SHF.R.U32.HI R2, RZ, R0, R3 ;  /* 0x00000000ff021219 */ /* 0x010fc80000011603 */
[----:B------:R-:W-:Y:S02]  /*1b1f0*/  IADD3 R8, R8, R2, RZ ;  /* 0x0000000208087210 */ /* 0x000fe40007ffe0ff */
[----:B------:R-:W3:Y:S02]  /*1b200*/  LDC.64 R2, c[0x0][0x9e0] ;  /* 0x00027800ff027b82 */ /* 0x000ee40000000a00 */
[----:B---3--:R-:W-:Y:S01]  /*1b210*/  ISETP.GE.AND P2, PT, R3, 0x1, PT ;  /* 0x000000010300780c */ /* 0x008fe20003f46270 */
[----:B------:R-:W-:-:S12]  /*1b220*/  IMAD.IADD R2, R8, 0x1, R2 ;  /* 0x0000000108027824 */ /* 0x000fd800078e0202 */
[----:B------:R-:W-:Y:S05]  /*1b230*/  @!P2 BRA `(.L_x_1816) ;  /* 0x000000000048a947 */ /* 0x000fea0003800000 */
[C---:B------:R-:W-:Y:S01]  /*1b240*/  ISETP.GT.AND P0, PT, R8.reuse, RZ, PT ;  /* 0x000000ff0800720c */ /* 0x040fe20003f04270 */
[----:B------:R-:W-:Y:S01]  /*1b250*/  BSSY B0, `(.L_x_1817) ;  /* 0x000000e000007945 */ /* 0x000fe20003800000 */
[----:B------:R-:W-:-:S11]  /*1b260*/  VIADD R0, R8, 0xffffffff ;  /* 0xffffffff08007836 */ /* 0x000fd60000000000 */
[----:B------:R-:W-:Y:S05]  /*1b270*/  @P0 BRA `(.L_x_1818) ;  /* 0x00000000001c0947 */ /* 0x000fea0003800000 */
[----:B------:R-:W-:Y:S01]  /*1b280*/  ISETP.NE.AND P0, PT, R3, 0x1, PT ;  /* 0x000000010300780c */ /* 0x000fe20003f05270 */
[----:B------:R-:W-:-:S12]  /*1b290*/  IMAD.MOV R0, RZ, RZ, -R8 ;  /* 0x000000ffff007224 */ /* 0x000fd800078e0a08 */
[----:B------:R-:W3:Y:S02]  /*1b2a0*/  @P0 LDC.64 R4, c[0x0][0x9e8] ;  /* 0x00027a00ff040b82 */ /* 0x000ee40000000a00 */
[----:B---3--:R-:W-:-:S05]  /*1b2b0*/  @P0 IMAD.HI.U32 R4, R0, R4, RZ ;  /* 0x0000000400040227 */ /* 0x008fca00078e00ff */
[----:B------:R-:W-:-:S04]  /*1b2c0*/  @P0 SHF.R.U32.HI R0, RZ, R5, R4 ;  /* 0x00000005ff000219 */ /* 0x000fc80000011604 */
[----:B------:R-:W-:Y:S01]  /*1b2d0*/  LOP3.LUT R0, RZ, R0, RZ, 0x33, !PT ;  /* 0x00000000ff007212 */ /* 0x000fe200078e33ff */
[----:B------:R-:W-:Y:S06]  /*1b2e0*/  BRA `(.L_x_1819) ;  /* 0x0000000000107947 */ /* 0x000fec0003800000 */
.L_x_1818:
[----:B------:R-:W-:-:S13]  /*1b2f0*/  ISETP.NE.AND P0, PT, R3, 0x1, PT ;  /* 0x000000010300780c */ /* 0x000fda0003f05270 */
[----:B------:R-:W3:Y:S02]  /*1b300*/  @P0 LDC.64 R4, c[0x0][0x9e8] ;  /* 0x00027a00ff040b82 */ /* 0x000ee40000000a00 */
[----:B---3--:R-:W-:-:S05]  /*1b310*/  @P0 IMAD.HI.U32 R4, R0, R4, RZ ;  /* 0x0000000400040227 */ /* 0x008fca00078e00ff */
[----:B------:R-:W-:-:S07]  /*1b320*/  @P0 SHF.R.U32.HI R0, RZ, R5, R4 ;  /* 0x00000005ff000219 */ /* 0x000fce0000011604 */
.L_x_1819:
[----:B------:R-:W-:Y:S05]  /*1b330*/  BSYNC B0 ;  /* 0x0000000000007941 */ /* 0x000fea0003800000 */
.L_x_1817:
[----:B------:R-:W-:-:S05]  /*1b340*/  IMAD R5, R0, R3, R3 ;  /* 0x0000000300057224 */ /* 0x000fca00078e0203 */
[----:B------:R-:W-:-:S07]  /*1b350*/  VIMNMX R2, R2, R5, PT ;  /* 0x0000000502027248 */ /* 0x000fce0003fe0100 */
.L_x_1816:
[----:B------:R-:W-:Y:S01]  /*1b360*/  VIADD R2, R2, 0x7f ;  /* 0x0000007f02027836 */ /* 0x000fe20000000000 */
[----:B------:R-:W-:Y:S01]  /*1b370*/  ULDC UR4, c[0x0][0x9dc] ;  /* 0x0002770000047ab9 */ /* 0x000fe20000000800 */
[----:B------:R-:W-:-:S03]  /*1b380*/  IMAD.MOV.U32 R4, RZ, RZ, R28 ;  /* 0x000000ffff047224 */ /* 0x000fc600078e001c */
[----:B------:R-:W-:-:S04]  /*1b390*/  SHF.R.S32.HI R5, RZ, 0x1f, R2 ;  /* 0x0000001fff057819 */ /* 0x000fc80000011402 */
[----:B------:R-:W-:-:S04]  /*1b3a0*/  LEA.HI R5, R5, R2, RZ, 0x7 ;  /* 0x0000000205057211 */ /* 0x000fc800078f38ff */
[----:B------:R-:W-:Y:S02]  /*1b3b0*/  SHF.R.S32.HI R0, RZ, 0x7, R5 ;  /* 0x00000007ff007819 */ /* 0x000fe40000011405 */
[----:B------:R-:W3:Y:S02]  /*1b3c0*/  @P1 LDC R5, c[0x0][0x44c] ;  /* 0x00011300ff051b82 */ /* 0x000ee40000000800 */
[----:B------:R-:W-:-:S05]  /*1b3d0*/  VIMNMX R26, R17, R0, PT ;  /* 0x00000000111a7248 */ /* 0x000fca0003fe0100 */
[----:B------:R4:W-:Y:S01]  /*1b3e0*/  STL [R1+0x40], R26 ;  /* 0x0000401a01007387 */ /* 0x0009e20000100800 */
[----:B------:R-:W5:Y:S01]  /*1b3f0*/  @P1 LDC R0, c[0x0][0x450] ;  /* 0x00011400ff001b82 */ /* 0x000f620000000800 */
[----:B---3--:R-:W-:-:S05]  /*1b400*/  @P1 IMAD.HI.U32 R2, R28, R5, RZ ;  /* 0x000000051c021227 */ /* 0x008fca00078e00ff */
[----:B-----5:R-:W-:-:S05]  /*1b410*/  @P1 SHF.R.U32.HI R4, RZ, R0, R2 ;  /* 0x00000000ff041219 */ /* 0x020fca0000011602 */
[----:B------:R-:W-:-:S04]  /*1b420*/  IMAD.IADD R2, R9, 0x1, R4 ;  /* 0x0000000109027824 */ /* 0x000fc800078e0204 */
[----:B------:R-:W-:Y:S01]  /*1b430*/  VIADD R0, R2, -UR4 ;  /* 0x8000000402007c36 */ /* 0x000fe20008000000 */
[----:B----4-:R-:W-:Y:S06]  /*1b440*/  @!P2 BRA `(.L_x_1820) ;  /* 0x000000000044a947 */ /* 0x010fec0003800000 */
[----:B------:R-:W-:Y:S01]  /*1b450*/  ISETP.GT.AND P0, PT, R2, -0x1, PT ;  /* 0xffffffff0200780c */ /* 0x000fe20003f04270 */
[----:B------:R-:W-:-:S12]  /*1b460*/  BSSY B0, `(.L_x_1821) ;  /* 0x000000d000007945 */ /* 0x000fd80003800000 */
[----:B------:R-:W-:Y:S05]  /*1b470*/  @P0 BRA `(.L_x_1822) ;  /* 0x00000000001c0947 */ /* 0x000fea0003800000 */
[----:B------:R-:W-:Y:S02]  /*1b480*/  ISETP.NE.AND P0, PT, R3, 0x1, PT ;  /* 0x000000010300780c */ /* 0x000fe40003f05270 */
[----:B------:R-:W-:-:S11]  /*1b490*/  LOP3.LUT R2, RZ, R2, RZ, 0x33, !PT ;  /* 0x00000002ff027212 */ /* 0x000fd600078e33ff */
[----:B------:R-:W3:Y:S02]  /*1b4a0*/  @P0 LDC.64 R4, c[0x0][0x9e8] ;  /* 0x00027a00ff040b82 */ /* 0x000ee40000000a00 */
[----:B---3--:R-:W-:-:S05]  /*1b4b0*/  @P0 IMAD.HI.U32 R4, R2, R4, RZ ;  /* 0x0000000402040227 */ /* 0x008fca00078e00ff */
[----:B------:R-:W-:-:S04]  /*1b4c0*/  @P0 SHF.R.U32.HI R2, RZ, R5, R4 ;  /* 0x00000005ff020219 */ /* 0x000fc80000011604 */
[----:B------:R-:W-:Y:S01]  /*1b4d0*/  LOP3.LUT R2, RZ, R2, RZ, 0x33, !PT ;  /* 0x00000002ff027212 */ /* 0x000fe200078e33ff */
[----:B------:R-:W-:Y:S06]  /*1b4e0*/  BRA `(.L_x_1823) ;  /* 0x0000000000107947 */ /* 0x000fec0003800000 */
.L_x_1822:
[----:B------:R-:W-:-:S13]  /*1b4f0*/  ISETP.NE.AND P0, PT, R3, 0x1, PT ;  /* 0x000000010300780c */ /* 0x000fda0003f05270 */
[----:B------:R-:W3:Y:S02]  /*1b500*/  @P0 LDC.64 R4, c[0x0][0x9e8] ;  /* 0x00027a00ff040b82 */ /* 0x000ee40000000a00 */
[----:B---3--:R-:W-:-:S05]  /*1b510*/  @P0 IMAD.HI.U32 R4, R2, R4, RZ ;  /* 0x0000000402040227 */ /* 0x008fca00078e00ff */
[----:B------:R-:W-:-:S07]  /*1b520*/  @P0 SHF.R.U32.HI R2, RZ, R5, R4 ;  /* 0x00000005ff020219 */ /* 0x000fce0000011604 */
.L_x_1823:
[----:B------:R-:W-:Y:S05]  /*1b530*/  BSYNC B0 ;  /* 0x0000000000007941 */ /* 0x000fea0003800000 */
.L_x_1821:
[----:B------:R-:W-:-:S05]  /*1b540*/  IMAD R3, R2, R3, RZ ;  /* 0x0000000302037224 */ /* 0x000fca00078e02ff */
[----:B------:R-:W-:-:S07]  /*1b550*/  VIMNMX R0, R0, R3, !PT ;  /* 0x0000000300007248 */ /* 0x000fce0007fe0100 */
.L_x_1820:
[----:B------:R-:W-:Y:S01]  /*1b560*/  SHF.R.S32.HI R3, RZ, 0x1f, R0 ;  /* 0x0000001fff037819 */ /* 0x000fe20000011400 */
[----:B------:R-:W-:Y:S03]  /*1b570*/  BSSY B7, `(.L_x_1824) ;  /* 0x00003a9000077945 */ /* 0x000fe60003800000 */
[----:B------:R-:W-:-:S04]  /*1b580*/  LEA.HI R3, R3, R0, RZ, 0x7 ;  /* 0x0000000003037211 */ /* 0x000fc800078f38ff */
[----:B------:R-:W-:-:S04]  /*1b590*/  SHF.R.S32.HI R3, RZ, 0x7, R3 ;  /* 0x00000007ff037819 */ /* 0x000fc80000011403 */
[----:B------:R-:W-:-:S04]  /*1b5a0*/  VIMNMX R2, RZ, R3, !PT ;  /* 0x00000003ff027248 */ /* 0x000fc80007fe0100 */
[----:B------:R-:W-:Y:S01]  /*1b5b0*/  ISETP.GT.AND P0, PT, R26, R2, PT ;  /* 0x000000021a00720c */ /* 0x000fe20003f04270 */
[----:B------:R3:W-:-:S12]  /*1b5c0*/  STL [R1+0x1c], R2 ;  /* 0x00001c0201007387 */ /* 0x0007d80000100800 */
[----:B---3--:R-:W-:Y:S05]  /*1b5d0*/  @P0 BRA `(.L_x_1825) ;  /* 0x0000000000440947 */ /* 0x008fea0003800000 */
[----:B------:R-:W3:Y:S02]  /*1b5e0*/  S2R R2, SR_TID.X ;  /* 0x0000000000027919 */ /* 0x000ee40000002100 */
[----:B---3--:R-:W-:-:S04]  /*1b5f0*/  LOP3.LUT R2, R2, 0x7f, RZ, 0xc0, !PT ;  /* 0x0000007f02027812 */ /* 0x008fc800078ec0ff */
[----:B------:R-:W-:-:S13]  /*1b600*/  ISETP.NE.AND P0, PT, R2, RZ, PT ;  /* 0x000000ff0200720c */ /* 0x000fda0003f05270 */
[----:B------:R-:W-:Y:S05]  /*1b610*/  @P0 BRA `(.L_x_1826) ;  /* 0x0000003800780947 */ /* 0x000fea0003800000 */
[----:B------:R-:W3:Y:S01]  /*1b620*/  S2R R5, SR_LANEID ;  /* 0x0000000000057919 */ /* 0x000ee20000000000 */
[----:B------:R-:W-:Y:S01]  /*1b630*/  VOTEU.ANY UR4, UPT, PT ;  /* 0x0000000000047886 */ /* 0x000fe200038e0100 */
[----:B------:R-:W4:Y:S01]  /*1b640*/  LDC.64 R2, c[0x0][0xc60] ;  /* 0x00031800ff027b82 */ /* 0x000f220000000a00 */
[----:B------:R-:W3:Y:S02]  /*1b650*/  FLO.U32 R0, UR4 ;  /* 0x0000000400007d00 */ /* 0x000ee400080e0000 */
[----:B---3--:R-:W-:-:S06]  /*1b660*/  ISETP.EQ.U32.AND P0, PT, R0, R5, PT ;  /* 0x000000050000720c */ /* 0x008fcc0003f02070 */
[----:B------:R-:W4:Y:S07]  /*1b670*/  POPC R5, UR4 ;  /* 0x0000000400057d09 */ /* 0x000f2e0008000000 */
[----:B----4-:R-:W3:Y:S01]  /*1b680*/  @P0 ATOMG.E.ADD.STRONG.GPU PT, R3, desc[UR42][R2.64], R5 ;  /* 0x00000005020309a8 */ /* 0x010ee200081ee1ea */
[----:B------:R-:W4:Y:S02]  /*1b690*/  S2R R4, SR_LTMASK ;  /* 0x0000000000047919 */ /* 0x000f240000003900 */
[----:B----4-:R-:W-:-:S04]  /*1b6a0*/  LOP3.LUT R4, R4, UR4, RZ, 0xc0, !PT ;  /* 0x0000000404047c12 */ /* 0x010fc8000f8ec0ff */
[----:B0-----:R-:W0:Y:S01]  /*1b6b0*/  POPC R7, R4 ;  /* 0x0000000400077309 */ /* 0x001e220000000000 */
[----:B---3--:R-:W0:Y:S02]  /*1b6c0*/  SHFL.IDX PT, R0, R3, R0, 0x1f ;  /* 0x00001f0003007589 */ /* 0x008e2400000e0000 */
[----:B0-----:R-:W-:Y:S01]  /*1b6d0*/  IADD3 R16, R0, UR36, R7 ;  /* 0x0000002400107c10 */ /* 0x001fe2000fffe007 */
[----:B------:R-:W-:Y:S06]  /*1b6e0*/  BRA `(.L_x_1826) ;  /* 0x0000003800447947 */ /* 0x000fec0003800000 */
.L_x_1825:
        /* <DEDUP_REMOVED lines=9> */
[----:B-1----:R-:W-:Y:S01]  /*1b780*/  MOV R12, 0x1 ;  /* 0x00000001000c7802 */ /* 0x002fe20000000f00 */
[----:B------:R-:W1:Y:S01]  /*1b790*/  LDC.64 R2, c[0x4][R2] ;  /* 0x0100000002027b82 */ /* 0x000e620000000a00 */
[----:B------:R-:W-:Y:S02]  /*1b7a0*/  IMAD.U32 R5, RZ, RZ, UR7 ;  /* 0x00000007ff057e24 */ /* 0x000fe4000f8e00ff */
[----:B--2---:R-:W-:Y:S02]  /*1b7b0*/  IMAD.U32 R6, RZ, RZ, UR8 ;  /* 0x00000008ff067e24 */ /* 0x004fe4000f8e00ff */
[----:B0-----:R-:W-:-:S02]  /*1b7c0*/  IMAD.U32 R7, RZ, RZ, UR9 ;  /* 0x00000009ff077e24 */ /* 0x001fc4000f8e00ff */
[----:B------:R-:W-:Y:S02]  /*1b7d0*/  IMAD.U32 R10, RZ, RZ, UR4 ;  /* 0x00000004ff0a7e24 */ /* 0x000fe4000f8e00ff */
[----:B------:R-:W-:Y:S02]  /*1b7e0*/  IMAD.U32 R11, RZ, RZ, UR5 ;  /* 0x00000005ff0b7e24 */ /* 0x000fe4000f8e00ff */
[----:B------:R-:W-:Y:S02]  /*1b7f0*/  IMAD.MOV.U32 R8, RZ, RZ, 0x70 ;  /* 0x00000070ff087424 */ /* 0x000fe400078e00ff */
[----:B------:R-:W-:-:S07]  /*1b800*/  IMAD.MOV.U32 R13, RZ, RZ, RZ ;  /* 0x000000ffff0d7224 */ /* 0x000fce00078e00ff */
[----:B------:R-:W-:-:S07]  /*1b810*/  LEPC R20, `(.L_x_1828) ;  /* 0x000000001014794e */ /* 0x000fce0000000000 */
[----:B-1----:R-:W-:Y:S05]  /*1b820*/  CALL.ABS.NOINC R2 ;  /* 0x0000000002007343 */ /* 0x002fea0003c00000 */
.L_x_1828:
[----:B------:R-:W-:Y:S05]  /*1b830*/  BSYNC B6 ;  /* 0x0000000000067941 */ /* 0x000fea0003800000 */
.L_x_1827:
        /* <DEDUP_REMOVED lines=8> */
[----:B------:R3:W4:Y:S01]  /*1b8c0*/  LDC.64 R2, c[0x4][R17] ;  /* 0x0100000011027b82 */ /* 0x0007220000000a00 */
[----:B------:R-:W-:Y:S01]  /*1b8d0*/  IMAD.U32 R4, RZ, RZ, UR6 ;  /* 0x00000006ff047e24 */ /* 0x000fe2000f8e00ff */
[----:B------:R-:W-:Y:S01]  /*1b8e0*/  MOV R11, UR5 ;  /* 0x00000005000b7c02 */ /* 0x000fe20008000f00 */
[----:B------:R-:W-:Y:S02]  /*1b8f0*/  IMAD.U32 R5, RZ, RZ, UR7 ;  /* 0x00000007ff057e24 */ /* 0x000fe4000f8e00ff */
[----:B--2---:R-:W-:Y:S02]  /*1b900*/  IMAD.U32 R6, RZ, RZ, UR8 ;  /* 0x00000008ff067e24 */ /* 0x004fe4000f8e00ff */
[----:B0-----:R-:W-:-:S02]  /*1b910*/  IMAD.U32 R7, RZ, RZ, UR9 ;  /* 0x00000009ff077e24 */ /* 0x001fc4000f8e00ff */
[----:B------:R-:W-:Y:S02]  /*1b920*/  IMAD.U32 R10, RZ, RZ, UR4 ;  /* 0x00000004ff0a7e24 */ /* 0x000fe4000f8e00ff */
[----:B------:R-:W-:Y:S02]  /*1b930*/  IMAD.MOV.U32 R8, RZ, RZ, 0x70 ;  /* 0x00000070ff087424 */ /* 0x000fe400078e00ff */
[----:B-1----:R-:W-:Y:S02]  /*1b940*/  IMAD.MOV.U32 R12, RZ, RZ, 0x1 ;  /* 0x00000001ff0c7424 */ /* 0x002fe400078e00ff */
[----:B---3--:R-:W-:-:S07]  /*1b950*/  IMAD.MOV.U32 R13, RZ, RZ, RZ ;  /* 0x000000ffff0d7224 */ /* 0x008fce00078e00ff */
[----:B------:R-:W-:-:S07]  /*1b960*/  LEPC R20, `(.L_x_1831) ;  /* 0x000000001014794e */ /* 0x000fce0000000000 */
[----:B----4-:R-:W-:Y:S05]  /*1b970*/  CALL.ABS.NOINC R2 ;  /* 0x0000000002007343 */ /* 0x010fea0003c00000 */
.L_x_1831:
[----:B------:R0:W1:Y:S01]  /*1b980*/  LDC.64 R2, c[0x4][R17] ;  /* 0x0100000011027b82 */ /* 0x0000620000000a00 */
[----:B------:R-:W-:Y:S01]  /*1b990*/  ULDC.64 UR4, c[0x4][0x88] ;  /* 0x0100220000047ab9 */ /* 0x000fe20000000a00 */
[----:B------:R-:W-:Y:S01]  /*1b9a0*/  ULDC.64 UR6, c[0x4][0x90] ;  /* 0x0100240000067ab9 */ /* 0x000fe20000000a00 */
[----:B------:R-:W-:Y:S01]  /*1b9b0*/  ULDC.64 UR8, c[0x4][0x18] ;  /* 0x0100060000087ab9 */ /* 0x000fe20000000a00 */
[----:B------:R-:W-:Y:S01]  /*1b9c0*/  IMAD.U32 R4, RZ, RZ, UR4 ;  /* 0x00000004ff047e24 */ /* 0x000fe2000f8e00ff */
[----:B------:R-:W-:Y:S01]  /*1b9d0*/  MOV R10, UR8 ;  /* 0x00000008000a7c02 */ /* 0x000fe20008000f00 */
        /* <DEDUP_REMOVED lines=9> */
.L_x_1830:
[----:B------:R-:W-:Y:S05]  /*1ba70*/  BSYNC B6 ;  /* 0x0000000000067941 */ /* 0x000fea0003800000 */
.L_x_1829:
[----:B------:R-:W-:Y:S01]  /*1ba80*/  ULDC.64 UR4, c[0x0][0x9f8] ;  /* 0x00027e0000047ab9 */ /* 0x000fe20000000a00 */
[----:B------:R-:W3:Y:S01]  /*1ba90*/  LDL R20, [R1+0x18] ;  /* 0x0000180001147983 */ /* 0x000ee20000100800 */
[----:B------:R-:W-:-:S03]  /*1baa0*/  ISETP.NE.U32.AND P0, PT, RZ, UR4, PT ;  /* 0x00000004ff007c0c */ /* 0x000fc6000bf05070 */
[----:B------:R-:W4:Y:S01]  /*1bab0*/  LDL R17, [R1+0x20] ;  /* 0x0000200001117983 */ /* 0x000f220000100800 */
[----:B------:R-:W-:Y:S01]  /*1bac0*/  ISETP.NE.AND.EX P0, PT, RZ, UR5, PT, P0 ;  /* 0x00000005ff007c0c */ /* 0x000fe2000bf05300 */
[----:B------:R-:W-:Y:S01]  /*1bad0*/  IMAD.MOV.U32 R9, RZ, RZ, R19 ;  /* 0x000000ffff097224 */ /* 0x000fe200078e0013 */
[----:B0-----:R-:W0:Y:S01]  /*1bae0*/  LDC R7, c[0x0][0x430] ;  /* 0x00010c00ff077b82 */ /* 0x001e220000000800 */
[----:B------:R-:W1:Y:S10]  /*1baf0*/  S2R R21, SR_TID.X ;  /* 0x0000000000157919 */ /* 0x000e740000002100 */
[----:B------:R-:W2:Y:S02]  /*1bb00*/  @P0 LDC.64 R2, c[0x0][0x9f8] ;  /* 0x00027e00ff020b82 */ /* 0x000ea40000000a00 */
[----:B--2---:R-:W-:-:S05]  /*1bb10*/  @P0 IMAD.WIDE R2, R19, 0x4, R2 ;  /* 0x0000000413020825 */ /* 0x004fca00078e0202 */
[----:B------:R2:W2:Y:S01]  /*1bb20*/  @P0 LDG.E R9, desc[UR42][R2.64] ;  /* 0x0000002a02090981 */ /* 0x0004a2000c1e1900 */
[----:B0-----:R-:W-:Y:S01]  /*1bb30*/  ISETP.NE.AND P1, PT, R7, 0x1, PT ;  /* 0x000000010700780c */ /* 0x001fe20003f25270 */
[----:B------:R-:W-:Y:S01]  /*1bb40*/  VIADD R26, R26, 0xffffffff ;  /* 0xffffffff1a1a7836 */ /* 0x000fe20000000000 */
[----:B-1----:R-:W-:Y:S01]  /*1bb50*/  LOP3.LUT R21, R21, 0x7f, RZ, 0xc0, !PT ;  /* 0x0000007f15157812 */ /* 0x002fe200078ec0ff */
[----:B------:R-:W0:Y:S03]  /*1bb60*/  S2R R24, SR_TID.X ;  /* 0x0000000000187919 */ /* 0x000e260000002100 */
[----:B------:R-:W-:Y:S02]  /*1bb70*/  SHF.R.U32.HI R21, RZ, 0x3, R21 ;  /* 0x00000003ff157819 */ /* 0x000fe40000011615 */
[----:B------:R-:W-:-:S05]  /*1bb80*/  SHF.L.U32 R8, R26, 0x7, RZ ;  /* 0x000000071a087819 */ /* 0x000fca00000006ff */
[----:B------:R-:W1:Y:S08]  /*1bb90*/  @P1 LDC R6, c[0x0][0x434] ;  /* 0x00010d00ff061b82 */ /* 0x000e700000000800 */
[----:B------:R-:W2:Y:S01]  /*1bba0*/  @P1 LDC R0, c[0x0][0x438] ;  /* 0x00010e00ff001b82 */ /* 0x000ea20000000800 */
[----:B0-----:R-:W-:-:S05]  /*1bbb0*/  IMAD.SHL.U32 R24, R24, 0x10, RZ ;  /* 0x0000001018187824 */ /* 0x001fca00078e00ff */
[----:B------:R-:W-:-:S04]  /*1bbc0*/  LOP3.LUT R24, R24, 0x70, RZ, 0xc0, !PT ;  /* 0x0000007018187812 */ /* 0x000fc800078ec0ff */
[----:B------:R-:W-:-:S04]  /*1bbd0*/  LOP3.LUT R5, R8, R21, R24, 0xfe, !PT ;  /* 0x0000001508057212 */ /* 0x000fc800078efe18 */
[C---:B---3--:R-:W-:Y:S01]  /*1bbe0*/  ISETP.GE.AND P0, PT, R5.reuse, R20, PT ;  /* 0x000000140500720c */ /* 0x048fe20003f06270 */
[----:B----4-:R-:W-:-:S04]  /*1bbf0*/  IMAD.IADD R5, R5, 0x1, R17 ;  /* 0x0000000105057824 */ /* 0x010fc800078e0211 */
[----:B-1----:R-:W-:-:S04]  /*1bc00*/  @P1 IMAD.HI.U32 R6, R5, R6, RZ ;  /* 0x0000000605061227 */ /* 0x002fc800078e00ff */
[----:B------:R-:W-:-:S04]  /*1bc10*/  IMAD.MOV.U32 R4, RZ, RZ, R5 ;  /* 0x000000ffff047224 */ /* 0x000fc800078e0005 */
[----:B--2---:R-:W0:Y:S01]  /*1bc20*/  @!P0 LDC.64 R2, c[0x0][0x428] ;  /* 0x00010a00ff028b82 */ /* 0x004e220000000a00 */
[----:B------:R-:W-:-:S05]  /*1bc30*/  @P1 SHF.R.U32.HI R4, RZ, R0, R6 ;  /* 0x00000000ff041219 */ /* 0x000fca0000011606 */
[----:B------:R-:W-:-:S04]  /*1bc40*/  IMAD.MOV R0, RZ, RZ, -R4 ;  /* 0x000000ffff007224 */ /* 0x000fc800078e0a04 */
[----:B------:R-:W-:Y:S01]  /*1bc50*/  IMAD R0, R7, R0, R5 ;  /* 0x0000000007007224 */ /* 0x000fe200078e0205 */
[--C-:B------:R-:W-:Y:S02]  /*1bc60*/  @!P0 SHF.R.S32.HI R5, RZ, 0x1f, R4.reuse ;  /* 0x0000001fff058819 */ /* 0x100fe40000011404 */
[----:B------:R-:W-:Y:S01]  /*1bc70*/  SHF.R.S32.HI R10, RZ, 0x1f, R9 ;  /* 0x0000001fff0a7819 */ /* 0x000fe20000011409 */
[CC--:B0-----:R-:W-:Y:S01]  /*1bc80*/  @!P0 IMAD.WIDE.U32 R4, R9.reuse, R2.reuse, R4 ;  /* 0x0000000209048225 */ /* 0x0c1fe200078e0004 */
[----:B------:R0:W-:Y:S03]  /*1bc90*/  STL [R1+0x10], R9 ;  /* 0x0000100901007387 */ /* 0x0001e60000100800 */
[----:B------:R-:W-:Y:S01]  /*1bca0*/  @!P0 IMAD R6, R10, R2, RZ ;  /* 0x000000020a068224 */ /* 0x000fe200078e02ff */
[----:B------:R1:W-:Y:S03]  /*1bcb0*/  STL [R1+0x24], R10 ;  /* 0x0000240a01007387 */ /* 0x0003e60000100800 */
[----:B------:R-:W-:-:S02]  /*1bcc0*/  @!P0 IMAD R6, R9, R3, R6 ;  /* 0x0000000309068224 */ /* 0x000fc400078e0206 */
[----:B------:R-:W2:Y:S02]  /*1bcd0*/  @!P0 LDC.64 R2, c[0x0][0x418] ;  /* 0x00010600ff028b82 */ /* 0x000ea40000000a00 */
[----:B------:R-:W-:Y:S01]  /*1bce0*/  @!P0 IMAD.IADD R5, R5, 0x1, R6 ;  /* 0x0000000105058824 */ /* 0x000fe200078e0206 */
[----:B--2---:R-:W-:Y:S01]  /*1bcf0*/  @!P0 LEA R6, P1, R4, R2, 0x2 ;  /* 0x0000000204068211 */ /* 0x004fe200078210ff */
[----:B------:R-:W-:-:S03]  /*1bd00*/  IMAD.MOV.U32 R2, RZ, RZ, RZ ;  /* 0x000000ffff027224 */ /* 0x000fc600078e00ff */
[----:B------:R-:W-:-:S05]  /*1bd10*/  @!P0 LEA.HI.X R7, R4, R3, R5, 0x2, P1 ;  /* 0x0000000304078211 */ /* 0x000fca00008f1405 */
[----:B------:R1:W5:Y:S01]  /*1bd20*/  @!P0 LDG.E R2, desc[UR42][R6.64] ;  /* 0x0000002a06028981 */ /* 0x000362000c1e1900 */
[----:B0-----:R-:W-:Y:S01]  /*1bd30*/  IMAD.U32 R9, RZ, RZ, UR38 ;  /* 0x00000026ff097e24 */ /* 0x001fe2000f8e00ff */
[----:B------:R-:W-:Y:S01]  /*1bd40*/  UMOV UR4, 0xffffffff ;  /* 0xffffffff00047882 */ /* 0x000fe20000000000 */
[----:B------:R-:W-:-:S03]  /*1bd50*/  LOP3.LUT R23, R23, 0xfffffffd, RZ, 0xc0, !PT ;  /* 0xfffffffd17177812 */ /* 0x000fc600078ec0ff */
[----:B------:R-:W-:-:S13]  /*1bd60*/  ISETP.NE.AND P2, PT, R9, 0x3, PT ;  /* 0x000000030900780c */ /* 0x000fda0003f45270 */
[----:B------:R-:W-:Y:S01]  /*1bd70*/  @P2 LOP3.LUT R23, R23, 0x2, RZ, 0xfc, !PT ;  /* 0x0000000217172812 */ /* 0x000fe200078efcff */
[----:B-1----:R-:W-:Y:S06]  /*1bd80*/  BRA.DIV UR4, `(.L_x_1832) ;  /* 0x0000005e04a47947 */ /* 0x002fec000b800000 */
.L_x_1969:
[----:B------:R-:W-:-:S05]  /*1bd90*/  SHF.R.S32.HI R9, RZ, 0x1f, R18 ;  /* 0x0000001fff097819 */ /* 0x000fca0000011412 */
[----:B------:R0:W-:Y:S01]  /*1bda0*/  STL [R1+0xc], R9 ;  /* 0x00000c0901007387 */ /* 0x0001e20000100800 */
[----:B------:R-:W-:Y:S05]  /*1bdb0*/  @!P2 BRA `(.L_x_1833) ;  /* 0x000000000004a947 */ /* 0x000fea0003800000 */
[----:B------:R-:W-:Y:S01]  /*1bdc0*/  BPT.TRAP 0x1 ;  /* 0x000000040000795c */ /* 0x000fe20000300000 */
.L_x_1833:
        /* <DEDUP_REMOVED lines=12> */
[----:B------:R-:W-:-:S04]  /*1be90*/  ULDC.64 UR4, c[0x0][0x330] ;  /* 0x0000cc0000047ab9 */ /* 0x000fc80000000a00 */
[----:B------:R-:W-:Y:S01]  /*1bea0*/  IADD3 R5, R5, R3, RZ ;  /* 0x0000000305057210 */ /* 0x000fe20007ffe0ff */
[----:B------:R-:W-:Y:S02]  /*1beb0*/  IMAD R3, R9, UR4, RZ ;  /* 0x0000000409037c24 */ /* 0x000fe4000f8e02ff */
[----:B------:R-:W-:-:S04]  /*1bec0*/  IMAD.WIDE.U32 R4, R18, UR4, R4 ;  /* 0x0000000412047c25 */ /* 0x000fc8000f8e0004 */
[----:B------:R-:W-:Y:S01]  /*1bed0*/  IMAD R3, R18, UR5, R3 ;  /* 0x0000000512037c24 */ /* 0x000fe2000f8e0203 */
[----:B------:R-:W-:Y:S02]  /*1bee0*/  ULDC.64 UR4, c[0x0][0x318] ;  /* 0x0000c60000047ab9 */ /* 0x000fe40000000a00 */
[----:B------:R-:W-:Y:S01]  /*1bef0*/  LEA R17, P0, R4, UR4, 0x1 ;  /* 0x0000000404117c11 */ /* 0x000fe2000f8008ff */
[----:B------:R-:W-:Y:S02]  /*1bf00*/  IMAD.IADD R24, R5, 0x1, R3 ;  /* 0x0000000105187824 */ /* 0x000fe400078e0203 */
[----:B------:R-:W-:-:S03]  /*1bf10*/  IMAD R3, R25, 0x8, R22 ;  /* 0x0000000819037824 */ /* 0x000fc600078e0216 */
[----:B------:R-:W-:Y:S02]  /*1bf20*/  LEA.HI.X R24, R4, UR5, R24, 0x1, P0 ;  /* 0x0000000504187c11 */ /* 0x000fe400080f0c18 */
[----:B------:R-:W-:-:S04]  /*1bf30*/  SHF.L.U32 R4, R29, 0x1f, RZ ;  /* 0x0000001f1d047819 */ /* 0x000fc800000006ff */
[----:B------:R-:W1:Y:S02]  /*1bf40*/  SYNCS.PHASECHK.TRANS64.TRYWAIT P0, [R3+URZ+0x16840], R4 ;  /* 0x01684004030075a7 */ /* 0x000e64000800017f */
[----:B-1----:R-:W-:Y:S05]  /*1bf50*/  @!P0 BRA `(.L_x_1835) ;  /* 0x0000005c00648947 */ /* 0x002fea0003800000 */
.L_x_1970:
[----:B------:R-:W-:Y:S05]  /*1bf60*/  BSYNC B0 ;  /* 0x0000000000007941 */ /* 0x000fea0003800000 */
.L_x_1834:
[----:B0-----:R-:W2:Y:S01]  /*1bf70*/  LDL R9, [R1+0xc] ;  /* 0x00000c0001097983 */ /* 0x001ea20000100800 */
[----:B------:R-:W-:-:S03]  /*1bf80*/  ULDC.64 UR4, c[0x0][0x300] ;  /* 0x0000c00000047ab9 */ /* 0x000fc60000000a00 */
[----:B------:R-:W3:Y:S01]  /*1bf90*/  LDL R13, [R1+0x18] ;  /* 0x00001800010d7983 */ /* 0x000ee20000100800 */
[----:B------:R-:W-:Y:S01]  /*1bfa0*/  IMAD R6, R6, UR4, RZ ;  /* 0x0000000406067c24 */ /* 0x000fe2000f8e02ff */
[----:B------:R-:W-:Y:S01]  /*1bfb0*/  LOP3.LUT R23, R23, 0xfffffffe, RZ, 0xc0, !PT ;  /* 0xfffffffe17177812 */ /* 0x000fe200078ec0ff */
[C---:B-1----:R-:W-:Y:S01]  /*1bfc0*/  IMAD.WIDE.U32 R4, R0.reuse, UR4, RZ ;  /* 0x0000000400047c25 */ /* 0x042fe2000f8e00ff */
[----:B------:R-:W0:Y:S03]  /*1bfd0*/  S2R R12, SR_TID.X ;  /* 0x00000000000c7919 */ /* 0x000e260000002100 */
[----:B------:R-:W-:Y:S01]  /*1bfe0*/  IMAD R6, R0, UR5, R6 ;  /* 0x0000000500067c24 */ /* 0x000fe2000f8e0206 */
[----:B------:R-:W-:Y:S02]  /*1bff0*/  ULDC.64 UR4, c[0x0][0x310] ;  /* 0x0000c40000047ab9 */ /* 0x000fe40000000a00 */
[----:B------:R-:W-:-:S02]  /*1c000*/  IMAD R7, R7, UR4, RZ ;  /* 0x0000000407077c24 */ /* 0x000fc4000f8e02ff */
        /* <DEDUP_REMOVED lines=11> */
[----:B------:R-:W-:Y:S01]  /*1c0c0*/  IMAD.IADD R2, R5, 0x1, R2 ;  /* 0x0000000105027824 */ /* 0x000fe200078e0202 */
[----:B------:R-:W-:-:S04]  /*1c0d0*/  ULDC UR4, c[0x0][0x2f4] ;  /* 0x0000bd0000047ab9 */ /* 0x000fc80000000800 */
[----:B------:R-:W-:Y:S02]  /*1c0e0*/  LEA.HI.X R2, R4, UR5, R2, 0x1, P0 ;  /* 0x0000000504027c11 */ /* 0x000fe400080f0c02 */
[----:B-1----:R-:W-:Y:S01]  /*1c0f0*/  LOP3.LUT R10, R9, 0x7f, RZ, 0xc0, !PT ;  /* 0x0000007f090a7812 */ /* 0x002fe200078ec0ff */
[----:B0-----:R-:W-:-:S03]  /*1c100*/  IMAD.SHL.U32 R9, R12, 0x8, RZ ;  /* 0x000000080c097824 */ /* 0x001fc600078e00ff */
[----:B------:R-:W-:Y:S02]  /*1c110*/  SHF.R.U32.HI R11, RZ, 0x3, R10 ;  /* 0x00000003ff0b7819 */ /* 0x000fe4000001160a */
[----:B------:R-:W-:Y:S02]  /*1c120*/  LOP3.LUT R9, R9, 0x38, RZ, 0xc0, !PT ;  /* 0x0000003809097812 */ /* 0x000fe400078ec0ff */
[----:B---3--:R-:W-:Y:S01]  /*1c130*/  IADD3 R4, -R11, R13, -R8 ;  /* 0x0000000d0b047210 */ /* 0x008fe20007ffe908 */
[----:B------:R-:W-:Y:S01]  /*1c140*/  IMAD.SHL.U32 R11, R10, 0x8, RZ ;  /* 0x000000080a0b7824 */ /* 0x000fe200078e00ff */
[----:B------:R-:W-:Y:S02]  /*1c150*/  SHF.L.U32 R10, R12, 0x3, RZ ;  /* 0x000000030c0a7819 */ /* 0x000fe400000006ff */
[----:B------:R-:W-:Y:S01]  /*1c160*/  ISETP.GE.AND P2, PT, R9, UR4, PT ;  /* 0x0000000409007c0c */ /* 0x000fe2000bf46270 */
[----:B------:R-:W-:Y:S01]  /*1c170*/  UMOV UR4, 0xffffffff ;  /* 0xffffffff00047882 */ /* 0x000fe20000000000 */
[----:B------:R-:W-:-:S02]  /*1c180*/  LOP3.LUT R10, R10, 0x1f8, RZ, 0xc0, !PT ;  /* 0x000001f80a0a7812 */ /* 0x000fc400078ec0ff */
[----:B------:R-:W-:Y:S02]  /*1c190*/  ISETP.GE.AND P0, PT, R4, 0x1, PT ;  /* 0x000000010400780c */ /* 0x000fe40003f06270 */
[----:B------:R-:W-:-:S04]  /*1c1a0*/  LOP3.LUT R10, R10, 0x38, R12, 0x78, !PT ;  /* 0x000000380a0a7812 */ /* 0x000fc800078e780c */
[----:B------:R-:W-:-:S03]  /*1c1b0*/  LOP3.LUT R10, R10, 0x200, R11, 0xf8, !PT ;  /* 0x000002000a0a7812 */ /* 0x000fc600078ef80b */
[----:B------:R-:W-:Y:S02]  /*1c1c0*/  @P2 LOP3.LUT R23, R23, 0x1, RZ, 0xfc, !PT ;  /* 0x0000000117172812 */ /* 0x000fe400078efcff */
[----:B------:R-:W-:Y:S01]  /*1c1d0*/  IMAD R5, R25, 0x2000, R10 ;  /* 0x0000200019057824 */ /* 0x000fe200078e020a */
[----:B------:R-:W-:Y:S06]  /*1c1e0*/  BRA.DIV UR4, `(.L_x_1836) ;  /* 0x0000005a04d47947 */ /* 0x000fec000b800000 */
[----:B------:R-:W0:Y:S01]  /*1c1f0*/  SHFL.IDX PT, R7, R0, RZ, 0x181f ;  /* 0x00181fff00077589 */ /* 0x000e2200000e0000 */
[----:B------:R-:W-:-:S03]  /*1c200*/  @P0 IMAD R8, R5, 0x2, R22 ;  /* 0x0000000205080824 */ /* 0x000fc600078e0216 */
[----:B------:R-:W1:Y:S01]  /*1c210*/  SHFL.IDX PT, R6, R2, RZ, 0x181f ;  /* 0x00181fff02067589 */ /* 0x000e6200000e0000 */
[----:B0-----:R-:W-:-:S05]  /*1c220*/  @P0 LEA R7, P1, R9, R7, 0x1 ;  /* 0x0000000709070211 */ /* 0x001fca00078208ff */
[----:B-1----:R-:W-:-:S05]  /*1c230*/  @P0 IMAD.X R6, RZ, RZ, R6, P1 ;  /* 0x000000ffff060224 */ /* 0x002fca00008e0606 */
[----:B------:R-:W-:-:S04]  /*1c240*/  @P0 LOP3.LUT R7, R7, R6, RZ, 0x3c, !PT ;  /* 0x0000000607070212 */ /* 0x000fc800078e3cff */
[----:B------:R-:W-:-:S04]  /*1c250*/  @P0 LOP3.LUT R6, R7, R6, RZ, 0x3c, !PT ;  /* 0x0000000607060212 */ /* 0x000fc800078e3cff */
[----:B------:R-:W-:-:S05]  /*1c260*/  @P0 LOP3.LUT R7, R7, R6, RZ, 0x3c, !PT ;  /* 0x0000000607070212 */ /* 0x000fca00078e3cff */
[----:B------:R-:W-:Y:S01]  /*1c270*/  @!PT LDS RZ, [RZ] ;  /* 0x00000000fffff984 */ /* 0x000fe20000000800 */
        /* <DEDUP_REMOVED lines=63> */
.L_x_1988:
[----:B------:R-:W-:-:S13]  /*1c670*/  ISETP.GE.AND P0, PT, R4, 0x71, PT ;  /* 0x000000710400780c */ /* 0x000fda0003f06270 */
[----:B0-----:R-:W-:Y:S01]  /*1c680*/  @P0 LEA R6, P1, R9, R0, 0x1 ;  /* 0x0000000009060211 */ /* 0x001fe200078208ff */
[----:B------:R-:W-:-:S03]  /*1c690*/  @P0 IMAD R5, R5, 0x2, R22 ;  /* 0x0000000205050824 */ /* 0x000fc600078e0216 */
[----:B------:R-:W-:-:S05]  /*1c6a0*/  @P0 IADD3.X R7, RZ, R2, RZ, P1, !PT ;  /* 0x00000002ff070210 */ /* 0x000fca0000ffe4ff */
[----:B------:R-:W-:Y:S01]  /*1c6b0*/  @!PT LDS RZ, [RZ] ;  /* 0x00000000fffff984 */ /* 0x000fe20000000800 */
[----:B------:R-:W-:Y:S01]  /*1c6c0*/  @!PT LDS RZ, [RZ] ;  /* 0x00000000fffff984 */ /* 0x000fe20000000800 */
[----:B------:R-:W-:Y:S01]  /*1c6d0*/  @!PT LDS RZ, [RZ] ;  /* 0x00000000fffff984 */ /* 0x000fe20000000800 */
[----:B------:R0:W-:Y:S01]  /*1c6e0*/  @P0 LDGSTS.E.BYPASS.LTC128B.128 [R5+0x11c00], desc[UR42][R6.64], !P2 ;  /* 0x11c0000006050fae */ /* 0x0001e2000d101d6a */
[----:B------:R-:W-:Y:S01]  /*1c6f0*/  PLOP3.LUT P0, PT, PT, PT, PT, 0x80, 0x0 ;  /* 0x000000000000781c */ /* 0x000fe20003f0f070 */
[----:B------:R-:W-:-:S12]  /*1c700*/  NOP ;  /* 0x0000000000007918 */ /* 0x000fd80000000000 */
.L_x_1837:
        /* <DEDUP_REMOVED lines=11> */
.L_x_1838:
[----:B------:R1:W5:Y:S01]  /*1c7c0*/  LDL.LU R4, [R1+0x2c] ;  /* 0x00002c0001047983 */ /* 0x0003620000300800 */
[----:B------:R1:W-:Y:S02]  /*1c7d0*/  SYNCS.ARRIVE.TRANS64.A1T0 RZ, [R3+URZ+0x16830], RZ ;  /* 0x016830ff03ff79a7 */ /* 0x0003e4000810003f */
[----:B------:R-:W-:Y:S05]  /*1c7e0*/  WARPSYNC.ALL ;  /* 0x0000000000007948 */ /* 0x000fea0003800000 */
[----:B------:R-:W-:Y:S01]  /*1c7f0*/  ULDC.64 UR4, c[0x0][0x298] ;  /* 0x0000a60000047ab9 */ /* 0x000fe20000000a00 */
[----:B------:R-:W-:Y:S01]  /*1c800*/  VIADD R0, R22, 0x8400 ;  /* 0x0000840016007836 */ /* 0x000fe20000000000 */
[----:B------:R-:W-:Y:S01]  /*1c810*/  ULDC.64 UR6, c[0x0][0xa00] ;  /* 0x0002800000067ab9 */ /* 0x000fe20000000a00 */
[----:B------:R-:W-:Y:S01]  /*1c820*/  BSSY B6, `(.L_x_1839) ;  /* 0x0000022000067945 */ /* 0x000fe20003800000 */
[----:B------:R-:W-:Y:S01]  /*1c830*/  BAR.SYNC.DEFER_BLOCKING 0x8, 0x200 ;  /* 0x0208000000007b1d */ /* 0x000fe20000010000 */
[----:B------:R-:W-:-:S02]  /*1c840*/  ISETP.NE.U32.AND P0, PT, RZ, UR6, PT ;  /* 0x00000006ff007c0c */ /* 0x000fc4000bf05070 */
[----:B------:R-:W-:Y:S02]  /*1c850*/  LOP3.LUT P1, RZ, R0, 0x3ff, RZ, 0xc0, !PT ;  /* 0x000003ff00ff7812 */ /* 0x000fe4000782c0ff */
[----:B------:R-:W-:Y:S02]  /*1c860*/  ISETP.NE.AND.EX P0, PT, RZ, UR7, PT, P0 ;  /* 0x00000007ff007c0c */ /* 0x000fe4000bf05300 */
[----:B-----5:R-:W-:-:S05]  /*1c870*/  SHF.R.S32.HI R2, RZ, 0x1f, R4 ;  /* 0x0000001fff027819 */ /* 0x020fca0000011404 */
[----:B------:R-:W-:-:S04]  /*1c880*/  IMAD R2, R2, UR4, RZ ;  /* 0x0000000402027c24 */ /* 0x000fc8000f8e02ff */
[C---:B------:R-:W-:Y:S01]  /*1c890*/  IMAD R0, R4.reuse, UR5, R2 ;  /* 0x0000000504007c24 */ /* 0x040fe2000f8e0202 */
[----:B------:R-:W-:Y:S01]  /*1c8a0*/  SHF.R.S32.HI R2, RZ, 0x1f, R19 ;  /* 0x0000001fff027819 */ /* 0x000fe20000011413 */
[----:B0-----:R-:W-:-:S03]  /*1c8b0*/  IMAD.WIDE.U32 R4, R4, UR4, RZ ;  /* 0x0000000404047c25 */ /* 0x001fc6000f8e00ff */
[----:B------:R-:W-:Y:S01]  /*1c8c0*/  SEL R2, R2, RZ, !P0 ;  /* 0x000000ff02027207 */ /* 0x000fe20004000000 */
[----:B-1----:R-:W-:Y:S01]  /*1c8d0*/  IMAD.IADD R3, R5, 0x1, R0 ;  /* 0x0000000105037824 */ /* 0x002fe200078e0200 */
[----:B------:R-:W-:Y:S01]  /*1c8e0*/  SEL R0, R19, RZ, !P0 ;  /* 0x000000ff13007207 */ /* 0x000fe20004000000 */
[----:B------:R0:W-:Y:S04]  /*1c8f0*/  STL.64 [R1+0x30], R4 ;  /* 0x0000300401007387 */ /* 0x0001e80000100a00 */
[----:B------:R0:W-:Y:S04]  /*1c900*/  STL [R1+0x38], R3 ;  /* 0x0000380301007387 */ /* 0x0001e80000100800 */
[----:B------:R0:W-:Y:S04]  /*1c910*/  STL [R1+0x2c], R0 ;  /* 0x00002c0001007387 */ /* 0x0001e80000100800 */
        /* <DEDUP_REMOVED lines=9> */
[----:B------:R-:W-:Y:S02]  /*1c9b0*/  IMAD.U32 R5, RZ, RZ, UR5 ;  /* 0x00000005ff057e24 */ /* 0x000fe4000f8e00ff */
[----:B------:R-:W-:Y:S02]  /*1c9c0*/  IMAD.U32 R6, RZ, RZ, UR6 ;  /* 0x00000006ff067e24 */ /* 0x000fe4000f8e00ff */
[----:B------:R-:W-:-:S02]  /*1c9d0*/  IMAD.U32 R10, RZ, RZ, UR8 ;  /* 0x00000008ff0a7e24 */ /* 0x000fc4000f8e00ff */
[----:B------:R-:W-:Y:S02]  /*1c9e0*/  IMAD.U32 R11, RZ, RZ, UR9 ;  /* 0x00000009ff0b7e24 */ /* 0x000fe4000f8e00ff */
[----:B------:R-:W-:Y:S02]  /*1c9f0*/  IMAD.MOV.U32 R8, RZ, RZ, 0x70 ;  /* 0x00000070ff087424 */ /* 0x000fe400078e00ff */
[----:B------:R-:W-:Y:S02]  /*1ca00*/  IMAD.MOV.U32 R12, RZ, RZ, 0x1 ;  /* 0x00000001ff0c7424 */ /* 0x000fe400078e00ff */
[----:B------:R-:W-:-:S07]  /*1ca10*/  IMAD.MOV.U32 R13, RZ, RZ, RZ ;  /* 0x000000ffff0d7224 */ /* 0x000fce00078e00ff */
[----:B------:R-:W-:-:S07]  /*1ca20*/  LEPC R20, `(.L_x_1840) ;  /* 0x000000001014794e */ /* 0x000fce0000000000 */
[----:B0-----:R-:W-:Y:S05]  /*1ca30*/  CALL.ABS.NOINC R2 ;  /* 0x0000000002007343 */ /* 0x001fea0003c00000 */
.L_x_1840:
[----:B------:R-:W-:Y:S05]  /*1ca40*/  BSYNC B6 ;  /* 0x0000000000067941 */ /* 0x000fea0003800000 */
.L_x_1839:
[----:B------:R-:W2:Y:S01]  /*1ca50*/  LDL.LU R21, [R1+0x38] ;  /* 0x0000380001157983 */ /* 0x000ea20000300800 */
[----:B------:R-:W-:Y:S01]  /*1ca60*/  ULDC.64 UR4, c[0x0][0x2d8] ;  /* 0x0000b60000047ab9 */ /* 0x000fe20000000a00 */
[----:B------:R-:W1:Y:S01]  /*1ca70*/  LDC R10, c[0x0][0x448] ;  /* 0x00011200ff0a7b82 */ /* 0x000e620000000800 */
[----:B------:R-:W-:Y:S01]  /*1ca80*/  ULDC.64 UR6, c[0x0][0x2c8] ;  /* 0x0000b20000067ab9 */ /* 0x000fe20000000a00 */
[----:B0-----:R-:W2:Y:S01]  /*1ca90*/  LDL.LU.64 R2, [R1+0x30] ;  /* 0x0000300001027983 */ /* 0x001ea20000300a00 */
[----:B------:R-:W-:-:S03]  /*1caa0*/  ULDC.64 UR8, c[0x0][0x280] ;  /* 0x0000a00000087ab9 */ /* 0x000fc60000000a00 */
[----:B------:R-:W3:Y:S04]  /*1cab0*/  LDL R20, [R1+0xc] ;  /* 0x00000c0001147983 */ /* 0x000ee80000100800 */
[----:B------:R-:W4:Y:S04]  /*1cac0*/  LDL.LU R6, [R1+0x3c] ;  /* 0x00003c0001067983 */ /* 0x000f280000300800 */
[----:B------:R-:W4:Y:S01]  /*1cad0*/  LDL.LU R5, [R1+0x2c] ;  /* 0x00002c0001057983 */ /* 0x000f220000300800 */
[----:B-1----:R-:W-:-:S13]  /*1cae0*/  ISETP.NE.AND P1, PT, R10, 0x1, PT ;  /* 0x000000010a00780c */ /* 0x002fda0003f25270 */
[----:B------:R-:W0:Y:S08]  /*1caf0*/  @P1 LDC R7, c[0x0][0x44c] ;  /* 0x00011300ff071b82 */ /* 0x000e300000000800 */
[----:B------:R-:W1:Y:S01]  /*1cb00*/  @P1 LDC R8, c[0x0][0x450] ;  /* 0x00011400ff081b82 */ /* 0x000e620000000800 */
[----:B--2---:R-:W-:Y:S02]  /*1cb10*/  IMAD.MOV.U32 R3, RZ, RZ, R21 ;  /* 0x000000ffff037224 */ /* 0x004fe400078e0015 */
        /* <DEDUP_REMOVED lines=10> */
[----:B------:R-:W-:Y:S01]  /*1cbc0*/  ULDC.64 UR4, c[0x0][0x2d0] ;  /* 0x0000b40000047ab9 */ /* 0x000fe20000000a00 */
[----:B------:R-:W-:Y:S02]  /*1cbd0*/  IMAD.MOV.U32 R4, RZ, RZ, R2 ;  /* 0x000000ffff047224 */ /* 0x000fe400078e0002 */
[----:B------:R-:W-:Y:S01]  /*1cbe0*/  IMAD.IADD R5, R3, 0x1, R0 ;  /* 0x0000000103057824 */ /* 0x000fe200078e0200 */
[----:B--2---:R-:W-:Y:S02]  /*1cbf0*/  SHF.L.U32 R21, R21, 0x4, RZ ;  /* 0x0000000415157819 */ /* 0x004fe400000006ff */
[----:B---3--:R-:W-:Y:S02]  /*1cc00*/  LOP3.LUT R20, R20, 0x7f, RZ, 0xc0, !PT ;  /* 0x0000007f14147812 */ /* 0x008fe400078ec0ff */
[----:B------:R-:W-:Y:S02]  /*1cc10*/  LOP3.LUT R21, R21, 0x70, RZ, 0xc0, !PT ;  /* 0x0000007015157812 */ /* 0x000fe400078ec0ff */
[----:B------:R-:W-:-:S04]  /*1cc20*/  SHF.R.U32.HI R20, RZ, 0x3, R20 ;  /* 0x00000003ff147819 */ /* 0x000fc80000011614 */
[----:B------:R-:W-:-:S05]  /*1cc30*/  LOP3.LUT R20, R20, R21, RZ, 0xfc, !PT ;  /* 0x0000001514147212 */ /* 0x000fca00078efcff */
[----:B------:R-:W-:Y:S02]  /*1cc40*/  IMAD.IADD R6, R20, 0x1, R28 ;  /* 0x0000000114067824 */ /* 0x000fe400078e021c */
[----:B------:R2:W5:Y:S02]  /*1cc50*/  LDL R20, [R1+0x28] ;  /* 0x0000280001147983 */ /* 0x0005640000100800 */
[----:B0-----:R-:W-:Y:S01]  /*1cc60*/  @P1 IMAD.HI.U32 R0, R6, R7, RZ ;  /* 0x0000000706001227 */ /* 0x001fe200078e00ff */
[----:B------:R-:W0:Y:S03]  /*1cc70*/  S2R R11, SR_TID.X ;  /* 0x00000000000b7919 */ /* 0x000e260000002100 */
[----:B------:R-:W-:Y:S01]  /*1cc80*/  IMAD.MOV.U32 R2, RZ, RZ, R6 ;  /* 0x000000ffff027224 */ /* 0x000fe200078e0006 */
[----:B-1----:R-:W-:-:S04]  /*1cc90*/  @P1 SHF.R.U32.HI R2, RZ, R8, R0 ;  /* 0x00000008ff021219 */ /* 0x002fc80000011600 */
[--C-:B------:R-:W-:Y:S01]  /*1cca0*/  SHF.R.S32.HI R0, RZ, 0x1f, R2.reuse ;  /* 0x0000001fff007819 */ /* 0x100fe20000011402 */
[----:B------:R-:W-:-:S04]  /*1ccb0*/  IMAD.MOV R7, RZ, RZ, -R2 ;  /* 0x000000ffff077224 */ /* 0x000fc800078e0a02 */
[----:B------:R-:W-:-:S04]  /*1ccc0*/  IMAD R0, R0, UR4, RZ ;  /* 0x0000000400007c24 */ /* 0x000fc8000f8e02ff */
[C---:B------:R-:W-:Y:S02]  /*1ccd0*/  IMAD R0, R2.reuse, UR5, R0 ;  /* 0x0000000502007c24 */ /* 0x040fe4000f8e0200 */
[----:B------:R-:W-:-:S04]  /*1cce0*/  IMAD.WIDE.U32 R2, R2, UR4, R4 ;  /* 0x0000000402027c25 */ /* 0x000fc8000f8e0004 */
[----:B------:R-:W-:Y:S02]  /*1ccf0*/  IMAD.IADD R3, R3, 0x1, R0 ;  /* 0x0000000103037824 */ /* 0x000fe400078e0200 */
[----:B------:R-:W-:-:S04]  /*1cd00*/  IMAD R0, R10, R7, R6 ;  /* 0x000000070a007224 */ /* 0x000fc800078e0206 */
[----:B------:R-:W-:Y:S01]  /*1cd10*/  IMAD.WIDE.U32 R8, R0, UR6, R2 ;  /* 0x0000000600087c25 */ /* 0x000fe2000f8e0002 */
[----:B------:R-:W-:Y:S02]  /*1cd20*/  SHF.R.S32.HI R7, RZ, 0x1f, R0 ;  /* 0x0000001fff077819 */ /* 0x000fe40000011400 */
[----:B------:R-:W-:Y:S01]  /*1cd30*/  IADD3 R3, R6, 0x80, RZ ;  /* 0x0000008006037810 */ /* 0x000fe20007ffe0ff */
[----:B0-----:R-:W-:Y:S01]  /*1cd40*/  IMAD.SHL.U32 R21, R11, 0x8, RZ ;  /* 0x000000080b157824 */ /* 0x001fe200078e00ff */
[----:B------:R-:W-:Y:S01]  /*1cd50*/  LEA R2, P0, R8, UR8, 0x1 ;  /* 0x0000000808027c11 */ /* 0x000fe2000f8008ff */
[----:B------:R-:W-:Y:S01]  /*1cd60*/  IMAD R7, R7, UR6, RZ ;  /* 0x0000000607077c24 */ /* 0x000fe2000f8e02ff */
[----:B------:R-:W-:Y:S01]  /*1cd70*/  LOP3.LUT R11, R11, 0x7f, RZ, 0xc0, !PT ;  /* 0x0000007f0b0b7812 */ /* 0x000fe200078ec0ff */
[----:B------:R-:W-:Y:S01]  /*1cd80*/  IMAD.MOV.U32 R6, RZ, RZ, R3 ;  /* 0x000000ffff067224 */ /* 0x000fe200078e0003 */
[----:B------:R-:W-:Y:S01]  /*1cd90*/  LOP3.LUT R21, R21, 0x38, RZ, 0xc0, !PT ;  /* 0x0000003815157812 */ /* 0x000fe200078ec0ff */
[----:B------:R-:W-:-:S02]  /*1cda0*/  IMAD R0, R0, UR7, R7 ;  /* 0x0000000700007c24 */ /* 0x000fc4000f8e0207 */
[----:B------:R-:W0:Y:S02]  /*1cdb0*/  @P1 LDC R7, c[0x0][0x44c] ;  /* 0x00011300ff071b82 */ /* 0x000e240000000800 */
[----:B------:R-:W-:Y:S01]  /*1cdc0*/  IMAD.IADD R0, R9, 0x1, R0 ;  /* 0x0000000109007824 */ /* 0x000fe200078e0200 */
[----:B------:R-:W-:-:S04]  /*1cdd0*/  SHF.R.U32.HI R9, RZ, 0x3, R11 ;  /* 0x00000003ff097819 */ /* 0x000fc8000001160b */
[----:B------:R-:W-:Y:S02]  /*1cde0*/  LEA.HI.X R0, R8, UR9, R0, 0x1, P0 ;  /* 0x0000000908007c11 */ /* 0x000fe400080f0c00 */
[----:B------:R-:W1:Y:S01]  /*1cdf0*/  @P1 LDC R8, c[0x0][0x450] ;  /* 0x00011400ff081b82 */ /* 0x000e620000000800 */
[----:B0-----:R-:W-:-:S05]  /*1ce00*/  @P1 IMAD.HI.U32 R7, R3, R7, RZ ;  /* 0x0000000703071227 */ /* 0x001fca00078e00ff */
[----:B-1----:R-:W-:-:S05]  /*1ce10*/  @P1 SHF.R.U32.HI R6, RZ, R8, R7 ;  /* 0x00000008ff061219 */ /* 0x002fca0000011607 */
        /* <DEDUP_REMOVED lines=10> */
[----:B------:R-:W-:Y:S02]  /*1cec0*/  IMAD R8, R8, UR6, RZ ;  /* 0x0000000608087c24 */ /* 0x000fe4000f8e02ff */
[----:B------:R-:W-:Y:S02]  /*1ced0*/  IMAD.IADD R5, R5, 0x1, R7 ;  /* 0x0000000105057824 */ /* 0x000fe400078e0207 */
[----:B------:R-:W-:-:S02]  /*1cee0*/  IMAD R8, R3, UR7, R8 ;  /* 0x0000000703087c24 */ /* 0x000fc4000f8e0208 */
[----:B------:R-:W-:-:S04]  /*1cef0*/  IMAD.WIDE.U32 R6, R3, UR6, R4 ;  /* 0x0000000603067c25 */ /* 0x000fc8000f8e0004 */
[----:B------:R-:W-:Y:S01]  /*1cf00*/  IMAD.IADD R4, R7, 0x1, R8 ;  /* 0x0000000107047824 */ /* 0x000fe200078e0208 */
[----:B------:R-:W-:-:S04]  /*1cf10*/  LEA R5, P1, R6, UR8, 0x1 ;  /* 0x0000000806057c11 */ /* 0x000fc8000f8208ff */
[----:B------:R-:W-:Y:S01]  /*1cf20*/  LEA.HI.X R4, R6, UR9, R4, 0x1, P1 ;  /* 0x0000000906047c11 */ /* 0x000fe200088f0c04 */
[----:B--2---:R-:W-:Y:S08]  /*1cf30*/  BRA.DIV UR4, `(.L_x_1841) ;  /* 0x0000005a04307947 */ /* 0x004ff0000b800000 */
[----:B------:R-:W2:Y:S01]  /*1cf40*/  LDL.LU R6, [R1+0x8] ;  /* 0x0000080001067983 */ /* 0x000ea20000300800 */
[----:B------:R-:W-:-:S03]  /*1cf50*/  IMAD.IADD R28, R9, 0x1, R28 ;  /* 0x00000001091c7824 */ /* 0x000fc600078e021c */
[----:B------:R-:W-:Y:S04]  /*1cf60*/  SHFL.IDX PT, R7, R0, RZ, 0x181f ;  /* 0x00181fff00077589 */ /* 0x000fe800000e0000 */
[----:B------:R-:W-:Y:S01]  /*1cf70*/  SHFL.IDX PT, R8, R4, RZ, 0x181f ;  /* 0x00181fff04087589 */ /* 0x000fe200000e0000 */
[----:B--2---:R-:W-:-:S03]  /*1cf80*/  IMAD R3, R6, R10, RZ ;  /* 0x0000000a06037224 */ /* 0x004fc600078e02ff */
[----:B------:R-:W0:Y:S02]  /*1cf90*/  SHFL.IDX PT, R6, R2, RZ, 0x181f ;  /* 0x00181fff02067589 */ /* 0x000e2400000e0000 */
[----:B------:R-:W-:-:S13]  /*1cfa0*/  ISETP.GE.AND P1, PT, R28, R3, PT ;  /* 0x000000031c00720c */ /* 0x000fda0003f26270 */
[----:B0-----:R-:W-:-:S05]  /*1cfb0*/  @!P1 LEA R6, P2, R21, R6, 0x1 ;  /* 0x0000000615069211 */ /* 0x001fca00078408ff */
[----:B------:R-:W-:-:S05]  /*1cfc0*/  @!P1 IMAD.X R7, RZ, RZ, R7, P2 ;  /* 0x000000ffff079224 */ /* 0x000fca00010e0607 */
        /* <DEDUP_REMOVED lines=69> */
[----:B------:R-:W-:-:S04]  /*1d420*/  @!P3 IMAD.X R0, RZ, RZ, R0, P2 ;  /* 0x000000ffff00b224 */ /* 0x000fc800010e0600 */
[----:B------:R-:W-:Y:S02]  /*1d430*/  @!P3 IMAD.MOV.U32 R7, RZ, RZ, R0 ;  /* 0x000000ffff07b224 */ /* 0x000fe400078e0000 */
[----:B------:R-:W-:Y:S01]  /*1d440*/  VIADD R0, R28, 0x90 ;  /* 0x000000901c007836 */ /* 0x000fe20000000000 */
[----:B0-----:R-:W-:Y:S02]  /*1d450*/  @!P1 LEA R2, P2, R21, R2, 0x1 ;  /* 0x0000000215029211 */ /* 0x001fe400078408ff */
[----:B------:R0:W-:Y:S02]  /*1d460*/  @!P3 LDGSTS.E.BYPASS.LTC128B.128 [R20+0xbc00], desc[UR42][R6.64], !P0 ;  /* 0x0bc000000614bfae */ /* 0x0001e4000c101d6a */
[----:B0-----:R-:W-:-:S05]  /*1d470*/  @!P1 IADD3.X R6, RZ, R8, RZ, P2, !PT ;  /* 0x00000008ff069210 */ /* 0x001fca00017fe4ff */
[----:B------:R-:W-:Y:S02]  /*1d480*/  @!P1 IMAD.MOV.U32 R7, RZ, RZ, R6 ;  /* 0x000000ffff079224 */ /* 0x000fe400078e0006 */
[----:B------:R-:W-:Y:S02]  /*1d490*/  @!P1 IMAD.MOV.U32 R6, RZ, RZ, R2 ;  /* 0x000000ffff069224 */ /* 0x000fe400078e0002 */
[----:B------:R-:W-:Y:S04]  /*1d4a0*/  SHFL.IDX PT, R2, R5, 0x3, 0x181f ;  /* 0x00781f0005027f89 */ /* 0x000fe800000e0000 */
        /* <DEDUP_REMOVED lines=11> */
[----:B------:R-:W-:Y:S04]  /*1d560*/  SHFL.IDX PT, R4, R4, 0x3, 0x181f ;  /* 0x00781f0004047f89 */ /* 0x000fe800000e0000 */
[----:B0-----:R-:W0:Y:S03]  /*1d570*/  SHFL.IDX PT, R6, R5, 0x2, 0x181f ;  /* 0x00581f0005067f89 */ /* 0x001e2600000e0000 */
[----:B0-----:R-:W-:-:S05]  /*1d580*/  @!P1 LEA R6, P2, R21, R6, 0x1 ;  /* 0x0000000615069211 */ /* 0x001fca00078408ff */
[----:B------:R-:W-:-:S05]  /*1d590*/  @!P1 IMAD.X R0, RZ, RZ, R0, P2 ;  /* 0x000000ffff009224 */ /* 0x000fca00010e0600 */
[----:B------:R-:W-:-:S05]  /*1d5a0*/  @!P1 MOV R7, R0 ;  /* 0x0000000000079202 */ /* 0x000fca0000000f00 */
[----:B------:R0:W-:Y:S02]  /*1d5b0*/  @!P1 LDGSTS.E.BYPASS.LTC128B.128 [R20+0xd400], desc[UR42][R6.64], !P0 ;  /* 0x0d40000006149fae */ /* 0x0001e4000c101d6a */
.L_x_2013:
[----:B------:R-:W-:-:S05]  /*1d5c0*/  VIADD R28, R28, 0xb0 ;  /* 0x000000b01c1c7836 */ /* 0x000fca0000000000 */
        /* <DEDUP_REMOVED lines=9> */
.L_x_1842:
        /* <DEDUP_REMOVED lines=16> */
[----:B------:R-:W2:Y:S03]  /*1d760*/  SYNCS.PHASECHK.TRANS64.TRYWAIT P0, [R22+URZ+0x16820], R0 ;  /* 0x01682000160075a7 */ /* 0x000ea6000800017f */
[----:B-12---:R-:W-:Y:S05]  /*1d770*/  @!P0 BRA `(.L_x_1844) ;  /* 0x0000006000008947 */ /* 0x006fea0003800000 */
.L_x_2014:
[----:B------:R-:W-:Y:S05]  /*1d780*/  BSYNC B0 ;  /* 0x0000000000007941 */ /* 0x000fea0003800000 */
.L_x_1843:
[----:B------:R-:W0:Y:S04]  /*1d790*/  LDL.LU R3, [R1+0x40] ;  /* 0x0000400001037983 */ /* 0x000e280000300800 */
[----:B------:R-:W2:Y:S01]  /*1d7a0*/  LDL R2, [R1+0x1c] ;  /* 0x00001c0001027983 */ /* 0x000ea20000100800 */
[----:B------:R-:W-:Y:S01]  /*1d7b0*/  BSSY B0, `(.L_x_1845) ;  /* 0x000010e000007945 */ /* 0x000fe20003800000 */
[----:B0-----:R-:W-:-:S05]  /*1d7c0*/  VIADD R7, R3, 0xfffffffe ;  /* 0xfffffffe03077836 */ /* 0x001fca0000000000 */
[----:B--2---:R-:W-:-:S13]  /*1d7d0*/  ISETP.GE.AND P0, PT, R7, R2, PT ;  /* 0x000000020700720c */ /* 0x004fda0003f06270 */
[----:B------:R-:W-:Y:S05]  /*1d7e0*/  @!P0 BRA `(.L_x_1846) ;  /* 0x0000001000288947 */ /* 0x000fea0003800000 */
[----:B------:R-:W0:Y:S01]  /*1d7f0*/  S2R R2, SR_TID.X ;  /* 0x0000000000027919 */ /* 0x000e220000002100 */
[----:B------:R-:W-:Y:S01]  /*1d800*/  ULDC UR4, c[0x0][0x2f4] ;  /* 0x0000bd0000047ab9 */ /* 0x000fe20000000800 */
[----:B------:R-:W-:Y:S01]  /*1d810*/  IMAD.MOV.U32 R6, RZ, RZ, R25 ;  /* 0x000000ffff067224 */ /* 0x000fe200078e0019 */
[----:B------:R-:W-:Y:S01]  /*1d820*/  MOV R20, R29 ;  /* 0x0000001d00147202 */ /* 0x000fe20000000f00 */
[----:B------:R2:W-:Y:S01]  /*1d830*/  STL [R1+0x8], R26 ;  /* 0x0000081a01007387 */ /* 0x0005e20000100800 */
[----:B0-----:R-:W-:-:S05]  /*1d840*/  IMAD.SHL.U32 R2, R2, 0x8, RZ ;  /* 0x0000000802027824 */ /* 0x001fca00078e00ff */
[----:B------:R-:W-:-:S04]  /*1d850*/  LOP3.LUT R2, R2, 0x38, RZ, 0xc0, !PT ;  /* 0x0000003802027812 */ /* 0x000fc800078ec0ff */
[----:B--2---:R-:W-:-:S13]  /*1d860*/  ISETP.GE.AND P1, PT, R2, UR4, PT ;  /* 0x0000000402007c0c */ /* 0x004fda000bf26270 */
.L_x_1859:
        /* <DEDUP_REMOVED lines=16> */
[----:B0-----:R-:W-:-:S04]  /*1d970*/  @P0 IMAD.HI.U32 R5, R4, R5, RZ ;  /* 0x0000000504050227 */ /* 0x001fc800078e00ff */
[----:B------:R-:W-:Y:S01]  /*1d980*/  IMAD.MOV.U32 R2, RZ, RZ, R4 ;  /* 0x000000ffff027224 */ /* 0x000fe200078e0004 */
        /* <DEDUP_REMOVED lines=16> */
[----:B------:R-:W-:Y:S02]  /*1da90*/  SEL R29, RZ, 0x1, P0 ;  /* 0x00000001ff1d7807 */ /* 0x000fe40000000000 */
[----:B------:R-:W-:Y:S02]  /*1daa0*/  MOV R26, R7 ;  /* 0x00000007001a7202 */ /* 0x000fe40000000f00 */
[----:B------:R-:W-:Y:S02]  /*1dab0*/  SEL R25, R25, RZ, P0 ;  /* 0x000000ff19197207 */ /* 0x000fe40000000000 */
[----:B------:R-:W-:Y:S02]  /*1dac0*/  LOP3.LUT R29, R20, R29, RZ, 0x3c, !PT ;  /* 0x0000001d141d7212 */ /* 0x000fe400078e3cff */
[----:B--2---:R-:W-:Y:S01]  /*1dad0*/  SHF.R.S32.HI R28, RZ, 0x1f, R4 ;  /* 0x0000001fff1c7819 */ /* 0x004fe20000011404 */
[----:B------:R-:W-:Y:S06]  /*1dae0*/  @!P2 BRA `(.L_x_1847) ;  /* 0x000000000004a947 */ /* 0x000fec0003800000 */
[----:B------:R-:W-:Y:S01]  /*1daf0*/  BPT.TRAP 0x1 ;  /* 0x000000040000795c */ /* 0x000fe20000300000 */
.L_x_1847:
[----:B------:R-:W-:Y:S01]  /*1db00*/  IMAD R5, R25, 0x8, R22 ;  /* 0x0000000819057824 */ /* 0x000fe200078e0216 */
[----:B------:R-:W-:Y:S01]  /*1db10*/  SHF.L.U32 R2, R29, 0x1f, RZ ;  /* 0x0000001f1d027819 */ /* 0x000fe200000006ff */
[----:B------:R-:W-:Y:S03]  /*1db20*/  BSSY B1, `(.L_x_1848) ;  /* 0x0000003000017945 */ /* 0x000fe60003800000 */
[----:B------:R-:W0:Y:S02]  /*1db30*/  SYNCS.PHASECHK.TRANS64.TRYWAIT P0, [R5+URZ+0x16840], R2 ;  /* 0x01684002050075a7 */ /* 0x000e24000800017f */
[----:B0-----:R-:W-:Y:S05]  /*1db40*/  @!P0 BRA `(.L_x_1849) ;  /* 0x0000005c00208947 */ /* 0x001fea0003800000 */
.L_x_2015:
[----:B------:R-:W-:Y:S05]  /*1db50*/  BSYNC B1 ;  /* 0x0000000000017941 */ /* 0x000fea0003800000 */
.L_x_1848:
[----:B------:R-:W2:Y:S01]  /*1db60*/  LDL R9, [R1+0xc] ;  /* 0x00000c0001097983 */ /* 0x000ea20000100800 */
[----:B------:R-:W-:Y:S01]  /*1db70*/  SHF.R.S32.HI R21, RZ, 0x1f, R0 ;  /* 0x0000001fff157819 */ /* 0x000fe20000011400 */
[----:B------:R-:W-:Y:S01]  /*1db80*/  ULDC.64 UR4, c[0x0][0x300] ;  /* 0x0000c00000047ab9 */ /* 0x000fe20000000a00 */
[----:B------:R-:W-:Y:S01]  /*1db90*/  LOP3.LUT P2, RZ, R23, 0x1, RZ, 0xc0, !PT ;  /* 0x0000000117ff7812 */ /* 0x000fe2000784c0ff */
[----:B------:R-:W1:Y:S01]  /*1dba0*/  S2R R8, SR_TID.X ;  /* 0x0000000000087919 */ /* 0x000e620000002100 */
        /* <DEDUP_REMOVED lines=10> */
[----:B------:R-:W-:-:S04]  /*1dc50*/  IMAD.WIDE.U32 R2, R18, UR4, R2 ;  /* 0x0000000412027c25 */ /* 0x000fc8000f8e0002 */
[----:B--2---:R-:W-:Y:S01]  /*1dc60*/  IMAD R7, R9, UR4, RZ ;  /* 0x0000000409077c24 */ /* 0x004fe2000f8e02ff */
[----:B-1----:R-:W-:-:S03]  /*1dc70*/  LOP3.LUT R9, R8, 0x7f, RZ, 0xc0, !PT ;  /* 0x0000007f08097812 */ /* 0x002fc600078ec0ff */
[----:B------:R-:W-:Y:S01]  /*1dc80*/  IMAD R7, R18, UR5, R7 ;  /* 0x0000000512077c24 */ /* 0x000fe2000f8e0207 */
[----:B------:R-:W-:Y:S01]  /*1dc90*/  ULDC.64 UR4, c[0x0][0x2e8] ;  /* 0x0000ba0000047ab9 */ /* 0x000fe20000000a00 */
[----:B------:R-:W-:Y:S02]  /*1dca0*/  IMAD.SHL.U32 R11, R9, 0x8, RZ ;  /* 0x00000008090b7824 */ /* 0x000fe400078e00ff */
[----:B------:R-:W-:Y:S02]  /*1dcb0*/  IMAD.SHL.U32 R9, R8, 0x8, RZ ;  /* 0x0000000808097824 */ /* 0x000fe400078e00ff */
[----:B------:R-:W-:-:S03]  /*1dcc0*/  IMAD.IADD R7, R7, 0x1, R3 ;  /* 0x0000000107077824 */ /* 0x000fc600078e0203 */
[----:B------:R-:W-:-:S04]  /*1dcd0*/  LOP3.LUT R9, R9, 0x1f8, RZ, 0xc0, !PT ;  /* 0x000001f809097812 */ /* 0x000fc800078ec0ff */
[----:B------:R-:W-:Y:S02]  /*1dce0*/  LOP3.LUT R9, R9, 0x38, R8, 0x78, !PT ;  /* 0x0000003809097812 */ /* 0x000fe400078e7808 */
        /* <DEDUP_REMOVED lines=49> */
.L_x_2033:
        /* <DEDUP_REMOVED lines=8> */
.L_x_1851:
        /* <DEDUP_REMOVED lines=11> */
.L_x_1852:
[----:B------:R1:W-:Y:S01]  /*1e130*/  SYNCS.ARRIVE.TRANS64.A1T0 RZ, [R5+URZ+0x16830], RZ ;  /* 0x016830ff05ff79a7 */ /* 0x0003e2000810003f */
[----:B------:R-:W-:Y:S05]  /*1e140*/  @!P3 BRA `(.L_x_1853) ;  /* 0x000000000004b947 */ /* 0x000fea0003800000 */
[----:B------:R-:W-:Y:S01]  /*1e150*/  BPT.TRAP 0x1 ;  /* 0x000000040000795c */ /* 0x000fe20000300000 */
.L_x_1853:
[----:B------:R-:W-:Y:S01]  /*1e160*/  SHF.L.U32 R2, R20, 0x1f, RZ ;  /* 0x0000001f14027819 */ /* 0x000fe200000006ff */
[----:B-1----:R-:W-:Y:S01]  /*1e170*/  IMAD R5, R6, 0x8, R22 ;  /* 0x0000000806057824 */ /* 0x002fe200078e0216 */
[----:B------:R-:W-:Y:S03]  /*1e180*/  BSSY B1, `(.L_x_1854) ;  /* 0x0000003000017945 */ /* 0x000fe60003800000 */
[----:B------:R-:W1:Y:S02]  /*1e190*/  SYNCS.PHASECHK.TRANS64.TRYWAIT P0, [R5+URZ+0x16860], R2 ;  /* 0x01686002050075a7 */ /* 0x000e64000800017f */
[----:B-1----:R-:W-:Y:S05]  /*1e1a0*/  @!P0 BRA `(.L_x_1855) ;  /* 0x0000005c00d88947 */ /* 0x002fea0003800000 */
.L_x_2034:
[----:B------:R-:W-:Y:S05]  /*1e1b0*/  BSYNC B1 ;  /* 0x0000000000017941 */ /* 0x000fea0003800000 */
.L_x_1854:
[----:B------:R-:W2:Y:S04]  /*1e1c0*/  LDL R11, [R1+0x18] ;  /* 0x00001800010b7983 */ /* 0x000ea80000100800 */
[----:B0-----:R-:W2:Y:S01]  /*1e1d0*/  LDL.LU R8, [R1+0x8] ;  /* 0x0000080001087983 */ /* 0x001ea20000300800 */
[----:B------:R-:W0:Y:S01]  /*1e1e0*/  S2R R12, SR_TID.X ;  /* 0x00000000000c7919 */ /* 0x000e220000002100 */
[----:B------:R-:W-:Y:S01]  /*1e1f0*/  UMOV UR4, 0xffffffff ;  /* 0xffffffff00047882 */ /* 0x000fe20000000000 */
[C---:B0-----:R-:W-:Y:S01]  /*1e200*/  IMAD.SHL.U32 R9, R12.reuse, 0x8, RZ ;  /* 0x000000080c097824 */ /* 0x041fe200078e00ff */
[----:B------:R-:W-:-:S04]  /*1e210*/  LOP3.LUT R3, R12, 0x7f, RZ, 0xc0, !PT ;  /* 0x0000007f0c037812 */ /* 0x000fc800078ec0ff */
[----:B------:R-:W-:Y:S01]  /*1e220*/  LOP3.LUT R9, R9, 0x1f8, RZ, 0xc0, !PT ;  /* 0x000001f809097812 */ /* 0x000fe200078ec0ff */
[----:B------:R-:W-:-:S03]  /*1e230*/  IMAD.SHL.U32 R10, R3, 0x8, RZ ;  /* 0x00000008030a7824 */ /* 0x000fc600078e00ff */
[----:B------:R-:W-:Y:S02]  /*1e240*/  LOP3.LUT R9, R9, 0x38, R12, 0x78, !PT ;  /* 0x0000003809097812 */ /* 0x000fe400078e780c */
[----:B------:R-:W-:Y:S02]  /*1e250*/  SHF.R.U32.HI R3, RZ, 0x3, R3 ;  /* 0x00000003ff037819 */ /* 0x000fe40000011603 */
[----:B------:R-:W-:-:S05]  /*1e260*/  LOP3.LUT R9, R9, 0x200, R10, 0xf8, !PT ;  /* 0x0000020009097812 */ /* 0x000fca00078ef80a */
[----:B------:R-:W-:Y:S02]  /*1e270*/  IMAD R6, R6, 0x2000, R9 ;  /* 0x0000200006067824 */ /* 0x000fe400078e0209 */
[----:B--2---:R-:W-:-:S05]  /*1e280*/  IMAD R8, R8, -0x80, R11 ;  /* 0xffffff8008087824 */ /* 0x004fca00078e020b */
[----:B------:R-:W-:Y:S01]  /*1e290*/  IADD3 R8, -R3, R8, RZ ;  /* 0x0000000803087210 */ /* 0x000fe20007ffe1ff */
        /* <DEDUP_REMOVED lines=43> */
[----:B0-----:R-:W-:-:S04]  /*1e550*/  IADD3 R2, P2, R2, R7, RZ ;  /* 0x0000000702027210 */ /* 0x001fc80007f5e0ff */
[----:B-1----:R-:W-:-:S05]  /*1e560*/  IADD3.X R3, RZ, R3, RZ, P2, !PT ;  /* 0x00000003ff037210 */ /* 0x002fca00017fe4ff */
[----:B------:R0:W-:Y:S04]  /*1e570*/  LDGSTS.E.BYPASS.LTC128B.128 [R6+0x3400], desc[UR42][R2.64], !P0 ;  /* 0x0340000002067fae */ /* 0x0001e8000c101d6a */
[----:B0-2---:R0:W1:Y:S02]  /*1e580*/  SHFL.IDX PT, R2, R17, 0x7, 0x181f ;  /* 0x00f81f0011027f89 */ /* 0x00506400000e0000 */
.L_x_2052:
        /* <DEDUP_REMOVED lines=28> */
.L_x_1857:
        /* <DEDUP_REMOVED lines=12> */
.L_x_1858:
[----:B------:R-:W2:Y:S01]  /*1e810*/  LDL R0, [R1+0x1c] ;  /* 0x00001c0001007983 */ /* 0x000ea20000100800 */
[----:B------:R0:W-:Y:S01]  /*1e820*/  SYNCS.ARRIVE.TRANS64.A1T0 RZ, [R5+URZ+0x16850], RZ ;  /* 0x016850ff05ff79a7 */ /* 0x0001e2000810003f */
[C---:B------:R-:W-:Y:S01]  /*1e830*/  VIADD R7, R26.reuse, 0xffffffff ;  /* 0xffffffff1a077836 */ /* 0x040fe20000000000 */
[----:B------:R-:W-:Y:S01]  /*1e840*/  MOV R6, R25 ;  /* 0x0000001900067202 */ /* 0x000fe20000000f00 */
[----:B------:R0:W-:Y:S01]  /*1e850*/  STL [R1+0x8], R26 ;  /* 0x0000081a01007387 */ /* 0x0001e20000100800 */
[----:B------:R-:W-:Y:S01]  /*1e860*/  IMAD.MOV.U32 R20, RZ, RZ, R29 ;  /* 0x000000ffff147224 */ /* 0x000fe200078e001d */
[----:B--2---:R-:W-:-:S13]  /*1e870*/  ISETP.GT.AND P0, PT, R26, R0, PT ;  /* 0x000000001a00720c */ /* 0x004fda0003f04270 */
[----:B0-----:R-:W-:Y:S05]  /*1e880*/  @P0 BRA `(.L_x_1859) ;  /* 0xffffffec00f80947 */ /* 0x001fea000383ffff */
.L_x_1846:
[----:B------:R-:W-:Y:S05]  /*1e890*/  BSYNC B0 ;  /* 0x0000000000007941 */ /* 0x000fea0003800000 */
.L_x_1845:
[----:B-1----:R-:W0:Y:S01]  /*1e8a0*/  S2R R0, SR_TID.X ;  /* 0x0000000000007919 */ /* 0x002e220000002100 */
        /* <DEDUP_REMOVED lines=16> */
.L_x_1861:
[----:B------:R-:W-:Y:S05]  /*1e9b0*/  BSYNC B0 ;  /* 0x0000000000007941 */ /* 0x000fea0003800000 */
.L_x_1860:
[----:B------:R-:W-:-:S05]  /*1e9c0*/  IMAD.U32 R0, RZ, RZ, UR38 ;  /* 0x00000026ff007e24 */ /* 0x000fca000f8e00ff */
[----:B------:R-:W-:-:S13]  /*1e9d0*/  ISETP.NE.AND P0, PT, R0, 0x3, PT ;  /* 0x000000030000780c */ /* 0x000fda0003f05270 */
[----:B------:R-:W-:Y:S05]  /*1e9e0*/  @!P0 BRA `(.L_x_1862) ;  /* 0x0000000000048947 */ /* 0x000fea0003800000 */
[----:B------:R-:W-:Y:S01]  /*1e9f0*/  BPT.TRAP 0x1 ;  /* 0x000000040000795c */ /* 0x000fe20000300000 */
.L_x_1862:
[----:B------:R-:W2:Y:S01]  /*1ea00*/  LDL.LU R2, [R1+0x18] ;  /* 0x0000180001027983 */ /* 0x000ea20000300800 */
[----:B------:R-:W-:Y:S01]  /*1ea10*/  IMAD R0, R25, 0x8, R22 ;  /* 0x0000000819007824 */ /* 0x000fe200078e0216 */
[----:B------:R-:W-:Y:S01]  /*1ea20*/  SHF.L.U32 R3, R29, 0x1f, RZ ;  /* 0x0000001f1d037819 */ /* 0x000fe200000006ff */
[----:B------:R-:W-:Y:S03]  /*1ea30*/  BSSY B0, `(.L_x_1863) ;  /* 0x0000004000007945 */ /* 0x000fe60003800000 */
[----:B------:R-:W0:Y:S01]  /*1ea40*/  SYNCS.PHASECHK.TRANS64.TRYWAIT P0, [R0+URZ+0x16860], R3 ;  /* 0x01686003000075a7 */ /* 0x000e22000800017f */
[----:B--2---:R-:W-:Y:S01]  /*1ea50*/  IMAD R6, R26, -0x80, R2 ;  /* 0xffffff801a067824 */ /* 0x004fe200078e0202 */
[----:B0-----:R-:W-:Y:S06]  /*1ea60*/  @!P0 BRA `(.L_x_1864) ;  /* 0x0000006000048947 */ /* 0x001fec0003800000 */
.L_x_2053:
[----:B------:R-:W-:Y:S05]  /*1ea70*/  BSYNC B0 ;  /* 0x0000000000007941 */ /* 0x000fea0003800000 */
.L_x_1863:
[----:B------:R-:W1:Y:S01]  /*1ea80*/  S2R R8, SR_TID.X ;  /* 0x0000000000087919 */ /* 0x000e620000002100 */
[----:B------:R-:W-:Y:S01]  /*1ea90*/  ULDC UR4, c[0x0][0x2f4] ;  /* 0x0000bd0000047ab9 */ /* 0x000fe20000000800 */
[C---:B-1----:R-:W-:Y:S01]  /*1eaa0*/  IMAD.SHL.U32 R2, R8.reuse, 0x8, RZ ;  /* 0x0000000808027824 */ /* 0x042fe200078e00ff */
[C---:B------:R-:W-:Y:S01]  /*1eab0*/  LOP3.LUT R5, R8.reuse, 0x7f, RZ, 0xc0, !PT ;  /* 0x0000007f08057812 */ /* 0x040fe200078ec0ff */
[----:B------:R-:W-:-:S03]  /*1eac0*/  IMAD.SHL.U32 R7, R8, 0x8, RZ ;  /* 0x0000000808077824 */ /* 0x000fc600078e00ff */
[----:B------:R-:W-:Y:S01]  /*1ead0*/  LOP3.LUT R2, R2, 0x1f8, RZ, 0xc0, !PT ;  /* 0x000001f802027812 */ /* 0x000fe200078ec0ff */
[----:B------:R-:W-:Y:S01]  /*1eae0*/  IMAD.SHL.U32 R4, R5, 0x8, RZ ;  /* 0x0000000805047824 */ /* 0x000fe200078e00ff */
[----:B------:R-:W-:Y:S02]  /*1eaf0*/  LOP3.LUT R7, R7, 0x38, RZ, 0xc0, !PT ;  /* 0x0000003807077812 */ /* 0x000fe400078ec0ff */
[----:B------:R-:W-:Y:S02]  /*1eb00*/  LOP3.LUT R2, R2, 0x38, R8, 0x78, !PT ;  /* 0x0000003802027812 */ /* 0x000fe400078e7808 */
[----:B------:R-:W-:Y:S01]  /*1eb10*/  ISETP.GE.AND P0, PT, R7, UR4, PT ;  /* 0x0000000407007c0c */ /* 0x000fe2000bf06270 */
[----:B------:R-:W-:Y:S01]  /*1eb20*/  UMOV UR4, 0xffffffff ;  /* 0xffffffff00047882 */ /* 0x000fe20000000000 */
[----:B------:R-:W-:Y:S02]  /*1eb30*/  SHF.R.U32.HI R5, RZ, 0x3, R5 ;  /* 0x00000003ff057819 */ /* 0x000fe40000011605 */
[----:B------:R-:W-:-:S03]  /*1eb40*/  LOP3.LUT R2, R2, 0x200, R4, 0xf8, !PT ;  /* 0x0000020002027812 */ /* 0x000fc600078ef804 */
[----:B------:R-:W-:Y:S01]  /*1eb50*/  IMAD.IADD R6, R6, 0x1, -R5 ;  /* 0x0000000106067824 */ /* 0x000fe200078e0a05 */
[----:B------:R-:W-:Y:S01]  /*1eb60*/  LEA R4, R25, R2, 0xd ;  /* 0x0000000219047211 */ /* 0x000fe200078e68ff */
[----:B------:R-:W-:Y:S06]  /*1eb70*/  BRA.DIV UR4, `(.L_x_1865) ;  /* 0x0000005e04d47947 */ /* 0x000fec000b800000 */
[----:B------:R-:W1:Y:S01]  /*1eb80*/  SHFL.IDX PT, R14, R17, RZ, 0x181f ;  /* 0x00181fff110e7589 */ /* 0x000e6200000e0000 */
[----:B------:R-:W-:Y:S01]  /*1eb90*/  IMAD.SHL.U32 R5, R7, 0x2, RZ ;  /* 0x0000000207057824 */ /* 0x000fe200078e00ff */
[----:B------:R-:W-:Y:S01]  /*1eba0*/  ISETP.LT.OR P1, PT, R6, 0x1, P0 ;  /* 0x000000010600780c */ /* 0x000fe20000721670 */
[----:B------:R-:W-:Y:S01]  /*1ebb0*/  IMAD R4, R4, 0x2, R22 ;  /* 0x0000000204047824 */ /* 0x000fe200078e0216 */
[----:B0-----:R-:W0:Y:S02]  /*1ebc0*/  SHFL.IDX PT, R3, R24, RZ, 0x181f ;  /* 0x00181fff18037589 */ /* 0x001e2400000e0000 */
[----:B-1----:R-:W-:Y:S02]  /*1ebd0*/  IADD3 R2, P2, R14, R5, RZ ;  /* 0x000000050e027210 */ /* 0x002fe40007f5e0ff */
[----:B------:R-:W1:Y:S03]  /*1ebe0*/  SHFL.IDX PT, R14, R17, 0x1, 0x181f ;  /* 0x00381f00110e7f89 */ /* 0x000e6600000e0000 */
        /* <DEDUP_REMOVED lines=39> */
.L_x_2071:
[----:B------:R-:W-:Y:S02]  /*1ee60*/  ISETP.LT.OR P0, PT, R6, 0x71, P0 ;  /* 0x000000710600780c */ /* 0x000fe40000701670 */
[----:B--23--:R-:W-:-:S05]  /*1ee70*/  IADD3 R2, P1, R14, R5, RZ ;  /* 0x000000050e027210 */ /* 0x00cfca0007f3e0ff */
[----:B------:R-:W-:-:S06]  /*1ee80*/  IMAD.X R3, RZ, RZ, R24, P1 ;  /* 0x000000ffff037224 */ /* 0x000fcc00008e0618 */
[----:B------:R-:W-:Y:S01]  /*1ee90*/  @!PT LDS RZ, [RZ] ;  /* 0x00000000fffff984 */ /* 0x000fe20000000800 */
[----:B------:R-:W-:Y:S01]  /*1eea0*/  @!PT LDS RZ, [RZ] ;  /* 0x00000000fffff984 */ /* 0x000fe20000000800 */
[----:B------:R-:W-:Y:S01]  /*1eeb0*/  @!PT LDS RZ, [RZ] ;  /* 0x00000000fffff984 */ /* 0x000fe20000000800 */
[----:B------:R0:W-:Y:S01]  /*1eec0*/  LDGSTS.E.BYPASS.LTC128B.128 [R4+0x3c00], desc[UR42][R2.64], !P0 ;  /* 0x03c0000002047fae */ /* 0x0001e2000c101d6a */
[----:B------:R-:W-:Y:S01]  /*1eed0*/  PLOP3.LUT P0, PT, PT, PT, PT, 0x80, 0x0 ;  /* 0x000000000000781c */ /* 0x000fe20003f0f070 */
[----:B------:R-:W-:-:S12]  /*1eee0*/  NOP ;  /* 0x0000000000007918 */ /* 0x000fd80000000000 */
.L_x_1866:
        /* <DEDUP_REMOVED lines=11> */
.L_x_1867:
[----:B------:R-:W-:Y:S01]  /*1efa0*/  VIADD R25, R25, 0x1 ;  /* 0x0000000119197836 */ /* 0x000fe20000000000 */
[----:B------:R0:W-:Y:S04]  /*1efb0*/  SYNCS.ARRIVE.TRANS64.A1T0 RZ, [R0+URZ+0x16850], RZ ;  /* 0x016850ff00ff79a7 */ /* 0x0001e8000810003f */
[----:B------:R-:W-:-:S04]  /*1efc0*/  ISETP.NE.AND P0, PT, R25, 0x2, PT ;  /* 0x000000021900780c */ /* 0x000fc80003f05270 */
[----:B0-----:R-:W-:Y:S02]  /*1efd0*/  SEL R0, RZ, 0x1, P0 ;  /* 0x00000001ff007807 */ /* 0x001fe40000000000 */
[----:B------:R-:W-:Y:S02]  /*1efe0*/  SEL R25, R25, RZ, P0 ;  /* 0x000000ff19197207 */ /* 0x000fe40000000000 */
[----:B------:R-:W-:-:S07]  /*1eff0*/  LOP3.LUT R29, R29, R0, RZ, 0x3c, !PT ;  /* 0x000000001d1d7212 */ /* 0x000fce00078e3cff */
.L_x_1826:
[----:B------:R-:W-:Y:S05]  /*1f000*/  BSYNC B7 ;  /* 0x0000000000077941 */ /* 0x000fea0003800000 */
.L_x_1824:
[----:B------:R-:W-:-:S13]  /*1f010*/  LOP3.LUT P0, RZ, R23, 0x4, RZ, 0xc0, !PT ;  /* 0x0000000417ff7812 */ /* 0x000fda000780c0ff */
[----:B------:R-:W-:Y:S05]  /*1f020*/  @!P0 BRA `(.L_x_1868) ;  /* 0x0000000000248947 */ /* 0x000fea0003800000 */
[----:B------:R-:W-:Y:S05]  /*1f030*/  WARPSYNC.ALL ;  /* 0x0000000000007948 */ /* 0x000fea0003800000 */
[----:B------:R-:W3:Y:S08]  /*1f040*/  S2UR UR5, SR_CgaCtaId ;  /* 0x00000000000579c3 */ /* 0x000ef00000008800 */
[----:B------:R-:W-:Y:S06]  /*1f050*/  BAR.SYNC.DEFER_BLOCKING 0x5, 0x200 ;  /* 0x0148000000007b1d */ /* 0x000fec0000010000 */
[----:B------:R-:W-:-:S02]  /*1f060*/  UMOV UR4, 0x400 ;  /* 0x0000040000047882 */ /* 0x000fc40000000000 */
[----:B---3--:R-:W-:-:S06]  /*1f070*/  ULEA UR4, UR5, UR4, 0x18 ;  /* 0x0000000405047291 */ /* 0x008fcc000f8ec03f */
[----:B------:R-:W-:-:S05]  /*1f080*/  IMAD.U32 R22, RZ, RZ, UR4 ;  /* 0x00000004ff167e24 */ /* 0x000fca000f8e00ff */
[----:B------:R3:W4:Y:S01]  /*1f090*/  LDS.128 R16, [R22+0x168d0] ;  /* 0x0168d00016107984 */ /* 0x0007220000000c00 */
[----:B------:R-:W-:Y:S06]  /*1f0a0*/  BAR.ARV 0x4, 0x200 ;  /* 0x0108000000007b1d */ /* 0x000fec0000002000 */
[----:B------:R-:W-:Y:S05]  /*1f0b0*/  BRA `(.L_x_1869) ;  /* 0x0000000800cc7947 */ /* 0x000fea0003800000 */
.L_x_1868:
        /* <DEDUP_REMOVED lines=10> */
[----:B------:R0:W3:Y:S01]  /*1f160*/  @!P1 LDG.E R3, desc[UR42][R2.64] ;  /* 0x0000002a02039981 */ /* 0x0000e2000c1e1900 */
[C---:B------:R-:W-:Y:S02]  /*1f170*/  ISETP.GE.U32.AND P2, PT, R7.reuse, 0x2, PT ;  /* 0x000000020700780c */ /* 0x040fe40003f46070 */
[C---:B------:R-:W-:Y:S01]  /*1f180*/  ISETP.GE.U32.AND P3, PT, R7.reuse, 0x4, PT ;  /* 0x000000040700780c */ /* 0x040fe20003f66070 */
[----:B------:R-:W-:Y:S01]  /*1f190*/  SHFL.IDX PT, R0, R16, RZ, 0x1f ;  /* 0x00001fff10007589 */ /* 0x000fe200000e0000 */
[C---:B------:R-:W-:Y:S02]  /*1f1a0*/  ISETP.GE.U32.AND P4, PT, R7.reuse, 0x8, PT ;  /* 0x000000080700780c */ /* 0x040fe40003f86070 */
[----:B------:R-:W-:Y:S01]  /*1f1b0*/  ISETP.GE.U32.AND P5, PT, R7, 0x10, PT ;  /* 0x000000100700780c */ /* 0x000fe20003fa6070 */
[----:B------:R-:W-:Y:S01]  /*1f1c0*/  SHFL.IDX PT, R16, R16, 0x1, 0x1f ;  /* 0x00201f0010107f89 */ /* 0x000fe200000e0000 */
[----:B0-----:R-:W-:Y:S01]  /*1f1d0*/  IMAD.MOV.U32 R2, RZ, RZ, RZ ;  /* 0x000000ffff027224 */ /* 0x001fe200078e00ff */
[----:B---3--:R-:W-:-:S02]  /*1f1e0*/  @!P1 MOV R2, R3 ;  /* 0x0000000300029202 */ /* 0x008fc40000000f00 */
[----:B------:R-:W-:-:S03]  /*1f1f0*/  ISETP.NE.AND P1, PT, R7, RZ, PT ;  /* 0x000000ff0700720c */ /* 0x000fc60003f25270 */
[----:B------:R-:W0:Y:S02]  /*1f200*/  SHFL.UP PT, R14, R2, 0x1, RZ ;  /* 0x04200000020e7989 */ /* 0x000e2400000e00ff */
[----:B0-----:R-:W-:-:S05]  /*1f210*/  SEL R5, R14, RZ, P1 ;  /* 0x000000ff0e057207 */ /* 0x001fca0000800000 */
[----:B------:R-:W-:-:S05]  /*1f220*/  IMAD.IADD R4, R2, 0x1, R5 ;  /* 0x0000000102047824 */ /* 0x000fca00078e0205 */
[----:B------:R-:W0:Y:S02]  /*1f230*/  SHFL.UP PT, R14, R4, 0x2, RZ ;  /* 0x04400000040e7989 */ /* 0x000e2400000e00ff */
[----:B0-----:R-:W-:-:S05]  /*1f240*/  SEL R5, R14, RZ, P2 ;  /* 0x000000ff0e057207 */ /* 0x001fca0001000000 */
[----:B------:R-:W-:-:S05]  /*1f250*/  IMAD.IADD R5, R4, 0x1, R5 ;  /* 0x0000000104057824 */ /* 0x000fca00078e0205 */
[----:B------:R-:W2:Y:S02]  /*1f260*/  SHFL.UP PT, R14, R5, 0x4, RZ ;  /* 0x04800000050e7989 */ /* 0x000ea400000e00ff */
[----:B--2---:R-:W-:-:S05]  /*1f270*/  SEL R6, R14, RZ, P3 ;  /* 0x000000ff0e067207 */ /* 0x004fca0001800000 */
[----:B------:R-:W-:-:S05]  /*1f280*/  IMAD.IADD R6, R5, 0x1, R6 ;  /* 0x0000000105067824 */ /* 0x000fca00078e0206 */
[----:B------:R-:W0:Y:S02]  /*1f290*/  SHFL.UP PT, R14, R6, 0x8, RZ ;  /* 0x05000000060e7989 */ /* 0x000e2400000e00ff */
[----:B0-----:R-:W-:-:S05]  /*1f2a0*/  SEL R3, R14, RZ, P4 ;  /* 0x000000ff0e037207 */ /* 0x001fca0002000000 */
[----:B------:R-:W-:-:S05]  /*1f2b0*/  IMAD.IADD R4, R6, 0x1, R3 ;  /* 0x0000000106047824 */ /* 0x000fca00078e0203 */
[----:B------:R-:W0:Y:S02]  /*1f2c0*/  SHFL.UP PT, R14, R4, 0x10, RZ ;  /* 0x06000000040e7989 */ /* 0x000e2400000e00ff */
[----:B0-----:R-:W-:-:S05]  /*1f2d0*/  SEL R3, R14, RZ, P5 ;  /* 0x000000ff0e037207 */ /* 0x001fca0002800000 */
[----:B------:R-:W-:-:S05]  /*1f2e0*/  IMAD.IADD R3, R4, 0x1, R3 ;  /* 0x0000000104037824 */ /* 0x000fca00078e0203 */
[----:B------:R0:W2:Y:S02]  /*1f2f0*/  SHFL.IDX PT, R14, R3, 0x1f, 0x1f ;  /* 0x03e01f00030e7f89 */ /* 0x0000a400000e0000 */
.L_x_2081:
[----:B------:R-:W-:Y:S02]  /*1f300*/  ULDC UR4, c[0x0][0xc38] ;  /* 0x00030e0000047ab9 */ /* 0x000fe40000000800 */
[----:B------:R-:W-:-:S04]  /*1f310*/  IMAD.U32 R4, RZ, RZ, UR4 ;  /* 0x00000004ff047e24 */ /* 0x000fc8000f8e00ff */
[----:B--2---:R-:W-:-:S04]  /*1f320*/  IMAD R5, R14, R4, RZ ;  /* 0x000000040e057224 */ /* 0x004fc800078e02ff */
[----:B------:R-:W-:-:S05]  /*1f330*/  IMAD.IADD R16, R16, 0x1, R5 ;  /* 0x0000000110107824 */ /* 0x000fca00078e0205 */
[----:B------:R-:W-:-:S13]  /*1f340*/  ISETP.GT.AND P6, PT, R16, R0, PT ;  /* 0x000000001000720c */ /* 0x000fda0003fc4270 */
[----:B------:R-:W-:Y:S05]  /*1f350*/  @P6 BRA `(.L_x_1871) ;  /* 0x00000000009c6947 */ /* 0x000fea0003800000 */
.L_x_1876:
[----:B------:R-:W2:Y:S01]  /*1f360*/  LDC R4, c[0x0][0xc3c] ;  /* 0x00030f00ff047b82 */ /* 0x000ea20000000800 */
[----:B------:R-:W-:-:S04]  /*1f370*/  IADD3 R19, R19, 0x1f, RZ ;  /* 0x0000001f13137810 */ /* 0x000fc80007ffe0ff */
[----:B--2---:R-:W-:-:S13]  /*1f380*/  ISETP.GE.AND P6, PT, R19, R4, PT ;  /* 0x000000041300720c */ /* 0x004fda0003fc6270 */
[----:B------:R-:W-:Y:S05]  /*1f390*/  @P6 BRA `(.L_x_1872) ;  /* 0x0000000400d06947 */ /* 0x000fea0003800000 */
[----:B------:R-:W2:Y:S01]  /*1f3a0*/  S2R R2, SR_TID.X ;  /* 0x0000000000027919 */ /* 0x000ea20000002100 */
[----:B------:R-:W-:Y:S01]  /*1f3b0*/  BSSY B0, `(.L_x_1873) ;  /* 0x0000009000007945 */ /* 0x000fe20003800000 */
[----:B--2---:R-:W-:-:S05]  /*1f3c0*/  LOP3.LUT R2, R2, 0x1f, RZ, 0xc0, !PT ;  /* 0x0000001f02027812 */ /* 0x004fca00078ec0ff */
[----:B------:R-:W-:Y:S02]  /*1f3d0*/  IMAD.IADD R5, R19, 0x1, R2 ;  /* 0x0000000113057824 */ /* 0x000fe400078e0202 */
[----:B------:R-:W-:-:S03]  /*1f3e0*/  IMAD.MOV.U32 R2, RZ, RZ, RZ ;  /* 0x000000ffff027224 */ /* 0x000fc600078e00ff */
[----:B------:R-:W-:-:S13]  /*1f3f0*/  ISETP.GE.OR P6, PT, R5, R4, !P0 ;  /* 0x000000040500720c */ /* 0x000fda00047c6670 */
[----:B------:R-:W-:Y:S05]  /*1f400*/  @P6 BRA `(.L_x_1874) ;  /* 0x00000000000c6947 */ /* 0x000fea0003800000 */
[----:B0-----:R-:W0:Y:S02]  /*1f410*/  LDC.64 R2, c[0x0][0xc80] ;  /* 0x00032000ff027b82 */ /* 0x001e240000000a00 */
[----:B0-----:R-:W-:-:S06]  /*1f420*/  IMAD.WIDE R2, R5, 0x4, R2 ;  /* 0x0000000405027825 */ /* 0x001fcc00078e0202 */
[----:B------:R2:W5:Y:S02]  /*1f430*/  LDG.E R2, desc[UR42][R2.64] ;  /* 0x0000002a02027981 */ /* 0x000564000c1e1900 */
.L_x_1874:
[----:B------:R-:W-:Y:S05]  /*1f440*/  BSYNC B0 ;  /* 0x0000000000007941 */ /* 0x000fea0003800000 */
.L_x_1873:
[----:B------:R-:W-:-:S03]  /*1f450*/  UMOV UR4, 0xffffffff ;  /* 0xffffffff00047882 */ /* 0x000fc60000000000 */
[----:B------:R-:W-:Y:S05]  /*1f460*/  BRA.DIV UR4, `(.L_x_1875) ;  /* 0x0000006204e87947 */ /* 0x000fea000b800000 */
[----:B-----5:R-:W3:Y:S02]  /*1f470*/  SHFL.UP PT, R14, R2, 0x1, RZ ;  /* 0x04200000020e7989 */ /* 0x020ee400000e00ff */
[----:B---3--:R-:W-:-:S05]  /*1f480*/  SEL R13, R14, RZ, P1 ;  /* 0x000000ff0e0d7207 */ /* 0x008fca0000800000 */
[----:B------:R-:W-:-:S05]  /*1f490*/  IMAD.IADD R13, R2, 0x1, R13 ;  /* 0x00000001020d7824 */ /* 0x000fca00078e020d */
[----:B------:R-:W3:Y:S02]  /*1f4a0*/  SHFL.UP PT, R14, R13, 0x2, RZ ;  /* 0x044000000d0e7989 */ /* 0x000ee400000e00ff */
[----:B---3--:R-:W-:-:S05]  /*1f4b0*/  SEL R14, R14, RZ, P2 ;  /* 0x000000ff0e0e7207 */ /* 0x008fca0001000000 */
[----:B0-2---:R-:W-:-:S05]  /*1f4c0*/  IMAD.IADD R3, R13, 0x1, R14 ;  /* 0x000000010d037824 */ /* 0x005fca00078e020e */
        /* <DEDUP_REMOVED lines=10> */
.L_x_2089:
[----:B------:R-:W-:Y:S02]  /*1f570*/  ULDC UR4, c[0x0][0xc38] ;  /* 0x00030e0000047ab9 */ /* 0x000fe40000000800 */
[----:B------:R-:W-:-:S05]  /*1f580*/  MOV R4, UR4 ;  /* 0x0000000400047c02 */ /* 0x000fca0008000f00 */
[----:B--2---:R-:W-:-:S04]  /*1f590*/  IMAD R5, R14, R4, RZ ;  /* 0x000000040e057224 */ /* 0x004fc800078e02ff */
[----:B------:R-:W-:-:S05]  /*1f5a0*/  IMAD.IADD R16, R5, 0x1, R16 ;  /* 0x0000000105107824 */ /* 0x000fca00078e0210 */
[----:B------:R-:W-:-:S13]  /*1f5b0*/  ISETP.GT.AND P6, PT, R16, R0, PT ;  /* 0x000000001000720c */ /* 0x000fda0003fc4270 */
[----:B------:R-:W-:Y:S05]  /*1f5c0*/  @!P6 BRA `(.L_x_1876) ;  /* 0xfffffffc0064e947 */ /* 0x000fea000383ffff */
.L_x_1871:
        /* <DEDUP_REMOVED lines=8> */
.L_x_2093:
[----:B------:R-:W-:Y:S01]  /*1f650*/  ISETP.NE.AND P0, PT, R6, RZ, PT ;  /* 0x000000ff0600720c */ /* 0x000fe20003f05270 */
[----:B------:R-:W-:-:S12]  /*1f660*/  IMAD.MOV.U32 R6, RZ, RZ, RZ ;  /* 0x000000ffff067224 */ /* 0x000fd800078e00ff */
[----:B------:R-:W-:Y:S05]  /*1f670*/  @!P0 BRA `(.L_x_1878) ;  /* 0x0000000000108947 */ /* 0x000fea0003800000 */
[----:B------:R-:W-:Y:S01]  /*1f680*/  UMOV UR4, 0xffffffff ;  /* 0xffffffff00047882 */ /* 0x000fe20000000000 */
[----:B-1----:R-:W-:Y:S02]  /*1f690*/  VIADD R12, R5, 0xffffffff ;  /* 0xffffffff050c7836 */ /* 0x002fe40000000000 */
[----:B------:R-:W-:Y:S05]  /*1f6a0*/  BRA.DIV UR4, `(.L_x_1879) ;  /* 0x00000066045c7947 */ /* 0x000fea000b800000 */
[----:B------:R4:W1:Y:S02]  /*1f6b0*/  SHFL.IDX PT, R6, R3, R12, 0x1f ;  /* 0x00001f0c03067589 */ /* 0x00086400000e0000 */
.L_x_1878:
[----:B0-2-4-:R-:W0:Y:S01]  /*1f6c0*/  LDC.64 R2, c[0x0][0xc90] ;  /* 0x00032400ff027b82 */ /* 0x015e220000000a00 */
[----:B------:R-:W-:-:S04]  /*1f6d0*/  IMAD.IADD R19, R5, 0x1, R19 ;  /* 0x0000000105137824 */ /* 0x000fc800078e0213 */
[----:B0-----:R-:W-:-:S05]  /*1f6e0*/  IMAD.WIDE R2, R19, 0x4, R2 ;  /* 0x0000000413027825 */ /* 0x001fca00078e0202 */
[----:B------:R0:W3:Y:S01]  /*1f6f0*/  LDG.E R7, desc[UR42][R2.64] ;  /* 0x0000002a02077981 */ /* 0x0000e2000c1e1900 */
[----:B-1----:R-:W-:-:S04]  /*1f700*/  IMAD R16, R6, R4, R16 ;  /* 0x0000000406107224 */ /* 0x002fc800078e0210 */
[----:B------:R-:W-:Y:S01]  /*1f710*/  IMAD.IADD R0, R0, 0x1, -R16 ;  /* 0x0000000100007824 */ /* 0x000fe200078e0a10 */
[----:B0-----:R-:W-:Y:S01]  /*1f720*/  MOV R2, RZ ;  /* 0x000000ff00027202 */ /* 0x001fe20000000f00 */
[----:B---3--:R-:W-:-:S05]  /*1f730*/  IMAD R5, R17, R7, RZ ;  /* 0x0000000711057224 */ /* 0x008fca00078e02ff */
[-C--:B------:R-:W-:Y:S02]  /*1f740*/  IABS R8, R5.reuse ;  /* 0x0000000500087213 */ /* 0x080fe40000000000 */
[----:B------:R-:W-:Y:S02]  /*1f750*/  IABS R6, R5 ;  /* 0x0000000500067213 */ /* 0x000fe40000000000 */
[----:B------:R-:W0:Y:S03]  /*1f760*/  I2F.RP R9, R8 ;  /* 0x0000000800097306 */ /* 0x000e260000209400 */
[----:B------:R-:W-:-:S05]  /*1f770*/  IMAD.MOV R6, RZ, RZ, -R6 ;  /* 0x000000ffff067224 */ /* 0x000fca00078e0a06 */
[----:B0-----:R-:W0:Y:S02]  /*1f780*/  MUFU.RCP R9, R9 ;  /* 0x0000000900097308 */ /* 0x001e240000001000 */
[----:B0-----:R-:W-:-:S06]  /*1f790*/  VIADD R10, R9, 0xffffffe ;  /* 0x0ffffffe090a7836 */ /* 0x001fcc0000000000 */
[----:B------:R-:W0:Y:S02]  /*1f7a0*/  F2I.FTZ.U32.TRUNC.NTZ R3, R10 ;  /* 0x0000000a00037305 */ /* 0x000e24000021f000 */
        /* <DEDUP_REMOVED lines=21> */
[----:B------:R-:W-:-:S04]  /*1f900*/  VIADDMNMX R4, R3, R4, R7, PT ;  /* 0x0000000403047246 */ /* 0x000fc80003800107 */
[----:B------:R-:W-:-:S04]  /*1f910*/  IABS R7, R4 ;  /* 0x0000000400077213 */ /* 0x000fc80000000000 */
[----:B------:R-:W0:Y:S08]  /*1f920*/  I2F.RP R8, R7 ;  /* 0x0000000700087306 */ /* 0x000e300000209400 */
[----:B0-----:R-:W0:Y:S02]  /*1f930*/  MUFU.RCP R8, R8 ;  /* 0x0000000800087308 */ /* 0x001e240000001000 */
[----:B0-----:R-:W-:-:S06]  /*1f940*/  IADD3 R3, R8, 0xffffffe, RZ ;  /* 0x0ffffffe08037810 */ /* 0x001fcc0007ffe0ff */
[----:B------:R-:W0:Y:S02]  /*1f950*/  F2I.FTZ.U32.TRUNC.NTZ R3, R3 ;  /* 0x0000000300037305 */ /* 0x000e24000021f000 */
[----:B0-----:R-:W-:-:S04]  /*1f960*/  IMAD.MOV R0, RZ, RZ, -R3 ;  /* 0x000000ffff007224 */ /* 0x001fc800078e0a03 */
[----:B------:R-:W-:Y:S01]  /*1f970*/  IMAD R9, R0, R7, RZ ;  /* 0x0000000700097224 */ /* 0x000fe200078e02ff */
[----:B------:R-:W-:-:S03]  /*1f980*/  IABS R0, R4 ;  /* 0x0000000400007213 */ /* 0x000fc60000000000 */
[----:B------:R-:W-:Y:S01]  /*1f990*/  IMAD.HI.U32 R2, R3, R9, R2 ;  /* 0x0000000903027227 */ /* 0x000fe200078e0002 */
[----:B------:R-:W-:-:S03]  /*1f9a0*/  IABS R9, R5 ;  /* 0x0000000500097213 */ /* 0x000fc60000000000 */
        /* <DEDUP_REMOVED lines=8> */
[C---:B------:R-:W-:Y:S01]  /*1fa30*/  LOP3.LUT R0, R5.reuse, R4, RZ, 0x3c, !PT ;  /* 0x0000000405007212 */ /* 0x040fe200078e3cff */
[----:B------:R-:W-:-:S03]  /*1fa40*/  IMAD.IADD R5, R5, 0x1, R6 ;  /* 0x0000000105057824 */ /* 0x000fc600078e0206 */
[----:B------:R-:W-:-:S07]  /*1fa50*/  ISETP.GE.AND P2, PT, R0, RZ, PT ;  /* 0x000000ff0000720c */ /* 0x000fce0003f46270 */
[----:B------:R-:W-:-:S06]  /*1fa60*/  @P0 VIADD R2, R2, 0x1 ;  /* 0x0000000102020836 */ /* 0x000fcc0000000000 */
[----:B------:R-:W-:Y:S02]  /*1fa70*/  @!P2 IADD3 R2, -R2, RZ, RZ ;  /* 0x000000ff0202a210 */ /* 0x000fe40007ffe1ff */
[----:B------:R-:W-:Y:S01]  /*1fa80*/  @!P1 LOP3.LUT R2, RZ, R4, RZ, 0x33, !PT ;  /* 0x00000004ff029212 */ /* 0x000fe200078e33ff */
[----:B------:R-:W-:-:S04]  /*1fa90*/  IMAD.MOV R4, RZ, RZ, -R4 ;  /* 0x000000ffff047224 */ /* 0x000fc800078e0a04 */
[----:B------:R-:W-:Y:S01]  /*1faa0*/  IMAD R18, R2, R4, R5 ;  /* 0x0000000402127224 */ /* 0x000fe200078e0205 */
[----:B------:R-:W-:-:S05]  /*1fab0*/  LOP3.LUT R2, RZ, R2, RZ, 0x33, !PT ;  /* 0x00000002ff027212 */ /* 0x000fca00078e33ff */
[----:B------:R-:W-:Y:S01]  /*1fac0*/  IMAD.IADD R17, R17, 0x1, R2 ;  /* 0x0000000111117824 */ /* 0x000fe200078e0202 */
[----:B------:R-:W-:Y:S06]  /*1fad0*/  BRA `(.L_x_1880) ;  /* 0x00000000001c7947 */ /* 0x000fec0003800000 */
.L_x_1872:
[----:B------:R-:W-:Y:S01]  /*1fae0*/  UMOV UR4, URZ ;  /* 0x0000003f00047c82 */ /* 0x000fe20008000000 */
[----:B------:R-:W-:Y:S01]  /*1faf0*/  UMOV UR5, URZ ;  /* 0x0000003f00057c82 */ /* 0x000fe20008000000 */
[----:B------:R-:W-:Y:S01]  /*1fb00*/  ULDC UR6, c[0x0][0xc3c] ;  /* 0x00030f0000067ab9 */ /* 0x000fe20000000800 */
[----:B------:R-:W-:Y:S02]  /*1fb10*/  IMAD.MOV.U32 R16, RZ, RZ, R0 ;  /* 0x000000ffff107224 */ /* 0x000fe400078e0000 */
[----:B------:R-:W-:Y:S02]  /*1fb20*/  IMAD.U32 R17, RZ, RZ, UR4 ;  /* 0x00000004ff117e24 */ /* 0x000fe4000f8e00ff */
[----:B------:R-:W-:Y:S02]  /*1fb30*/  IMAD.U32 R18, RZ, RZ, UR5 ;  /* 0x00000005ff127e24 */ /* 0x000fe4000f8e00ff */
[----:B------:R-:W-:-:S07]  /*1fb40*/  IMAD.U32 R19, RZ, RZ, UR6 ;  /* 0x00000006ff137e24 */ /* 0x000fce000f8e00ff */
.L_x_1880:
[----:B------:R-:W2:Y:S01]  /*1fb50*/  S2R R0, SR_TID.X ;  /* 0x0000000000007919 */ /* 0x000ea20000002100 */
[----:B------:R-:W-:Y:S05]  /*1fb60*/  WARPSYNC.ALL ;  /* 0x0000000000007948 */ /* 0x000fea0003800000 */
[----:B------:R-:W-:Y:S01]  /*1fb70*/  BAR.SYNC.DEFER_BLOCKING 0x4, 0x200 ;  /* 0x0108000000007b1d */ /* 0x000fe20000010000 */
[----:B--2---:R-:W-:-:S04]  /*1fb80*/  LOP3.LUT R0, R0, 0x1f, RZ, 0xc0, !PT ;  /* 0x0000001f00007812 */ /* 0x004fc800078ec0ff */
[----:B------:R-:W-:-:S13]  /*1fb90*/  ISETP.NE.AND P0, PT, R0, RZ, PT ;  /* 0x000000ff0000720c */ /* 0x000fda0003f05270 */
[----:B0-----:R-:W0:Y:S01]  /*1fba0*/  @!P0 S2R R3, SR_CgaCtaId ;  /* 0x0000000000038919 */ /* 0x001e220000008800 */
[----:B------:R-:W-:-:S04]  /*1fbb0*/  @!P0 MOV R0, 0x400 ;  /* 0x0000040000008802 */ /* 0x000fc80000000f00 */
[----:B0-----:R-:W-:-:S05]  /*1fbc0*/  @!P0 LEA R22, R3, R0, 0x18 ;  /* 0x0000000003168211 */ /* 0x001fca00078ec0ff */
[----:B------:R0:W-:Y:S01]  /*1fbd0*/  @!P0 STS.128 [R22+0x168d0], R16 ;  /* 0x0168d01016008388 */ /* 0x0001e20000000c00 */
[----:B------:R-:W-:Y:S06]  /*1fbe0*/  BAR.ARV 0x5, 0x200 ;  /* 0x0148000000007b1d */ /* 0x000fec0000002000 */
.L_x_1869:
[----:B------:R-:W-:Y:S02]  /*1fbf0*/  ULDC UR4, c[0x0][0xc3c] ;  /* 0x00030f0000047ab9 */ /* 0x000fe40000000800 */
[----:B----4-:R-:W-:-:S13]  /*1fc00*/  ISETP.GE.AND P0, PT, R19, UR4, PT ;  /* 0x0000000413007c0c */ /* 0x010fda000bf06270 */
[----:B------:R-:W-:Y:S05]  /*1fc10*/  @!P0 BRA `(.L_x_1881) ;  /* 0xffffff9c009c8947 */ /* 0x000fea000383ffff */
[----:B------:R-:W-:Y:S05]  /*1fc20*/  BSYNC B8 ;  /* 0x0000000000087941 */ /* 0x000fea0003800000 */
.L_x_1772:
[----:B0-----:R-:W4:Y:S01]  /*1fc30*/  LDL.LU R0, [R1+0x44] ;  /* 0x0000440001007983 */ /* 0x001f220000300800 */
[----:B------:R-:W-:Y:S01]  /*1fc40*/  BSSY B0, `(.L_x_1882) ;  /* 0x000000b000007945 */ /* 0x000fe20003800000 */
[----:B------:R-:W0:Y:S01]  /*1fc50*/  S2R R5, SR_CgaCtaId ;  /* 0x0000000000057919 */ /* 0x000e220000008800 */
[----:B----4-:R-:W-:-:S04]  /*1fc60*/  IADD3 R0, R0, 0x1, RZ ;  /* 0x0000000100007810 */ /* 0x010fc80007ffe0ff */
        /* <DEDUP_REMOVED lines=8> */
.L_x_2096:
[----:B------:R-:W-:Y:S05]  /*1fcf0*/  BSYNC B0 ;  /* 0x0000000000007941 */ /* 0x000fea0003800000 */
.L_x_1882:
[----:B------:R-:W-:-:S03]  /*1fd00*/  UMOV UR4, 0xffffffff ;  /* 0xffffffff00047882 */ /* 0x000fc60000000000 */
[----:B------:R-:W-:Y:S05]  /*1fd10*/  BRA.DIV UR4, `(.L_x_1884) ;  /* 0x0000005e04fc7947 */ /* 0x000fea000b800000 */
[----:B0-----:R-:W0:Y:S02]  /*1fd20*/  S2R R0, SR_TID.X ;  /* 0x0000000000007919 */ /* 0x001e240000002100 */
[----:B0-----:R-:W-:-:S04]  /*1fd30*/  SHF.R.U32.HI R0, RZ, 0x5, R0 ;  /* 0x00000005ff007819 */ /* 0x001fc80000011600 */
[----:B------:R-:W-:-:S05]  /*1fd40*/  LOP3.LUT R0, R0, 0x3, RZ, 0xc0, !PT ;  /* 0x0000000300007812 */ /* 0x000fca00078ec0ff */
[----:B------:R0:W4:Y:S02]  /*1fd50*/  SHFL.IDX PT, R14, R0, RZ, 0x1f ;  /* 0x00001fff000e7589 */ /* 0x00012400000e0000 */
.L_x_2099:
[----:B----4-:R-:W-:-:S13]  /*1fd60*/  ISETP.NE.AND P0, PT, R14, RZ, PT ;  /* 0x000000ff0e00720c */ /* 0x010fda0003f05270 */
[----:B------:R-:W-:Y:S05]  /*1fd70*/  @P0 BRA `(.L_x_1556) ;  /* 0x0000000000880947 */ /* 0x000fea0003800000 */
[----:B------:R-:W-:-:S03]  /*1fd80*/  UMOV UR4, 0xffffffff ;  /* 0xffffffff00047882 */ /* 0x000fc60000000000 */
[----:B------:R-:W-:Y:S05]  /*1fd90*/  BRA.DIV UR4, `(.L_x_1885) ;  /* 0x0000006204107947 */ /* 0x000fea000b800000 */
[----:B------:R-:W-:-:S13]  /*1fda0*/  ELECT P6, URZ, PT ;  /* 0x00000000003f782f */ /* 0x000fda00038c0000 */
.L_x_2102:
[----:B------:R-:W-:Y:S05]  /*1fdb0*/  @!P6 BRA `(.L_x_1556) ;  /* 0x000000000078e947 */ /* 0x000fea0003800000 */
[----:B------:R-:W-:-:S06]  /*1fdc0*/  ULOP3.LUT UR4, UR37, 0x2, URZ, 0xfc, !UPT ;  /* 0x0000000225047892 */ /* 0x000fcc000f8efc3f */
[----:B0-----:R-:W-:-:S05]  /*1fdd0*/  IMAD.U32 R0, RZ, RZ, UR4 ;  /* 0x00000004ff007e24 */ /* 0x001fca000f8e00ff */
[----:B------:R-:W-:-:S13]  /*1fde0*/  ISETP.NE.AND P0, PT, R0, 0x3, PT ;  /* 0x000000030000780c */ /* 0x000fda0003f05270 */
[----:B------:R-:W-:Y:S05]  /*1fdf0*/  @!P0 BRA `(.L_x_1886) ;  /* 0x0000000000048947 */ /* 0x000fea0003800000 */
[----:B------:R-:W-:Y:S01]  /*1fe00*/  BPT.TRAP 0x1 ;  /* 0x000000040000795c */ /* 0x000fe20000300000 */
.L_x_1886:
[----:B------:R-:W-:Y:S01]  /*1fe10*/  IMAD R3, R25, 0x8, R5 ;  /* 0x0000000819037824 */ /* 0x000fe200078e0205 */
[----:B------:R-:W-:Y:S01]  /*1fe20*/  SHF.L.U32 R2, R29, 0x1f, RZ ;  /* 0x0000001f1d027819 */ /* 0x000fe200000006ff */
[----:B------:R-:W-:-:S03]  /*1fe30*/  VIADD R25, R25, 0x1 ;  /* 0x0000000119197836 */ /* 0x000fc60000000000 */
[----:B------:R-:W0:Y:S02]  /*1fe40*/  SYNCS.PHASECHK.TRANS64.TRYWAIT P1, [R3+URZ+0x16840], R2 ;  /* 0x01684002030075a7 */ /* 0x000e24000802017f */
[----:B------:R-:W-:-:S04]  /*1fe50*/  ISETP.NE.AND P2, PT, R25, 0x2, PT ;  /* 0x000000021900780c */ /* 0x000fc80003f45270 */
[----:B------:R-:W-:Y:S01]  /*1fe60*/  SEL R0, RZ, 0x1, P2 ;  /* 0x00000001ff007807 */ /* 0x000fe20001000000 */
[----:B0-----:R-:W-:Y:S08]  /*1fe70*/  @!P1 BRA `(.L_x_1887) ;  /* 0x0000005c00f89947 */ /* 0x001ff00003800000 */
.L_x_2103:
[----:B------:R-:W-:Y:S02]  /*1fe80*/  SEL R25, R25, RZ, P2 ;  /* 0x000000ff19197207 */ /* 0x000fe40001000000 */
[----:B------:R-:W-:Y:S01]  /*1fe90*/  LOP3.LUT R0, R29, R0, RZ, 0x3c, !PT ;  /* 0x000000001d007212 */ /* 0x000fe200078e3cff */
[----:B------:R-:W-:Y:S06]  /*1fea0*/  @!P0 BRA `(.L_x_1888) ;  /* 0x0000000000048947 */ /* 0x000fec0003800000 */
[----:B------:R-:W-:Y:S01]  /*1feb0*/  BPT.TRAP 0x1 ;  /* 0x000000040000795c */ /* 0x000fe20000300000 */
.L_x_1888:
[----:B------:R-:W-:Y:S01]  /*1fec0*/  IMAD R25, R25, 0x8, R5 ;  /* 0x0000000819197824 */ /* 0x000fe200078e0205 */
[----:B------:R-:W-:-:S04]  /*1fed0*/  SHF.L.U32 R0, R0, 0x1f, RZ ;  /* 0x0000001f00007819 */ /* 0x000fc800000006ff */
[----:B------:R-:W4:Y:S02]  /*1fee0*/  SYNCS.PHASECHK.TRANS64.TRYWAIT P1, [R25+URZ+0x16840], R0 ;  /* 0x01684000190075a7 */ /* 0x000f24000802017f */
[----:B----4-:R-:W-:Y:S05]  /*1fef0*/  @!P1 BRA `(.L_x_1889) ;  /* 0x0000005c00ec9947 */ /* 0x010fea0003800000 */
.L_x_2104:
[----:B------:R-:W-:Y:S05]  /*1ff00*/  @!P0 BRA `(.L_x_1890) ;  /* 0x0000000000048947 */ /* 0x000fea0003800000 */
[----:B------:R-:W-:Y:S01]  /*1ff10*/  BPT.TRAP 0x1 ;  /* 0x000000040000795c */ /* 0x000fe20000300000 */
.L_x_1890:
[----:B------:R-:W5:Y:S02]  /*1ff20*/  SYNCS.PHASECHK.TRANS64.TRYWAIT P1, [R3+URZ+0x16860], R2 ;  /* 0x01686002030075a7 */ /* 0x000f64000802017f */
[----:B-----5:R-:W-:Y:S05]  /*1ff30*/  @!P1 BRA `(.L_x_1891) ;  /* 0x0000005c00f09947 */ /* 0x020fea0003800000 */
.L_x_2105:
[----:B------:R-:W-:Y:S05]  /*1ff40*/  @!P0 BRA `(.L_x_1892) ;  /* 0x0000000000048947 */ /* 0x000fea0003800000 */
[----:B------:R-:W-:Y:S01]  /*1ff50*/  BPT.TRAP 0x1 ;  /* 0x000000040000795c */ /* 0x000fe20000300000 */
.L_x_1892:
[----:B------:R0:W0:Y:S02]  /*1ff60*/  SYNCS.PHASECHK.TRANS64.TRYWAIT P0, [R25+URZ+0x16860], R0 ;  /* 0x01686000190075a7 */ /* 0x000024000800017f */
[----:B0-----:R-:W-:Y:S05]  /*1ff70*/  @!P0 NANOSLEEP.SYNCS 0x989680 ;  /* 0x009896800000895d */ /* 0x001fea0003900000 */
[----:B------:R-:W0:Y:S02]  /*1ff80*/  @!P0 SYNCS.PHASECHK.TRANS64 P0, [R25+URZ+0x16860], R0 ;  /* 0x01686000190085a7 */ /* 0x000e24000800007f */
[----:B0-----:R-:W-:Y:S05]  /*1ff90*/  @!P0 BRA `(.L_x_1892) ;  /* 0xfffffffc00f08947 */ /* 0x001fea000383ffff */
.L_x_1556:
[----:B------:R-:W-:Y:S05]  /*1ffa0*/  BSYNC B9 ;  /* 0x0000000000097941 */ /* 0x000fea0003800000 */
.L_x_1553:
[----:B------:R-:W-:Y:S05]  /*1ffb0*/  EXIT ;  /* 0x000000000000794d */ /* 0x000fea0003800000 */
.L_x_1582:
[----:B0-----:R0:W1:Y:S02]  /*1ffc0*/  SYNCS.PHASECHK.TRANS64.TRYWAIT P6, [R70+URZ+0x16890], R79 ;  /* 0x0168904f460075a7 */ /* 0x00106400080c017f */
[----:B-1----:R-:W-:Y:S05]  /*1ffd0*/  @!P6 NANOSLEEP.SYNCS 0x989680 ;  /* 0x009896800000e95d */ /* 0x002fea0003900000 */
[----:B------:R-:W1:Y:S02]  /*1ffe0*/  @!P6 SYNCS.PHASECHK.TRANS64 P6, [R70+URZ+0x16890], R79 ;  /* 0x0168904f4600e5a7 */ /* 0x000e6400080c007f */
[----:B-1----:R-:W-:Y:S05]  /*1fff0*/  @!P6 BRA `(.L_x_1582) ;  /* 0xfffffffc00f0e947 */ /* 0x002fea000383ffff */
[----:B------:R-:W-:Y:S05]  /*20000*/  BRA `(.L_x_1893) ;  /* 0xfffffe2c007c7947 */ /* 0x000fea000383ffff */
.L_x_1583:
        /* <DEDUP_REMOVED lines=8> */
.L_x_1895:
[----:B------:R-:W-:Y:S05]  /*20090*/  BSYNC B1 ;  /* 0x0000000000017941 */ /* 0x000fea0003800000 */
.L_x_1894:
[----:B------:R-:W-:Y:S02]  /*200a0*/  IMAD.MOV.U32 R13, RZ, RZ, R84 ;  /* 0x000000ffff0d7224 */ /* 0x000fe400078e0054 */
[----:B------:R-:W-:Y:S02]  /*200b0*/  IMAD.MOV.U32 R12, RZ, RZ, RZ ;  /* 0x000000ffff0c7224 */ /* 0x000fe400078e00ff */
[----:B------:R-:W-:Y:S02]  /*200c0*/  IMAD.MOV.U32 R11, RZ, RZ, 0x1c1f ;  /* 0x00001c1fff0b7424 */ /* 0x000fe400078e00ff */
[----:B------:R-:W-:Y:S02]  /*200d0*/  IMAD.MOV.U32 R15, RZ, RZ, -0x1 ;  /* 0xffffffffff0f7424 */ /* 0x000fe400078e00ff */
[----:B------:R-:W-:-:S07]  /*200e0*/  IMAD.MOV.U32 R81, RZ, RZ, R14 ;  /* 0x000000ffff517224 */ /* 0x000fce00078e000e */
[----:B------:R-:W-:Y:S05]  /*200f0*/  WARPSYNC.COLLECTIVE R15, `(.L_x_1896) ;  /* 0x000000000f087348 */ /* 0x000fea0003c00000 */
[----:B------:R0:W1:Y:S02]  /*20100*/  SHFL.IDX P6, R14, R13, R12, R11 ;  /* 0x0000000c0d0e7389 */ /* 0x00006400000c000b */
[----:B01----:R-:W-:Y:S01]  /*20110*/  ENDCOLLECTIVE ;  /* 0x000000000000791b */ /* 0x003fe20003800000 */
.L_x_1896:
[----:B------:R-:W-:Y:S05]  /*20120*/  BRA `(.L_x_1897) ;  /* 0xfffffe2c00487947 */ /* 0x000fea000383ffff */
.L_x_1592:
[----:B------:R-:W-:Y:S01]  /*20130*/  BSSY B1, `(.L_x_1898) ;  /* 0x0000008000017945 */ /* 0x000fe20003800000 */
[----:B--2-4-:R-:W-:Y:S01]  /*20140*/  IMAD.MOV.U32 R13, RZ, RZ, R85 ;  /* 0x000000ffff0d7224 */ /* 0x014fe200078e0055 */
[----:B------:R-:W-:Y:S01]  /*20150*/  MOV R12, 0x1 ;  /* 0x00000001000c7802 */ /* 0x000fe20000000f00 */
[----:B------:R-:W-:Y:S02]  /*20160*/  IMAD.MOV.U32 R11, RZ, RZ, 0x1c1f ;  /* 0x00001c1fff0b7424 */ /* 0x000fe400078e00ff */
[----:B------:R-:W-:-:S07]  /*20170*/  IMAD.MOV.U32 R15, RZ, RZ, -0x1 ;  /* 0xffffffffff0f7424 */ /* 0x000fce00078e00ff */
[----:B01-3--:R-:W-:Y:S05]  /*20180*/  WARPSYNC.COLLECTIVE R15, `(.L_x_1899) ;  /* 0x000000000f087348 */ /* 0x00bfea0003c00000 */
[----:B---3--:R2:W3:Y:S02]  /*20190*/  SHFL.IDX P6, R14, R13, R12, R11 ;  /* 0x0000000c0d0e7389 */ /* 0x0084e400000c000b */
[----:B0123--:R-:W-:Y:S01]  /*201a0*/  ENDCOLLECTIVE ;  /* 0x000000000000791b */ /* 0x00ffe20003800000 */
.L_x_1899:
[----:B------:R-:W-:Y:S05]  /*201b0*/  BSYNC B1 ;  /* 0x0000000000017941 */ /* 0x000fea0003800000 */
.L_x_1898:
[----:B------:R-:W-:Y:S02]  /*201c0*/  IMAD.MOV.U32 R13, RZ, RZ, R84 ;  /* 0x000000ffff0d7224 */ /* 0x000fe400078e0054 */
[----:B------:R-:W-:Y:S02]  /*201d0*/  IMAD.MOV.U32 R12, RZ, RZ, 0x1 ;  /* 0x00000001ff0c7424 */ /* 0x000fe400078e00ff */
[----:B------:R-:W-:Y:S02]  /*201e0*/  IMAD.MOV.U32 R11, RZ, RZ, 0x1c1f ;  /* 0x00001c1fff0b7424 */ /* 0x000fe400078e00ff */
[----:B------:R-:W-:Y:S02]  /*201f0*/  IMAD.MOV.U32 R15, RZ, RZ, -0x1 ;  /* 0xffffffffff0f7424 */ /* 0x000fe400078e00ff */
[----:B------:R-:W-:-:S07]  /*20200*/  IMAD.MOV.U32 R85, RZ, RZ, R14 ;  /* 0x000000ffff557224 */ /* 0x000fce00078e000e */
[----:B------:R-:W-:Y:S05]  /*20210*/  WARPSYNC.COLLECTIVE R15, `(.L_x_1900) ;  /* 0x000000000f087348 */ /* 0x000fea0003c00000 */
[----:B------:R0:W1:Y:S02]  /*20220*/  SHFL.IDX P6, R14, R13, R12, R11 ;  /* 0x0000000c0d0e7389 */ /* 0x00006400000c000b */
[----:B01----:R-:W-:Y:S01]  /*20230*/  ENDCOLLECTIVE ;  /* 0x000000000000791b */ /* 0x003fe20003800000 */
.L_x_1900:
[----:B------:R-:W-:Y:S05]  /*20240*/  BRA `(.L_x_1901) ;  /* 0xfffffe3000bc7947 */ /* 0x000fea000383ffff */
.L_x_1604:
[----:B-1----:R1:W2:Y:S02]  /*20250*/  SYNCS.PHASECHK.TRANS64.TRYWAIT P4, [R70+URZ+0x16890], R79 ;  /* 0x0168904f460075a7 */ /* 0x0022a4000808017f */
[----:B--2---:R-:W-:Y:S05]  /*20260*/  @!P4 NANOSLEEP.SYNCS 0x989680 ;  /* 0x009896800000c95d */ /* 0x004fea0003900000 */
[----:B------:R-:W2:Y:S02]  /*20270*/  @!P4 SYNCS.PHASECHK.TRANS64 P4, [R70+URZ+0x16890], R79 ;  /* 0x0168904f4600c5a7 */ /* 0x000ea4000808007f */
[----:B--2---:R-:W-:Y:S05]  /*20280*/  @!P4 BRA `(.L_x_1604) ;  /* 0xfffffffc00f0c947 */ /* 0x004fea000383ffff */
[----:B------:R-:W-:Y:S05]  /*20290*/  BRA `(.L_x_1902) ;  /* 0xfffffe3c00b87947 */ /* 0x000fea000383ffff */
.L_x_1605:
[----:B------:R-:W-:Y:S01]  /*202a0*/  BSSY B1, `(.L_x_1903) ;  /* 0x0000008000017945 */ /* 0x000fe20003800000 */
[----:B0-----:R-:W-:Y:S01]  /*202b0*/  MOV R13, R85 ;  /* 0x00000055000d7202 */ /* 0x001fe20000000f00 */
[----:B------:R-:W-:Y:S02]  /*202c0*/  IMAD.MOV.U32 R12, RZ, RZ, RZ ;  /* 0x000000ffff0c7224 */ /* 0x000fe400078e00ff */
[----:B------:R-:W-:Y:S02]  /*202d0*/  IMAD.MOV.U32 R11, RZ, RZ, 0x1c1f ;  /* 0x00001c1fff0b7424 */ /* 0x000fe400078e00ff */
[----:B------:R-:W-:-:S07]  /*202e0*/  IMAD.MOV.U32 R15, RZ, RZ, -0x1 ;  /* 0xffffffffff0f7424 */ /* 0x000fce00078e00ff */
[----:B-1----:R-:W-:Y:S05]  /*202f0*/  WARPSYNC.COLLECTIVE R15, `(.L_x_1904) ;  /* 0x000000000f087348 */ /* 0x002fea0003c00000 */
[----:B------:R0:W2:Y:S02]  /*20300*/  SHFL.IDX P6, R14, R13, R12, R11 ;  /* 0x0000000c0d0e7389 */ /* 0x0000a400000c000b */
[----:B012---:R-:W-:Y:S01]  /*20310*/  ENDCOLLECTIVE ;  /* 0x000000000000791b */ /* 0x007fe20003800000 */
.L_x_1904:
[----:B------:R-:W-:Y:S05]  /*20320*/  BSYNC B1 ;  /* 0x0000000000017941 */ /* 0x000fea0003800000 */
.L_x_1903:
[----:B------:R-:W-:Y:S01]  /*20330*/  IMAD.MOV.U32 R13, RZ, RZ, R84 ;  /* 0x000000ffff0d7224 */ /* 0x000fe200078e0054 */
[----:B------:R-:W-:Y:S01]  /*20340*/  MOV R15, 0xffffffff ;  /* 0xffffffff000f7802 */ /* 0x000fe20000000f00 */
[----:B------:R-:W-:Y:S02]  /*20350*/  IMAD.MOV.U32 R12, RZ, RZ, RZ ;  /* 0x000000ffff0c7224 */ /* 0x000fe400078e00ff */
[----:B------:R-:W-:Y:S02]  /*20360*/  IMAD.MOV.U32 R11, RZ, RZ, 0x1c1f ;  /* 0x00001c1fff0b7424 */ /* 0x000fe400078e00ff */
[----:B------:R-:W-:-:S07]  /*20370*/  IMAD.MOV.U32 R83, RZ, RZ, R14 ;  /* 0x000000ffff537224 */ /* 0x000fce00078e000e */
[----:B------:R-:W-:Y:S05]  /*20380*/  WARPSYNC.COLLECTIVE R15, `(.L_x_1905) ;  /* 0x000000000f087348 */ /* 0x000fea0003c00000 */
[----:B------:R0:W1:Y:S02]  /*20390*/  SHFL.IDX P6, R14, R13, R12, R11 ;  /* 0x0000000c0d0e7389 */ /* 0x00006400000c000b */
[----:B01----:R-:W-:Y:S01]  /*203a0*/  ENDCOLLECTIVE ;  /* 0x000000000000791b */ /* 0x003fe20003800000 */
.L_x_1905:
[----:B------:R-:W-:Y:S01]  /*203b0*/  IMAD.MOV.U32 R82, RZ, RZ, R14 ;  /* 0x000000ffff527224 */ /* 0x000fe200078e000e */
[----:B------:R-:W-:Y:S06]  /*203c0*/  BRA `(.L_x_1906) ;  /* 0xfffffe3c00847947 */ /* 0x000fec000383ffff */
.L_x_1610:
[----:B------:R-:W-:Y:S01]  /*203d0*/  BSSY B1, `(.L_x_1907) ;  /* 0x0000008000017945 */ /* 0x000fe20003800000 */
[----:B0-----:R-:W-:Y:S02]  /*203e0*/  IMAD.MOV.U32 R13, RZ, RZ, R85 ;  /* 0x000000ffff0d7224 */ /* 0x001fe400078e0055 */
[----:B------:R-:W-:Y:S02]  /*203f0*/  IMAD.MOV.U32 R12, RZ, RZ, 0x1 ;  /* 0x00000001ff0c7424 */ /* 0x000fe400078e00ff */
[----:B------:R-:W-:Y:S02]  /*20400*/  IMAD.MOV.U32 R11, RZ, RZ, 0x1c1f ;  /* 0x00001c1fff0b7424 */ /* 0x000fe400078e00ff */
[----:B------:R-:W-:-:S07]  /*20410*/  IMAD.MOV.U32 R15, RZ, RZ, -0x1 ;  /* 0xffffffffff0f7424 */ /* 0x000fce00078e00ff */
[----:B-1234-:R-:W-:Y:S05]  /*20420*/  WARPSYNC.COLLECTIVE R15, `(.L_x_1908) ;  /* 0x000000000f087348 */ /* 0x01efea0003c00000 */
[----:B------:R0:W0:Y:S02]  /*20430*/  SHFL.IDX P6, R14, R13, R12, R11 ;  /* 0x0000000c0d0e7389 */ /* 0x00002400000c000b */
[----:B01234-:R-:W-:Y:S01]  /*20440*/  ENDCOLLECTIVE ;  /* 0x000000000000791b */ /* 0x01ffe20003800000 */
.L_x_1908:
[----:B------:R-:W-:Y:S05]  /*20450*/  BSYNC B1 ;  /* 0x0000000000017941 */ /* 0x000fea0003800000 */
.L_x_1907:
[----:B------:R-:W-:Y:S01]  /*20460*/  IMAD.MOV.U32 R13, RZ, RZ, R84 ;  /* 0x000000ffff0d7224 */ /* 0x000fe200078e0054 */
[----:B------:R-:W-:Y:S01]  /*20470*/  MOV R12, 0x1 ;  /* 0x00000001000c7802 */ /* 0x000fe20000000f00 */
[----:B------:R-:W-:Y:S02]  /*20480*/  IMAD.MOV.U32 R11, RZ, RZ, 0x1c1f ;  /* 0x00001c1fff0b7424 */ /* 0x000fe400078e00ff */
[----:B------:R-:W-:Y:S02]  /*20490*/  IMAD.MOV.U32 R15, RZ, RZ, -0x1 ;  /* 0xffffffffff0f7424 */ /* 0x000fe400078e00ff */
[----:B------:R-:W-:-:S07]  /*204a0*/  IMAD.MOV.U32 R85, RZ, RZ, R14 ;  /* 0x000000ffff557224 */ /* 0x000fce00078e000e */
[----:B------:R-:W-:Y:S05]  /*204b0*/  WARPSYNC.COLLECTIVE R15, `(.L_x_1909) ;  /* 0x000000000f087348 */ /* 0x000fea0003c00000 */
[----:B------:R0:W1:Y:S02]  /*204c0*/  SHFL.IDX P6, R14, R13, R12, R11 ;  /* 0x0000000c0d0e7389 */ /* 0x00006400000c000b */
[----:B01----:R-:W-:Y:S01]  /*204d0*/  ENDCOLLECTIVE ;  /* 0x000000000000791b */ /* 0x003fe20003800000 */
.L_x_1909:
[----:B------:R-:W-:Y:S01]  /*204e0*/  IMAD.MOV.U32 R84, RZ, RZ, R14 ;  /* 0x000000ffff547224 */ /* 0x000fe200078e000e */
[----:B------:R-:W-:Y:S06]  /*204f0*/  BRA `(.L_x_1910) ;  /* 0xfffffe4400147947 */ /* 0x000fec000383ffff */
.L_x_1615:
[----:B0-----:R0:W1:Y:S02]  /*20500*/  SYNCS.PHASECHK.TRANS64.TRYWAIT P3, [R70+URZ+0x16890], R79 ;  /* 0x0168904f460075a7 */ /* 0x001064000806017f */
[----:B-1----:R-:W-:Y:S05]  /*20510*/  @!P3 NANOSLEEP.SYNCS 0x989680 ;  /* 0x009896800000b95d */ /* 0x002fea0003900000 */
[----:B------:R-:W1:Y:S02]  /*20520*/  @!P3 SYNCS.PHASECHK.TRANS64 P3, [R70+URZ+0x16890], R79 ;  /* 0x0168904f4600b5a7 */ /* 0x000e64000806007f */
[----:B-1----:R-:W-:Y:S05]  /*20530*/  @!P3 BRA `(.L_x_1615) ;  /* 0xfffffffc00f0b947 */ /* 0x002fea000383ffff */
[----:B------:R-:W-:Y:S05]  /*20540*/  BRA `(.L_x_1911) ;  /* 0xfffffe4c00207947 */ /* 0x000fea000383ffff */
.L_x_1616:
        /* <DEDUP_REMOVED lines=8> */
.L_x_1913:
[----:B------:R-:W-:Y:S05]  /*205d0*/  BSYNC B1 ;  /* 0x0000000000017941 */ /* 0x000fea0003800000 */
.L_x_1912:
[----:B------:R-:W-:Y:S01]  /*205e0*/  IMAD.MOV.U32 R13, RZ, RZ, R32 ;  /* 0x000000ffff0d7224 */ /* 0x000fe200078e0020 */
[----:B------:R-:W-:Y:S01]  /*205f0*/  MOV R9, R14 ;  /* 0x0000000e00097202 */ /* 0x000fe20000000f00 */
[----:B------:R-:W-:Y:S02]  /*20600*/  IMAD.MOV.U32 R12, RZ, RZ, RZ ;  /* 0x000000ffff0c7224 */ /* 0x000fe400078e00ff */
[----:B------:R-:W-:Y:S02]  /*20610*/  IMAD.MOV.U32 R11, RZ, RZ, 0x1c1f ;  /* 0x00001c1fff0b7424 */ /* 0x000fe400078e00ff */
[----:B------:R-:W-:-:S07]  /*20620*/  IMAD.MOV.U32 R15, RZ, RZ, -0x1 ;  /* 0xffffffffff0f7424 */ /* 0x000fce00078e00ff */
[----:B------:R-:W-:Y:S05]  /*20630*/  WARPSYNC.COLLECTIVE R15, `(.L_x_1914) ;  /* 0x000000000f087348 */ /* 0x000fea0003c00000 */
[----:B------:R0:W1:Y:S02]  /*20640*/  SHFL.IDX P6, R14, R13, R12, R11 ;  /* 0x0000000c0d0e7389 */ /* 0x00006400000c000b */
[----:B01----:R-:W-:Y:S01]  /*20650*/  ENDCOLLECTIVE ;  /* 0x000000000000791b */ /* 0x003fe20003800000 */
.L_x_1914:
[----:B------:R-:W-:Y:S01]  /*20660*/  IMAD.MOV.U32 R33, RZ, RZ, R14 ;  /* 0x000000ffff217224 */ /* 0x000fe200078e000e */
[----:B------:R-:W-:Y:S06]  /*20670*/  BRA `(.L_x_1915) ;  /* 0xfffffe4c00447947 */ /* 0x000fec000383ffff */
.L_x_1619:
        /* <DEDUP_REMOVED lines=8> */
.L_x_1917:
[----:B------:R-:W-:Y:S05]  /*20700*/  BSYNC B1 ;  /* 0x0000000000017941 */ /* 0x000fea0003800000 */
.L_x_1916:
        /* <DEDUP_REMOVED lines=8> */
.L_x_1918:
[----:B------:R-:W-:Y:S01]  /*20790*/  IMAD.MOV.U32 R33, RZ, RZ, R14 ;  /* 0x000000ffff217224 */ /* 0x000fe200078e000e */
[----:B------:R-:W-:Y:S06]  /*207a0*/  BRA `(.L_x_1919) ;  /* 0xfffffe4c00447947 */ /* 0x000fec000383ffff */
.L_x_1623:
[----:B0-----:R0:W3:Y:S02]  /*207b0*/  SYNCS.PHASECHK.TRANS64.TRYWAIT P4, [R70+URZ+0x168b0], R79 ;  /* 0x0168b04f460075a7 */ /* 0x0010e4000808017f */
[----:B---3--:R-:W-:Y:S05]  /*207c0*/  @!P4 NANOSLEEP.SYNCS 0x989680 ;  /* 0x009896800000c95d */ /* 0x008fea0003900000 */
[----:B------:R-:W3:Y:S02]  /*207d0*/  @!P4 SYNCS.PHASECHK.TRANS64 P4, [R70+URZ+0x168b0], R79 ;  /* 0x0168b04f4600c5a7 */ /* 0x000ee4000808007f */
[----:B---3--:R-:W-:Y:S05]  /*207e0*/  @!P4 BRA `(.L_x_1623) ;  /* 0xfffffffc00f0c947 */ /* 0x008fea000383ffff */
[----:B------:R-:W-:Y:S05]  /*207f0*/  BRA `(.L_x_1920) ;  /* 0xfffffe4c00c07947 */ /* 0x000fea000383ffff */
.L_x_1639:
[----:B------:R-:W0:Y:S01]  /*20800*/  S2R R5, SR_TID.X ;  /* 0x0000000000057919 */ /* 0x000e220000002100 */
[----:B------:R-:W-:Y:S01]  /*20810*/  BSSY B0, `(.L_x_1921) ;  /* 0x000000c000007945 */ /* 0x000fe20003800000 */
[----:B------:R-:W-:Y:S02]  /*20820*/  IMAD.MOV.U32 R12, RZ, RZ, RZ ;  /* 0x000000ffff0c7224 */ /* 0x000fe400078e00ff */
[----:B------:R-:W-:Y:S02]  /*20830*/  IMAD.MOV.U32 R11, RZ, RZ, 0x1f ;  /* 0x0000001fff0b7424 */ /* 0x000fe400078e00ff */
[----:B------:R-:W-:Y:S01]  /*20840*/  IMAD.MOV.U32 R15, RZ, RZ, -0x1 ;  /* 0xffffffffff0f7424 */ /* 0x000fe200078e00ff */
[----:B0-----:R-:W-:-:S04]  /*20850*/  IADD3 R6, R5, -0x80, RZ ;  /* 0xffffff8005067810 */ /* 0x001fc80007ffe0ff */
[----:B------:R-:W-:-:S04]  /*20860*/  SHF.R.S32.HI R5, RZ, 0x1f, R6 ;  /* 0x0000001fff057819 */ /* 0x000fc80000011406 */
[----:B------:R-:W-:-:S04]  /*20870*/  LEA.HI R5, R5, R6, RZ, 0x7 ;  /* 0x0000000605057211 */ /* 0x000fc800078f38ff */
[----:B------:R-:W-:-:S05]  /*20880*/  SHF.R.S32.HI R5, RZ, 0x7, R5 ;  /* 0x00000007ff057819 */ /* 0x000fca0000011405 */
[----:B--2---:R-:W-:-:S07]  /*20890*/  IMAD.MOV.U32 R13, RZ, RZ, R5 ;  /* 0x000000ffff0d7224 */ /* 0x004fce00078e0005 */
[----:B----45:R-:W-:Y:S05]  /*208a0*/  WARPSYNC.COLLECTIVE R15, `(.L_x_1922) ;  /* 0x000000000f087348 */ /* 0x030fea0003c00000 */
[----:B------:R0:W1:Y:S02]  /*208b0*/  SHFL.IDX P6, R14, R13, R12, R11 ;  /* 0x0000000c0d0e7389 */ /* 0x00006400000c000b */
[----:B01--45:R-:W-:Y:S01]  /*208c0*/  ENDCOLLECTIVE ;  /* 0x000000000000791b */ /* 0x033fe20003800000 */
.L_x_1922:
[----:B------:R-:W-:Y:S05]  /*208d0*/  BSYNC B0 ;  /* 0x0000000000007941 */ /* 0x000fea0003800000 */
.L_x_1921:
[----:B------:R1:W-:Y:S01]  /*208e0*/  STL [R1+0x28], R14 ;  /* 0x0000280e01007387 */ /* 0x0003e20000100800 */
[----:B------:R-:W-:Y:S05]  /*208f0*/  BRA `(.L_x_1923) ;  /* 0xfffffe5800547947 */ /* 0x000fea000383ffff */
.L_x_1651:
[----:B------:R-:W-:Y:S01]  /*20900*/  BSSY B1, `(.L_x_1924) ;  /* 0x0000008000017945 */ /* 0x000fe20003800000 */
[----:B--2---:R-:W-:Y:S01]  /*20910*/  IMAD.MOV.U32 R13, RZ, RZ, R6 ;  /* 0x000000ffff0d7224 */ /* 0x004fe200078e0006 */
[----:B------:R-:W-:Y:S01]  /*20920*/  MOV R15, 0xffffffff ;  /* 0xffffffff000f7802 */ /* 0x000fe20000000f00 */
[----:B------:R-:W-:Y:S02]  /*20930*/  IMAD.MOV.U32 R12, RZ, RZ, RZ ;  /* 0x000000ffff0c7224 */ /* 0x000fe400078e00ff */
[----:B------:R-:W-:-:S07]  /*20940*/  IMAD.MOV.U32 R11, RZ, RZ, 0x1c1f ;  /* 0x00001c1fff0b7424 */ /* 0x000fce00078e00ff */
[----:B-1----:R-:W-:Y:S05]  /*20950*/  WARPSYNC.COLLECTIVE R15, `(.L_x_1925) ;  /* 0x000000000f087348 */ /* 0x002fea0003c00000 */
[----:B-1----:R0:W1:Y:S02]  /*20960*/  SHFL.IDX P6, R14, R13, R12, R11 ;  /* 0x0000000c0d0e7389 */ /* 0x00206400000c000b */
[----:B01----:R-:W-:Y:S01]  /*20970*/  ENDCOLLECTIVE ;  /* 0x000000000000791b */ /* 0x003fe20003800000 */
.L_x_1925:
[----:B------:R-:W-:Y:S05]  /*20980*/  BSYNC B1 ;  /* 0x0000000000017941 */ /* 0x000fea0003800000 */
.L_x_1924:
        /* <DEDUP_REMOVED lines=8> */
.L_x_1926:
[----:B------:R-:W-:Y:S02]  /*20a10*/  IMAD.MOV.U32 R13, RZ, RZ, R8 ;  /* 0x000000ffff0d7224 */ /* 0x000fe400078e0008 */
[----:B------:R-:W-:-:S07]  /*20a20*/  IMAD.MOV.U32 R0, RZ, RZ, R14 ;  /* 0x000000ffff007224 */ /* 0x000fce00078e000e */
[----:B------:R-:W-:Y:S05]  /*20a30*/  WARPSYNC.COLLECTIVE R15, `(.L_x_1927) ;  /* 0x000000000f087348 */ /* 0x000fea0003c00000 */
[----:B------:R0:W1:Y:S02]  /*20a40*/  SHFL.IDX P6, R14, R13, R12, R11 ;  /* 0x0000000c0d0e7389 */ /* 0x00006400000c000b */
[----:B01----:R-:W-:Y:S01]  /*20a50*/  ENDCOLLECTIVE ;  /* 0x000000000000791b */ /* 0x003fe20003800000 */
.L_x_1927:
[----:B------:R-:W-:Y:S01]  /*20a60*/  IMAD.MOV.U32 R13, RZ, RZ, R7 ;  /* 0x000000ffff0d7224 */ /* 0x000fe200078e0007 */
[----:B------:R-:W-:-:S07]  /*20a70*/  MOV R5, R14 ;  /* 0x0000000e00057202 */ /* 0x000fce0000000f00 */
[----:B------:R-:W-:Y:S05]  /*20a80*/  WARPSYNC.COLLECTIVE R15, `(.L_x_1928) ;  /* 0x000000000f087348 */ /* 0x000fea0003c00000 */
[----:B------:R0:W1:Y:S02]  /*20a90*/  SHFL.IDX P6, R14, R13, R12, R11 ;  /* 0x0000000c0d0e7389 */ /* 0x00006400000c000b */
[----:B01----:R-:W-:Y:S01]  /*20aa0*/  ENDCOLLECTIVE ;  /* 0x000000000000791b */ /* 0x003fe20003800000 */
.L_x_1928:
[----:B------:R-:W-:Y:S05]  /*20ab0*/  BRA `(.L_x_1929) ;  /* 0xfffffe5c00d87947 */ /* 0x000fea000383ffff */
.L_x_1654:
[----:B------:R-:W-:Y:S01]  /*20ac0*/  BSSY B1, `(.L_x_1930) ;  /* 0x0000008000017945 */ /* 0x000fe20003800000 */
[----:B--2---:R-:W-:Y:S02]  /*20ad0*/  IMAD.MOV.U32 R13, RZ, RZ, R6 ;  /* 0x000000ffff0d7224 */ /* 0x004fe400078e0006 */
[----:B------:R-:W-:Y:S02]  /*20ae0*/  IMAD.MOV.U32 R12, RZ, RZ, 0x1 ;  /* 0x00000001ff0c7424 */ /* 0x000fe400078e00ff */
[----:B------:R-:W-:Y:S02]  /*20af0*/  IMAD.MOV.U32 R11, RZ, RZ, 0x1c1f ;  /* 0x00001c1fff0b7424 */ /* 0x000fe400078e00ff */
[----:B------:R-:W-:-:S07]  /*20b00*/  IMAD.MOV.U32 R15, RZ, RZ, -0x1 ;  /* 0xffffffffff0f7424 */ /* 0x000fce00078e00ff */
[----:B-1----:R-:W-:Y:S05]  /*20b10*/  WARPSYNC.COLLECTIVE R15, `(.L_x_1931) ;  /* 0x000000000f087348 */ /* 0x002fea0003c00000 */
[----:B------:R0:W2:Y:S02]  /*20b20*/  SHFL.IDX P6, R14, R13, R12, R11 ;  /* 0x0000000c0d0e7389 */ /* 0x0000a400000c000b */
[----:B012---:R-:W-:Y:S01]  /*20b30*/  ENDCOLLECTIVE ;  /* 0x000000000000791b */ /* 0x007fe20003800000 */
.L_x_1931:
[----:B------:R-:W-:Y:S05]  /*20b40*/  BSYNC B1 ;  /* 0x0000000000017941 */ /* 0x000fea0003800000 */
.L_x_1930:
        /* <DEDUP_REMOVED lines=8> */
.L_x_1932:
[----:B------:R-:W-:Y:S02]  /*20bd0*/  IMAD.MOV.U32 R13, RZ, RZ, R8 ;  /* 0x000000ffff0d7224 */ /* 0x000fe400078e0008 */
[----:B------:R-:W-:-:S07]  /*20be0*/  IMAD.MOV.U32 R0, RZ, RZ, R14 ;  /* 0x000000ffff007224 */ /* 0x000fce00078e000e */
[----:B------:R-:W-:Y:S05]  /*20bf0*/  WARPSYNC.COLLECTIVE R15, `(.L_x_1933) ;  /* 0x000000000f087348 */ /* 0x000fea0003c00000 */
[----:B------:R0:W1:Y:S02]  /*20c00*/  SHFL.IDX P6, R14, R13, R12, R11 ;  /* 0x0000000c0d0e7389 */ /* 0x00006400000c000b */
[----:B01----:R-:W-:Y:S01]  /*20c10*/  ENDCOLLECTIVE ;  /* 0x000000000000791b */ /* 0x003fe20003800000 */
.L_x_1933:
[----:B------:R-:W-:Y:S02]  /*20c20*/  IMAD.MOV.U32 R13, RZ, RZ, R7 ;  /* 0x000000ffff0d7224 */ /* 0x000fe400078e0007 */
[----:B------:R-:W-:-:S07]  /*20c30*/  IMAD.MOV.U32 R5, RZ, RZ, R14 ;  /* 0x000000ffff057224 */ /* 0x000fce00078e000e */
[----:B------:R-:W-:Y:S05]  /*20c40*/  WARPSYNC.COLLECTIVE R15, `(.L_x_1934) ;  /* 0x000000000f087348 */ /* 0x000fea0003c00000 */
[----:B------:R0:W1:Y:S02]  /*20c50*/  SHFL.IDX P6, R14, R13, R12, R11 ;  /* 0x0000000c0d0e7389 */ /* 0x00006400000c000b */
[----:B01----:R-:W-:Y:S01]  /*20c60*/  ENDCOLLECTIVE ;  /* 0x000000000000791b */ /* 0x003fe20003800000 */
.L_x_1934:
[----:B------:R-:W-:Y:S05]  /*20c70*/  BRA `(.L_x_1935) ;  /* 0xfffffe6000407947 */ /* 0x000fea000383ffff */
.L_x_1658:
[----:B0-----:R0:W1:Y:S02]  /*20c80*/  SYNCS.PHASECHK.TRANS64.TRYWAIT P0, [R2+URZ+0x16800], R5 ;  /* 0x01680005020075a7 */ /* 0x001064000800017f */
[----:B-1----:R-:W-:Y:S05]  /*20c90*/  @!P0 NANOSLEEP.SYNCS 0x989680 ;  /* 0x009896800000895d */ /* 0x002fea0003900000 */
[----:B------:R-:W1:Y:S02]  /*20ca0*/  @!P0 SYNCS.PHASECHK.TRANS64 P0, [R2+URZ+0x16800], R5 ;  /* 0x01680005020085a7 */ /* 0x000e64000800007f */
[----:B-1----:R-:W-:Y:S05]  /*20cb0*/  @!P0 BRA `(.L_x_1658) ;  /* 0xfffffffc00f08947 */ /* 0x002fea000383ffff */
[----:B------:R-:W-:Y:S05]  /*20cc0*/  BRA `(.L_x_1936) ;  /* 0xfffffe6400507947 */ /* 0x000fea000383ffff */
.L_x_1666:
[----:B------:R-:W0:Y:S01]  /*20cd0*/  LDC R41, c[0x0][0x3f4] ;  /* 0x0000fd00ff297b82 */ /* 0x000e220000000800 */
[----:B------:R-:W-:Y:S01]  /*20ce0*/  BSSY B1, `(.L_x_1937) ;  /* 0x0000008000017945 */ /* 0x000fe20003800000 */
[----:B--2---:R-:W-:Y:S01]  /*20cf0*/  IMAD.MOV.U32 R13, RZ, RZ, R26 ;  /* 0x000000ffff0d7224 */ /* 0x004fe200078e001a */
[----:B------:R-:W-:Y:S01]  /*20d00*/  MOV R12, RZ ;  /* 0x000000ff000c7202 */ /* 0x000fe20000000f00 */
[----:B------:R-:W-:Y:S02]  /*20d10*/  IMAD.MOV.U32 R11, RZ, RZ, 0x1c1f ;  /* 0x00001c1fff0b7424 */ /* 0x000fe400078e00ff */
[----:B------:R-:W-:-:S07]  /*20d20*/  IMAD.MOV.U32 R15, RZ, RZ, -0x1 ;  /* 0xffffffffff0f7424 */ /* 0x000fce00078e00ff */
[----:B01----:R-:W-:Y:S05]  /*20d30*/  WARPSYNC.COLLECTIVE R15, `(.L_x_1938) ;  /* 0x000000000f087348 */ /* 0x003fea0003c00000 */
[----:B-1----:R1:W2:Y:S02]  /*20d40*/  SHFL.IDX P6, R14, R13, R12, R11 ;  /* 0x0000000c0d0e7389 */ /* 0x0022a400000c000b */
[----:B012---:R-:W-:Y:S01]  /*20d50*/  ENDCOLLECTIVE ;  /* 0x000000000000791b */ /* 0x007fe20003800000 */
.L_x_1938:
[----:B------:R-:W-:Y:S05]  /*20d60*/  BSYNC B1 ;  /* 0x0000000000017941 */ /* 0x000fea0003800000 */
.L_x_1937:
[----:B------:R-:W-:Y:S01]  /*20d70*/  IMAD.MOV.U32 R13, RZ, RZ, R25 ;  /* 0x000000ffff0d7224 */ /* 0x000fe200078e0019 */
[----:B------:R-:W-:Y:S01]  /*20d80*/  ISETP.GE.AND P0, PT, R16, R41, PT ;  /* 0x000000291000720c */ /* 0x000fe20003f06270 */
[----:B------:R-:W-:Y:S02]  /*20d90*/  IMAD.MOV.U32 R12, RZ, RZ, RZ ;  /* 0x000000ffff0c7224 */ /* 0x000fe400078e00ff */
[----:B------:R-:W-:Y:S02]  /*20da0*/  IMAD.MOV.U32 R11, RZ, RZ, 0x1c1f ;  /* 0x00001c1fff0b7424 */ /* 0x000fe400078e00ff */
[----:B------:R-:W-:Y:S02]  /*20db0*/  IMAD.MOV.U32 R15, RZ, RZ, -0x1 ;  /* 0xffffffffff0f7424 */ /* 0x000fe400078e00ff */
[----:B------:R-:W-:Y:S02]  /*20dc0*/  IMAD.MOV.U32 R0, RZ, RZ, R14 ;  /* 0x000000ffff007224 */ /* 0x000fe400078e000e */
[----:B------:R-:W-:-:S07]  /*20dd0*/  IMAD R32, R155, R32, RZ ;  /* 0x000000209b207224 */ /* 0x000fce00078e02ff */
[----:B------:R-:W-:Y:S05]  /*20de0*/  WARPSYNC.COLLECTIVE R15, `(.L_x_1939) ;  /* 0x000000000f087348 */ /* 0x000fea0003c00000 */
[----:B------:R0:W1:Y:S02]  /*20df0*/  SHFL.IDX P6, R14, R13, R12, R11 ;  /* 0x0000000c0d0e7389 */ /* 0x00006400000c000b */
[----:B01----:R-:W-:Y:S01]  /*20e00*/  ENDCOLLECTIVE ;  /* 0x000000000000791b */ /* 0x003fe20003800000 */
.L_x_1939:
[----:B------:R-:W-:Y:S01]  /*20e10*/  ISETP.GE.OR P1, PT, R39, R32, P0 ;  /* 0x000000202700720c */ /* 0x000fe20000726670 */
[----:B------:R-:W-:-:S12]  /*20e20*/  IMAD.MOV.U32 R13, RZ, RZ, R24 ;  /* 0x000000ffff0d7224 */ /* 0x000fd800078e0018 */
[C---:B------:R-:W-:Y:S01]  /*20e30*/  @!P1 IMAD.SHL.U32 R5, R16.reuse, 0x2, RZ ;  /* 0x0000000210059824 */ /* 0x040fe200078e00ff */
[----:B------:R-:W-:Y:S02]  /*20e40*/  @!P1 SHF.L.U64.HI R21, R16, 0x1, R17 ;  /* 0x0000000110159819 */ /* 0x000fe40000010211 */
[----:B------:R-:W-:-:S07]  /*20e50*/  MOV R3, R14 ;  /* 0x0000000e00037202 */ /* 0x000fce0000000f00 */
[----:B------:R-:W-:Y:S05]  /*20e60*/  WARPSYNC.COLLECTIVE R15, `(.L_x_1940) ;  /* 0x000000000f087348 */ /* 0x000fea0003c00000 */
[----:B------:R0:W1:Y:S02]  /*20e70*/  SHFL.IDX P6, R14, R13, R12, R11 ;  /* 0x0000000c0d0e7389 */ /* 0x00006400000c000b */
[----:B01----:R-:W-:Y:S01]  /*20e80*/  ENDCOLLECTIVE ;  /* 0x000000000000791b */ /* 0x003fe20003800000 */
.L_x_1940:
[----:B------:R-:W-:-:S05]  /*20e90*/  @!P1 IADD3 R6, P2, R3, R5, RZ ;  /* 0x0000000503069210 */ /* 0x000fca0007f5e0ff */
[----:B------:R-:W-:Y:S02]  /*20ea0*/  @!P1 IMAD.X R7, R0, 0x1, R21, P2 ;  /* 0x0000000100079824 */ /* 0x000fe400010e0615 */
[----:B------:R-:W-:Y:S02]  /*20eb0*/  IMAD.MOV.U32 R13, RZ, RZ, R27 ;  /* 0x000000ffff0d7224 */ /* 0x000fe400078e001b */
[----:B------:R-:W-:-:S07]  /*20ec0*/  IMAD.MOV.U32 R4, RZ, RZ, R14 ;  /* 0x000000ffff047224 */ /* 0x000fce00078e000e */
[----:B------:R-:W-:Y:S05]  /*20ed0*/  WARPSYNC.COLLECTIVE R15, `(.L_x_1941) ;  /* 0x000000000f087348 */ /* 0x000fea0003c00000 */
[----:B------:R0:W1:Y:S02]  /*20ee0*/  SHFL.IDX P6, R14, R13, R12, R11 ;  /* 0x0000000c0d0e7389 */ /* 0x00006400000c000b */
[----:B01----:R-:W-:Y:S01]  /*20ef0*/  ENDCOLLECTIVE ;  /* 0x000000000000791b */ /* 0x003fe20003800000 */
.L_x_1941:
[----:B------:R-:W2:Y:S01]  /*20f00*/  @!P1 LD.E.128 R8, desc[UR42][R6.64] ;  /* 0x0000002a06089980 */ /* 0x000ea2000c101d00 */
[----:B------:R-:W-:-:S05]  /*20f10*/  @!P1 IADD3 R14, P2, R14, R5, RZ ;  /* 0x000000050e0e9210 */ /* 0x000fca0007f5e0ff */
[----:B------:R-:W-:-:S04]  /*20f20*/  @!P1 IMAD.X R3, R4, 0x1, R21, P2 ;  /* 0x0000000104039824 */ /* 0x000fc800010e0615 */
[----:B------:R-:W-:-:S05]  /*20f30*/  @!P1 IMAD.MOV.U32 R15, RZ, RZ, R3 ;  /* 0x000000ffff0f9224 */ /* 0x000fca00078e0003 */
[----:B------:R0:W5:Y:S01]  /*20f40*/  @!P1 LD.E.128 R4, desc[UR42][R14.64] ;  /* 0x0000002a0e049980 */ /* 0x000162000c101d00 */
[----:B------:R-:W-:Y:S01]  /*20f50*/  CS2R R36, SRZ ;  /* 0x0000000000247805 */ /* 0x000fe2000001ff00 */
[----:B------:R-:W-:Y:S01]  /*20f60*/  IMAD.MOV.U32 R13, RZ, RZ, R26 ;  /* 0x000000ffff0d7224 */ /* 0x000fe200078e001a */
[----:B------:R-:W-:Y:S01]  /*20f70*/  CS2R R34, SRZ ;  /* 0x0000000000227805 */ /* 0x000fe2000001ff00 */
[----:B------:R-:W-:Y:S01]  /*20f80*/  IMAD.MOV.U32 R12, RZ, RZ, 0x1 ;  /* 0x00000001ff0c7424 */ /* 0x000fe200078e00ff */
[----:B------:R-:W-:Y:S02]  /*20f90*/  CS2R R30, SRZ ;  /* 0x00000000001e7805 */ /* 0x000fe4000001ff00 */
[----:B------:R-:W-:Y:S01]  /*20fa0*/  CS2R R20, SRZ ;  /* 0x0000000000147805 */ /* 0x000fe2000001ff00 */
[----:B0-----:R-:W-:Y:S02]  /*20fb0*/  IMAD.MOV.U32 R15, RZ, RZ, -0x1 ;  /* 0xffffffffff0f7424 */ /* 0x001fe400078e00ff */
[----:B--2---:R-:W-:Y:S01]  /*20fc0*/  @!P1 IMAD.MOV.U32 R37, RZ, RZ, R11 ;  /* 0x000000ffff259224 */ /* 0x004fe200078e000b */
[----:B------:R-:W-:Y:S01]  /*20fd0*/  MOV R11, 0x1c1f ;  /* 0x00001c1f000b7802 */ /* 0x000fe20000000f00 */
[----:B------:R-:W-:Y:S01]  /*20fe0*/  @!P1 IMAD.MOV.U32 R35, RZ, RZ, R9 ;  /* 0x000000ffff239224 */ /* 0x000fe200078e0009 */
[----:B------:R-:W-:Y:S01]  /*20ff0*/  @!P1 MOV R34, R8 ;  /* 0x0000000800229202 */ /* 0x000fe20000000f00 */
[----:B------:R-:W-:-:S07]  /*21000*/  @!P1 IMAD.MOV.U32 R36, RZ, RZ, R10 ;  /* 0x000000ffff249224 */ /* 0x000fce00078e000a */
[----:B-----5:R-:W-:Y:S05]  /*21010*/  WARPSYNC.COLLECTIVE R15, `(.L_x_1942) ;  /* 0x000000000f087348 */ /* 0x020fea0003c00000 */
[----:B------:R0:W1:Y:S02]  /*21020*/  SHFL.IDX P6, R14, R13, R12, R11 ;  /* 0x0000000c0d0e7389 */ /* 0x00006400000c000b */
[----:B01---5:R-:W-:Y:S01]  /*21030*/  ENDCOLLECTIVE ;  /* 0x000000000000791b */ /* 0x023fe20003800000 */
.L_x_1942:
[----:B------:R-:W-:Y:S02]  /*21040*/  IMAD.MOV.U32 R3, RZ, RZ, R35 ;  /* 0x000000ffff037224 */ /* 0x000fe400078e0023 */
[----:B------:R-:W-:Y:S01]  /*21050*/  IMAD.MOV.U32 R0, RZ, RZ, R34 ;  /* 0x000000ffff007224 */ /* 0x000fe200078e0022 */
[----:B------:R-:W-:Y:S01]  /*21060*/  MOV R8, R36 ;  /* 0x0000002400087202 */ /* 0x000fe20000000f00 */
[----:B------:R-:W-:Y:S01]  /*21070*/  IMAD.MOV.U32 R9, RZ, RZ, R37 ;  /* 0x000000ffff097224 */ /* 0x000fe200078e0025 */
[----:B------:R-:W-:Y:S02]  /*21080*/  PRMT R43, R3, 0x7610, R43 ;  /* 0x00007610032b7816 */ /* 0x000fe4000000002b */
[----:B------:R-:W-:Y:S02]  /*21090*/  PRMT R42, R0, 0x7610, R42 ;  /* 0x00007610002a7816 */ /* 0x000fe4000000002a */
[----:B------:R-:W-:Y:S01]  /*210a0*/  PRMT R33, R8, 0x5410, R9 ;  /* 0x0000541008217816 */ /* 0x000fe20000000009 */
[----:B------:R-:W-:-:S02]  /*210b0*/  IMAD.MOV.U32 R13, RZ, RZ, R25 ;  /* 0x000000ffff0d7224 */ /* 0x000fc400078e0019 */
[----:B------:R-:W-:Y:S02]  /*210c0*/  @!P1 IMAD.MOV.U32 R30, RZ, RZ, R4 ;  /* 0x000000ffff1e9224 */ /* 0x000fe400078e0004 */
[----:B------:R-:W-:Y:S02]  /*210d0*/  @!P1 IMAD.MOV.U32 R31, RZ, RZ, R5 ;  /* 0x000000ffff1f9224 */ /* 0x000fe400078e0005 */
[----:B------:R-:W-:Y:S02]  /*210e0*/  @!P1 IMAD.MOV.U32 R20, RZ, RZ, R6 ;  /* 0x000000ffff149224 */ /* 0x000fe400078e0006 */
[----:B------:R-:W-:-:S07]  /*210f0*/  IMAD.MOV.U32 R0, RZ, RZ, R14 ;  /* 0x000000ffff007224 */ /* 0x000fce00078e000e */
[----:B------:R-:W-:Y:S05]  /*21100*/  WARPSYNC.COLLECTIVE R15, `(.L_x_1943) ;  /* 0x000000000f087348 */ /* 0x000fea0003c00000 */
[----:B------:R0:W1:Y:S02]  /*21110*/  SHFL.IDX P6, R14, R13, R12, R11 ;  /* 0x0000000c0d0e7389 */ /* 0x00006400000c000b */
[----:B01----:R-:W-:Y:S01]  /*21120*/  ENDCOLLECTIVE ;  /* 0x000000000000791b */ /* 0x003fe20003800000 */
.L_x_1943:
[----:B------:R-:W-:Y:S01]  /*21130*/  @!P1 IMAD.MOV.U32 R21, RZ, RZ, R7 ;  /* 0x000000ffff159224 */ /* 0x000fe200078e0007 */
[----:B------:R-:W-:Y:S01]  /*21140*/  MOV R6, R20 ;  /* 0x0000001400067202 */ /* 0x000fe20000000f00 */
[----:B------:R-:W-:Y:S02]  /*21150*/  IMAD.MOV.U32 R4, RZ, RZ, R30 ;  /* 0x000000ffff047224 */ /* 0x000fe400078e001e */
[----:B------:R-:W-:Y:S02]  /*21160*/  IMAD.MOV.U32 R5, RZ, RZ, R31 ;  /* 0x000000ffff057224 */ /* 0x000fe400078e001f */
[----:B------:R-:W-:Y:S01]  /*21170*/  IMAD.MOV.U32 R7, RZ, RZ, R21 ;  /* 0x000000ffff077224 */ /* 0x000fe200078e0015 */
[----:B------:R-:W-:Y:S02]  /*21180*/  PRMT R56, R4, 0x5410, R6 ;  /* 0x0000541004387816 */ /* 0x000fe40000000006 */
[----:B------:R-:W-:Y:S02]  /*21190*/  PRMT R45, R5, 0x7610, R45 ;  /* 0x00007610052d7816 */ /* 0x000fe4000000002d */
[----:B------:R-:W-:-:S02]  /*211a0*/  CS2R R4, SRZ ;  /* 0x0000000000047805 */ /* 0x000fc4000001ff00 */
[----:B------:R-:W-:Y:S01]  /*211b0*/  PRMT R42, R42, 0x5410, R7 ;  /* 0x000054102a2a7816 */ /* 0x000fe20000000007 */
[----:B------:R-:W-:Y:S02]  /*211c0*/  IMAD.MOV.U32 R13, RZ, RZ, R24 ;  /* 0x000000ffff0d7224 */ /* 0x000fe400078e0018 */
[----:B------:R-:W-:-:S07]  /*211d0*/  IMAD.MOV.U32 R3, RZ, RZ, R14 ;  /* 0x000000ffff037224 */ /* 0x000fce00078e000e */
[----:B------:R-:W-:Y:S05]  /*211e0*/  WARPSYNC.COLLECTIVE R15, `(.L_x_1944) ;  /* 0x000000000f087348 */ /* 0x000fea0003c00000 */
[----:B------:R0:W1:Y:S02]  /*211f0*/  SHFL.IDX P6, R14, R13, R12, R11 ;  /* 0x0000000c0d0e7389 */ /* 0x00006400000c000b */
[----:B01----:R-:W-:Y:S01]  /*21200*/  ENDCOLLECTIVE ;  /* 0x000000000000791b */ /* 0x003fe20003800000 */
.L_x_1944:
[----:B------:R-:W-:Y:S02]  /*21210*/  IMAD.MOV.U32 R13, RZ, RZ, R27 ;  /* 0x000000ffff0d7224 */ /* 0x000fe400078e001b */
[----:B------:R-:W-:-:S07]  /*21220*/  IMAD.MOV.U32 R24, RZ, RZ, R14 ;  /* 0x000000ffff187224 */ /* 0x000fce00078e000e */
[----:B------:R-:W-:Y:S05]  /*21230*/  WARPSYNC.COLLECTIVE R15, `(.L_x_1945) ;  /* 0x000000000f087348 */ /* 0x000fea0003c00000 */
[----:B------:R0:W1:Y:S02]  /*21240*/  SHFL.IDX P6, R14, R13, R12, R11 ;  /* 0x0000000c0d0e7389 */ /* 0x00006400000c000b */
[----:B01----:R-:W-:Y:S01]  /*21250*/  ENDCOLLECTIVE ;  /* 0x000000000000791b */ /* 0x003fe20003800000 */
.L_x_1945:
[----:B------:R-:W-:Y:S05]  /*21260*/  BRA `(.L_x_1946) ;  /* 0xfffffe7000407947 */ /* 0x000fea000383ffff */
.L_x_1670:
[----:B0-----:R0:W1:Y:S02]  /*21270*/  SYNCS.PHASECHK.TRANS64.TRYWAIT P1, [R2+URZ+0x16800], R3 ;  /* 0x01680003020075a7 */ /* 0x001064000802017f */
[----:B-1----:R-:W-:Y:S05]  /*21280*/  @!P1 NANOSLEEP.SYNCS 0x989680 ;  /* 0x009896800000995d */ /* 0x002fea0003900000 */
[----:B------:R-:W1:Y:S02]  /*21290*/  @!P1 SYNCS.PHASECHK.TRANS64 P1, [R2+URZ+0x16800], R3 ;  /* 0x01680003020095a7 */ /* 0x000e64000802007f */
[----:B-1----:R-:W-:Y:S05]  /*212a0*/  @!P1 BRA `(.L_x_1670) ;  /* 0xfffffffc00f09947 */ /* 0x002fea000383ffff */
[----:B------:R-:W-:Y:S05]  /*212b0*/  BRA `(.L_x_1947) ;  /* 0xfffffe7000e07947 */ /* 0x000fea000383ffff */
.L_x_1676:
[----:B-1----:R1:W3:Y:S02]  /*212c0*/  SYNCS.PHASECHK.TRANS64.TRYWAIT P1, [R0+URZ+0x16830], R5 ;  /* 0x01683005000075a7 */ /* 0x0022e4000802017f */
[----:B---3--:R-:W-:Y:S05]  /*212d0*/  @!P1 NANOSLEEP.SYNCS 0x989680 ;  /* 0x009896800000995d */ /* 0x008fea0003900000 */
[----:B------:R-:W3:Y:S02]  /*212e0*/  @!P1 SYNCS.PHASECHK.TRANS64 P1, [R0+URZ+0x16830], R5 ;  /* 0x01683005000095a7 */ /* 0x000ee4000802007f */
[----:B---3--:R-:W-:Y:S05]  /*212f0*/  @!P1 BRA `(.L_x_1676) ;  /* 0xfffffffc00f09947 */ /* 0x008fea000383ffff */
[----:B------:R-:W-:Y:S05]  /*21300*/  BRA `(.L_x_1675) ;  /* 0xfffffe8000707947 */ /* 0x000fea000383ffff */
.L_x_1695:
[----:B-1----:R1:W2:Y:S02]  /*21310*/  SYNCS.PHASECHK.TRANS64.TRYWAIT P2, [R11+URZ+0x16830], R10 ;  /* 0x0168300a0b0075a7 */ /* 0x0022a4000804017f */
[----:B--2---:R-:W-:Y:S05]  /*21320*/  @!P2 NANOSLEEP.SYNCS 0x989680 ;  /* 0x009896800000a95d */ /* 0x004fea0003900000 */
[----:B------:R-:W2:Y:S02]  /*21330*/  @!P2 SYNCS.PHASECHK.TRANS64 P2, [R11+URZ+0x16830], R10 ;  /* 0x0168300a0b00a5a7 */ /* 0x000ea4000804007f */
[----:B--2---:R-:W-:Y:S05]  /*21340*/  @!P2 BRA `(.L_x_1695) ;  /* 0xfffffffc00f0a947 */ /* 0x004fea000383ffff */
[----:B------:R-:W-:Y:S05]  /*21350*/  BRA `(.L_x_1694) ;  /* 0xfffffebc00247947 */ /* 0x000fea000383ffff */
.L_x_1699:
[----:B-1----:R1:W2:Y:S02]  /*21360*/  SYNCS.PHASECHK.TRANS64.TRYWAIT P1, [R11+URZ+0x16850], R10 ;  /* 0x0168500a0b0075a7 */ /* 0x0022a4000802017f */
[----:B--2---:R-:W-:Y:S05]  /*21370*/  @!P1 NANOSLEEP.SYNCS 0x989680 ;  /* 0x009896800000995d */ /* 0x004fea0003900000 */
[----:B------:R-:W2:Y:S02]  /*21380*/  @!P1 SYNCS.PHASECHK.TRANS64 P1, [R11+URZ+0x16850], R10 ;  /* 0x0168500a0b0095a7 */ /* 0x000ea4000802007f */
[----:B--2---:R-:W-:Y:S05]  /*21390*/  @!P1 BRA `(.L_x_1699) ;  /* 0xfffffffc00f09947 */ /* 0x004fea000383ffff */
[----:B------:R-:W-:Y:S05]  /*213a0*/  BRA `(.L_x_1696) ;  /* 0xfffffebc00ec7947 */ /* 0x000fea000383ffff */
.L_x_1720:
[----:B-1----:R1:W2:Y:S02]  /*213b0*/  SYNCS.PHASECHK.TRANS64.TRYWAIT P2, [R5+URZ+0x16830], R14 ;  /* 0x0168300e050075a7 */ /* 0x0022a4000804017f */
[----:B--2---:R-:W-:Y:S05]  /*213c0*/  @!P2 NANOSLEEP.SYNCS 0x989680 ;  /* 0x009896800000a95d */ /* 0x004fea0003900000 */
[----:B------:R-:W2:Y:S02]  /*213d0*/  @!P2 SYNCS.PHASECHK.TRANS64 P2, [R5+URZ+0x16830], R14 ;  /* 0x0168300e0500a5a7 */ /* 0x000ea4000804007f */
[----:B--2---:R-:W-:Y:S05]  /*213e0*/  @!P2 BRA `(.L_x_1720) ;  /* 0xfffffffc00f0a947 */ /* 0x004fea000383ffff */
[----:B------:R-:W-:Y:S05]  /*213f0*/  BRA `(.L_x_1719) ;  /* 0xfffffef400e07947 */ /* 0x000fea000383ffff */
.L_x_1724:
[----:B-1----:R1:W2:Y:S02]  /*21400*/  SYNCS.PHASECHK.TRANS64.TRYWAIT P1, [R10+URZ+0x16850], R5 ;  /* 0x016850050a0075a7 */ /* 0x0022a4000802017f */
[----:B--2---:R-:W-:Y:S05]  /*21410*/  @!P1 NANOSLEEP.SYNCS 0x989680 ;  /* 0x009896800000995d */ /* 0x004fea0003900000 */
[----:B------:R-:W2:Y:S02]  /*21420*/  @!P1 SYNCS.PHASECHK.TRANS64 P1, [R10+URZ+0x16850], R5 ;  /* 0x016850050a0095a7 */ /* 0x000ea4000802007f */
[----:B--2---:R-:W-:Y:S05]  /*21430*/  @!P1 BRA `(.L_x_1724) ;  /* 0xfffffffc00f09947 */ /* 0x004fea000383ffff */
[----:B------:R-:W-:Y:S05]  /*21440*/  BRA `(.L_x_1721) ;  /* 0xfffffef800bc7947 */ /* 0x000fea000383ffff */
.L_x_1733:
[----:B-1----:R1:W2:Y:S02]  /*21450*/  SYNCS.PHASECHK.TRANS64.TRYWAIT P2, [R5+URZ+0x16830], R12 ;  /* 0x0168300c050075a7 */ /* 0x0022a4000804017f */
[----:B--2---:R-:W-:Y:S05]  /*21460*/  @!P2 NANOSLEEP.SYNCS 0x989680 ;  /* 0x009896800000a95d */ /* 0x004fea0003900000 */
[----:B------:R-:W2:Y:S02]  /*21470*/  @!P2 SYNCS.PHASECHK.TRANS64 P2, [R5+URZ+0x16830], R12 ;  /* 0x0168300c0500a5a7 */ /* 0x000ea4000804007f */
[----:B--2---:R-:W-:Y:S05]  /*21480*/  @!P2 BRA `(.L_x_1733) ;  /* 0xfffffffc00f0a947 */ /* 0x004fea000383ffff */
[----:B------:R-:W-:Y:S05]  /*21490*/  BRA `(.L_x_1732) ;  /* 0xffffff1c00bc7947 */ /* 0x000fea000383ffff */
.L_x_1737:
[----:B-1----:R1:W2:Y:S02]  /*214a0*/  SYNCS.PHASECHK.TRANS64.TRYWAIT P1, [R10+URZ+0x16850], R5 ;  /* 0x016850050a0075a7 */ /* 0x0022a4000802017f */
[----:B--2---:R-:W-:Y:S05]  /*214b0*/  @!P1 NANOSLEEP.SYNCS 0x989680 ;  /* 0x009896800000995d */ /* 0x004fea0003900000 */
[----:B------:R-:W2:Y:S02]  /*214c0*/  @!P1 SYNCS.PHASECHK.TRANS64 P1, [R10+URZ+0x16850], R5 ;  /* 0x016850050a0095a7 */ /* 0x000ea4000802007f */
[----:B--2---:R-:W-:Y:S05]  /*214d0*/  @!P1 BRA `(.L_x_1737) ;  /* 0xfffffffc00f09947 */ /* 0x004fea000383ffff */
[----:B------:R-:W-:Y:S05]  /*214e0*/  BRA `(.L_x_1734) ;  /* 0xffffff2000987947 */ /* 0x000fea000383ffff */
.L_x_1752:
[----:B-1----:R1:W2:Y:S02]  /*214f0*/  SYNCS.PHASECHK.TRANS64.TRYWAIT P1, [R11+URZ+0x16850], R0 ;  /* 0x016850000b0075a7 */ /* 0x0022a4000802017f */
[----:B--2---:R-:W-:Y:S05]  /*21500*/  @!P1 NANOSLEEP.SYNCS 0x989680 ;  /* 0x009896800000995d */ /* 0x004fea0003900000 */
[----:B------:R-:W2:Y:S02]  /*21510*/  @!P1 SYNCS.PHASECHK.TRANS64 P1, [R11+URZ+0x16850], R0 ;  /* 0x016850000b0095a7 */ /* 0x000ea4000802007f */
[----:B--2---:R-:W-:Y:S05]  /*21520*/  @!P1 BRA `(.L_x_1752) ;  /* 0xfffffffc00f09947 */ /* 0x004fea000383ffff */
[----:B------:R-:W-:Y:S05]  /*21530*/  BRA `(.L_x_1751) ;  /* 0xffffff5400887947 */ /* 0x000fea000383ffff */
.L_x_1761:
[----:B------:R-:W-:Y:S02]  /*21540*/  IMAD.MOV.U32 R13, RZ, RZ, R20 ;  /* 0x000000ffff0d7224 */ /* 0x000fe400078e0014 */
[----:B------:R-:W-:Y:S02]  /*21550*/  IMAD.MOV.U32 R12, RZ, RZ, RZ ;  /* 0x000000ffff0c7224 */ /* 0x000fe400078e00ff */
[----:B------:R-:W-:Y:S02]  /*21560*/  IMAD.MOV.U32 R11, RZ, RZ, 0x181f ;  /* 0x0000181fff0b7424 */ /* 0x000fe400078e00ff */
[----:B------:R-:W-:Y:S02]  /*21570*/  IMAD.MOV.U32 R15, RZ, RZ, -0x1 ;  /* 0xffffffffff0f7424 */ /* 0x000fe400078e00ff */
[----:B------:R-:W-:Y:S02]  /*21580*/  IMAD R21, R8, R25, RZ ;  /* 0x0000001908157224 */ /* 0x000fe400078e02ff */
[----:B------:R-:W-:-:S07]  /*21590*/  IMAD.IADD R24, R26, 0x1, R28 ;  /* 0x000000011a187824 */ /* 0x000fce00078e021c */
[----:B------:R-:W-:Y:S05]  /*215a0*/  WARPSYNC.COLLECTIVE R15, `(.L_x_1948) ;  /* 0x000000000f087348 */ /* 0x000fea0003c00000 */
[----:B------:R0:W1:Y:S02]  /*215b0*/  SHFL.IDX P6, R14, R13, R12, R11 ;  /* 0x0000000c0d0e7389 */ /* 0x00006400000c000b */
[----:B01----:R-:W-:Y:S01]  /*215c0*/  ENDCOLLECTIVE ;  /* 0x000000000000791b */ /* 0x003fe20003800000 */
.L_x_1948:
[C---:B------:R-:W-:Y:S01]  /*215d0*/  VIADD R8, R24.reuse, 0x30 ;  /* 0x0000003018087836 */ /* 0x040fe20000000000 */
[----:B------:R-:W-:-:S04]  /*215e0*/  ISETP.GE.OR P3, PT, R24, R21, P0 ;  /* 0x000000151800720c */ /* 0x000fc80000766670 */
[----:B------:R-:W-:Y:S01]  /*215f0*/  ISETP.GE.OR P4, PT, R8, R21, P0 ;  /* 0x000000150800720c */ /* 0x000fe20000786670 */
[----:B------:R-:W-:Y:S02]  /*21600*/  VIADD R8, R24, 0x60 ;  /* 0x0000006018087836 */ /* 0x000fe40000000000 */
[----:B------:R-:W-:-:S03]  /*21610*/  IMAD.MOV.U32 R13, RZ, RZ, R7 ;  /* 0x000000ffff0d7224 */ /* 0x000fc600078e0007 */
[----:B------:R-:W-:Y:S01]  /*21620*/  ISETP.GE.OR P2, PT, R8, R21, P0 ;  /* 0x000000150800720c */ /* 0x000fe20000746670 */
[----:B------:R-:W-:-:S12]  /*21630*/  IMAD.MOV.U32 R0, RZ, RZ, R14 ;  /* 0x000000ffff007224 */ /* 0x000fd800078e000e */
[----:B------:R-:W-:Y:S05]  /*21640*/  WARPSYNC.COLLECTIVE R15, `(.L_x_1949) ;  /* 0x000000000f087348 */ /* 0x000fea0003c00000 */
[----:B------:R0:W1:Y:S02]  /*21650*/  SHFL.IDX P6, R14, R13, R12, R11 ;  /* 0x0000000c0d0e7389 */ /* 0x00006400000c000b */
[----:B01----:R-:W-:Y:S01]  /*21660*/  ENDCOLLECTIVE ;  /* 0x000000000000791b */ /* 0x003fe20003800000 */
.L_x_1949:
[----:B------:R-:W-:Y:S02]  /*21670*/  IMAD.MOV.U32 R13, RZ, RZ, R20 ;  /* 0x000000ffff0d7224 */ /* 0x000fe400078e0014 */
[----:B------:R-:W-:Y:S01]  /*21680*/  IMAD.MOV.U32 R12, RZ, RZ, 0x1 ;  /* 0x00000001ff0c7424 */ /* 0x000fe200078e00ff */
[----:B------:R-:W-:-:S07]  /*21690*/  MOV R3, R14 ;  /* 0x0000000e00037202 */ /* 0x000fce0000000f00 */
[----:B------:R-:W-:Y:S05]  /*216a0*/  WARPSYNC.COLLECTIVE R15, `(.L_x_1950) ;  /* 0x000000000f087348 */ /* 0x000fea0003c00000 */
[----:B------:R0:W1:Y:S02]  /*216b0*/  SHFL.IDX P6, R14, R13, R12, R11 ;  /* 0x0000000c0d0e7389 */ /* 0x00006400000c000b */
[----:B01----:R-:W-:Y:S01]  /*216c0*/  ENDCOLLECTIVE ;  /* 0x000000000000791b */ /* 0x003fe20003800000 */
.L_x_1950:
[----:B------:R-:W-:-:S04]  /*216d0*/  @!P3 LEA R10, P5, R43, R3, 0x1 ;  /* 0x000000032b0ab211 */ /* 0x000fc800078a08ff */
[----:B------:R-:W-:Y:S01]  /*216e0*/  @!P3 LEA.HI.X R3, R43, R0, R33, 0x1, P5 ;  /* 0x000000002b03b211 */ /* 0x000fe200028f0c21 */
[----:B------:R-:W-:Y:S02]  /*216f0*/  IMAD.MOV.U32 R13, RZ, RZ, R7 ;  /* 0x000000ffff0d7224 */ /* 0x000fe400078e0007 */
[----:B------:R-:W-:-:S07]  /*21700*/  IMAD.MOV.U32 R4, RZ, RZ, R14 ;  /* 0x000000ffff047224 */ /* 0x000fce00078e000e */
[----:B------:R-:W-:Y:S05]  /*21710*/  WARPSYNC.COLLECTIVE R15, `(.L_x_1951) ;  /* 0x000000000f087348 */ /* 0x000fea0003c00000 */
[----:B------:R0:W1:Y:S02]  /*21720*/  SHFL.IDX P6, R14, R13, R12, R11 ;  /* 0x0000000c0d0e7389 */ /* 0x00006400000c000b */
[----:B01----:R-:W-:Y:S01]  /*21730*/  ENDCOLLECTIVE ;  /* 0x000000000000791b */ /* 0x003fe20003800000 */
.L_x_1951:
[----:B------:R-:W-:Y:S01]  /*21740*/  IMAD.MOV.U32 R13, RZ, RZ, R20 ;  /* 0x000000ffff0d7224 */ /* 0x000fe200078e0014 */
[----:B------:R-:W-:Y:S01]  /*21750*/  MOV R12, 0x2 ;  /* 0x00000002000c7802 */ /* 0x000fe20000000f00 */
[----:B------:R-:W-:-:S07]  /*21760*/  IMAD.MOV.U32 R5, RZ, RZ, R14 ;  /* 0x000000ffff057224 */ /* 0x000fce00078e000e */
[----:B------:R-:W-:Y:S05]  /*21770*/  WARPSYNC.COLLECTIVE R15, `(.L_x_1952) ;  /* 0x000000000f087348 */ /* 0x000fea0003c00000 */
[----:B------:R0:W1:Y:S02]  /*21780*/  SHFL.IDX P6, R14, R13, R12, R11 ;  /* 0x0000000c0d0e7389 */ /* 0x00006400000c000b */
[----:B01----:R-:W-:Y:S01]  /*21790*/  ENDCOLLECTIVE ;  /* 0x000000000000791b */ /* 0x003fe20003800000 */
.L_x_1952:
[----:B------:R-:W-:-:S04]  /*217a0*/  @!P4 LEA R8, P1, R43, R5, 0x1 ;  /* 0x000000052b08c211 */ /* 0x000fc800078208ff */
[----:B------:R-:W-:Y:S01]  /*217b0*/  @!P4 LEA.HI.X R9, R43, R4, R33, 0x1, P1 ;  /* 0x000000042b09c211 */ /* 0x000fe200008f0c21 */
[----:B------:R-:W-:Y:S02]  /*217c0*/  IMAD.MOV.U32 R13, RZ, RZ, R7 ;  /* 0x000000ffff0d7224 */ /* 0x000fe400078e0007 */
[----:B------:R-:W-:-:S07]  /*217d0*/  IMAD.MOV.U32 R6, RZ, RZ, R14 ;  /* 0x000000ffff067224 */ /* 0x000fce00078e000e */
[----:B------:R-:W-:Y:S05]  /*217e0*/  WARPSYNC.COLLECTIVE R15, `(.L_x_1953) ;  /* 0x000000000f087348 */ /* 0x000fea0003c00000 */
[----:B------:R0:W1:Y:S02]  /*217f0*/  SHFL.IDX P6, R14, R13, R12, R11 ;  /* 0x0000000c0d0e7389 */ /* 0x00006400000c000b */
[----:B01----:R-:W-:Y:S01]  /*21800*/  ENDCOLLECTIVE ;  /* 0x000000000000791b */ /* 0x003fe20003800000 */
.L_x_1953:
[----:B------:R-:W-:Y:S02]  /*21810*/  @!P3 IMAD.MOV.U32 R11, RZ, RZ, R3 ;  /* 0x000000ffff0bb224 */ /* 0x000fe400078e0003 */
[----:B------:R-:W-:Y:S02]  /*21820*/  IMAD.MOV.U32 R13, RZ, RZ, R20 ;  /* 0x000000ffff0d7224 */ /* 0x000fe400078e0014 */
[----:B------:R-:W-:Y:S01]  /*21830*/  IMAD.MOV.U32 R12, RZ, RZ, 0x3 ;  /* 0x00000003ff0c7424 */ /* 0x000fe200078e00ff */
[----:B------:R0:W-:Y:S04]  /*21840*/  @!P3 ST.E.128 desc[UR42][R10.64], RZ ;  /* 0x000000ff0a00b985 */ /* 0x0001e8000c101d2a */
[----:B------:R1:W-:Y:S01]  /*21850*/  @!P4 ST.E.128 desc[UR42][R8.64], RZ ;  /* 0x000000ff0800c985 */ /* 0x0003e2000c101d2a */
[----:B------:R-:W-:-:S04]  /*21860*/  @!P2 LEA R25, P5, R43, R14, 0x1 ;  /* 0x0000000e2b19a211 */ /* 0x000fc800078a08ff */
[----:B------:R-:W-:Y:S01]  /*21870*/  @!P2 LEA.HI.X R5, R43, R6, R33, 0x1, P5 ;  /* 0x000000062b05a211 */ /* 0x000fe200028f0c21 */
[----:B------:R-:W-:Y:S01]  /*21880*/  @!P2 IMAD.MOV.U32 R4, RZ, RZ, R25 ;  /* 0x000000ffff04a224 */ /* 0x000fe200078e0019 */
[----:B0-----:R-:W-:-:S04]  /*21890*/  MOV R11, 0x181f ;  /* 0x0000181f000b7802 */ /* 0x001fc80000000f00 */
[----:B------:R1:W-:Y:S03]  /*218a0*/  @!P2 ST.E.128 desc[UR42][R4.64], RZ ;  /* 0x000000ff0400a985 */ /* 0x0003e6000c101d2a */
[----:B-1----:R-:W-:Y:S05]  /*218b0*/  WARPSYNC.COLLECTIVE R15, `(.L_x_1954) ;  /* 0x000000000f087348 */ /* 0x002fea0003c00000 */
[----:B------:R0:W2:Y:S02]  /*218c0*/  SHFL.IDX P6, R14, R13, R12, R11 ;  /* 0x0000000c0d0e7389 */ /* 0x0000a400000c000b */
[----:B012---:R-:W-:Y:S01]  /*218d0*/  ENDCOLLECTIVE ;  /* 0x000000000000791b */ /* 0x007fe20003800000 */
.L_x_1954:
[----:B------:R-:W-:Y:S02]  /*218e0*/  IMAD.MOV.U32 R13, RZ, RZ, R7 ;  /* 0x000000ffff0d7224 */ /* 0x000fe400078e0007 */
[----:B------:R-:W-:-:S07]  /*218f0*/  IMAD.MOV.U32 R0, RZ, RZ, R14 ;  /* 0x000000ffff007224 */ /* 0x000fce00078e000e */
[----:B------:R-:W-:Y:S05]  /*21900*/  WARPSYNC.COLLECTIVE R15, `(.L_x_1955) ;  /* 0x000000000f087348 */ /* 0x000fea0003c00000 */
[----:B------:R0:W1:Y:S02]  /*21910*/  SHFL.IDX P6, R14, R13, R12, R11 ;  /* 0x0000000c0d0e7389 */ /* 0x00006400000c000b */
[----:B01----:R-:W-:Y:S01]  /*21920*/  ENDCOLLECTIVE ;  /* 0x000000000000791b */ /* 0x003fe20003800000 */
.L_x_1955:
[----:B------:R-:W-:Y:S05]  /*21930*/  BRA `(.L_x_1956) ;  /* 0xffffff7000d87947 */ /* 0x000fea000383ffff */
.L_x_1786:
[----:B------:R-:W0:Y:S01]  /*21940*/  S2R R5, SR_TID.X ;  /* 0x0000000000057919 */ /* 0x000e220000002100 */
[----:B------:R-:W-:Y:S01]  /*21950*/  BSSY B1, `(.L_x_1957) ;  /* 0x000000a000017945 */ /* 0x000fe20003800000 */
[----:B-1----:R-:W-:Y:S02]  /*21960*/  IMAD.MOV.U32 R12, RZ, RZ, RZ ;  /* 0x000000ffff0c7224 */ /* 0x002fe400078e00ff */
[----:B------:R-:W-:Y:S02]  /*21970*/  IMAD.MOV.U32 R11, RZ, RZ, 0x1f ;  /* 0x0000001fff0b7424 */ /* 0x000fe400078e00ff */
[----:B------:R-:W-:Y:S01]  /*21980*/  IMAD.MOV.U32 R15, RZ, RZ, -0x1 ;  /* 0xffffffffff0f7424 */ /* 0x000fe200078e00ff */
[----:B0-----:R-:W-:-:S04]  /*21990*/  SHF.R.U32.HI R5, RZ, 0x5, R5 ;  /* 0x00000005ff057819 */ /* 0x001fc80000011605 */
[----:B------:R-:W-:-:S05]  /*219a0*/  LOP3.LUT R5, R5, 0x3, RZ, 0xc0, !PT ;  /* 0x0000000305057812 */ /* 0x000fca00078ec0ff */
[----:B------:R-:W-:-:S07]  /*219b0*/  IMAD.MOV.U32 R13, RZ, RZ, R5 ;  /* 0x000000ffff0d7224 */ /* 0x000fce00078e0005 */
[----:B------:R-:W-:Y:S05]  /*219c0*/  WARPSYNC.COLLECTIVE R15, `(.L_x_1958) ;  /* 0x000000000f087348 */ /* 0x000fea0003c00000 */
[----:B------:R0:W1:Y:S02]  /*219d0*/  SHFL.IDX P6, R14, R13, R12, R11 ;  /* 0x0000000c0d0e7389 */ /* 0x00006400000c000b */
[----:B01----:R-:W-:Y:S01]  /*219e0*/  ENDCOLLECTIVE ;  /* 0x000000000000791b */ /* 0x003fe20003800000 */
.L_x_1958:
[----:B------:R-:W-:Y:S05]  /*219f0*/  BSYNC B1 ;  /* 0x0000000000017941 */ /* 0x000fea0003800000 */
.L_x_1957:
[----:B------:R-:W-:Y:S05]  /*21a00*/  BRA `(.L_x_1959) ;  /* 0xffffff8800bc7947 */ /* 0x000fea000383ffff */
.L_x_1788:
[----:B------:R-:W-:Y:S01]  /*21a10*/  BSSY B1, `(.L_x_1960) ;  /* 0x0000006000017945 */ /* 0x000fe20003800000 */
[----:B------:R-:W-:-:S07]  /*21a20*/  MOV R15, 0xffffffff ;  /* 0xffffffff000f7802 */ /* 0x000fce0000000f00 */
[----:B01----:R-:W-:Y:S05]  /*21a30*/  WARPSYNC.COLLECTIVE R15, `(.L_x_1961) ;  /* 0x000000000f0c7348 */ /* 0x003fea0003c00000 */
[----:B------:R-:W-:Y:S02]  /*21a40*/  ELECT P6, UR62, PT ;  /* 0x00000000003e782f */ /* 0x000fe400038c0000 */
[----:B------:R-:W-:Y:S01]  /*21a50*/  MOV R14, UR62 ;  /* 0x0000003e000e7c02 */ /* 0x000fe20008000f00 */
[----:B01----:R-:W-:Y:S10]  /*21a60*/  ENDCOLLECTIVE ;  /* 0x000000000000791b */ /* 0x003ff40003800000 */
.L_x_1961:
[----:B------:R-:W-:Y:S05]  /*21a70*/  BSYNC B1 ;  /* 0x0000000000017941 */ /* 0x000fea0003800000 */
.L_x_1960:
[----:B------:R-:W-:Y:S05]  /*21a80*/  BRA `(.L_x_1787) ;  /* 0xffffff8800b47947 */ /* 0x000fea000383ffff */
.L_x_1790:
[----:B0-----:R0:W2:Y:S02]  /*21a90*/  SYNCS.PHASECHK.TRANS64.TRYWAIT P0, [R22+URZ+0x16820], R5 ;  /* 0x01682005160075a7 */ /* 0x0010a4000800017f */
[----:B--2---:R-:W-:Y:S05]  /*21aa0*/  @!P0 NANOSLEEP.SYNCS 0x989680 ;  /* 0x009896800000895d */ /* 0x004fea0003900000 */
[----:B------:R-:W2:Y:S02]  /*21ab0*/  @!P0 SYNCS.PHASECHK.TRANS64 P0, [R22+URZ+0x16820], R5 ;  /* 0x01682005160085a7 */ /* 0x000ea4000800007f */
[----:B--2---:R-:W-:Y:S05]  /*21ac0*/  @!P0 BRA `(.L_x_1790) ;  /* 0xfffffffc00f08947 */ /* 0x004fea000383ffff */
[----:B------:R-:W-:Y:S05]  /*21ad0*/  BRA `(.L_x_1962) ;  /* 0xffffff8800c47947 */ /* 0x000fea000383ffff */
.L_x_1794:
[----:B--2---:R2:W3:Y:S02]  /*21ae0*/  SYNCS.PHASECHK.TRANS64.TRYWAIT P0, [R10+URZ+0x168a0], R7 ;  /* 0x0168a0070a0075a7 */ /* 0x0044e4000800017f */
[----:B---3--:R-:W-:Y:S05]  /*21af0*/  @!P0 NANOSLEEP.SYNCS 0x989680 ;  /* 0x009896800000895d */ /* 0x008fea0003900000 */
[----:B------:R-:W3:Y:S02]  /*21b00*/  @!P0 SYNCS.PHASECHK.TRANS64 P0, [R10+URZ+0x168a0], R7 ;  /* 0x0168a0070a0085a7 */ /* 0x000ee4000800007f */
[----:B---3--:R-:W-:Y:S05]  /*21b10*/  @!P0 BRA `(.L_x_1794) ;  /* 0xfffffffc00f08947 */ /* 0x008fea000383ffff */
[----:B------:R-:W-:Y:S05]  /*21b20*/  BRA `(.L_x_1963) ;  /* 0xffffff8800e07947 */ /* 0x000fea000383ffff */
.L_x_1799:
[----:B0-----:R0:W1:Y:S02]  /*21b30*/  SYNCS.PHASECHK.TRANS64.TRYWAIT P0, [R10+URZ+0x168c0], R7 ;  /* 0x0168c0070a0075a7 */ /* 0x001064000800017f */
[----:B-1----:R-:W-:Y:S05]  /*21b40*/  @!P0 NANOSLEEP.SYNCS 0x989680 ;  /* 0x009896800000895d */ /* 0x002fea0003900000 */
[----:B------:R-:W1:Y:S02]  /*21b50*/  @!P0 SYNCS.PHASECHK.TRANS64 P0, [R10+URZ+0x168c0], R7 ;  /* 0x0168c0070a0085a7 */ /* 0x000e64000800007f */
[----:B-1----:R-:W-:Y:S05]  /*21b60*/  @!P0 BRA `(.L_x_1799) ;  /* 0xfffffffc00f08947 */ /* 0x002fea000383ffff */
[----:B------:R-:W-:Y:S05]  /*21b70*/  BRA `(.L_x_1964) ;  /* 0xffffff8c00607947 */ /* 0x000fea000383ffff */
.L_x_1806:
[----:B0-----:R0:W2:Y:S02]  /*21b80*/  SYNCS.PHASECHK.TRANS64.TRYWAIT P1, [R5+URZ+0x168a0], R6 ;  /* 0x0168a006050075a7 */ /* 0x0010a4000802017f */
[----:B--2---:R-:W-:Y:S05]  /*21b90*/  @!P1 NANOSLEEP.SYNCS 0x989680 ;  /* 0x009896800000995d */ /* 0x004fea0003900000 */
[----:B------:R-:W2:Y:S02]  /*21ba0*/  @!P1 SYNCS.PHASECHK.TRANS64 P1, [R5+URZ+0x168a0], R6 ;  /* 0x0168a006050095a7 */ /* 0x000ea4000802007f */
[----:B--2---:R-:W-:Y:S05]  /*21bb0*/  @!P1 BRA `(.L_x_1806) ;  /* 0xfffffffc00f09947 */ /* 0x004fea000383ffff */
[----:B------:R-:W-:Y:S05]  /*21bc0*/  BRA `(.L_x_1965) ;  /* 0xffffff90002c7947 */ /* 0x000fea000383ffff */
.L_x_1811:
[----:B-1----:R1:W2:Y:S02]  /*21bd0*/  SYNCS.PHASECHK.TRANS64.TRYWAIT P1, [R5+URZ+0x168c0], R6 ;  /* 0x0168c006050075a7 */ /* 0x0022a4000802017f */
[----:B--2---:R-:W-:Y:S05]  /*21be0*/  @!P1 NANOSLEEP.SYNCS 0x989680 ;  /* 0x009896800000995d */ /* 0x004fea0003900000 */
[----:B------:R-:W2:Y:S02]  /*21bf0*/  @!P1 SYNCS.PHASECHK.TRANS64 P1, [R5+URZ+0x168c0], R6 ;  /* 0x0168c006050095a7 */ /* 0x000ea4000802007f */
[----:B--2---:R-:W-:Y:S05]  /*21c00*/  @!P1 BRA `(.L_x_1811) ;  /* 0xfffffffc00f09947 */ /* 0x004fea000383ffff */
[----:B------:R-:W-:Y:S05]  /*21c10*/  BRA `(.L_x_1966) ;  /* 0xffffff9000a47947 */ /* 0x000fea000383ffff */
.L_x_1832:
[----:B------:R-:W0:Y:S01]  /*21c20*/  S2R R17, SR_TID.X ;  /* 0x0000000000117919 */ /* 0x000e220000002100 */
        /* <DEDUP_REMOVED lines=10> */
.L_x_1968:
[----:B------:R-:W-:Y:S05]  /*21cd0*/  BSYNC B0 ;  /* 0x0000000000007941 */ /* 0x000fea0003800000 */
.L_x_1967:
[----:B------:R-:W-:Y:S05]  /*21ce0*/  BRA `(.L_x_1969) ;  /* 0xffffffa000287947 */ /* 0x000fea000383ffff */
.L_x_1835:
[----:B-1----:R1:W2:Y:S02]  /*21cf0*/  SYNCS.PHASECHK.TRANS64.TRYWAIT P0, [R3+URZ+0x16840], R4 ;  /* 0x01684004030075a7 */ /* 0x0022a4000800017f */
[----:B--2---:R-:W-:Y:S05]  /*21d00*/  @!P0 NANOSLEEP.SYNCS 0x989680 ;  /* 0x009896800000895d */ /* 0x004fea0003900000 */
[----:B------:R-:W2:Y:S02]  /*21d10*/  @!P0 SYNCS.PHASECHK.TRANS64 P0, [R3+URZ+0x16840], R4 ;  /* 0x01684004030085a7 */ /* 0x000ea4000800007f */
[----:B--2---:R-:W-:Y:S05]  /*21d20*/  @!P0 BRA `(.L_x_1835) ;  /* 0xfffffffc00f08947 */ /* 0x004fea000383ffff */
[----:B------:R-:W-:Y:S05]  /*21d30*/  BRA `(.L_x_1970) ;  /* 0xffffffa000887947 */ /* 0x000fea000383ffff */
.L_x_1836:
[----:B------:R-:W-:Y:S01]  /*21d40*/  BSSY B0, `(.L_x_1971) ;  /* 0x0000008000007945 */ /* 0x000fe20003800000 */
[----:B------:R-:W-:Y:S01]  /*21d50*/  IMAD.MOV.U32 R13, RZ, RZ, R2 ;  /* 0x000000ffff0d7224 */ /* 0x000fe200078e0002 */
[----:B------:R-:W-:Y:S01]  /*21d60*/  MOV R15, 0xffffffff ;  /* 0xffffffff000f7802 */ /* 0x000fe20000000f00 */
[----:B------:R-:W-:Y:S02]  /*21d70*/  IMAD.MOV.U32 R12, RZ, RZ, RZ ;  /* 0x000000ffff0c7224 */ /* 0x000fe400078e00ff */
[----:B------:R-:W-:-:S07]  /*21d80*/  IMAD.MOV.U32 R11, RZ, RZ, 0x181f ;  /* 0x0000181fff0b7424 */ /* 0x000fce00078e00ff */
[----:B------:R-:W-:Y:S05]  /*21d90*/  WARPSYNC.COLLECTIVE R15, `(.L_x_1972) ;  /* 0x000000000f087348 */ /* 0x000fea0003c00000 */
[----:B------:R0:W1:Y:S02]  /*21da0*/  SHFL.IDX P6, R14, R13, R12, R11 ;  /* 0x0000000c0d0e7389 */ /* 0x00006400000c000b */
[----:B01----:R-:W-:Y:S01]  /*21db0*/  ENDCOLLECTIVE ;  /* 0x000000000000791b */ /* 0x003fe20003800000 */
.L_x_1972:
[----:B------:R-:W-:Y:S05]  /*21dc0*/  BSYNC B0 ;  /* 0x0000000000007941 */ /* 0x000fea0003800000 */
.L_x_1971:
[----:B------:R-:W-:Y:S01]  /*21dd0*/  IMAD.MOV.U32 R13, RZ, RZ, R0 ;  /* 0x000000ffff0d7224 */ /* 0x000fe200078e0000 */
[----:B------:R-:W-:Y:S01]  /*21de0*/  @P0 LEA R8, R5, R22, 0x1 ;  /* 0x0000001605080211 */ /* 0x000fe200078e08ff */
[----:B------:R-:W-:Y:S02]  /*21df0*/  IMAD.MOV.U32 R12, RZ, RZ, RZ ;  /* 0x000000ffff0c7224 */ /* 0x000fe400078e00ff */
[----:B------:R-:W-:Y:S02]  /*21e00*/  IMAD.MOV.U32 R11, RZ, RZ, 0x181f ;  /* 0x0000181fff0b7424 */ /* 0x000fe400078e00ff */
[----:B------:R-:W-:Y:S02]  /*21e10*/  IMAD.MOV.U32 R15, RZ, RZ, -0x1 ;  /* 0xffffffffff0f7424 */ /* 0x000fe400078e00ff */
[----:B------:R-:W-:-:S07]  /*21e20*/  IMAD.MOV.U32 R6, RZ, RZ, R14 ;  /* 0x000000ffff067224 */ /* 0x000fce00078e000e */
[----:B------:R-:W-:Y:S05]  /*21e30*/  WARPSYNC.COLLECTIVE R15, `(.L_x_1973) ;  /* 0x000000000f087348 */ /* 0x000fea0003c00000 */
[----:B------:R0:W1:Y:S02]  /*21e40*/  SHFL.IDX P6, R14, R13, R12, R11 ;  /* 0x0000000c0d0e7389 */ /* 0x00006400000c000b */
[----:B01----:R-:W-:Y:S01]  /*21e50*/  ENDCOLLECTIVE ;  /* 0x000000000000791b */ /* 0x003fe20003800000 */
.L_x_1973:
[----:B------:R-:W-:Y:S02]  /*21e60*/  IMAD.MOV.U32 R13, RZ, RZ, R2 ;  /* 0x000000ffff0d7224 */ /* 0x000fe400078e0002 */
[----:B------:R-:W-:Y:S02]  /*21e70*/  IMAD.MOV.U32 R12, RZ, RZ, 0x1 ;  /* 0x00000001ff0c7424 */ /* 0x000fe400078e00ff */
[----:B------:R-:W-:-:S07]  /*21e80*/  IMAD.MOV.U32 R7, RZ, RZ, R14 ;  /* 0x000000ffff077224 */ /* 0x000fce00078e000e */
[----:B------:R-:W-:Y:S05]  /*21e90*/  WARPSYNC.COLLECTIVE R15, `(.L_x_1974) ;  /* 0x000000000f087348 */ /* 0x000fea0003c00000 */
[----:B------:R0:W1:Y:S02]  /*21ea0*/  SHFL.IDX P6, R14, R13, R12, R11 ;  /* 0x0000000c0d0e7389 */ /* 0x00006400000c000b */
[----:B01----:R-:W-:Y:S01]  /*21eb0*/  ENDCOLLECTIVE ;  /* 0x000000000000791b */ /* 0x003fe20003800000 */
.L_x_1974:
        /* <DEDUP_REMOVED lines=15> */
.L_x_1975:
[----:B------:R-:W-:Y:S01]  /*21fb0*/  @P0 IMAD R8, R5, 0x2, R22 ;  /* 0x0000000205080824 */ /* 0x000fe200078e0216 */
[----:B------:R-:W-:Y:S01]  /*21fc0*/  MOV R13, R2 ;  /* 0x00000002000d7202 */ /* 0x000fe20000000f00 */
[----:B------:R-:W-:Y:S02]  /*21fd0*/  IMAD.MOV.U32 R12, RZ, RZ, 0x2 ;  /* 0x00000002ff0c7424 */ /* 0x000fe400078e00ff */
[----:B------:R-:W-:-:S07]  /*21fe0*/  IMAD.MOV.U32 R7, RZ, RZ, R14 ;  /* 0x000000ffff077224 */ /* 0x000fce00078e000e */
[----:B------:R-:W-:Y:S05]  /*21ff0*/  WARPSYNC.COLLECTIVE R15, `(.L_x_1976) ;  /* 0x000000000f087348 */ /* 0x000fea0003c00000 */
[----:B------:R0:W1:Y:S02]  /*22000*/  SHFL.IDX P6, R14, R13, R12, R11 ;  /* 0x0000000c0d0e7389 */ /* 0x00006400000c000b */
[----:B01----:R-:W-:Y:S01]  /*22010*/  ENDCOLLECTIVE ;  /* 0x000000000000791b */ /* 0x003fe20003800000 */
.L_x_1976:
        /* <DEDUP_REMOVED lines=15> */
.L_x_1977:
[----:B------:R-:W-:Y:S02]  /*22110*/  @P0 IMAD R8, R5, 0x2, R22 ;  /* 0x0000000205080824 */ /* 0x000fe400078e0216 */
[----:B------:R-:W-:Y:S01]  /*22120*/  IMAD.MOV.U32 R13, RZ, RZ, R2 ;  /* 0x000000ffff0d7224 */ /* 0x000fe200078e0002 */
[----:B------:R-:W-:Y:S01]  /*22130*/  MOV R12, 0x3 ;  /* 0x00000003000c7802 */ /* 0x000fe20000000f00 */
[----:B------:R-:W-:-:S07]  /*22140*/  IMAD.MOV.U32 R7, RZ, RZ, R14 ;  /* 0x000000ffff077224 */ /* 0x000fce00078e000e */
[----:B------:R-:W-:Y:S05]  /*22150*/  WARPSYNC.COLLECTIVE R15, `(.L_x_1978) ;  /* 0x000000000f087348 */ /* 0x000fea0003c00000 */
[----:B------:R0:W1:Y:S02]  /*22160*/  SHFL.IDX P6, R14, R13, R12, R11 ;  /* 0x0000000c0d0e7389 */ /* 0x00006400000c000b */
[----:B01----:R-:W-:Y:S01]  /*22170*/  ENDCOLLECTIVE ;  /* 0x000000000000791b */ /* 0x003fe20003800000 */
.L_x_1978:
        /* <DEDUP_REMOVED lines=15> */
.L_x_1979:
[----:B------:R-:W-:Y:S02]  /*22270*/  @P0 IMAD R8, R5, 0x2, R22 ;  /* 0x0000000205080824 */ /* 0x000fe400078e0216 */
[----:B------:R-:W-:Y:S02]  /*22280*/  IMAD.MOV.U32 R13, RZ, RZ, R2 ;  /* 0x000000ffff0d7224 */ /* 0x000fe400078e0002 */
[----:B------:R-:W-:Y:S02]  /*22290*/  IMAD.MOV.U32 R12, RZ, RZ, 0x4 ;  /* 0x00000004ff0c7424 */ /* 0x000fe400078e00ff */
[----:B------:R-:W-:-:S07]  /*222a0*/  IMAD.MOV.U32 R7, RZ, RZ, R14 ;  /* 0x000000ffff077224 */ /* 0x000fce00078e000e */
[----:B------:R-:W-:Y:S05]  /*222b0*/  WARPSYNC.COLLECTIVE R15, `(.L_x_1980) ;  /* 0x000000000f087348 */ /* 0x000fea0003c00000 */
[----:B------:R0:W1:Y:S02]  /*222c0*/  SHFL.IDX P6, R14, R13, R12, R11 ;  /* 0x0000000c0d0e7389 */ /* 0x00006400000c000b */
[----:B01----:R-:W-:Y:S01]  /*222d0*/  ENDCOLLECTIVE ;  /* 0x000000000000791b */ /* 0x003fe20003800000 */
.L_x_1980:
        /* <DEDUP_REMOVED lines=15> */
.L_x_1981:
[----:B------:R-:W-:Y:S02]  /*223d0*/  @P0 IMAD R8, R5, 0x2, R22 ;  /* 0x0000000205080824 */ /* 0x000fe400078e0216 */
[----:B------:R-:W-:Y:S02]  /*223e0*/  IMAD.MOV.U32 R13, RZ, RZ, R2 ;  /* 0x000000ffff0d7224 */ /* 0x000fe400078e0002 */
[----:B------:R-:W-:Y:S02]  /*223f0*/  IMAD.MOV.U32 R12, RZ, RZ, 0x5 ;  /* 0x00000005ff0c7424 */ /* 0x000fe400078e00ff */
[----:B------:R-:W-:-:S07]  /*22400*/  IMAD.MOV.U32 R7, RZ, RZ, R14 ;  /* 0x000000ffff077224 */ /* 0x000fce00078e000e */
[----:B------:R-:W-:Y:S05]  /*22410*/  WARPSYNC.COLLECTIVE R15, `(.L_x_1982) ;  /* 0x000000000f087348 */ /* 0x000fea0003c00000 */
[----:B------:R0:W1:Y:S02]  /*22420*/  SHFL.IDX P6, R14, R13, R12, R11 ;  /* 0x0000000c0d0e7389 */ /* 0x00006400000c000b */
[----:B01----:R-:W-:Y:S01]  /*22430*/  ENDCOLLECTIVE ;  /* 0x000000000000791b */ /* 0x003fe20003800000 */
.L_x_1982:
        /* <DEDUP_REMOVED lines=15> */
.L_x_1983:
[----:B------:R-:W-:Y:S02]  /*22530*/  @P0 IMAD R8, R5, 0x2, R22 ;  /* 0x0000000205080824 */ /* 0x000fe400078e0216 */
[----:B------:R-:W-:Y:S02]  /*22540*/  IMAD.MOV.U32 R13, RZ, RZ, R2 ;  /* 0x000000ffff0d7224 */ /* 0x000fe400078e0002 */
[----:B------:R-:W-:Y:S02]  /*22550*/  IMAD.MOV.U32 R12, RZ, RZ, 0x6 ;  /* 0x00000006ff0c7424 */ /* 0x000fe400078e00ff */
[----:B------:R-:W-:-:S07]  /*22560*/  IMAD.MOV.U32 R7, RZ, RZ, R14 ;  /* 0x000000ffff077224 */ /* 0x000fce00078e000e */
[----:B------:R-:W-:Y:S05]  /*22570*/  WARPSYNC.COLLECTIVE R15, `(.L_x_1984) ;  /* 0x000000000f087348 */ /* 0x000fea0003c00000 */
[----:B------:R0:W1:Y:S02]  /*22580*/  SHFL.IDX P6, R14, R13, R12, R11 ;  /* 0x0000000c0d0e7389 */ /* 0x00006400000c000b */
[----:B01----:R-:W-:Y:S01]  /*22590*/  ENDCOLLECTIVE ;  /* 0x000000000000791b */ /* 0x003fe20003800000 */
.L_x_1984:
        /* <DEDUP_REMOVED lines=15> */
.L_x_1985:
[----:B------:R-:W-:Y:S02]  /*22690*/  @P0 IMAD R8, R5, 0x2, R22 ;  /* 0x0000000205080824 */ /* 0x000fe400078e0216 */
[----:B------:R-:W-:Y:S02]  /*226a0*/  IMAD.MOV.U32 R13, RZ, RZ, R2 ;  /* 0x000000ffff0d7224 */ /* 0x000fe400078e0002 */
[----:B------:R-:W-:Y:S01]  /*226b0*/  IMAD.MOV.U32 R12, RZ, RZ, 0x7 ;  /* 0x00000007ff0c7424 */ /* 0x000fe200078e00ff */
[----:B------:R-:W-:-:S07]  /*226c0*/  MOV R7, R14 ;  /* 0x0000000e00077202 */ /* 0x000fce0000000f00 */
[----:B------:R-:W-:Y:S05]  /*226d0*/  WARPSYNC.COLLECTIVE R15, `(.L_x_1986) ;  /* 0x000000000f087348 */ /* 0x000fea0003c00000 */
[----:B------:R0:W1:Y:S02]  /*226e0*/  SHFL.IDX P6, R14, R13, R12, R11 ;  /* 0x0000000c0d0e7389 */ /* 0x00006400000c000b */
[----:B01----:R-:W-:Y:S01]  /*226f0*/  ENDCOLLECTIVE ;  /* 0x000000000000791b */ /* 0x003fe20003800000 */
.L_x_1986:
        /* <DEDUP_REMOVED lines=14> */
.L_x_1987:
[----:B------:R-:W-:Y:S01]  /*227e0*/  IMAD.MOV.U32 R0, RZ, RZ, R14 ;  /* 0x000000ffff007224 */ /* 0x000fe200078e000e */
[----:B------:R-:W-:Y:S06]  /*227f0*/  BRA `(.L_x_1988) ;  /* 0xffffff9c009c7947 */ /* 0x000fec000383ffff */
.L_x_1841:
[----:B------:R-:W2:Y:S01]  /*22800*/  LDL.LU R11, [R1+0x8] ;  /* 0x00000800010b7983 */ /* 0x000ea20000300800 */
[----:B------:R-:W-:Y:S01]  /*22810*/  MOV R13, R0 ;  /* 0x00000000000d7202 */ /* 0x000fe20000000f00 */
[----:B------:R-:W-:Y:S02]  /*22820*/  IMAD.MOV.U32 R12, RZ, RZ, RZ ;  /* 0x000000ffff0c7224 */ /* 0x000fe400078e00ff */
[----:B------:R-:W-:Y:S02]  /*22830*/  IMAD.MOV.U32 R15, RZ, RZ, -0x1 ;  /* 0xffffffffff0f7424 */ /* 0x000fe400078e00ff */
[----:B------:R-:W-:-:S04]  /*22840*/  IMAD.IADD R28, R9, 0x1, R28 ;  /* 0x00000001091c7824 */ /* 0x000fc800078e021c */
[----:B------:R-:W-:Y:S02]  /*22850*/  VIADD R8, R28, 0x10 ;  /* 0x000000101c087836 */ /* 0x000fe40000000000 */
[----:B--2---:R-:W-:Y:S02]  /*22860*/  IMAD R3, R11, R10, RZ ;  /* 0x0000000a0b037224 */ /* 0x004fe400078e02ff */
[----:B------:R-:W-:-:S03]  /*22870*/  IMAD.MOV.U32 R11, RZ, RZ, 0x181f ;  /* 0x0000181fff0b7424 */ /* 0x000fc600078e00ff */
[----:B------:R-:W-:-:S13]  /*22880*/  ISETP.GE.AND P1, PT, R28, R3, PT ;  /* 0x000000031c00720c */ /* 0x000fda0003f26270 */
[----:B-----5:R-:W-:Y:S05]  /*22890*/  WARPSYNC.COLLECTIVE R15, `(.L_x_1989) ;  /* 0x000000000f087348 */ /* 0x020fea0003c00000 */
[----:B------:R0:W1:Y:S02]  /*228a0*/  SHFL.IDX P6, R14, R13, R12, R11 ;  /* 0x0000000c0d0e7389 */ /* 0x00006400000c000b */
[----:B01---5:R-:W-:Y:S01]  /*228b0*/  ENDCOLLECTIVE ;  /* 0x000000000000791b */ /* 0x023fe20003800000 */
.L_x_1989:
[----:B------:R-:W-:Y:S02]  /*228c0*/  IMAD.MOV.U32 R13, RZ, RZ, R2 ;  /* 0x000000ffff0d7224 */ /* 0x000fe400078e0002 */
[----:B------:R-:W-:-:S07]  /*228d0*/  IMAD.MOV.U32 R7, RZ, RZ, R14 ;  /* 0x000000ffff077224 */ /* 0x000fce00078e000e */
[----:B------:R-:W-:Y:S05]  /*228e0*/  WARPSYNC.COLLECTIVE R15, `(.L_x_1990) ;  /* 0x000000000f087348 */ /* 0x000fea0003c00000 */
[----:B------:R0:W1:Y:S02]  /*228f0*/  SHFL.IDX P6, R14, R13, R12, R11 ;  /* 0x0000000c0d0e7389 */ /* 0x00006400000c000b */
[----:B01----:R-:W-:Y:S01]  /*22900*/  ENDCOLLECTIVE ;  /* 0x000000000000791b */ /* 0x003fe20003800000 */
.L_x_1990:
[----:B------:R-:W-:Y:S02]  /*22910*/  IMAD.MOV.U32 R13, RZ, RZ, R0 ;  /* 0x000000ffff0d7224 */ /* 0x000fe400078e0000 */
[----:B------:R-:W-:Y:S02]  /*22920*/  IMAD.MOV.U32 R12, RZ, RZ, 0x1 ;  /* 0x00000001ff0c7424 */ /* 0x000fe400078e00ff */
[----:B------:R-:W-:-:S07]  /*22930*/  IMAD.MOV.U32 R6, RZ, RZ, R14 ;  /* 0x000000ffff067224 */ /* 0x000fce00078e000e */
[----:B------:R-:W-:Y:S05]  /*22940*/  WARPSYNC.COLLECTIVE R15, `(.L_x_1991) ;  /* 0x000000000f087348 */ /* 0x000fea0003c00000 */
[----:B------:R0:W1:Y:S02]  /*22950*/  SHFL.IDX P6, R14, R13, R12, R11 ;  /* 0x0000000c0d0e7389 */ /* 0x00006400000c000b */
[----:B01----:R-:W-:Y:S01]  /*22960*/  ENDCOLLECTIVE ;  /* 0x000000000000791b */ /* 0x003fe20003800000 */
.L_x_1991:
[----:B------:R-:W-:-:S04]  /*22970*/  @!P1 LEA R6, P2, R21, R6, 0x1 ;  /* 0x0000000615069211 */ /* 0x000fc800078408ff */
[----:B------:R-:W-:-:S05]  /*22980*/  @!P1 IADD3.X R7, RZ, R7, RZ, P2, !PT ;  /* 0x00000007ff079210 */ /* 0x000fca00017fe4ff */
[----:B------:R-:W-:Y:S01]  /*22990*/  @!PT LDS RZ, [RZ] ;  /* 0x00000000fffff984 */ /* 0x000fe20000000800 */
[----:B------:R-:W-:Y:S01]  /*229a0*/  @!PT LDS RZ, [RZ] ;  /* 0x00000000fffff984 */ /* 0x000fe20000000800 */
[----:B------:R-:W-:Y:S01]  /*229b0*/  @!PT LDS RZ, [RZ] ;  /* 0x00000000fffff984 */ /* 0x000fe20000000800 */
[----:B------:R0:W-:Y:S01]  /*229c0*/  @!P1 LDGSTS.E.BYPASS.LTC128B.128 [R20+0x8400], desc[UR42][R6.64], !P0 ;  /* 0x0840000006149fae */ /* 0x0001e2000c101d6a */
[----:B------:R-:W-:Y:S01]  /*229d0*/  ISETP.GE.AND P1, PT, R8, R3, PT ;  /* 0x000000030800720c */ /* 0x000fe20003f26270 */
[----:B------:R-:W-:Y:S02]  /*229e0*/  IMAD.MOV.U32 R13, RZ, RZ, R2 ;  /* 0x000000ffff0d7224 */ /* 0x000fe400078e0002 */
[----:B0-----:R-:W-:-:S10]  /*229f0*/  IMAD.MOV.U32 R6, RZ, RZ, R14 ;  /* 0x000000ffff067224 */ /* 0x001fd400078e000e */
[----:B------:R-:W-:Y:S05]  /*22a00*/  WARPSYNC.COLLECTIVE R15, `(.L_x_1992) ;  /* 0x000000000f087348 */ /* 0x000fea0003c00000 */
[----:B------:R0:W1:Y:S02]  /*22a10*/  SHFL.IDX P6, R14, R13, R12, R11 ;  /* 0x0000000c0d0e7389 */ /* 0x00006400000c000b */
[----:B01----:R-:W-:Y:S01]  /*22a20*/  ENDCOLLECTIVE ;  /* 0x000000000000791b */ /* 0x003fe20003800000 */
.L_x_1992:
[----:B------:R-:W-:Y:S02]  /*22a30*/  IMAD.MOV.U32 R13, RZ, RZ, R0 ;  /* 0x000000ffff0d7224 */ /* 0x000fe400078e0000 */
[----:B------:R-:W-:Y:S02]  /*22a40*/  IMAD.MOV.U32 R12, RZ, RZ, 0x2 ;  /* 0x00000002ff0c7424 */ /* 0x000fe400078e00ff */
[----:B------:R-:W-:-:S07]  /*22a50*/  IMAD.MOV.U32 R7, RZ, RZ, R14 ;  /* 0x000000ffff077224 */ /* 0x000fce00078e000e */
[----:B------:R-:W-:Y:S05]  /*22a60*/  WARPSYNC.COLLECTIVE R15, `(.L_x_1993) ;  /* 0x000000000f087348 */ /* 0x000fea0003c00000 */
[----:B------:R0:W1:Y:S02]  /*22a70*/  SHFL.IDX P6, R14, R13, R12, R11 ;  /* 0x0000000c0d0e7389 */ /* 0x00006400000c000b */
[----:B01----:R-:W-:Y:S01]  /*22a80*/  ENDCOLLECTIVE ;  /* 0x000000000000791b */ /* 0x003fe20003800000 */
.L_x_1993:
        /* <DEDUP_REMOVED lines=16> */
.L_x_1994:
[----:B------:R-:W-:Y:S01]  /*22b90*/  MOV R13, R0 ;  /* 0x00000000000d7202 */ /* 0x000fe20000000f00 */
[----:B------:R-:W-:Y:S02]  /*22ba0*/  IMAD.MOV.U32 R12, RZ, RZ, 0x3 ;  /* 0x00000003ff0c7424 */ /* 0x000fe400078e00ff */
[----:B------:R-:W-:-:S07]  /*22bb0*/  IMAD.MOV.U32 R7, RZ, RZ, R14 ;  /* 0x000000ffff077224 */ /* 0x000fce00078e000e */
[----:B------:R-:W-:Y:S05]  /*22bc0*/  WARPSYNC.COLLECTIVE R15, `(.L_x_1995) ;  /* 0x000000000f087348 */ /* 0x000fea0003c00000 */
[----:B------:R0:W1:Y:S02]  /*22bd0*/  SHFL.IDX P6, R14, R13, R12, R11 ;  /* 0x0000000c0d0e7389 */ /* 0x00006400000c000b */
[----:B01----:R-:W-:Y:S01]  /*22be0*/  ENDCOLLECTIVE ;  /* 0x000000000000791b */ /* 0x003fe20003800000 */
.L_x_1995:
        /* <DEDUP_REMOVED lines=16> */
.L_x_1996:
[----:B------:R-:W-:Y:S01]  /*22cf0*/  IMAD.MOV.U32 R13, RZ, RZ, R0 ;  /* 0x000000ffff0d7224 */ /* 0x000fe200078e0000 */
[----:B------:R-:W-:Y:S01]  /*22d00*/  MOV R12, 0x4 ;  /* 0x00000004000c7802 */ /* 0x000fe20000000f00 */
[----:B------:R-:W-:-:S07]  /*22d10*/  IMAD.MOV.U32 R7, RZ, RZ, R14 ;  /* 0x000000ffff077224 */ /* 0x000fce00078e000e */
[----:B------:R-:W-:Y:S05]  /*22d20*/  WARPSYNC.COLLECTIVE R15, `(.L_x_1997) ;  /* 0x000000000f087348 */ /* 0x000fea0003c00000 */
[----:B------:R0:W1:Y:S02]  /*22d30*/  SHFL.IDX P6, R14, R13, R12, R11 ;  /* 0x0000000c0d0e7389 */ /* 0x00006400000c000b */
[----:B01----:R-:W-:Y:S01]  /*22d40*/  ENDCOLLECTIVE ;  /* 0x000000000000791b */ /* 0x003fe20003800000 */
.L_x_1997:
        /* <DEDUP_REMOVED lines=16> */
.L_x_1998:
[----:B------:R-:W-:Y:S02]  /*22e50*/  IMAD.MOV.U32 R13, RZ, RZ, R0 ;  /* 0x000000ffff0d7224 */ /* 0x000fe400078e0000 */
[----:B------:R-:W-:Y:S02]  /*22e60*/  IMAD.MOV.U32 R12, RZ, RZ, 0x5 ;  /* 0x00000005ff0c7424 */ /* 0x000fe400078e00ff */
[----:B------:R-:W-:-:S07]  /*22e70*/  IMAD.MOV.U32 R7, RZ, RZ, R14 ;  /* 0x000000ffff077224 */ /* 0x000fce00078e000e */
[----:B------:R-:W-:Y:S05]  /*22e80*/  WARPSYNC.COLLECTIVE R15, `(.L_x_1999) ;  /* 0x000000000f087348 */ /* 0x000fea0003c00000 */
[----:B------:R0:W1:Y:S02]  /*22e90*/  SHFL.IDX P6, R14, R13, R12, R11 ;  /* 0x0000000c0d0e7389 */ /* 0x00006400000c000b */
[----:B01----:R-:W-:Y:S01]  /*22ea0*/  ENDCOLLECTIVE ;  /* 0x000000000000791b */ /* 0x003fe20003800000 */
.L_x_1999:
        /* <DEDUP_REMOVED lines=16> */
.L_x_2000:
[----:B------:R-:W-:Y:S02]  /*22fb0*/  IMAD.MOV.U32 R13, RZ, RZ, R0 ;  /* 0x000000ffff0d7224 */ /* 0x000fe400078e0000 */
[----:B------:R-:W-:Y:S02]  /*22fc0*/  IMAD.MOV.U32 R12, RZ, RZ, 0x6 ;  /* 0x00000006ff0c7424 */ /* 0x000fe400078e00ff */
[----:B------:R-:W-:-:S07]  /*22fd0*/  IMAD.MOV.U32 R7, RZ, RZ, R14 ;  /* 0x000000ffff077224 */ /* 0x000fce00078e000e */
[----:B------:R-:W-:Y:S05]  /*22fe0*/  WARPSYNC.COLLECTIVE R15, `(.L_x_2001) ;  /* 0x000000000f087348 */ /* 0x000fea0003c00000 */
[----:B------:R0:W1:Y:S02]  /*22ff0*/  SHFL.IDX P6, R14, R13, R12, R11 ;  /* 0x0000000c0d0e7389 */ /* 0x00006400000c000b */
[----:B01----:R-:W-:Y:S01]  /*23000*/  ENDCOLLECTIVE ;  /* 0x000000000000791b */ /* 0x003fe20003800000 */
.L_x_2001:
        /* <DEDUP_REMOVED lines=16> */
.L_x_2002:
[----:B------:R-:W-:Y:S02]  /*23110*/  IMAD.MOV.U32 R13, RZ, RZ, R0 ;  /* 0x000000ffff0d7224 */ /* 0x000fe400078e0000 */
[----:B------:R-:W-:Y:S02]  /*23120*/  IMAD.MOV.U32 R12, RZ, RZ, 0x7 ;  /* 0x00000007ff0c7424 */ /* 0x000fe400078e00ff */
[----:B------:R-:W-:-:S07]  /*23130*/  IMAD.MOV.U32 R7, RZ, RZ, R14 ;  /* 0x000000ffff077224 */ /* 0x000fce00078e000e */
[----:B------:R-:W-:Y:S05]  /*23140*/  WARPSYNC.COLLECTIVE R15, `(.L_x_2003) ;  /* 0x000000000f087348 */ /* 0x000fea0003c00000 */
[----:B------:R0:W1:Y:S02]  /*23150*/  SHFL.IDX P6, R14, R13, R12, R11 ;  /* 0x0000000c0d0e7389 */ /* 0x00006400000c000b */
[----:B01----:R-:W-:Y:S01]  /*23160*/  ENDCOLLECTIVE ;  /* 0x000000000000791b */ /* 0x003fe20003800000 */
.L_x_2003:
[----:B------:R-:W-:-:S05]  /*23170*/  @!P1 LEA R7, P2, R21, R7, 0x1 ;  /* 0x0000000715079211 */ /* 0x000fca00078408ff */
[----:B------:R-:W-:-:S05]  /*23180*/  @!P1 IMAD.X R6, RZ, RZ, R6, P2 ;  /* 0x000000ffff069224 */ /* 0x000fca00010e0606 */
[-C--:B------:R-:W-:Y:S01]  /*23190*/  @!P1 LOP3.LUT R7, R7, R6.reuse, RZ, 0x3c, !PT ;  /* 0x0000000607079212 */ /* 0x080fe200078e3cff */
[----:B------:R-:W-:Y:S01]  /*231a0*/  IMAD.MOV.U32 R13, RZ, RZ, R2 ;  /* 0x000000ffff0d7224 */ /* 0x000fe200078e0002 */
[----:B------:R-:W-:Y:S02]  /*231b0*/  IADD3 R2, R28, 0x70, RZ ;  /* 0x000000701c027810 */ /* 0x000fe40007ffe0ff */
[----:B------:R-:W-:-:S04]  /*231c0*/  @!P1 LOP3.LUT R6, R7, R6, RZ, 0x3c, !PT ;  /* 0x0000000607069212 */ /* 0x000fc800078e3cff */
[----:B------:R-:W-:Y:S01]  /*231d0*/  @!P1 LOP3.LUT R7, R7, R6, RZ, 0x3c, !PT ;  /* 0x0000000607079212 */ /* 0x000fe200078e3cff */
[----:B------:R-:W-:-:S07]  /*231e0*/  IMAD.MOV.U32 R0, RZ, RZ, R14 ;  /* 0x000000ffff007224 */ /* 0x000fce00078e000e */
[----:B------:R-:W-:Y:S05]  /*231f0*/  WARPSYNC.COLLECTIVE R15, `(.L_x_2004) ;  /* 0x000000000f087348 */ /* 0x000fea0003c00000 */
[----:B------:R0:W1:Y:S02]  /*23200*/  SHFL.IDX P6, R14, R13, R12, R11 ;  /* 0x0000000c0d0e7389 */ /* 0x00006400000c000b */
[----:B01----:R-:W-:Y:S01]  /*23210*/  ENDCOLLECTIVE ;  /* 0x000000000000791b */ /* 0x003fe20003800000 */
.L_x_2004:
        /* <DEDUP_REMOVED lines=11> */
.L_x_2005:
[----:B------:R-:W-:-:S05]  /*232d0*/  @!P1 LEA R6, P2, R21, R6, 0x1 ;  /* 0x0000000615069211 */ /* 0x000fca00078408ff */
[----:B------:R-:W-:-:S04]  /*232e0*/  @!P1 IMAD.X R0, RZ, RZ, R0, P2 ;  /* 0x000000ffff009224 */ /* 0x000fc800010e0600 */
[----:B------:R-:W-:Y:S02]  /*232f0*/  @!P1 IMAD.MOV.U32 R7, RZ, RZ, R0 ;  /* 0x000000ffff079224 */ /* 0x000fe400078e0000 */
[----:B------:R-:W-:Y:S02]  /*23300*/  IMAD.MOV.U32 R13, RZ, RZ, R5 ;  /* 0x000000ffff0d7224 */ /* 0x000fe400078e0005 */
[----:B------:R-:W-:Y:S01]  /*23310*/  VIADD R0, R28, 0x80 ;  /* 0x000000801c007836 */ /* 0x000fe20000000000 */
[----:B------:R-:W-:Y:S01]  /*23320*/  @!PT LDS RZ, [RZ] ;  /* 0x00000000fffff984 */ /* 0x000fe20000000800 */
[----:B------:R-:W-:Y:S01]  /*23330*/  @!PT LDS RZ, [RZ] ;  /* 0x00000000fffff984 */ /* 0x000fe20000000800 */
[----:B------:R-:W-:Y:S01]  /*23340*/  @!PT LDS RZ, [RZ] ;  /* 0x00000000fffff984 */ /* 0x000fe20000000800 */
[----:B------:R0:W-:Y:S04]  /*23350*/  @!P1 LDGSTS.E.BYPASS.LTC128B.128 [R20+0xbc00], desc[UR42][R6.64], !P0 ;  /* 0x0bc0000006149fae */ /* 0x0001e8000c101d6a */
[----:B------:R-:W-:Y:S01]  /*23360*/  ISETP.GE.AND P1, PT, R0, R3, PT ;  /* 0x000000030000720c */ /* 0x000fe20003f26270 */
[----:B------:R-:W-:-:S02]  /*23370*/  VIADD R0, R28, 0x90 ;  /* 0x000000901c007836 */ /* 0x000fc40000000000 */
[----:B------:R-:W-:-:S10]  /*23380*/  IMAD.MOV.U32 R8, RZ, RZ, R14 ;  /* 0x000000ffff087224 */ /* 0x000fd400078e000e */
[----:B0-----:R-:W-:Y:S05]  /*23390*/  WARPSYNC.COLLECTIVE R15, `(.L_x_2006) ;  /* 0x000000000f087348 */ /* 0x001fea0003c00000 */
[----:B------:R1:W2:Y:S02]  /*233a0*/  SHFL.IDX P6, R14, R13, R12, R11 ;  /* 0x0000000c0d0e7389 */ /* 0x0002a400000c000b */
[----:B012---:R-:W-:Y:S01]  /*233b0*/  ENDCOLLECTIVE ;  /* 0x000000000000791b */ /* 0x007fe20003800000 */
.L_x_2006:
[----:B------:R-:W-:Y:S02]  /*233c0*/  IMAD.MOV.U32 R13, RZ, RZ, R4 ;  /* 0x000000ffff0d7224 */ /* 0x000fe400078e0004 */
[----:B------:R-:W-:Y:S01]  /*233d0*/  IMAD.MOV.U32 R12, RZ, RZ, 0x1 ;  /* 0x00000001ff0c7424 */ /* 0x000fe200078e00ff */
[----:B------:R-:W-:-:S07]  /*233e0*/  MOV R2, R14 ;  /* 0x0000000e00027202 */ /* 0x000fce0000000f00 */
[----:B------:R-:W-:Y:S05]  /*233f0*/  WARPSYNC.COLLECTIVE R15, `(.L_x_2007) ;  /* 0x000000000f087348 */ /* 0x000fea0003c00000 */
[----:B------:R0:W1:Y:S02]  /*23400*/  SHFL.IDX P6, R14, R13, R12, R11 ;  /* 0x0000000c0d0e7389 */ /* 0x00006400000c000b */
[----:B01----:R-:W-:Y:S01]  /*23410*/  ENDCOLLECTIVE ;  /* 0x000000000000791b */ /* 0x003fe20003800000 */
.L_x_2007:
[----:B------:R-:W-:-:S05]  /*23420*/  @!P1 LEA R2, P2, R21, R2, 0x1 ;  /* 0x0000000215029211 */ /* 0x000fca00078408ff */
[----:B------:R-:W-:-:S04]  /*23430*/  @!P1 IMAD.X R6, RZ, RZ, R8, P2 ;  /* 0x000000ffff069224 */ /* 0x000fc800010e0608 */
[----:B------:R-:W-:Y:S02]  /*23440*/  @!P1 IMAD.MOV.U32 R7, RZ, RZ, R6 ;  /* 0x000000ffff079224 */ /* 0x000fe400078e0006 */
[----:B------:R-:W-:Y:S01]  /*23450*/  @!P1 IMAD.MOV.U32 R6, RZ, RZ, R2 ;  /* 0x000000ffff069224 */ /* 0x000fe200078e0002 */
[----:B------:R-:W-:Y:S01]  /*23460*/  MOV R13, R5 ;  /* 0x00000005000d7202 */ /* 0x000fe20000000f00 */
[----:B------:R-:W-:-:S03]  /*23470*/  VIADD R2, R28, 0xa0 ;  /* 0x000000a01c027836 */ /* 0x000fc60000000000 */
        /* <DEDUP_REMOVED lines=9> */
.L_x_2008:
[----:B------:R-:W-:Y:S02]  /*23510*/  IMAD.MOV.U32 R13, RZ, RZ, R4 ;  /* 0x000000ffff0d7224 */ /* 0x000fe400078e0004 */
[----:B------:R-:W-:Y:S02]  /*23520*/  IMAD.MOV.U32 R12, RZ, RZ, 0x2 ;  /* 0x00000002ff0c7424 */ /* 0x000fe400078e00ff */
[----:B------:R-:W-:-:S07]  /*23530*/  IMAD.MOV.U32 R6, RZ, RZ, R14 ;  /* 0x000000ffff067224 */ /* 0x000fce00078e000e */
[----:B------:R-:W-:Y:S05]  /*23540*/  WARPSYNC.COLLECTIVE R15, `(.L_x_2009) ;  /* 0x000000000f087348 */ /* 0x000fea0003c00000 */
[----:B------:R0:W1:Y:S02]  /*23550*/  SHFL.IDX P6, R14, R13, R12, R11 ;  /* 0x0000000c0d0e7389 */ /* 0x00006400000c000b */
[----:B01----:R-:W-:Y:S01]  /*23560*/  ENDCOLLECTIVE ;  /* 0x000000000000791b */ /* 0x003fe20003800000 */
.L_x_2009:
        /* <DEDUP_REMOVED lines=13> */
.L_x_2010:
[----:B------:R-:W-:Y:S02]  /*23640*/  IMAD.MOV.U32 R13, RZ, RZ, R4 ;  /* 0x000000ffff0d7224 */ /* 0x000fe400078e0004 */
[----:B------:R-:W-:Y:S01]  /*23650*/  IMAD.MOV.U32 R12, RZ, RZ, 0x3 ;  /* 0x00000003ff0c7424 */ /* 0x000fe200078e00ff */
[----:B------:R-:W-:-:S07]  /*23660*/  MOV R6, R14 ;  /* 0x0000000e00067202 */ /* 0x000fce0000000f00 */
[----:B------:R-:W-:Y:S05]  /*23670*/  WARPSYNC.COLLECTIVE R15, `(.L_x_2011) ;  /* 0x000000000f087348 */ /* 0x000fea0003c00000 */
[----:B------:R0:W1:Y:S02]  /*23680*/  SHFL.IDX P6, R14, R13, R12, R11 ;  /* 0x0000000c0d0e7389 */ /* 0x00006400000c000b */
[----:B01----:R-:W-:Y:S01]  /*23690*/  ENDCOLLECTIVE ;  /* 0x000000000000791b */ /* 0x003fe20003800000 */
.L_x_2011:
        /* <DEDUP_REMOVED lines=12> */
.L_x_2012:
[----:B------:R-:W-:Y:S01]  /*23760*/  MOV R2, R14 ;  /* 0x0000000e00027202 */ /* 0x000fe20000000f00 */
[----:B------:R-:W-:Y:S06]  /*23770*/  BRA `(.L_x_2013) ;  /* 0xffffff9c00907947 */ /* 0x000fec000383ffff */
.L_x_1844:
[----:B-1----:R1:W2:Y:S02]  /*23780*/  SYNCS.PHASECHK.TRANS64.TRYWAIT P0, [R22+URZ+0x16820], R0 ;  /* 0x01682000160075a7 */ /* 0x0022a4000800017f */
[----:B--2---:R-:W-:Y:S05]  /*23790*/  @!P0 NANOSLEEP.SYNCS 0x989680 ;  /* 0x009896800000895d */ /* 0x004fea0003900000 */
[----:B------:R-:W2:Y:S02]  /*237a0*/  @!P0 SYNCS.PHASECHK.TRANS64 P0, [R22+URZ+0x16820], R0 ;  /* 0x01682000160085a7 */ /* 0x000ea4000800007f */
[----:B--2---:R-:W-:Y:S05]  /*237b0*/  @!P0 BRA `(.L_x_1844) ;  /* 0xfffffffc00f08947 */ /* 0x004fea000383ffff */
[----:B------:R-:W-:Y:S05]  /*237c0*/  BRA `(.L_x_2014) ;  /* 0xffffff9c00ec7947 */ /* 0x000fea000383ffff */
.L_x_1849:
[----:B0-----:R0:W1:Y:S02]  /*237d0*/  SYNCS.PHASECHK.TRANS64.TRYWAIT P0, [R5+URZ+0x16840], R2 ;  /* 0x01684002050075a7 */ /* 0x001064000800017f */
[----:B-1----:R-:W-:Y:S05]  /*237e0*/  @!P0 NANOSLEEP.SYNCS 0x989680 ;  /* 0x009896800000895d */ /* 0x002fea0003900000 */
[----:B------:R-:W1:Y:S02]  /*237f0*/  @!P0 SYNCS.PHASECHK.TRANS64 P0, [R5+URZ+0x16840], R2 ;  /* 0x01684002050085a7 */ /* 0x000e64000800007f */
[----:B-1----:R-:W-:Y:S05]  /*23800*/  @!P0 BRA `(.L_x_1849) ;  /* 0xfffffffc00f08947 */ /* 0x002fea000383ffff */
[----:B------:R-:W-:Y:S05]  /*23810*/  BRA `(.L_x_2015) ;  /* 0xffffffa000cc7947 */ /* 0x000fea000383ffff */
.L_x_1850:
        /* <DEDUP_REMOVED lines=8> */
.L_x_2017:
[----:B------:R-:W-:Y:S05]  /*238a0*/  BSYNC B1 ;  /* 0x0000000000017941 */ /* 0x000fea0003800000 */
.L_x_2016:
[----:B------:R-:W0:Y:S01]  /*238b0*/  S2R R7, SR_TID.X ;  /* 0x0000000000077919 */ /* 0x000e220000002100 */
[----:B------:R-:W-:Y:S01]  /*238c0*/  IMAD.MOV.U32 R13, RZ, RZ, R8 ;  /* 0x000000ffff0d7224 */ /* 0x000fe200078e0008 */
[----:B------:R-:W-:Y:S01]  /*238d0*/  MOV R11, 0x181f ;  /* 0x0000181f000b7802 */ /* 0x000fe20000000f00 */
[----:B------:R-:W-:Y:S02]  /*238e0*/  IMAD.MOV.U32 R12, RZ, RZ, RZ ;  /* 0x000000ffff0c7224 */ /* 0x000fe400078e00ff */
[----:B------:R-:W-:Y:S02]  /*238f0*/  IMAD.MOV.U32 R15, RZ, RZ, -0x1 ;  /* 0xffffffffff0f7424 */ /* 0x000fe400078e00ff */
[----:B------:R-:W-:Y:S02]  /*23900*/  IMAD.MOV.U32 R3, RZ, RZ, R14 ;  /* 0x000000ffff037224 */ /* 0x000fe400078e000e */
[----:B------:R-:W-:-:S07]  /*23910*/  IMAD R9, R9, 0x2, R22 ;  /* 0x0000000209097824 */ /* 0x000fce00078e0216 */
[----:B0-----:R-:W-:Y:S05]  /*23920*/  WARPSYNC.COLLECTIVE R15, `(.L_x_2018) ;  /* 0x000000000f087348 */ /* 0x001fea0003c00000 */
[----:B------:R1:W2:Y:S02]  /*23930*/  SHFL.IDX P6, R14, R13, R12, R11 ;  /* 0x0000000c0d0e7389 */ /* 0x0002a400000c000b */
[----:B012---:R-:W-:Y:S01]  /*23940*/  ENDCOLLECTIVE ;  /* 0x000000000000791b */ /* 0x007fe20003800000 */
.L_x_2018:
[----:B------:R-:W-:Y:S01]  /*23950*/  IMAD.MOV.U32 R13, RZ, RZ, R10 ;  /* 0x000000ffff0d7224 */ /* 0x000fe200078e000a */
[----:B------:R-:W-:Y:S01]  /*23960*/  MOV R12, 0x1 ;  /* 0x00000001000c7802 */ /* 0x000fe20000000f00 */
[----:B------:R-:W-:Y:S02]  /*23970*/  IMAD.SHL.U32 R7, R7, 0x8, RZ ;  /* 0x0000000807077824 */ /* 0x000fe400078e00ff */
[----:B------:R-:W-:-:S07]  /*23980*/  IMAD.MOV.U32 R2, RZ, RZ, R14 ;  /* 0x000000ffff027224 */ /* 0x000fce00078e000e */
[----:B------:R-:W-:Y:S05]  /*23990*/  WARPSYNC.COLLECTIVE R15, `(.L_x_2019) ;  /* 0x000000000f087348 */ /* 0x000fea0003c00000 */
[----:B------:R0:W1:Y:S02]  /*239a0*/  SHFL.IDX P6, R14, R13, R12, R11 ;  /* 0x0000000c0d0e7389 */ /* 0x00006400000c000b */
[----:B01----:R-:W-:Y:S01]  /*239b0*/  ENDCOLLECTIVE ;  /* 0x000000000000791b */ /* 0x003fe20003800000 */
.L_x_2019:
        /* <DEDUP_REMOVED lines=13> */
.L_x_2020:
[----:B------:R-:W-:Y:S02]  /*23a90*/  IMAD.MOV.U32 R13, RZ, RZ, R10 ;  /* 0x000000ffff0d7224 */ /* 0x000fe400078e000a */
[----:B------:R-:W-:Y:S02]  /*23aa0*/  IMAD.MOV.U32 R12, RZ, RZ, 0x2 ;  /* 0x00000002ff0c7424 */ /* 0x000fe400078e00ff */
[----:B------:R-:W-:-:S07]  /*23ab0*/  IMAD.MOV.U32 R2, RZ, RZ, R14 ;  /* 0x000000ffff027224 */ /* 0x000fce00078e000e */
[----:B------:R-:W-:Y:S05]  /*23ac0*/  WARPSYNC.COLLECTIVE R15, `(.L_x_2021) ;  /* 0x000000000f087348 */ /* 0x000fea0003c00000 */
[----:B------:R0:W1:Y:S02]  /*23ad0*/  SHFL.IDX P6, R14, R13, R12, R11 ;  /* 0x0000000c0d0e7389 */ /* 0x00006400000c000b */
[----:B01----:R-:W-:Y:S01]  /*23ae0*/  ENDCOLLECTIVE ;  /* 0x000000000000791b */ /* 0x003fe20003800000 */
.L_x_2021:
[----:B------:R-:W-:-:S05]  /*23af0*/  IADD3 R2, P0, R2, R7, RZ ;  /* 0x0000000702027210 */ /* 0x000fca0007f1e0ff */
[----:B------:R-:W-:-:S05]  /*23b00*/  IMAD.X R3, RZ, RZ, R3, P0 ;  /* 0x000000ffff037224 */ /* 0x000fca00000e0603 */
        /* <DEDUP_REMOVED lines=9> */
.L_x_2022:
[----:B------:R-:W-:Y:S02]  /*23ba0*/  IMAD.MOV.U32 R13, RZ, RZ, R10 ;  /* 0x000000ffff0d7224 */ /* 0x000fe400078e000a */
[----:B------:R-:W-:Y:S02]  /*23bb0*/  IMAD.MOV.U32 R12, RZ, RZ, 0x3 ;  /* 0x00000003ff0c7424 */ /* 0x000fe400078e00ff */
[----:B------:R-:W-:-:S07]  /*23bc0*/  IMAD.MOV.U32 R2, RZ, RZ, R14 ;  /* 0x000000ffff027224 */ /* 0x000fce00078e000e */
[----:B------:R-:W-:Y:S05]  /*23bd0*/  WARPSYNC.COLLECTIVE R15, `(.L_x_2023) ;  /* 0x000000000f087348 */ /* 0x000fea0003c00000 */
[----:B------:R0:W1:Y:S02]  /*23be0*/  SHFL.IDX P6, R14, R13, R12, R11 ;  /* 0x0000000c0d0e7389 */ /* 0x00006400000c000b */
[----:B01----:R-:W-:Y:S01]  /*23bf0*/  ENDCOLLECTIVE ;  /* 0x000000000000791b */ /* 0x003fe20003800000 */
.L_x_2023:
        /* <DEDUP_REMOVED lines=11> */
.L_x_2024:
[----:B------:R-:W-:Y:S02]  /*23cb0*/  IMAD.MOV.U32 R13, RZ, RZ, R10 ;  /* 0x000000ffff0d7224 */ /* 0x000fe400078e000a */
[----:B------:R-:W-:Y:S02]  /*23cc0*/  IMAD.MOV.U32 R12, RZ, RZ, 0x4 ;  /* 0x00000004ff0c7424 */ /* 0x000fe400078e00ff */
[----:B------:R-:W-:-:S07]  /*23cd0*/  IMAD.MOV.U32 R2, RZ, RZ, R14 ;  /* 0x000000ffff027224 */ /* 0x000fce00078e000e */
[----:B------:R-:W-:Y:S05]  /*23ce0*/  WARPSYNC.COLLECTIVE R15, `(.L_x_2025) ;  /* 0x000000000f087348 */ /* 0x000fea0003c00000 */
[----:B------:R0:W1:Y:S02]  /*23cf0*/  SHFL.IDX P6, R14, R13, R12, R11 ;  /* 0x0000000c0d0e7389 */ /* 0x00006400000c000b */
[----:B01----:R-:W-:Y:S01]  /*23d00*/  ENDCOLLECTIVE ;  /* 0x000000000000791b */ /* 0x003fe20003800000 */
.L_x_2025:
[----:B------:R-:W-:-:S04]  /*23d10*/  IADD3 R2, P0, R2, R7, RZ ;  /* 0x0000000702027210 */ /* 0x000fc80007f1e0ff */
[----:B------:R-:W-:-:S05]  /*23d20*/  IADD3.X R3, RZ, R3, RZ, P0, !PT ;  /* 0x00000003ff037210 */ /* 0x000fca00007fe4ff */
        /* <DEDUP_REMOVED lines=9> */
.L_x_2026:
[----:B------:R-:W-:Y:S01]  /*23dc0*/  IMAD.MOV.U32 R13, RZ, RZ, R10 ;  /* 0x000000ffff0d7224 */ /* 0x000fe200078e000a */
[----:B------:R-:W-:Y:S01]  /*23dd0*/  MOV R12, 0x5 ;  /* 0x00000005000c7802 */ /* 0x000fe20000000f00 */
[----:B------:R-:W-:-:S07]  /*23de0*/  IMAD.MOV.U32 R2, RZ, RZ, R14 ;  /* 0x000000ffff027224 */ /* 0x000fce00078e000e */
[----:B------:R-:W-:Y:S05]  /*23df0*/  WARPSYNC.COLLECTIVE R15, `(.L_x_2027) ;  /* 0x000000000f087348 */ /* 0x000fea0003c00000 */
[----:B------:R0:W1:Y:S02]  /*23e00*/  SHFL.IDX P6, R14, R13, R12, R11 ;  /* 0x0000000c0d0e7389 */ /* 0x00006400000c000b */
[----:B01----:R-:W-:Y:S01]  /*23e10*/  ENDCOLLECTIVE ;  /* 0x000000000000791b */ /* 0x003fe20003800000 */
.L_x_2027:
        /* <DEDUP_REMOVED lines=11> */
.L_x_2028:
[----:B------:R-:W-:Y:S02]  /*23ed0*/  IMAD.MOV.U32 R13, RZ, RZ, R10 ;  /* 0x000000ffff0d7224 */ /* 0x000fe400078e000a */
[----:B------:R-:W-:Y:S02]  /*23ee0*/  IMAD.MOV.U32 R12, RZ, RZ, 0x6 ;  /* 0x00000006ff0c7424 */ /* 0x000fe400078e00ff */
[----:B------:R-:W-:-:S07]  /*23ef0*/  IMAD.MOV.U32 R2, RZ, RZ, R14 ;  /* 0x000000ffff027224 */ /* 0x000fce00078e000e */
[----:B------:R-:W-:Y:S05]  /*23f00*/  WARPSYNC.COLLECTIVE R15, `(.L_x_2029) ;  /* 0x000000000f087348 */ /* 0x000fea0003c00000 */
[----:B------:R0:W1:Y:S02]  /*23f10*/  SHFL.IDX P6, R14, R13, R12, R11 ;  /* 0x0000000c0d0e7389 */ /* 0x00006400000c000b */
[----:B01----:R-:W-:Y:S01]  /*23f20*/  ENDCOLLECTIVE ;  /* 0x000000000000791b */ /* 0x003fe20003800000 */
.L_x_2029:
        /* <DEDUP_REMOVED lines=11> */
.L_x_2030:
[----:B------:R-:W-:Y:S02]  /*23fe0*/  IMAD.MOV.U32 R13, RZ, RZ, R10 ;  /* 0x000000ffff0d7224 */ /* 0x000fe400078e000a */
[----:B------:R-:W-:Y:S02]  /*23ff0*/  IMAD.MOV.U32 R12, RZ, RZ, 0x7 ;  /* 0x00000007ff0c7424 */ /* 0x000fe400078e00ff */
[----:B------:R-:W-:-:S07]  /*24000*/  IMAD.MOV.U32 R2, RZ, RZ, R14 ;  /* 0x000000ffff027224 */ /* 0x000fce00078e000e */
[----:B------:R-:W-:Y:S05]  /*24010*/  WARPSYNC.COLLECTIVE R15, `(.L_x_2031) ;  /* 0x000000000f087348 */ /* 0x000fea0003c00000 */
[----:B------:R0:W1:Y:S02]  /*24020*/  SHFL.IDX P6, R14, R13, R12, R11 ;  /* 0x0000000c0d0e7389 */ /* 0x00006400000c000b */
[----:B01----:R-:W-:Y:S01]  /*24030*/  ENDCOLLECTIVE ;  /* 0x000000000000791b */ /* 0x003fe20003800000 */
.L_x_2031:
        /* <DEDUP_REMOVED lines=11> */
.L_x_2032:
[----:B------:R-:W-:Y:S01]  /*240f0*/  IMAD.MOV.U32 R2, RZ, RZ, R14 ;  /* 0x000000ffff027224 */ /* 0x000fe200078e000e */
[----:B------:R-:W-:Y:S06]  /*24100*/  BRA `(.L_x_2033) ;  /* 0xffffff9c00bc7947 */ /* 0x000fec000383ffff */
.L_x_1855:
[----:B-1----:R1:W2:Y:S02]  /*24110*/  SYNCS.PHASECHK.TRANS64.TRYWAIT P0, [R5+URZ+0x16860], R2 ;  /* 0x01686002050075a7 */ /* 0x0022a4000800017f */
[----:B--2---:R-:W-:Y:S05]  /*24120*/  @!P0 NANOSLEEP.SYNCS 0x989680 ;  /* 0x009896800000895d */ /* 0x004fea0003900000 */
[----:B------:R-:W2:Y:S02]  /*24130*/  @!P0 SYNCS.PHASECHK.TRANS64 P0, [R5+URZ+0x16860], R2 ;  /* 0x01686002050085a7 */ /* 0x000ea4000800007f */
[----:B--2---:R-:W-:Y:S05]  /*24140*/  @!P0 BRA `(.L_x_1855) ;  /* 0xfffffffc00f08947 */ /* 0x004fea000383ffff */
[----:B------:R-:W-:Y:S05]  /*24150*/  BRA `(.L_x_2034) ;  /* 0xffffffa000147947 */ /* 0x000fea000383ffff */
.L_x_1856:
        /* <DEDUP_REMOVED lines=8> */
.L_x_2036:
[----:B------:R-:W-:Y:S05]  /*241e0*/  BSYNC B1 ;  /* 0x0000000000017941 */ /* 0x000fea0003800000 */
.L_x_2035:
[----:B------:R-:W-:Y:S01]  /*241f0*/  IMAD.MOV.U32 R13, RZ, RZ, R17 ;  /* 0x000000ffff0d7224 */ /* 0x000fe200078e0011 */
[----:B------:R-:W-:Y:S01]  /*24200*/  MOV R15, 0xffffffff ;  /* 0xffffffff000f7802 */ /* 0x000fe20000000f00 */
[----:B------:R-:W-:Y:S01]  /*24210*/  IMAD.MOV.U32 R12, RZ, RZ, RZ ;  /* 0x000000ffff0c7224 */ /* 0x000fe200078e00ff */
[----:B------:R-:W-:Y:S01]  /*24220*/  ISETP.LT.OR P2, PT, R8, 0x1, P1 ;  /* 0x000000010800780c */ /* 0x000fe20000f41670 */
[----:B------:R-:W-:Y:S02]  /*24230*/  IMAD.MOV.U32 R11, RZ, RZ, 0x181f ;  /* 0x0000181fff0b7424 */ /* 0x000fe400078e00ff */
[----:B------:R-:W-:Y:S02]  /*24240*/  IMAD.MOV.U32 R3, RZ, RZ, R14 ;  /* 0x000000ffff037224 */ /* 0x000fe400078e000e */
[----:B------:R-:W-:-:S08]  /*24250*/  IMAD R6, R6, 0x2, R22 ;  /* 0x0000000206067824 */ /* 0x000fd000078e0216 */
[----:B------:R-:W-:Y:S05]  /*24260*/  WARPSYNC.COLLECTIVE R15, `(.L_x_2037) ;  /* 0x000000000f087348 */ /* 0x000fea0003c00000 */
[----:B------:R0:W1:Y:S02]  /*24270*/  SHFL.IDX P6, R14, R13, R12, R11 ;  /* 0x0000000c0d0e7389 */ /* 0x00006400000c000b */
[----:B01----:R-:W-:Y:S01]  /*24280*/  ENDCOLLECTIVE ;  /* 0x000000000000791b */ /* 0x003fe20003800000 */
.L_x_2037:
[----:B------:R-:W-:Y:S02]  /*24290*/  IMAD.MOV.U32 R13, RZ, RZ, R24 ;  /* 0x000000ffff0d7224 */ /* 0x000fe400078e0018 */
[----:B------:R-:W-:Y:S02]  /*242a0*/  IMAD.MOV.U32 R12, RZ, RZ, 0x1 ;  /* 0x00000001ff0c7424 */ /* 0x000fe400078e00ff */
[----:B------:R-:W-:-:S07]  /*242b0*/  IMAD.MOV.U32 R2, RZ, RZ, R14 ;  /* 0x000000ffff027224 */ /* 0x000fce00078e000e */
[----:B------:R-:W-:Y:S05]  /*242c0*/  WARPSYNC.COLLECTIVE R15, `(.L_x_2038) ;  /* 0x000000000f087348 */ /* 0x000fea0003c00000 */
[----:B------:R0:W1:Y:S02]  /*242d0*/  SHFL.IDX P6, R14, R13, R12, R11 ;  /* 0x0000000c0d0e7389 */ /* 0x00006400000c000b */
[----:B01----:R-:W-:Y:S01]  /*242e0*/  ENDCOLLECTIVE ;  /* 0x000000000000791b */ /* 0x003fe20003800000 */
.L_x_2038:
        /* <DEDUP_REMOVED lines=12> */
.L_x_2039:
[----:B------:R-:W-:Y:S02]  /*243b0*/  IMAD.MOV.U32 R13, RZ, RZ, R24 ;  /* 0x000000ffff0d7224 */ /* 0x000fe400078e0018 */
[----:B------:R-:W-:Y:S01]  /*243c0*/  IMAD.MOV.U32 R12, RZ, RZ, 0x2 ;  /* 0x00000002ff0c7424 */ /* 0x000fe200078e00ff */
[----:B------:R-:W-:-:S07]  /*243d0*/  MOV R2, R14 ;  /* 0x0000000e00027202 */ /* 0x000fce0000000f00 */
[----:B------:R-:W-:Y:S05]  /*243e0*/  WARPSYNC.COLLECTIVE R15, `(.L_x_2040) ;  /* 0x000000000f087348 */ /* 0x000fea0003c00000 */
[----:B------:R0:W1:Y:S02]  /*243f0*/  SHFL.IDX P6, R14, R13, R12, R11 ;  /* 0x0000000c0d0e7389 */ /* 0x00006400000c000b */
[----:B01----:R-:W-:Y:S01]  /*24400*/  ENDCOLLECTIVE ;  /* 0x000000000000791b */ /* 0x003fe20003800000 */
.L_x_2040:
[----:B------:R-:W-:-:S05]  /*24410*/  IADD3 R2, P0, R2, R7, RZ ;  /* 0x0000000702027210 */ /* 0x000fca0007f1e0ff */
        /* <DEDUP_REMOVED lines=11> */
.L_x_2041:
[----:B------:R-:W-:Y:S01]  /*244d0*/  MOV R13, R24 ;  /* 0x00000018000d7202 */ /* 0x000fe20000000f00 */
[----:B------:R-:W-:Y:S02]  /*244e0*/  IMAD.MOV.U32 R12, RZ, RZ, 0x3 ;  /* 0x00000003ff0c7424 */ /* 0x000fe400078e00ff */
[----:B------:R-:W-:-:S07]  /*244f0*/  IMAD.MOV.U32 R2, RZ, RZ, R14 ;  /* 0x000000ffff027224 */ /* 0x000fce00078e000e */
[----:B------:R-:W-:Y:S05]  /*24500*/  WARPSYNC.COLLECTIVE R15, `(.L_x_2042) ;  /* 0x000000000f087348 */ /* 0x000fea0003c00000 */
[----:B------:R0:W1:Y:S02]  /*24510*/  SHFL.IDX P6, R14, R13, R12, R11 ;  /* 0x0000000c0d0e7389 */ /* 0x00006400000c000b */
[----:B01----:R-:W-:Y:S01]  /*24520*/  ENDCOLLECTIVE ;  /* 0x000000000000791b */ /* 0x003fe20003800000 */
.L_x_2042:
        /* <DEDUP_REMOVED lines=12> */
.L_x_2043:
[----:B------:R-:W-:Y:S02]  /*245f0*/  IMAD.MOV.U32 R13, RZ, RZ, R24 ;  /* 0x000000ffff0d7224 */ /* 0x000fe400078e0018 */
[----:B------:R-:W-:Y:S02]  /*24600*/  IMAD.MOV.U32 R12, RZ, RZ, 0x4 ;  /* 0x00000004ff0c7424 */ /* 0x000fe400078e00ff */
[----:B------:R-:W-:-:S07]  /*24610*/  IMAD.MOV.U32 R2, RZ, RZ, R14 ;  /* 0x000000ffff027224 */ /* 0x000fce00078e000e */
[----:B------:R-:W-:Y:S05]  /*24620*/  WARPSYNC.COLLECTIVE R15, `(.L_x_2044) ;  /* 0x000000000f087348 */ /* 0x000fea0003c00000 */
[----:B------:R0:W1:Y:S02]  /*24630*/  SHFL.IDX P6, R14, R13, R12, R11 ;  /* 0x0000000c0d0e7389 */ /* 0x00006400000c000b */
[----:B01----:R-:W-:Y:S01]  /*24640*/  ENDCOLLECTIVE ;  /* 0x000000000000791b */ /* 0x003fe20003800000 */
.L_x_2044:
        /* <DEDUP_REMOVED lines=12> */
.L_x_2045:
[----:B------:R-:W-:Y:S02]  /*24710*/  IMAD.MOV.U32 R13, RZ, RZ, R24 ;  /* 0x000000ffff0d7224 */ /* 0x000fe400078e0018 */
[----:B------:R-:W-:Y:S02]  /*24720*/  IMAD.MOV.U32 R12, RZ, RZ, 0x5 ;  /* 0x00000005ff0c7424 */ /* 0x000fe400078e00ff */
[----:B------:R-:W-:-:S07]  /*24730*/  IMAD.MOV.U32 R2, RZ, RZ, R14 ;  /* 0x000000ffff027224 */ /* 0x000fce00078e000e */
[----:B------:R-:W-:Y:S05]  /*24740*/  WARPSYNC.COLLECTIVE R15, `(.L_x_2046) ;  /* 0x000000000f087348 */ /* 0x000fea0003c00000 */
[----:B------:R0:W1:Y:S02]  /*24750*/  SHFL.IDX P6, R14, R13, R12, R11 ;  /* 0x0000000c0d0e7389 */ /* 0x00006400000c000b */
[----:B01----:R-:W-:Y:S01]  /*24760*/  ENDCOLLECTIVE ;  /* 0x000000000000791b */ /* 0x003fe20003800000 */
.L_x_2046:
        /* <DEDUP_REMOVED lines=12> */
.L_x_2047:
[----:B------:R-:W-:Y:S02]  /*24830*/  IMAD.MOV.U32 R13, RZ, RZ, R24 ;  /* 0x000000ffff0d7224 */ /* 0x000fe400078e0018 */
[----:B------:R-:W-:Y:S01]  /*24840*/  IMAD.MOV.U32 R12, RZ, RZ, 0x6 ;  /* 0x00000006ff0c7424 */ /* 0x000fe200078e00ff */
[----:B------:R-:W-:-:S07]  /*24850*/  MOV R2, R14 ;  /* 0x0000000e00027202 */ /* 0x000fce0000000f00 */
[----:B------:R-:W-:Y:S05]  /*24860*/  WARPSYNC.COLLECTIVE R15, `(.L_x_2048) ;  /* 0x000000000f087348 */ /* 0x000fea0003c00000 */
[----:B------:R0:W1:Y:S02]  /*24870*/  SHFL.IDX P6, R14, R13, R12, R11 ;  /* 0x0000000c0d0e7389 */ /* 0x00006400000c000b */
[----:B01----:R-:W-:Y:S01]  /*24880*/  ENDCOLLECTIVE ;  /* 0x000000000000791b */ /* 0x003fe20003800000 */
.L_x_2048:
        /* <DEDUP_REMOVED lines=12> */
.L_x_2049:
[----:B------:R-:W-:Y:S01]  /*24950*/  MOV R13, R24 ;  /* 0x00000018000d7202 */ /* 0x000fe20000000f00 */
[----:B------:R-:W-:Y:S02]  /*24960*/  IMAD.MOV.U32 R12, RZ, RZ, 0x7 ;  /* 0x00000007ff0c7424 */ /* 0x000fe400078e00ff */
[----:B------:R-:W-:-:S07]  /*24970*/  IMAD.MOV.U32 R2, RZ, RZ, R14 ;  /* 0x000000ffff027224 */ /* 0x000fce00078e000e */
[----:B------:R-:W-:Y:S05]  /*24980*/  WARPSYNC.COLLECTIVE R15, `(.L_x_2050) ;  /* 0x000000000f087348 */ /* 0x000fea0003c00000 */
[----:B------:R0:W1:Y:S02]  /*24990*/  SHFL.IDX P6, R14, R13, R12, R11 ;  /* 0x0000000c0d0e7389 */ /* 0x00006400000c000b */
[----:B01----:R-:W-:Y:S01]  /*249a0*/  ENDCOLLECTIVE ;  /* 0x000000000000791b */ /* 0x003fe20003800000 */
.L_x_2050:
        /* <DEDUP_REMOVED lines=11> */
.L_x_2051:
[----:B------:R-:W-:Y:S01]  /*24a60*/  IMAD.MOV.U32 R2, RZ, RZ, R14 ;  /* 0x000000ffff027224 */ /* 0x000fe200078e000e */
[----:B------:R-:W-:Y:S06]  /*24a70*/  BRA `(.L_x_2052) ;  /* 0xffffff9800c47947 */ /* 0x000fec000383ffff */
.L_x_1864:
[----:B0-----:R0:W1:Y:S02]  /*24a80*/  SYNCS.PHASECHK.TRANS64.TRYWAIT P0, [R0+URZ+0x16860], R3 ;  /* 0x01686003000075a7 */ /* 0x001064000800017f */
[----:B-1----:R-:W-:Y:S05]  /*24a90*/  @!P0 NANOSLEEP.SYNCS 0x989680 ;  /* 0x009896800000895d */ /* 0x002fea0003900000 */
[----:B------:R-:W1:Y:S02]  /*24aa0*/  @!P0 SYNCS.PHASECHK.TRANS64 P0, [R0+URZ+0x16860], R3 ;  /* 0x01686003000085a7 */ /* 0x000e64000800007f */
[----:B-1----:R-:W-:Y:S05]  /*24ab0*/  @!P0 BRA `(.L_x_1864) ;  /* 0xfffffffc00f08947 */ /* 0x002fea000383ffff */
[----:B------:R-:W-:Y:S05]  /*24ac0*/  BRA `(.L_x_2053) ;  /* 0xffffff9c00e87947 */ /* 0x000fea000383ffff */
.L_x_1865:
        /* <DEDUP_REMOVED lines=8> */
.L_x_2055:
[----:B------:R-:W-:Y:S05]  /*24b50*/  BSYNC B0 ;  /* 0x0000000000007941 */ /* 0x000fea0003800000 */
.L_x_2054:
[----:B------:R-:W-:Y:S01]  /*24b60*/  IMAD.MOV.U32 R13, RZ, RZ, R17 ;  /* 0x000000ffff0d7224 */ /* 0x000fe200078e0011 */
[----:B------:R-:W-:Y:S01]  /*24b70*/  ISETP.LT.OR P2, PT, R6, 0x1, P0 ;  /* 0x000000010600780c */ /* 0x000fe20000741670 */
[----:B------:R-:W-:Y:S01]  /*24b80*/  IMAD.MOV.U32 R12, RZ, RZ, RZ ;  /* 0x000000ffff0c7224 */ /* 0x000fe200078e00ff */
[----:B------:R-:W-:Y:S01]  /*24b90*/  LEA R4, R4, R22, 0x1 ;  /* 0x0000001604047211 */ /* 0x000fe200078e08ff */
[----:B------:R-:W-:Y:S02]  /*24ba0*/  IMAD.MOV.U32 R11, RZ, RZ, 0x181f ;  /* 0x0000181fff0b7424 */ /* 0x000fe400078e00ff */
[----:B------:R-:W-:Y:S02]  /*24bb0*/  IMAD.MOV.U32 R15, RZ, RZ, -0x1 ;  /* 0xffffffffff0f7424 */ /* 0x000fe400078e00ff */
[----:B------:R-:W-:Y:S02]  /*24bc0*/  IMAD.MOV.U32 R3, RZ, RZ, R14 ;  /* 0x000000ffff037224 */ /* 0x000fe400078e000e */
[----:B------:R-:W-:-:S07]  /*24bd0*/  IMAD.SHL.U32 R5, R7, 0x2, RZ ;  /* 0x0000000207057824 */ /* 0x000fce00078e00ff */
[----:B------:R-:W-:Y:S05]  /*24be0*/  WARPSYNC.COLLECTIVE R15, `(.L_x_2056) ;  /* 0x000000000f087348 */ /* 0x000fea0003c00000 */
[----:B------:R0:W1:Y:S02]  /*24bf0*/  SHFL.IDX P6, R14, R13, R12, R11 ;  /* 0x0000000c0d0e7389 */ /* 0x00006400000c000b */
[----:B01----:R-:W-:Y:S01]  /*24c00*/  ENDCOLLECTIVE ;  /* 0x000000000000791b */ /* 0x003fe20003800000 */
.L_x_2056:
[----:B------:R-:W-:Y:S02]  /*24c10*/  IMAD.MOV.U32 R13, RZ, RZ, R24 ;  /* 0x000000ffff0d7224 */ /* 0x000fe400078e0018 */
[----:B------:R-:W-:Y:S01]  /*24c20*/  IMAD.MOV.U32 R12, RZ, RZ, 0x1 ;  /* 0x00000001ff0c7424 */ /* 0x000fe200078e00ff */
[----:B------:R-:W-:-:S13]  /*24c30*/  IADD3 R2, P1, R14, R5, RZ ;  /* 0x000000050e027210 */ /* 0x000fda0007f3e0ff */
[----:B------:R-:W-:Y:S05]  /*24c40*/  WARPSYNC.COLLECTIVE R15, `(.L_x_2057) ;  /* 0x000000000f087348 */ /* 0x000fea0003c00000 */
[----:B------:R0:W1:Y:S02]  /*24c50*/  SHFL.IDX P6, R14, R13, R12, R11 ;  /* 0x0000000c0d0e7389 */ /* 0x00006400000c000b */
[----:B01----:R-:W-:Y:S01]  /*24c60*/  ENDCOLLECTIVE ;  /* 0x000000000000791b */ /* 0x003fe20003800000 */
.L_x_2057:
        /* <DEDUP_REMOVED lines=11> */
.L_x_2058:
[----:B------:R-:W-:Y:S02]  /*24d20*/  IMAD.MOV.U32 R13, RZ, RZ, R24 ;  /* 0x000000ffff0d7224 */ /* 0x000fe400078e0018 */
[----:B------:R-:W-:Y:S01]  /*24d30*/  IMAD.MOV.U32 R12, RZ, RZ, 0x2 ;  /* 0x00000002ff0c7424 */ /* 0x000fe200078e00ff */
[----:B------:R-:W-:-:S13]  /*24d40*/  IADD3 R2, P1, R14, R5, RZ ;  /* 0x000000050e027210 */ /* 0x000fda0007f3e0ff */
[----:B------:R-:W-:Y:S05]  /*24d50*/  WARPSYNC.COLLECTIVE R15, `(.L_x_2059) ;  /* 0x000000000f087348 */ /* 0x000fea0003c00000 */
[----:B------:R0:W1:Y:S02]  /*24d60*/  SHFL.IDX P6, R14, R13, R12, R11 ;  /* 0x0000000c0d0e7389 */ /* 0x00006400000c000b */
[----:B01----:R-:W-:Y:S01]  /*24d70*/  ENDCOLLECTIVE ;  /* 0x000000000000791b */ /* 0x003fe20003800000 */
.L_x_2059:
        /* <DEDUP_REMOVED lines=11> */
.L_x_2060:
[----:B------:R-:W-:Y:S02]  /*24e30*/  IMAD.MOV.U32 R13, RZ, RZ, R24 ;  /* 0x000000ffff0d7224 */ /* 0x000fe400078e0018 */
[----:B------:R-:W-:Y:S01]  /*24e40*/  IMAD.MOV.U32 R12, RZ, RZ, 0x3 ;  /* 0x00000003ff0c7424 */ /* 0x000fe200078e00ff */
[----:B------:R-:W-:-:S13]  /*24e50*/  IADD3 R2, P1, R14, R5, RZ ;  /* 0x000000050e027210 */ /* 0x000fda0007f3e0ff */
[----:B------:R-:W-:Y:S05]  /*24e60*/  WARPSYNC.COLLECTIVE R15, `(.L_x_2061) ;  /* 0x000000000f087348 */ /* 0x000fea0003c00000 */
[----:B------:R0:W1:Y:S02]  /*24e70*/  SHFL.IDX P6, R14, R13, R12, R11 ;  /* 0x0000000c0d0e7389 */ /* 0x00006400000c000b */
[----:B01----:R-:W-:Y:S01]  /*24e80*/  ENDCOLLECTIVE ;  /* 0x000000000000791b */ /* 0x003fe20003800000 */
.L_x_2061:
        /* <DEDUP_REMOVED lines=11> */
.L_x_2062:
[----:B------:R-:W-:Y:S01]  /*24f40*/  MOV R13, R24 ;  /* 0x00000018000d7202 */ /* 0x000fe20000000f00 */
[----:B------:R-:W-:Y:S01]  /*24f50*/  IMAD.MOV.U32 R12, RZ, RZ, 0x4 ;  /* 0x00000004ff0c7424 */ /* 0x000fe200078e00ff */
[----:B------:R-:W-:-:S13]  /*24f60*/  IADD3 R2, P1, R14, R5, RZ ;  /* 0x000000050e027210 */ /* 0x000fda0007f3e0ff */
[----:B------:R-:W-:Y:S05]  /*24f70*/  WARPSYNC.COLLECTIVE R15, `(.L_x_2063) ;  /* 0x000000000f087348 */ /* 0x000fea0003c00000 */
[----:B------:R0:W1:Y:S02]  /*24f80*/  SHFL.IDX P6, R14, R13, R12, R11 ;  /* 0x0000000c0d0e7389 */ /* 0x00006400000c000b */
[----:B01----:R-:W-:Y:S01]  /*24f90*/  ENDCOLLECTIVE ;  /* 0x000000000000791b */ /* 0x003fe20003800000 */
.L_x_2063:
        /* <DEDUP_REMOVED lines=11> */
.L_x_2064:
[----:B------:R-:W-:Y:S02]  /*25050*/  IMAD.MOV.U32 R13, RZ, RZ, R24 ;  /* 0x000000ffff0d7224 */ /* 0x000fe400078e0018 */
[----:B------:R-:W-:Y:S01]  /*25060*/  IMAD.MOV.U32 R12, RZ, RZ, 0x5 ;  /* 0x00000005ff0c7424 */ /* 0x000fe200078e00ff */
[----:B------:R-:W-:-:S13]  /*25070*/  IADD3 R2, P1, R14, R5, RZ ;  /* 0x000000050e027210 */ /* 0x000fda0007f3e0ff */
[----:B------:R-:W-:Y:S05]  /*25080*/  WARPSYNC.COLLECTIVE R15, `(.L_x_2065) ;  /* 0x000000000f087348 */ /* 0x000fea0003c00000 */
[----:B------:R0:W1:Y:S02]  /*25090*/  SHFL.IDX P6, R14, R13, R12, R11 ;  /* 0x0000000c0d0e7389 */ /* 0x00006400000c000b */
[----:B01----:R-:W-:Y:S01]  /*250a0*/  ENDCOLLECTIVE ;  /* 0x000000000000791b */ /* 0x003fe20003800000 */
.L_x_2065:
        /* <DEDUP_REMOVED lines=11> */
.L_x_2066:
[----:B------:R-:W-:Y:S02]  /*25160*/  IMAD.MOV.U32 R13, RZ, RZ, R24 ;  /* 0x000000ffff0d7224 */ /* 0x000fe400078e0018 */
[----:B------:R-:W-:Y:S01]  /*25170*/  IMAD.MOV.U32 R12, RZ, RZ, 0x6 ;  /* 0x00000006ff0c7424 */ /* 0x000fe200078e00ff */
[----:B------:R-:W-:-:S13]  /*25180*/  IADD3 R2, P1, R14, R5, RZ ;  /* 0x000000050e027210 */ /* 0x000fda0007f3e0ff */
[----:B------:R-:W-:Y:S05]  /*25190*/  WARPSYNC.COLLECTIVE R15, `(.L_x_2067) ;  /* 0x000000000f087348 */ /* 0x000fea0003c00000 */
[----:B------:R0:W1:Y:S02]  /*251a0*/  SHFL.IDX P6, R14, R13, R12, R11 ;  /* 0x0000000c0d0e7389 */ /* 0x00006400000c000b */
[----:B01----:R-:W-:Y:S01]  /*251b0*/  ENDCOLLECTIVE ;  /* 0x000000000000791b */ /* 0x003fe20003800000 */
.L_x_2067:
        /* <DEDUP_REMOVED lines=11> */
.L_x_2068:
[----:B------:R-:W-:Y:S01]  /*25270*/  IMAD.MOV.U32 R13, RZ, RZ, R24 ;  /* 0x000000ffff0d7224 */ /* 0x000fe200078e0018 */
[----:B------:R-:W-:Y:S02]  /*25280*/  MOV R12, 0x7 ;  /* 0x00000007000c7802 */ /* 0x000fe40000000f00 */
[----:B------:R-:W-:-:S13]  /*25290*/  IADD3 R2, P1, R14, R5, RZ ;  /* 0x000000050e027210 */ /* 0x000fda0007f3e0ff */
[----:B------:R-:W-:Y:S05]  /*252a0*/  WARPSYNC.COLLECTIVE R15, `(.L_x_2069) ;  /* 0x000000000f087348 */ /* 0x000fea0003c00000 */
[----:B------:R0:W1:Y:S02]  /*252b0*/  SHFL.IDX P6, R14, R13, R12, R11 ;  /* 0x0000000c0d0e7389 */ /* 0x00006400000c000b */
[----:B01----:R-:W-:Y:S01]  /*252c0*/  ENDCOLLECTIVE ;  /* 0x000000000000791b */ /* 0x003fe20003800000 */
.L_x_2069:
        /* <DEDUP_REMOVED lines=10> */
.L_x_2070:
[----:B------:R-:W-:Y:S05]  /*25370*/  BRA `(.L_x_2071) ;  /* 0xffffff9800b87947 */ /* 0x000fea000383ffff */
.L_x_1870:
[----:B------:R-:W-:Y:S01]  /*25380*/  BSSY B0, `(.L_x_2072) ;  /* 0x0000008000007945 */ /* 0x000fe20003800000 */
[----:B------:R-:W-:Y:S02]  /*25390*/  IMAD.MOV.U32 R13, RZ, RZ, R16 ;  /* 0x000000ffff0d7224 */ /* 0x000fe400078e0010 */
[----:B-1----:R-:W-:Y:S02]  /*253a0*/  IMAD.MOV.U32 R12, RZ, RZ, RZ ;  /* 0x000000ffff0c7224 */ /* 0x002fe400078e00ff */
[----:B------:R-:W-:Y:S02]  /*253b0*/  IMAD.MOV.U32 R11, RZ, RZ, 0x1f ;  /* 0x0000001fff0b7424 */ /* 0x000fe400078e00ff */
[----:B------:R-:W-:-:S07]  /*253c0*/  IMAD.MOV.U32 R15, RZ, RZ, -0x1 ;  /* 0xffffffffff0f7424 */ /* 0x000fce00078e00ff */
[----:B--2---:R-:W-:Y:S05]  /*253d0*/  WARPSYNC.COLLECTIVE R15, `(.L_x_2073) ;  /* 0x000000000f087348 */ /* 0x004fea0003c00000 */
[----:B------:R0:W1:Y:S02]  /*253e0*/  SHFL.IDX P6, R14, R13, R12, R11 ;  /* 0x0000000c0d0e7389 */ /* 0x00006400000c000b */
[----:B012---:R-:W-:Y:S01]  /*253f0*/  ENDCOLLECTIVE ;  /* 0x000000000000791b */ /* 0x007fe20003800000 */
.L_x_2073:
[----:B------:R-:W-:Y:S05]  /*25400*/  BSYNC B0 ;  /* 0x0000000000007941 */ /* 0x000fea0003800000 */
.L_x_2072:
[----:B------:R-:W-:Y:S01]  /*25410*/  MOV R13, R16 ;  /* 0x00000010000d7202 */ /* 0x000fe20000000f00 */
        /* <DEDUP_REMOVED lines=8> */
.L_x_2074:
[----:B------:R-:W-:Y:S02]  /*254a0*/  ULDC UR4, c[0x0][0xc3c] ;  /* 0x00030f0000047ab9 */ /* 0x000fe40000000800 */
[----:B------:R-:W-:-:S13]  /*254b0*/  ISETP.GE.OR P1, PT, R5, UR4, !P0 ;  /* 0x0000000405007c0c */ /* 0x000fda000c726670 */
[----:B------:R-:W0:Y:S01]  /*254c0*/  @!P1 LDC.64 R2, c[0x0][0xc80] ;  /* 0x00032000ff029b82 */ /* 0x000e220000000a00 */
[----:B------:R-:W-:Y:S02]  /*254d0*/  IMAD.MOV.U32 R11, RZ, RZ, RZ ;  /* 0x000000ffff0b7224 */ /* 0x000fe400078e00ff */
[----:B------:R-:W-:Y:S02]  /*254e0*/  IMAD.MOV.U32 R16, RZ, RZ, R14 ;  /* 0x000000ffff107224 */ /* 0x000fe400078e000e */
[----:B0-----:R-:W-:-:S06]  /*254f0*/  @!P1 IMAD.WIDE R2, R5, 0x4, R2 ;  /* 0x0000000405029825 */ /* 0x001fcc00078e0202 */
[----:B------:R0:W2:Y:S01]  /*25500*/  @!P1 LDG.E R3, desc[UR42][R2.64] ;  /* 0x0000002a02039981 */ /* 0x0000a2000c1e1900 */
[C---:B------:R-:W-:Y:S02]  /*25510*/  ISETP.GE.U32.AND P2, PT, R7.reuse, 0x2, PT ;  /* 0x000000020700780c */ /* 0x040fe40003f46070 */
[C---:B------:R-:W-:Y:S02]  /*25520*/  ISETP.GE.U32.AND P3, PT, R7.reuse, 0x4, PT ;  /* 0x000000040700780c */ /* 0x040fe40003f66070 */
[C---:B------:R-:W-:Y:S02]  /*25530*/  ISETP.GE.U32.AND P4, PT, R7.reuse, 0x8, PT ;  /* 0x000000080700780c */ /* 0x040fe40003f86070 */
[C---:B------:R-:W-:Y:S01]  /*25540*/  ISETP.GE.U32.AND P5, PT, R7.reuse, 0x10, PT ;  /* 0x000000100700780c */ /* 0x040fe20003fa6070 */
[----:B0-----:R-:W-:Y:S02]  /*25550*/  IMAD.MOV.U32 R2, RZ, RZ, RZ ;  /* 0x000000ffff027224 */ /* 0x001fe400078e00ff */
[----:B--2---:R-:W-:Y:S01]  /*25560*/  @!P1 IMAD.MOV.U32 R2, RZ, RZ, R3 ;  /* 0x000000ffff029224 */ /* 0x004fe200078e0003 */
[----:B------:R-:W-:-:S04]  /*25570*/  ISETP.NE.AND P1, PT, R7, RZ, PT ;  /* 0x000000ff0700720c */ /* 0x000fc80003f25270 */
[----:B------:R-:W-:-:S09]  /*25580*/  MOV R13, R2 ;  /* 0x00000002000d7202 */ /* 0x000fd20000000f00 */
[----:B------:R-:W-:Y:S05]  /*25590*/  WARPSYNC.COLLECTIVE R15, `(.L_x_2075) ;  /* 0x000000000f087348 */ /* 0x000fea0003c00000 */
[----:B------:R0:W1:Y:S02]  /*255a0*/  SHFL.UP P6, R14, R13, R12, R11 ;  /* 0x0400000c0d0e7389 */ /* 0x00006400000c000b */
[----:B01----:R-:W-:Y:S01]  /*255b0*/  ENDCOLLECTIVE ;  /* 0x000000000000791b */ /* 0x003fe20003800000 */
.L_x_2075:
[----:B------:R-:W-:Y:S01]  /*255c0*/  IMAD.MOV.U32 R12, RZ, RZ, 0x2 ;  /* 0x00000002ff0c7424 */ /* 0x000fe200078e00ff */
[----:B------:R-:W-:-:S05]  /*255d0*/  SEL R5, R14, RZ, P1 ;  /* 0x000000ff0e057207 */ /* 0x000fca0000800000 */
[----:B------:R-:W-:-:S04]  /*255e0*/  IMAD.IADD R4, R2, 0x1, R5 ;  /* 0x0000000102047824 */ /* 0x000fc800078e0205 */
[----:B------:R-:W-:-:S07]  /*255f0*/  IMAD.MOV.U32 R13, RZ, RZ, R4 ;  /* 0x000000ffff0d7224 */ /* 0x000fce00078e0004 */
[----:B------:R-:W-:Y:S05]  /*25600*/  WARPSYNC.COLLECTIVE R15, `(.L_x_2076) ;  /* 0x000000000f087348 */ /* 0x000fea0003c00000 */
[----:B------:R0:W1:Y:S02]  /*25610*/  SHFL.UP P6, R14, R13, R12, R11 ;  /* 0x0400000c0d0e7389 */ /* 0x00006400000c000b */
[----:B01----:R-:W-:Y:S01]  /*25620*/  ENDCOLLECTIVE ;  /* 0x000000000000791b */ /* 0x003fe20003800000 */
.L_x_2076:
[----:B------:R-:W-:Y:S01]  /*25630*/  IMAD.MOV.U32 R12, RZ, RZ, 0x4 ;  /* 0x00000004ff0c7424 */ /* 0x000fe200078e00ff */
[----:B------:R-:W-:-:S05]  /*25640*/  SEL R5, R14, RZ, P2 ;  /* 0x000000ff0e057207 */ /* 0x000fca0001000000 */
[----:B------:R-:W-:-:S04]  /*25650*/  IMAD.IADD R5, R4, 0x1, R5 ;  /* 0x0000000104057824 */ /* 0x000fc800078e0205 */
[----:B------:R-:W-:-:S07]  /*25660*/  IMAD.MOV.U32 R13, RZ, RZ, R5 ;  /* 0x000000ffff0d7224 */ /* 0x000fce00078e0005 */
[----:B------:R-:W-:Y:S05]  /*25670*/  WARPSYNC.COLLECTIVE R15, `(.L_x_2077) ;  /* 0x000000000f087348 */ /* 0x000fea0003c00000 */
[----:B------:R0:W1:Y:S02]  /*25680*/  SHFL.UP P6, R14, R13, R12, R11 ;  /* 0x0400000c0d0e7389 */ /* 0x00006400000c000b */
[----:B01----:R-:W-:Y:S01]  /*25690*/  ENDCOLLECTIVE ;  /* 0x000000000000791b */ /* 0x003fe20003800000 */
.L_x_2077:
[----:B------:R-:W-:Y:S01]  /*256a0*/  IMAD.MOV.U32 R12, RZ, RZ, 0x8 ;  /* 0x00000008ff0c7424 */ /* 0x000fe200078e00ff */
[----:B------:R-:W-:-:S04]  /*256b0*/  SEL R6, R14, RZ, P3 ;  /* 0x000000ff0e067207 */ /* 0x000fc80001800000 */
[----:B------:R-:W-:-:S05]  /*256c0*/  IADD3 R6, R5, R6, RZ ;  /* 0x0000000605067210 */ /* 0x000fca0007ffe0ff */
[----:B------:R-:W-:-:S07]  /*256d0*/  IMAD.MOV.U32 R13, RZ, RZ, R6 ;  /* 0x000000ffff0d7224 */ /* 0x000fce00078e0006 */
[----:B------:R-:W-:Y:S05]  /*256e0*/  WARPSYNC.COLLECTIVE R15, `(.L_x_2078) ;  /* 0x000000000f087348 */ /* 0x000fea0003c00000 */
[----:B------:R0:W1:Y:S02]  /*256f0*/  SHFL.UP P6, R14, R13, R12, R11 ;  /* 0x0400000c0d0e7389 */ /* 0x00006400000c000b */
[----:B01----:R-:W-:Y:S01]  /*25700*/  ENDCOLLECTIVE ;  /* 0x000000000000791b */ /* 0x003fe20003800000 */
.L_x_2078:
[----:B------:R-:W-:Y:S01]  /*25710*/  IMAD.MOV.U32 R12, RZ, RZ, 0x10 ;  /* 0x00000010ff0c7424 */ /* 0x000fe200078e00ff */
[----:B------:R-:W-:-:S05]  /*25720*/  SEL R3, R14, RZ, P4 ;  /* 0x000000ff0e037207 */ /* 0x000fca0002000000 */
[----:B------:R-:W-:-:S04]  /*25730*/  IMAD.IADD R4, R6, 0x1, R3 ;  /* 0x0000000106047824 */ /* 0x000fc800078e0203 */
[----:B------:R-:W-:-:S07]  /*25740*/  IMAD.MOV.U32 R13, RZ, RZ, R4 ;  /* 0x000000ffff0d7224 */ /* 0x000fce00078e0004 */
[----:B------:R-:W-:Y:S05]  /*25750*/  WARPSYNC.COLLECTIVE R15, `(.L_x_2079) ;  /* 0x000000000f087348 */ /* 0x000fea0003c00000 */
[----:B------:R0:W1:Y:S02]  /*25760*/  SHFL.UP P6, R14, R13, R12, R11 ;  /* 0x0400000c0d0e7389 */ /* 0x00006400000c000b */
[----:B01----:R-:W-:Y:S01]  /*25770*/  ENDCOLLECTIVE ;  /* 0x000000000000791b */ /* 0x003fe20003800000 */
.L_x_2079:
        /* <DEDUP_REMOVED lines=8> */
.L_x_2080:
[----:B------:R-:W-:Y:S05]  /*25800*/  BRA `(.L_x_2081) ;  /* 0xffffff9800bc7947 */ /* 0x000fea000383ffff */
.L_x_1875:
[----:B------:R-:W-:Y:S01]  /*25810*/  BSSY B0, `(.L_x_2082) ;  /* 0x0000008000007945 */ /* 0x000fe20003800000 */
[----:B-----5:R-:W-:Y:S02]  /*25820*/  IMAD.MOV.U32 R13, RZ, RZ, R2 ;  /* 0x000000ffff0d7224 */ /* 0x020fe400078e0002 */
[----:B-1----:R-:W-:Y:S02]  /*25830*/  IMAD.MOV.U32 R12, RZ, RZ, 0x1 ;  /* 0x00000001ff0c7424 */ /* 0x002fe400078e00ff */
[----:B------:R-:W-:Y:S02]  /*25840*/  IMAD.MOV.U32 R11, RZ, RZ, RZ ;  /* 0x000000ffff0b7224 */ /* 0x000fe400078e00ff */
[----:B------:R-:W-:-:S07]  /*25850*/  IMAD.MOV.U32 R15, RZ, RZ, -0x1 ;  /* 0xffffffffff0f7424 */ /* 0x000fce00078e00ff */
[----:B0-2---:R-:W-:Y:S05]  /*25860*/  WARPSYNC.COLLECTIVE R15, `(.L_x_2083) ;  /* 0x000000000f087348 */ /* 0x005fea0003c00000 */
[----:B------:R1:W3:Y:S02]  /*25870*/  SHFL.UP P6, R14, R13, R12, R11 ;  /* 0x0400000c0d0e7389 */ /* 0x0002e400000c000b */
[----:B0123--:R-:W-:Y:S01]  /*25880*/  ENDCOLLECTIVE ;  /* 0x000000000000791b */ /* 0x00ffe20003800000 */
.L_x_2083:
[----:B------:R-:W-:Y:S05]  /*25890*/  BSYNC B0 ;  /* 0x0000000000007941 */ /* 0x000fea0003800000 */
.L_x_2082:
[----:B------:R-:W-:Y:S01]  /*258a0*/  SEL R13, R14, RZ, P1 ;  /* 0x000000ff0e0d7207 */ /* 0x000fe20000800000 */
[----:B------:R-:W-:Y:S01]  /*258b0*/  IMAD.MOV.U32 R12, RZ, RZ, 0x2 ;  /* 0x00000002ff0c7424 */ /* 0x000fe200078e00ff */
[----:B------:R-:W-:Y:S01]  /*258c0*/  MOV R11, RZ ;  /* 0x000000ff000b7202 */ /* 0x000fe20000000f00 */
[----:B------:R-:W-:Y:S02]  /*258d0*/  IMAD.MOV.U32 R15, RZ, RZ, -0x1 ;  /* 0xffffffffff0f7424 */ /* 0x000fe400078e00ff */
[----:B------:R-:W-:-:S07]  /*258e0*/  IMAD.IADD R13, R2, 0x1, R13 ;  /* 0x00000001020d7824 */ /* 0x000fce00078e020d */
[----:B------:R-:W-:Y:S05]  /*258f0*/  WARPSYNC.COLLECTIVE R15, `(.L_x_2084) ;  /* 0x000000000f087348 */ /* 0x000fea0003c00000 */
[----:B------:R0:W1:Y:S02]  /*25900*/  SHFL.UP P6, R14, R13, R12, R11 ;  /* 0x0400000c0d0e7389 */ /* 0x00006400000c000b */
[----:B01----:R-:W-:Y:S01]  /*25910*/  ENDCOLLECTIVE ;  /* 0x000000000000791b */ /* 0x003fe20003800000 */
.L_x_2084:
[----:B------:R-:W-:Y:S01]  /*25920*/  IMAD.MOV.U32 R12, RZ, RZ, 0x4 ;  /* 0x00000004ff0c7424 */ /* 0x000fe200078e00ff */
[----:B------:R-:W-:-:S05]  /*25930*/  SEL R14, R14, RZ, P2 ;  /* 0x000000ff0e0e7207 */ /* 0x000fca0001000000 */
[----:B------:R-:W-:-:S04]  /*25940*/  IMAD.IADD R3, R13, 0x1, R14 ;  /* 0x000000010d037824 */ /* 0x000fc800078e020e */
[----:B------:R-:W-:-:S07]  /*25950*/  IMAD.MOV.U32 R13, RZ, RZ, R3 ;  /* 0x000000ffff0d7224 */ /* 0x000fce00078e0003 */
[----:B------:R-:W-:Y:S05]  /*25960*/  WARPSYNC.COLLECTIVE R15, `(.L_x_2085) ;  /* 0x000000000f087348 */ /* 0x000fea0003c00000 */
[----:B------:R0:W1:Y:S02]  /*25970*/  SHFL.UP P6, R14, R13, R12, R11 ;  /* 0x0400000c0d0e7389 */ /* 0x00006400000c000b */
[----:B01----:R-:W-:Y:S01]  /*25980*/  ENDCOLLECTIVE ;  /* 0x000000000000791b */ /* 0x003fe20003800000 */
.L_x_2085:
[----:B------:R-:W-:Y:S01]  /*25990*/  IMAD.MOV.U32 R12, RZ, RZ, 0x8 ;  /* 0x00000008ff0c7424 */ /* 0x000fe200078e00ff */
[----:B------:R-:W-:-:S05]  /*259a0*/  SEL R4, R14, RZ, P3 ;  /* 0x000000ff0e047207 */ /* 0x000fca0001800000 */
[----:B------:R-:W-:-:S04]  /*259b0*/  IMAD.IADD R4, R3, 0x1, R4 ;  /* 0x0000000103047824 */ /* 0x000fc800078e0204 */
[----:B------:R-:W-:-:S07]  /*259c0*/  IMAD.MOV.U32 R13, RZ, RZ, R4 ;  /* 0x000000ffff0d7224 */ /* 0x000fce00078e0004 */
[----:B------:R-:W-:Y:S05]  /*259d0*/  WARPSYNC.COLLECTIVE R15, `(.L_x_2086) ;  /* 0x000000000f087348 */ /* 0x000fea0003c00000 */
[----:B------:R0:W1:Y:S02]  /*259e0*/  SHFL.UP P6, R14, R13, R12, R11 ;  /* 0x0400000c0d0e7389 */ /* 0x00006400000c000b */
[----:B01----:R-:W-:Y:S01]  /*259f0*/  ENDCOLLECTIVE ;  /* 0x000000000000791b */ /* 0x003fe20003800000 */
.L_x_2086:
[----:B------:R-:W-:Y:S01]  /*25a00*/  IMAD.MOV.U32 R12, RZ, RZ, 0x10 ;  /* 0x00000010ff0c7424 */ /* 0x000fe200078e00ff */
[----:B------:R-:W-:-:S04]  /*25a10*/  SEL R5, R14, RZ, P4 ;  /* 0x000000ff0e057207 */ /* 0x000fc80002000000 */
[----:B------:R-:W-:-:S05]  /*25a20*/  IADD3 R5, R4, R5, RZ ;  /* 0x0000000504057210 */ /* 0x000fca0007ffe0ff */
[----:B------:R-:W-:-:S07]  /*25a30*/  IMAD.MOV.U32 R13, RZ, RZ, R5 ;  /* 0x000000ffff0d7224 */ /* 0x000fce00078e0005 */
[----:B------:R-:W-:Y:S05]  /*25a40*/  WARPSYNC.COLLECTIVE R15, `(.L_x_2087) ;  /* 0x000000000f087348 */ /* 0x000fea0003c00000 */
[----:B------:R0:W1:Y:S02]  /*25a50*/  SHFL.UP P6, R14, R13, R12, R11 ;  /* 0x0400000c0d0e7389 */ /* 0x00006400000c000b */
[----:B01----:R-:W-:Y:S01]  /*25a60*/  ENDCOLLECTIVE ;  /* 0x000000000000791b */ /* 0x003fe20003800000 */
.L_x_2087:
        /* <DEDUP_REMOVED lines=8> */
.L_x_2088:
[----:B------:R-:W-:Y:S05]  /*25af0*/  BRA `(.L_x_2089) ;  /* 0xffffff98009c7947 */ /* 0x000fea000383ffff */
.L_x_1877:
[----:B------:R-:W-:Y:S01]  /*25b00*/  BSSY B0, `(.L_x_2090) ;  /* 0x0000006000007945 */ /* 0x000fe20003800000 */
[----:B------:R-:W-:Y:S01]  /*25b10*/  PLOP3.LUT P6, PT, P6, PT, PT, 0x8, 0x0 ;  /* 0x000000000000781c */ /* 0x000fe200037ce170 */
[----:B------:R-:W-:-:S12]  /*25b20*/  IMAD.MOV.U32 R15, RZ, RZ, -0x1 ;  /* 0xffffffffff0f7424 */ /* 0x000fd800078e00ff */
[----:B01----:R-:W-:Y:S05]  /*25b30*/  WARPSYNC.COLLECTIVE R15, `(.L_x_2091) ;  /* 0x000000000f087348 */ /* 0x003fea0003c00000 */
[----:B------:R-:W-:Y:S01]  /*25b40*/  VOTE.ANY R14, PT, P6 ;  /* 0x00000000000e7806 */ /* 0x000fe200030e0100 */
[----:B01----:R-:W-:Y:S06]  /*25b50*/  ENDCOLLECTIVE ;  /* 0x000000000000791b */ /* 0x003fec0003800000 */
.L_x_2091:
[----:B------:R-:W-:Y:S05]  /*25b60*/  BSYNC B0 ;  /* 0x0000000000007941 */ /* 0x000fea0003800000 */
.L_x_2090:
[----:B------:R-:W-:Y:S01]  /*25b70*/  MOV R6, R14 ;  /* 0x0000000e00067202 */ /* 0x000fe20000000f00 */
[----:B------:R-:W-:Y:S02]  /*25b80*/  IMAD.MOV.U32 R13, RZ, RZ, R2 ;  /* 0x000000ffff0d7224 */ /* 0x000fe400078e0002 */
[----:B------:R-:W-:Y:S01]  /*25b90*/  IMAD.MOV.U32 R11, RZ, RZ, 0x1f ;  /* 0x0000001fff0b7424 */ /* 0x000fe200078e00ff */
[----:B------:R-:W0:Y:S01]  /*25ba0*/  POPC R5, R6 ;  /* 0x0000000600057309 */ /* 0x000e220000000000 */
[----:B------:R-:W-:Y:S02]  /*25bb0*/  IMAD.MOV.U32 R15, RZ, RZ, -0x1 ;  /* 0xffffffffff0f7424 */ /* 0x000fe400078e00ff */
[----:B0-----:R-:W-:-:S07]  /*25bc0*/  IMAD.MOV.U32 R12, RZ, RZ, R5 ;  /* 0x000000ffff0c7224 */ /* 0x001fce00078e0005 */
[----:B------:R-:W-:Y:S05]  /*25bd0*/  WARPSYNC.COLLECTIVE R15, `(.L_x_2092) ;  /* 0x000000000f087348 */ /* 0x000fea0003c00000 */
[----:B------:R0:W1:Y:S02]  /*25be0*/  SHFL.IDX P6, R14, R13, R12, R11 ;  /* 0x0000000c0d0e7389 */ /* 0x00006400000c000b */
[----:B01----:R-:W-:Y:S01]  /*25bf0*/  ENDCOLLECTIVE ;  /* 0x000000000000791b */ /* 0x003fe20003800000 */
.L_x_2092:
[----:B------:R-:W-:Y:S01]  /*25c00*/  IMAD.MOV.U32 R17, RZ, RZ, R14 ;  /* 0x000000ffff117224 */ /* 0x000fe200078e000e */
[----:B------:R-:W-:Y:S06]  /*25c10*/  BRA `(.L_x_2093) ;  /* 0xffffff98008c7947 */ /* 0x000fec000383ffff */
.L_x_1879:
[----:B------:R-:W-:Y:S01]  /*25c20*/  BSSY B0, `(.L_x_2094) ;  /* 0x0000007000007945 */ /* 0x000fe20003800000 */
[----:B------:R-:W-:Y:S01]  /*25c30*/  IMAD.MOV.U32 R13, RZ, RZ, R3 ;  /* 0x000000ffff0d7224 */ /* 0x000fe200078e0003 */
[----:B------:R-:W-:Y:S01]  /*25c40*/  MOV R15, 0xffffffff ;  /* 0xffffffff000f7802 */ /* 0x000fe20000000f00 */
[----:B------:R-:W-:-:S07]  /*25c50*/  IMAD.MOV.U32 R11, RZ, RZ, 0x1f ;  /* 0x0000001fff0b7424 */ /* 0x000fce00078e00ff */
[----:B0-23--:R-:W-:Y:S05]  /*25c60*/  WARPSYNC.COLLECTIVE R15, `(.L_x_2095) ;  /* 0x000000000f087348 */ /* 0x00dfea0003c00000 */
[----:B------:R1:W4:Y:S02]  /*25c70*/  SHFL.IDX P6, R14, R13, R12, R11 ;  /* 0x0000000c0d0e7389 */ /* 0x00032400000c000b */
[----:B01234-:R-:W-:Y:S01]  /*25c80*/  ENDCOLLECTIVE ;  /* 0x000000000000791b */ /* 0x01ffe20003800000 */
.L_x_2095:
[----:B------:R-:W-:Y:S05]  /*25c90*/  BSYNC B0 ;  /* 0x0000000000007941 */ /* 0x000fea0003800000 */
.L_x_2094:
[----:B------:R-:W-:Y:S01]  /*25ca0*/  IMAD.MOV.U32 R6, RZ, RZ, R14 ;  /* 0x000000ffff067224 */ /* 0x000fe200078e000e */
[----:B------:R-:W-:Y:S06]  /*25cb0*/  BRA `(.L_x_1878) ;  /* 0xffffff9800807947 */ /* 0x000fec000383ffff */
.L_x_1883:
[----:B0-----:R0:W4:Y:S02]  /*25cc0*/  SYNCS.PHASECHK.TRANS64.TRYWAIT P0, [R5+URZ+0x16820], R0 ;  /* 0x01682000050075a7 */ /* 0x001124000800017f */
[----:B----4-:R-:W-:Y:S05]  /*25cd0*/  @!P0 NANOSLEEP.SYNCS 0x989680 ;  /* 0x009896800000895d */ /* 0x010fea0003900000 */
[----:B------:R-:W4:Y:S02]  /*25ce0*/  @!P0 SYNCS.PHASECHK.TRANS64 P0, [R5+URZ+0x16820], R0 ;  /* 0x01682000050085a7 */ /* 0x000f24000800007f */
[----:B----4-:R-:W-:Y:S05]  /*25cf0*/  @!P0 BRA `(.L_x_1883) ;  /* 0xfffffffc00f08947 */ /* 0x010fea000383ffff */
[----:B------:R-:W-:Y:S05]  /*25d00*/  BRA `(.L_x_2096) ;  /* 0xffffff9c00f87947 */ /* 0x000fea000383ffff */
.L_x_1884:
[----:B------:R-:W4:Y:S01]  /*25d10*/  S2R R2, SR_TID.X ;  /* 0x0000000000027919 */ /* 0x000f220000002100 */
[----:B------:R-:W-:Y:S01]  /*25d20*/  BSSY B0, `(.L_x_2097) ;  /* 0x000000a000007945 */ /* 0x000fe20003800000 */
[----:B-1----:R-:W-:Y:S02]  /*25d30*/  IMAD.MOV.U32 R12, RZ, RZ, RZ ;  /* 0x000000ffff0c7224 */ /* 0x002fe400078e00ff */
[----:B------:R-:W-:Y:S02]  /*25d40*/  IMAD.MOV.U32 R11, RZ, RZ, 0x1f ;  /* 0x0000001fff0b7424 */ /* 0x000fe400078e00ff */
[----:B------:R-:W-:Y:S01]  /*25d50*/  IMAD.MOV.U32 R15, RZ, RZ, -0x1 ;  /* 0xffffffffff0f7424 */ /* 0x000fe200078e00ff */
[----:B----4-:R-:W-:-:S04]  /*25d60*/  SHF.R.U32.HI R2, RZ, 0x5, R2 ;  /* 0x00000005ff027819 */ /* 0x010fc80000011602 */
[----:B------:R-:W-:-:S05]  /*25d70*/  LOP3.LUT R2, R2, 0x3, RZ, 0xc0, !PT ;  /* 0x0000000302027812 */ /* 0x000fca00078ec0ff */
[----:B------:R-:W-:-:S07]  /*25d80*/  IMAD.MOV.U32 R13, RZ, RZ, R2 ;  /* 0x000000ffff0d7224 */ /* 0x000fce00078e0002 */
[----:B0-23--:R-:W-:Y:S05]  /*25d90*/  WARPSYNC.COLLECTIVE R15, `(.L_x_2098) ;  /* 0x000000000f087348 */ /* 0x00dfea0003c00000 */
[----:B------:R1:W4:Y:S02]  /*25da0*/  SHFL.IDX P6, R14, R13, R12, R11 ;  /* 0x0000000c0d0e7389 */ /* 0x00032400000c000b */
[----:B01234-:R-:W-:Y:S01]  /*25db0*/  ENDCOLLECTIVE ;  /* 0x000000000000791b */ /* 0x01ffe20003800000 */
.L_x_2098:
[----:B------:R-:W-:Y:S05]  /*25dc0*/  BSYNC B0 ;  /* 0x0000000000007941 */ /* 0x000fea0003800000 */
.L_x_2097:
[----:B------:R-:W-:Y:S05]  /*25dd0*/  BRA `(.L_x_2099) ;  /* 0xffffff9c00e07947 */ /* 0x000fea000383ffff */
.L_x_1885:
[----:B------:R-:W-:Y:S01]  /*25de0*/  BSSY B0, `(.L_x_2100) ;  /* 0x0000006000007945 */ /* 0x000fe20003800000 */
[----:B------:R-:W-:-:S07]  /*25df0*/  IMAD.MOV.U32 R15, RZ, RZ, -0x1 ;  /* 0xffffffffff0f7424 */ /* 0x000fce00078e00ff */
[----:B0123--:R-:W-:Y:S05]  /*25e00*/  WARPSYNC.COLLECTIVE R15, `(.L_x_2101) ;  /* 0x000000000f0c7348 */ /* 0x00ffea0003c00000 */
[----:B------:R-:W-:Y:S02]  /*25e10*/  ELECT P6, UR62, PT ;  /* 0x00000000003e782f */ /* 0x000fe400038c0000 */
[----:B------:R-:W-:Y:S01]  /*25e20*/  MOV R14, UR62 ;  /* 0x0000003e000e7c02 */ /* 0x000fe20008000f00 */
[----:B0123--:R-:W-:Y:S10]  /*25e30*/  ENDCOLLECTIVE ;  /* 0x000000000000791b */ /* 0x00fff40003800000 */
.L_x_2101:
[----:B------:R-:W-:Y:S05]  /*25e40*/  BSYNC B0 ;  /* 0x0000000000007941 */ /* 0x000fea0003800000 */
.L_x_2100:
[----:B------:R-:W-:Y:S05]  /*25e50*/  BRA `(.L_x_2102) ;  /* 0xffffff9c00d47947 */ /* 0x000fea000383ffff */
.L_x_1887:
[----:B0-----:R0:W4:Y:S02]  /*25e60*/  SYNCS.PHASECHK.TRANS64.TRYWAIT P1, [R3+URZ+0x16840], R2 ;  /* 0x01684002030075a7 */ /* 0x001124000802017f */
[----:B----4-:R-:W-:Y:S05]  /*25e70*/  @!P1 NANOSLEEP.SYNCS 0x989680 ;  /* 0x009896800000995d */ /* 0x010fea0003900000 */
[----:B------:R-:W4:Y:S02]  /*25e80*/  @!P1 SYNCS.PHASECHK.TRANS64 P1, [R3+URZ+0x16840], R2 ;  /* 0x01684002030095a7 */ /* 0x000f24000802007f */
[----:B----4-:R-:W-:Y:S05]  /*25e90*/  @!P1 BRA `(.L_x_1887) ;  /* 0xfffffffc00f09947 */ /* 0x010fea000383ffff */
[----:B------:R-:W-:Y:S05]  /*25ea0*/  BRA `(.L_x_2103) ;  /* 0xffffff9c00f47947 */ /* 0x000fea000383ffff */
.L_x_1889:
[----:B----4-:R4:W0:Y:S02]  /*25eb0*/  SYNCS.PHASECHK.TRANS64.TRYWAIT P1, [R25+URZ+0x16840], R0 ;  /* 0x01684000190075a7 */ /* 0x010824000802017f */
[----:B0-----:R-:W-:Y:S05]  /*25ec0*/  @!P1 NANOSLEEP.SYNCS 0x989680 ;  /* 0x009896800000995d */ /* 0x001fea0003900000 */
[----:B------:R-:W0:Y:S02]  /*25ed0*/  @!P1 SYNCS.PHASECHK.TRANS64 P1, [R25+URZ+0x16840], R0 ;  /* 0x01684000190095a7 */ /* 0x000e24000802007f */
[----:B0-----:R-:W-:Y:S05]  /*25ee0*/  @!P1 BRA `(.L_x_1889) ;  /* 0xfffffffc00f09947 */ /* 0x001fea000383ffff */
[----:B------:R-:W-:Y:S05]  /*25ef0*/  BRA `(.L_x_2104) ;  /* 0xffffffa000007947 */ /* 0x000fea000383ffff */
.L_x_1891:
[----:B------:R0:W0:Y:S02]  /*25f00*/  SYNCS.PHASECHK.TRANS64.TRYWAIT P1, [R3+URZ+0x16860], R2 ;  /* 0x01686002030075a7 */ /* 0x000024000802017f */
[----:B0-----:R-:W-:Y:S05]  /*25f10*/  @!P1 NANOSLEEP.SYNCS 0x989680 ;  /* 0x009896800000995d */ /* 0x001fea0003900000 */
[----:B------:R-:W0:Y:S02]  /*25f20*/  @!P1 SYNCS.PHASECHK.TRANS64 P1, [R3+URZ+0x16860], R2 ;  /* 0x01686002030095a7 */ /* 0x000e24000802007f */
[----:B0-----:R-:W-:Y:S05]  /*25f30*/  @!P1 BRA `(.L_x_1891) ;  /* 0xfffffffc00f09947 */ /* 0x001fea000383ffff */
[----:B------:R-:W-:Y:S05]  /*25f40*/  BRA `(.L_x_2105) ;  /* 0xffffff9c00fc7947 */ /* 0x000fea000383ffff */
.L_x_2106:
        /* <DEDUP_REMOVED lines=11> */
.L_x_3110:


//--------------------- .text._ZN7cutlass13device_kernelIN5flash11enable_sm90INS1_16FlashAttnFwdSm90INS1_25CollectiveMainloopFwdSm90ILi2EN4cute5tupleIJNS5_1CILi1EEES8_S8_EEENS6_IJNS7_ILi192EEENS7_ILi128EEENS7_ILi64EEEEEELi64ENS_6half_tEfNS_4arch4Sm90ELb1ELb0ELb1ELb0ELb1ELb0ELb0ELb1ELb1ELb1ELb0ELb0EEENS1_21CollectiveEpilogueFwdINS6_IJSA_SC_SB_EEES9_SE_SG_Li384ELb0ELb1ELb0ELb0EEENS1_30DynamicPersistentTileSchedulerILi384ELi128ELb0ELb1ELb1EEEEEEEEEvNT_6ParamsE --------------------------
	.section	.text._ZN7cutlass13device_kernelIN5flash11enable_sm90INS1_16FlashAttnFwdSm90INS1_25CollectiveMainloopFwdSm90ILi2EN4cute5tupleIJNS5_1CILi1EEES8_S8_EEENS6_IJNS7_ILi192EEENS7_ILi128EEENS7_ILi64EEEEEELi64ENS_6half_tEfNS_4arch4Sm90ELb1ELb0ELb1ELb0ELb1ELb0ELb0ELb1ELb1ELb1ELb0ELb0EEENS1_21CollectiveEpilogueFwdINS6_IJSA_SC_SB_EEES9_SE_SG_Li384ELb0ELb1ELb0ELb0EEENS1_30DynamicPersistentTileSchedulerILi384ELi128ELb0ELb1ELb1EEEEEEEEEvNT_6ParamsE,"ax",@progbits
	.align	128
.text._ZN7cutlass13device_kernelIN5flash11enable_sm90INS1_16FlashAttnFwdSm90INS1_25CollectiveMainloopFwdSm90ILi2EN4cute5tupleIJNS5_1CILi1EEES8_S8_EEENS6_IJNS7_ILi192EEENS7_ILi128EEENS7_ILi64EEEEEELi64ENS_6half_tEfNS_4arch4Sm90ELb1ELb0ELb1ELb0ELb1ELb0ELb0ELb1ELb1ELb1ELb0ELb0EEENS1_21CollectiveEpilogueFwdINS6_IJSA_SC_SB_EEES9_SE_SG_Li384ELb0ELb1ELb0ELb0EEENS1_30DynamicPersistentTileSchedulerILi384ELi128ELb0ELb1ELb1EEEEEEEEEvNT_6ParamsE:
        .type           _ZN7cutlass13device_kernelIN5flash11enable_sm90INS1_16FlashAttnFwdSm90INS1_25CollectiveMainloopFwdSm90ILi2EN4cute5tupleIJNS5_1CILi1EEES8_S8_EEENS6_IJNS7_ILi192EEENS7_ILi128EEENS7_ILi64EEEEEELi64ENS_6half_tEfNS_4arch4Sm90ELb1ELb0ELb1ELb0ELb1ELb0ELb0ELb1ELb1ELb1ELb0ELb0EEENS1_21CollectiveEpilogueFwdINS6_IJSA_SC_SB_EEES9_SE_SG_Li384ELb0ELb1ELb0ELb0EEENS1_30DynamicPersistentTileSchedulerILi384ELi128ELb0ELb1ELb1EEEEEEEEEvNT_6ParamsE,@function
        .size           _ZN7cutlass13device_kernelIN5flash11enable_sm90INS1_16FlashAttnFwdSm90INS1_25CollectiveMainloopFwdSm90ILi2EN4cute5tupleIJNS5_1CILi1EEES8_S8_EEENS6_IJNS7_ILi192EEENS7_ILi128EEENS7_ILi64EEEEEELi64ENS_6half_tEfNS_4arch4Sm90ELb1ELb0ELb1ELb0ELb1ELb0ELb0ELb1ELb1ELb1ELb0ELb0EEENS1_21CollectiveEpilogueFwdINS6_IJSA_SC_SB_EEES9_SE_SG_Li384ELb0ELb1ELb0ELb0EEENS1_30DynamicPersistentTileSchedulerILi384ELi128ELb0ELb1ELb1EEEEEEEEEvNT_6ParamsE,(.L_x_3111 - _ZN7cutlass13device_kernelIN5flash11enable_sm90INS1_16FlashAttnFwdSm90INS1_25CollectiveMainloopFwdSm90ILi2EN4cute5tupleIJNS5_1CILi1EEES8_S8_EEENS6_IJNS7_ILi192EEENS7_ILi128EEENS7_ILi64EEEEEELi64ENS_6half_tEfNS_4arch4Sm90ELb1ELb0ELb1ELb0ELb1ELb0ELb0ELb1ELb1ELb1ELb0ELb0EEENS1_21CollectiveEpilogueFwdINS6_IJSA_SC_SB_EEES9_SE_SG_Li384ELb0ELb1ELb0ELb0EEENS1_30DynamicPersistentTileSchedulerILi384ELi128ELb0ELb1ELb1EEEEEEEEEvNT_6ParamsE)
        .other          _ZN7cutlass13device_kernelIN5flash11enable_sm90INS1_16FlashAttnFwdSm90INS1_25CollectiveMainloopFwdSm90ILi2EN4cute5tupleIJNS5_1CILi1EEES8_S8_EEENS6_IJNS7_ILi192EEENS7_ILi128EEENS7_ILi64EEEEEELi64ENS_6half_tEfNS_4arch4Sm90ELb1ELb0ELb1ELb0ELb1ELb0ELb0ELb1ELb1ELb1ELb0ELb0EEENS1_21CollectiveEpilogueFwdINS6_IJSA_SC_SB_EEES9_SE_SG_Li384ELb0ELb1ELb0ELb0EEENS1_30DynamicPersistentTileSchedulerILi384ELi128ELb0ELb1ELb1EEEEEEEEEvNT_6ParamsE,@"STO_CUDA_ENTRY STV_DEFAULT"
_ZN7cutlass13device_kernelIN5flash11enable_sm90INS1_16FlashAttnFwdSm90INS1_25CollectiveMainloopFwdSm90ILi2EN4cute5tupleIJNS5_1CILi1EEES8_S8_EEENS6_IJNS7_ILi192EEENS7_ILi128EEENS7_ILi64EEEEEELi64ENS_6half_tEfNS_4arch4Sm90ELb1ELb0ELb1ELb0ELb1ELb0ELb0ELb1ELb1ELb1ELb0ELb0EEENS1_21CollectiveEpilogueFwdINS6_IJSA_SC_SB_EEES9_SE_SG_Li384ELb0ELb1ELb0ELb0EEENS1_30DynamicPersistentTileSchedulerILi384ELi128ELb0ELb1ELb1EEEEEEEEEvNT_6ParamsE:
        /* <DEDUP_REMOVED lines=45> */
.L_x_2107:
        /* <DEDUP_REMOVED lines=22> */
.L_x_2108:
        /* <DEDUP_REMOVED lines=18> */
.L_x_2109:
        /* <DEDUP_REMOVED lines=22> */
.L_x_2110:
        /* <DEDUP_REMOVED lines=23> */
.L_x_2111:
        /* <DEDUP_REMOVED lines=8> */
.L_x_2113:
        /* <DEDUP_REMOVED lines=22> */
[-C--:B------:R-:W-:Y:S02]  /*0a00*/  LEA.HI R3, R0, R157.reuse, RZ, 0x5 ;  /* 0x0000009d00037211 */ /* 0x080fe400078f28ff */
[----:B------:R-:W-:Y:S02]  /*0a10*/  LOP3.LUT R152, R153, 0xffffff80, RZ, 0xc0, !PT ;  /* 0xffffff8099987812 */ /* 0x000fe400078ec0ff */
[----:B------:R-:W-:Y:S01]  /*0a20*/  LOP3.LUT R4, R2, 0x3fffff0, RZ, 0xc0, !PT ;  /* 0x03fffff002047812 */ /* 0x000fe200078ec0ff */
[----:B------:R-:W-:Y:S01]  /*0a30*/  IMAD.SHL.U32 R3, R3, 0x20, RZ ;  /* 0x0000002003037824 */ /* 0x000fe200078e00ff */
[----:B------:R-:W-:Y:S01]  /*0a40*/  SHF.R.S32.HI R5, RZ, 0x4, R2 ;  /* 0x00000004ff057819 */ /* 0x000fe20000011402 */
[C---:B------:R-:W-:Y:S01]  /*0a50*/  IMAD.IADD R152, R157.reuse, 0x1, -R152 ;  /* 0x000000019d987824 */ /* 0x040fe200078e0a98 */
[----:B------:R-:W-:Y:S01]  /*0a60*/  LEA.HI R8, R0, R157, RZ, 0x2 ;  /* 0x0000009d00087211 */ /* 0x000fe200078f10ff */
[----:B------:R-:W-:Y:S01]  /*0a70*/  IMAD.IADD R4, R157, 0x1, -R4 ;  /* 0x000000019d047824 */ /* 0x000fe200078e0a04 */
[----:B------:R-:W-:-:S02]  /*0a80*/  LEA.HI R2, R2, R5, RZ, 0x1 ;  /* 0x0000000502027211 */ /* 0x000fc400078f08ff */
[----:B------:R-:W-:Y:S02]  /*0a90*/  LOP3.LUT R3, R3, 0xfffffc00, RZ, 0xc0, !PT ;  /* 0xfffffc0003037812 */ /* 0x000fe400078ec0ff */
[----:B------:R-:W-:Y:S02]  /*0aa0*/  SHF.R.S32.HI R7, RZ, 0x1f, R152 ;  /* 0x0000001fff077819 */ /* 0x000fe40000011498 */
[----:B------:R-:W-:Y:S02]  /*0ab0*/  LOP3.LUT R2, R2, 0x1ffffffe, RZ, 0xc0, !PT ;  /* 0x1ffffffe02027812 */ /* 0x000fe400078ec0ff */
[----:B------:R-:W-:Y:S02]  /*0ac0*/  LEA R3, R4, R3, 0x6 ;  /* 0x0000000304037211 */ /* 0x000fe400078e30ff */
[----:B------:R-:W-:Y:S01]  /*0ad0*/  LEA.HI R4, R7, R152, RZ, 0x2 ;  /* 0x0000009807047211 */ /* 0x000fe200078f10ff */
[----:B------:R-:W-:Y:S01]  /*0ae0*/  IMAD.IADD R2, R5, 0x1, -R2 ;  /* 0x0000000105027824 */ /* 0x000fe200078e0a02 */
[----:B------:R-:W-:-:S02]  /*0af0*/  SHF.R.S32.HI R153, RZ, 0x7, R153 ;  /* 0x00000007ff997819 */ /* 0x000fc40000011499 */
[--C-:B------:R-:W-:Y:S01]  /*0b00*/  SHF.R.S32.HI R5, RZ, 0x2, R4.reuse ;  /* 0x00000002ff057819 */ /* 0x100fe20000011404 */
[----:B------:R-:W-:Y:S01]  /*0b10*/  IMAD R155, R2, 0x8, R3 ;  /* 0x00000008029b7824 */ /* 0x000fe200078e0203 */
[----:B------:R-:W-:Y:S01]  /*0b20*/  SHF.R.S32.HI R6, RZ, 0x1f, R4 ;  /* 0x0000001fff067819 */ /* 0x000fe20000011404 */
[----:B------:R-:W-:Y:S01]  /*0b30*/  IMAD.HI R2, R153, 0x55555556, RZ ;  /* 0x5555555699027827 */ /* 0x000fe200078e02ff */
[----:B------:R-:W-:Y:S02]  /*0b40*/  LOP3.LUT R8, R8, 0xfffffffc, RZ, 0xc0, !PT ;  /* 0xfffffffc08087812 */ /* 0x000fe400078ec0ff */
[----:B------:R-:W-:Y:S02]  /*0b50*/  LEA.HI R6, R6, R5, RZ, 0x3 ;  /* 0x0000000506067211 */ /* 0x000fe400078f18ff */
[----:B------:R-:W-:Y:S01]  /*0b60*/  LEA.HI R0, R0, R157, RZ, 0x3 ;  /* 0x0000009d00007211 */ /* 0x000fe200078f18ff */
[----:B------:R-:W-:Y:S01]  /*0b70*/  IMAD.IADD R8, R157, 0x1, -R8 ;  /* 0x000000019d087824 */ /* 0x000fe200078e0a08 */
[----:B------:R-:W-:-:S02]  /*0b80*/  LOP3.LUT R6, R6, 0xfffffff8, RZ, 0xc0, !PT ;  /* 0xfffffff806067812 */ /* 0x000fc400078ec0ff */
[----:B------:R-:W-:Y:S02]  /*0b90*/  LEA.HI R7, R7, R152, RZ, 0x5 ;  /* 0x0000009807077211 */ /* 0x000fe400078f28ff */
        /* <DEDUP_REMOVED lines=10> */
[----:B------:R-:W-:Y:S01]  /*0c40*/  IADD3 R3, R8, -R3, RZ ;  /* 0x8000000308037210 */ /* 0x000fe20007ffe0ff */
[----:B------:R-:W-:Y:S01]  /*0c50*/  IMAD.SHL.U32 R19, R18, 0x8, RZ ;  /* 0x0000000812137824 */ /* 0x000fe200078e00ff */
[----:B------:R-:W-:Y:S01]  /*0c60*/  SHF.R.S32.HI R22, RZ, 0x3, R0 ;  /* 0x00000003ff167819 */ /* 0x000fe20000011400 */
[----:B------:R-:W-:-:S02]  /*0c70*/  IMAD R154, R2, 0x40, R7 ;  /* 0x00000040029a7824 */ /* 0x000fc400078e0207 */
[----:B------:R-:W-:Y:S01]  /*0c80*/  IMAD.IADD R16, R152, 0x1, -R5 ;  /* 0x0000000198107824 */ /* 0x000fe200078e0a05 */
[----:B------:R-:W-:Y:S01]  /*0c90*/  SHF.R.S32.HI R156, RZ, 0x1f, R19 ;  /* 0x0000001fff9c7819 */ /* 0x000fe20000011413 */
[----:B------:R-:W-:-:S07]  /*0ca0*/  IMAD R17, R3, 0x8, R154 ;  /* 0x0000000803117824 */ /* 0x000fce00078e029a */
.L_x_2158:
        /* <DEDUP_REMOVED lines=21> */
.L_x_2114:
[----:B------:R-:W-:Y:S01]  /*0e00*/  ULDC UR7, c[0x0][0xc54] ;  /* 0x0003150000077ab9 */ /* 0x000fe20000000800 */
[----:B------:R-:W-:Y:S01]  /*0e10*/  UMOV UR6, UR9 ;  /* 0x0000000900067c82 */ /* 0x000fe20008000000 */
[----:B------:R-:W-:-:S11]  /*0e20*/  UISETP.NE.AND UP0, UPT, UR7, 0x1, UPT ;  /* 0x000000010700788c */ /* 0x000fd6000bf05270 */
[----:B------:R-:W-:Y:S02]  /*0e30*/  @UP0 ULDC.64 UR10, c[0x0][0xc58] ;  /* 0x00031600000a0ab9 */ /* 0x000fe40000000a00 */
[----:B------:R-:W-:-:S04]  /*0e40*/  UIMAD.WIDE.U32 UR4, UR9, UR10, URZ ;  /* 0x0000000a090472a5 */ /* 0x000fc8000f8e003f */
[----:B------:R-:W-:-:S04]  /*0e50*/  @UP0 USHF.R.U32.HI UR6, URZ, UR11, UR5 ;  /* 0x0000000b3f060299 */ /* 0x000fc80008011605 */
[----:B------:R-:W-:-:S12]  /*0e60*/  UIMAD UR4, UR6, UR7, URZ ;  /* 0x00000007060472a4 */ /* 0x000fd8000f8e023f */
.L_x_2115:
[----:B------:R-:W-:Y:S01]  /*0e70*/  ULDC.64 UR10, c[0x0][0x418] ;  /* 0x00010600000a7ab9 */ /* 0x000fe20000000a00 */
[----:B------:R-:W-:Y:S01]  /*0e80*/  ULOP3.LUT UR6, URZ, UR6, URZ, 0x33, !UPT ;  /* 0x000000063f067292 */ /* 0x000fe2000f8e333f */
[----:B------:R-:W-:Y:S01]  /*0e90*/  PLOP3.LUT P0, PT, PT, PT, PT, 0x80, 0x0 ;  /* 0x000000000000781c */ /* 0x000fe20003f0f070 */
[----:B------:R-:W-:Y:S01]  /*0ea0*/  UISETP.NE.U32.AND UP0, UPT, UR10, URZ, UPT ;  /* 0x0000003f0a00728c */ /* 0x000fe2000bf05070 */
[----:B------:R-:W-:Y:S01]  /*0eb0*/  MOV R0, RZ ;  /* 0x000000ff00007202 */ /* 0x000fe20000000f00 */
[----:B------:R-:W-:Y:S01]  /*0ec0*/  ULDC UR5, c[0x0][0xc3c] ;  /* 0x00030f0000057ab9 */ /* 0x000fe20000000800 */
[----:B------:R-:W-:Y:S01]  /*0ed0*/  UIADD3 UR4, UR9, -UR4, URZ ;  /* 0x8000000409047290 */ /* 0x000fe2000fffe03f */
[----:B------:R-:W-:Y:S01]  /*0ee0*/  IMAD.MOV.U32 R27, RZ, RZ, RZ ;  /* 0x000000ffff1b7224 */ /* 0x000fe200078e00ff */
[----:B------:R-:W-:Y:S01]  /*0ef0*/  UISETP.NE.AND.EX UP0, UPT, UR11, URZ, UPT, UP0 ;  /* 0x0000003f0b00728c */ /* 0x000fe2000bf05300 */
[----:B------:R-:W-:Y:S01]  /*0f00*/  CS2R R118, SRZ ;  /* 0x0000000000767805 */ /* 0x000fe2000001ff00 */
[----:B------:R-:W-:Y:S01]  /*0f10*/  UIADD3 UR6, UR6, UR5, URZ ;  /* 0x0000000506067290 */ /* 0x000fe2000fffe03f */
[----:B------:R-:W-:Y:S01]  /*0f20*/  CS2R R116, SRZ ;  /* 0x0000000000747805 */ /* 0x000fe2000001ff00 */
[----:B------:R-:W-:Y:S01]  /*0f30*/  ULDC UR11, c[0x0][0x448] ;  /* 0x00011200000b7ab9 */ /* 0x000fe20000000800 */
[----:B------:R-:W-:Y:S01]  /*0f40*/  ULDC UR10, c[0x0][0xc54] ;  /* 0x00031500000a7ab9 */ /* 0x000fe20000000800 */
[----:B------:R-:W-:Y:S01]  /*0f50*/  UISETP.NE.AND UP2, UPT, UR11, 0x1, UPT ;  /* 0x000000010b00788c */ /* 0x000fe2000bf45270 */
[----:B------:R-:W-:Y:S01]  /*0f60*/  CS2R R114, SRZ ;  /* 0x0000000000727805 */ /* 0x000fe2000001ff00 */
[----:B------:R-:W-:Y:S01]  /*0f70*/  UIMAD UR40, UR6, 0xc0, URZ ;  /* 0x000000c0062878a4 */ /* 0x000fe2000f8e023f */
[----:B------:R-:W-:Y:S01]  /*0f80*/  CS2R R112, SRZ ;  /* 0x0000000000707805 */ /* 0x000fe2000001ff00 */
[----:B------:R-:W-:Y:S01]  /*0f90*/  UIMAD UR10, UR8, UR10, UR4 ;  /* 0x0000000a080a72a4 */ /* 0x000fe2000f8e0204 */
[----:B------:R-:W-:Y:S01]  /*0fa0*/  CS2R R14, SRZ ;  /* 0x00000000000e7805 */ /* 0x000fe2000001ff00 */
[----:B------:R-:W-:Y:S01]  /*0fb0*/  UIADD3 UR6, UR40, 0xbf, URZ ;  /* 0x000000bf28067890 */ /* 0x000fe2000fffe03f */
[----:B------:R-:W-:Y:S01]  /*0fc0*/  IMAD.MOV.U32 R110, RZ, RZ, RZ ;  /* 0x000000ffff6e7224 */ /* 0x000fe200078e00ff */
[----:B------:R-:W-:Y:S01]  /*0fd0*/  ULDC UR47, c[0x0][0x424] ;  /* 0x00010900002f7ab9 */ /* 0x000fe20000000800 */
[----:B------:R-:W-:Y:S01]  /*0fe0*/  ULDC UR7, c[0x0][0x288] ;  /* 0x0000a20000077ab9 */ /* 0x000fe20000000800 */
[----:B------:R-:W-:Y:S01]  /*0ff0*/  USEL UR47, UR47, 0x1, UP0 ;  /* 0x000000012f2f7887 */ /* 0x000fe20008000000 */
[----:B------:R-:W-:Y:S01]  /*1000*/  IMAD.MOV.U32 R21, RZ, RZ, RZ ;  /* 0x000000ffff157224 */ /* 0x000fe200078e00ff */
[----:B------:R-:W-:Y:S01]  /*1010*/  @UP2 ULDC UR4, c[0x0][0x44c] ;  /* 0x0001130000042ab9 */ /* 0x000fe20000000800 */
[----:B------:R-:W-:Y:S01]  /*1020*/  UIADD3 UR7, -UR7, 0x80, URZ ;  /* 0x0000008007077890 */ /* 0x000fe2000fffe13f */
[----:B------:R-:W-:Y:S01]  /*1030*/  CS2R R12, SRZ ;  /* 0x00000000000c7805 */ /* 0x000fe2000001ff00 */
[----:B------:R-:W-:Y:S01]  /*1040*/  UIMAD.WIDE.U32 UR4, UR6, UR4, URZ ;  /* 0x00000004060472a5 */ /* 0x000fe2000f8e003f */
[----:B------:R-:W-:Y:S01]  /*1050*/  IMAD.MOV.U32 R106, RZ, RZ, RZ ;  /* 0x000000ffff6a7224 */ /* 0x000fe200078e00ff */
[----:B------:R-:W-:Y:S01]  /*1060*/  ULDC UR9, c[0x0][0x2f0] ;  /* 0x0000bc0000097ab9 */ /* 0x000fe20000000800 */
[----:B------:R-:W-:Y:S01]  /*1070*/  @UP2 ULDC UR11, c[0x0][0x450] ;  /* 0x00011400000b2ab9 */ /* 0x000fe20000000800 */
[----:B------:R-:W-:Y:S01]  /*1080*/  UIMAD UR7, UR47, UR9, UR7 ;  /* 0x000000092f0772a4 */ /* 0x000fe2000f8e0207 */
[----:B------:R-:W-:Y:S01]  /*1090*/  IMAD.MOV.U32 R25, RZ, RZ, RZ ;  /* 0x000000ffff197224 */ /* 0x000fe200078e00ff */
[----:B------:R-:W-:Y:S01]  /*10a0*/  @UP2 USHF.R.U32.HI UR6, URZ, UR11, UR5 ;  /* 0x0000000b3f062299 */ /* 0x000fe20008011605 */
[----:B------:R-:W-:Y:S01]  /*10b0*/  CS2R R102, SRZ ;  /* 0x0000000000667805 */ /* 0x000fe2000001ff00 */
[----:B------:R-:W-:Y:S01]  /*10c0*/  UIMAD UR4, UR47, UR9, 0x7f ;  /* 0x0000007f2f0474a4 */ /* 0x000fe2000f8e0209 */
[----:B------:R-:W-:Y:S01]  /*10d0*/  CS2R R100, SRZ ;  /* 0x0000000000647805 */ /* 0x000fe2000001ff00 */
[----:B------:R-:W-:Y:S01]  /*10e0*/  UIADD3 UR6, UR7, UR6, URZ ;  /* 0x0000000607067290 */ /* 0x000fe2000fffe03f */
[----:B------:R-:W-:Y:S01]  /*10f0*/  CS2R R98, SRZ ;  /* 0x0000000000627805 */ /* 0x000fe2000001ff00 */
[----:B------:R-:W-:Y:S01]  /*1100*/  USHF.R.S32.HI UR5, URZ, 0x1f, UR4 ;  /* 0x0000001f3f057899 */ /* 0x000fe20008011404 */
[----:B------:R-:W-:Y:S01]  /*1110*/  CS2R R96, SRZ ;  /* 0x0000000000607805 */ /* 0x000fe2000001ff00 */
[----:B------:R-:W-:Y:S01]  /*1120*/  USHF.R.S32.HI UR7, URZ, 0x1f, UR6 ;  /* 0x0000001f3f077899 */ /* 0x000fe20008011406 */
[----:B------:R-:W-:Y:S01]  /*1130*/  CS2R R94, SRZ ;  /* 0x00000000005e7805 */ /* 0x000fe2000001ff00 */
[----:B------:R-:W-:Y:S01]  /*1140*/  ULEA.HI UR5, UR5, UR4, URZ, 0x7 ;  /* 0x0000000405057291 */ /* 0x000fe2000f8f383f */
[----:B------:R-:W-:Y:S01]  /*1150*/  CS2R R92, SRZ ;  /* 0x00000000005c7805 */ /* 0x000fe2000001ff00 */
[----:B------:R-:W-:Y:S01]  /*1160*/  ULEA.HI UR7, UR7, UR6, URZ, 0x7 ;  /* 0x0000000607077291 */ /* 0x000fe2000f8f383f */
[----:B------:R-:W-:Y:S01]  /*1170*/  CS2R R90, SRZ ;  /* 0x00000000005a7805 */ /* 0x000fe2000001ff00 */
[----:B------:R-:W-:Y:S01]  /*1180*/  USHF.R.S32.HI UR49, URZ, 0x7, UR5 ;  /* 0x000000073f317899 */ /* 0x000fe20008011405 */
[----:B------:R-:W-:Y:S01]  /*1190*/  CS2R R88, SRZ ;  /* 0x0000000000587805 */ /* 0x000fe2000001ff00 */
[----:B------:R-:W-:Y:S01]  /*11a0*/  USHF.R.S32.HI UR7, URZ, 0x7, UR7 ;  /* 0x000000073f077899 */ /* 0x000fe20008011407 */
[----:B------:R-:W-:Y:S01]  /*11b0*/  ULDC UR42, c[0x0][0xc48] ;  /* 0x00031200002a7ab9 */ /* 0x000fe20000000800 */
[----:B------:R-:W-:-:S02]  /*11c0*/  UMOV UR41, UR10 ;  /* 0x0000000a00297c82 */ /* 0x000fc40008000000 */
[----:B------:R-:W-:Y:S02]  /*11d0*/  UISETP.LT.AND UP0, UPT, UR49, UR7, UPT ;  /* 0x000000073100728c */ /* 0x000fe4000bf01270 */
[----:B------:R-:W-:Y:S02]  /*11e0*/  UISETP.NE.AND UP1, UPT, UR42, 0x1, UPT ;  /* 0x000000012a00788c */ /* 0x000fe4000bf25270 */
[----:B------:R-:W-:Y:S02]  /*11f0*/  USEL UR49, UR49, UR7, UP0 ;  /* 0x0000000731317287 */ /* 0x000fe40008000000 */
[----:B------:R-:W-:Y:S02]  /*1200*/  UP2UR UR48, UPR, URZ, 0x4 ;  /* 0x000000043f307883 */ /* 0x000fe40008000000 */
[----:B------:R-:W-:-:S05]  /*1210*/  UISETP.GE.AND UP0, UPT, UR49, 0x1, UPT ;  /* 0x000000013100788c */ /* 0x000fca000bf06270 */
[----:B------:R-:W-:Y:S01]  /*1220*/  @UP1 ULDC UR8, c[0x0][0xc4c] ;  /* 0x0003130000081ab9 */ /* 0x000fe20000000800 */
[----:B------:R-:W-:Y:S01]  /*1230*/  PLOP3.LUT P1, PT, PT, PT, UP0, 0x80, 0x0 ;  /* 0x000000000000781c */ /* 0x000fe20003f2f008 */
[----:B------:R-:W-:Y:S01]  /*1240*/  UIMAD.WIDE.U32 UR4, UR10, UR8, URZ ;  /* 0x000000080a0472a5 */ /* 0x000fe2000f8e003f */
[----:B------:R-:W-:-:S03]  /*1250*/  @UP1 ULDC UR6, c[0x0][0xc50] ;  /* 0x0003140000061ab9 */ /* 0x000fc60000000800 */
[----:B------:R-:W-:-:S04]  /*1260*/  @UP1 USHF.R.U32.HI UR41, URZ, UR6, UR5 ;  /* 0x000000063f291299 */ /* 0x000fc80008011605 */
[----:B------:R-:W-:-:S04]  /*1270*/  UIADD3 UR4, -UR41, URZ, URZ ;  /* 0x0000003f29047290 */ /* 0x000fc8000fffe13f */
[----:B------:R-:W-:Y:S01]  /*1280*/  UIMAD UR42, UR42, UR4, UR10 ;  /* 0x000000042a2a72a4 */ /* 0x000fe2000f8e020a */
[----:B------:R-:W-:Y:S11]  /*1290*/  @!P1 BRA `(.L_x_2116) ;  /* 0x00000088000c9947 */ /* 0x000ff60003800000 */
        /* <DEDUP_REMOVED lines=18> */
[----:B------:R-:W-:Y:S01]  /*13c0*/  MOV R4, UR4 ;  /* 0x0000000400047c02 */ /* 0x000fe20008000f00 */
        /* <DEDUP_REMOVED lines=12> */
.L_x_2117:
        /* <DEDUP_REMOVED lines=9> */
.L_x_2222:
[----:B------:R-:W-:Y:S05]  /*1520*/  @!P0 BRA `(.L_x_2119) ;  /* 0x0000000000048947 */ /* 0x000fea0003800000 */
[----:B------:R-:W-:Y:S01]  /*1530*/  BPT.TRAP 0x1 ;  /* 0x000000040000795c */ /* 0x000fe20000300000 */
.L_x_2119:
[----:B0-----:R-:W-:Y:S01]  /*1540*/  IMAD.U32 R0, RZ, RZ, UR38 ;  /* 0x00000026ff007e24 */ /* 0x001fe2000f8e00ff */
[----:B------:R-:W-:-:S04]  /*1550*/  MOV R3, UR37 ;  /* 0x0000002500037c02 */ /* 0x000fc80008000f00 */
[----:B------:R-:W-:Y:S02]  /*1560*/  LEA R0, R0, UR45, 0x3 ;  /* 0x0000002d00007c11 */ /* 0x000fe4000f8e18ff */
[----:B------:R-:W-:-:S04]  /*1570*/  SHF.L.U32 R3, R3, 0x1f, RZ ;  /* 0x0000001f03037819 */ /* 0x000fc800000006ff */
[----:B------:R0:W1:Y:S01]  /*1580*/  SYNCS.PHASECHK.TRANS64.TRYWAIT P1, [R0+URZ+0x16830], R3 ;  /* 0x01683003000075a7 */ /* 0x000062000802017f */
[----:B------:R-:W-:Y:S05]  /*1590*/  @!P0 BRA `(.L_x_2120) ;  /* 0x0000000000048947 */ /* 0x000fea0003800000 */
[----:B------:R-:W-:Y:S01]  /*15a0*/  BPT.TRAP 0x1 ;  /* 0x000000040000795c */ /* 0x000fe20000300000 */
.L_x_2120:
[----:B-1----:R-:W-:Y:S05]  /*15b0*/  @P1 BRA `(.L_x_2121) ;  /* 0x0000000000081947 */ /* 0x002fea0003800000 */
[----:B------:R-:W1:Y:S02]  /*15c0*/  SYNCS.PHASECHK.TRANS64.TRYWAIT P1, [R0+URZ+0x16830], R3 ;  /* 0x01683003000075a7 */ /* 0x000e64000802017f */
[----:B-1----:R-:W-:Y:S05]  /*15d0*/  @!P1 BRA `(.L_x_2122) ;  /* 0x000000e000209947 */ /* 0x002fea0003800000 */
.L_x_2121:
        /* <DEDUP_REMOVED lines=35> */
.L_x_2123:
[----:B------:R-:W-:Y:S01]  /*1810*/  UISETP.NE.AND UP0, UPT, UR48, URZ, UPT ;  /* 0x0000003f3000728c */ /* 0x000fe2000bf05270 */
[----:B------:R-:W-:Y:S01]  /*1820*/  VIADD R14, R17, UR40 ;  /* 0x00000028110e7c36 */ /* 0x000fe20008000000 */
[----:B------:R-:W-:Y:S01]  /*1830*/  ULDC UR10, c[0x0][0x9d8] ;  /* 0x00027600000a7ab9 */ /* 0x000fe20000000800 */
[----:B------:R-:W-:Y:S01]  /*1840*/  ULDC UR11, c[0x0][0x2f0] ;  /* 0x0000bc00000b7ab9 */ /* 0x000fe20000000800 */
[----:B------:R-:W-:Y:S01]  /*1850*/  FMUL.FTZ R26, R26, UR10 ;  /* 0x0000000a1a1a7c20 */ /* 0x000fe20008410000 */
[----:B------:R-:W-:Y:S01]  /*1860*/  FMUL.FTZ R21, R33, UR10 ;  /* 0x0000000a21157c20 */ /* 0x000fe20008410000 */
[----:B------:R-:W-:Y:S01]  /*1870*/  PLOP3.LUT P1, PT, PT, PT, UP0, 0x80, 0x0 ;  /* 0x000000000000781c */ /* 0x000fe20003f2f008 */
[----:B------:R-:W-:Y:S01]  /*1880*/  FMUL.FTZ R27, R27, UR10 ;  /* 0x0000000a1b1b7c20 */ /* 0x000fe20008410000 */
[----:B------:R-:W-:Y:S01]  /*1890*/  PLOP3.LUT P2, PT, PT, PT, UP0, 0x80, 0x0 ;  /* 0x000000000000781c */ /* 0x000fe20003f4f008 */
[----:B------:R2:W3:Y:S01]  /*18a0*/  MUFU.TANH R105, R26 ;  /* 0x0000001a00697308 */ /* 0x0004e20000002400 */
[----:B------:R-:W-:Y:S01]  /*18b0*/  IMAD.U32 R33, RZ, RZ, UR11 ;  /* 0x0000000bff217e24 */ /* 0x000fe2000f8e00ff */
[----:B------:R-:W-:Y:S01]  /*18c0*/  @UP0 ULDC UR6, c[0x0][0x44c] ;  /* 0x0001130000060ab9 */ /* 0x000fe20000000800 */
[----:B------:R-:W-:Y:S01]  /*18d0*/  FMUL.FTZ R30, R30, UR10 ;  /* 0x0000000a1e1e7c20 */ /* 0x000fe20008410000 */
[----:B------:R-:W-:Y:S01]  /*18e0*/  ULDC UR14, c[0x0][0x288] ;  /* 0x0000a200000e7ab9 */ /* 0x000fe20000000800 */
[----:B------:R-:W-:Y:S01]  /*18f0*/  FMUL.FTZ R31, R31, UR10 ;  /* 0x0000000a1f1f7c20 */ /* 0x000fe20008410000 */
[----:B------:R-:W-:Y:S01]  /*1900*/  FMUL.FTZ R34, R34, UR10 ;  /* 0x0000000a22227c20 */ /* 0x000fe20008410000 */
[----:B------:R-:W-:Y:S01]  /*1910*/  FMUL.FTZ R35, R35, UR10 ;  /* 0x0000000a23237c20 */ /* 0x000fe20008410000 */
[----:B------:R-:W4:Y:S01]  /*1920*/  MUFU.TANH R103, R27 ;  /* 0x0000001b00677308 */ /* 0x000f220000002400 */
[----:B------:R-:W-:Y:S01]  /*1930*/  FMUL.FTZ R38, R38, UR10 ;  /* 0x0000000a26267c20 */ /* 0x000fe20008410000 */
[----:B------:R-:W-:Y:S01]  /*1940*/  @P1 IMAD.HI.U32 R2, R14, UR6, RZ ;  /* 0x000000060e021c27 */ /* 0x000fe2000f8e00ff */
[----:B------:R-:W-:-:S03]  /*1950*/  @UP0 ULDC UR6, c[0x0][0x450] ;  /* 0x0001140000060ab9 */ /* 0x000fc60000000800 */
[----:B------:R-:W-:Y:S01]  /*1960*/  FMUL.FTZ R39, R39, UR10 ;  /* 0x0000000a27277c20 */ /* 0x000fe20008410000 */
[----:B------:R-:W-:Y:S01]  /*1970*/  FMUL.FTZ R42, R42, UR10 ;  /* 0x0000000a2a2a7c20 */ /* 0x000fe20008410000 */
[----:B------:R-:W-:Y:S01]  /*1980*/  FMUL.FTZ R43, R43, UR10 ;  /* 0x0000000a2b2b7c20 */ /* 0x000fe20008410000 */
[----:B------:R-:W-:Y:S01]  /*1990*/  @P2 SHF.R.U32.HI R14, RZ, UR6, R2 ;  /* 0x00000006ff0e2c19 */ /* 0x000fe20008011602 */
[----:B------:R-:W-:Y:S01]  /*19a0*/  UMOV UR6, 0xffffff80 ;  /* 0xffffff8000067882 */ /* 0x000fe20000000000 */
[----:B------:R-:W5:Y:S01]  /*19b0*/  MUFU.TANH R101, R30 ;  /* 0x0000001e00657308 */ /* 0x000f620000002400 */
[----:B------:R-:W-:Y:S01]  /*19c0*/  UIMAD UR6, UR49, UR6, 0x80 ;  /* 0x00000080310674a4 */ /* 0x000fe2000f8e0206 */
[----:B------:R-:W-:Y:S01]  /*19d0*/  FMUL.FTZ R46, R46, UR10 ;  /* 0x0000000a2e2e7c20 */ /* 0x000fe20008410000 */
[----:B01----:R-:W0:Y:S01]  /*19e0*/  SHFL.IDX PT, R3, R14, 0x1, 0x1c1f ;  /* 0x003c1f000e037f89 */ /* 0x003e2200000e0000 */
[----:B------:R-:W-:Y:S01]  /*19f0*/  FMUL.FTZ R47, R47, UR10 ;  /* 0x0000000a2f2f7c20 */ /* 0x000fe20008410000 */
[----:B------:R-:W-:Y:S01]  /*1a00*/  UIADD3 UR7, UR6, 0x1, URZ ;  /* 0x0000000106077890 */ /* 0x000fe2000fffe03f */
[----:B------:R-:W-:Y:S01]  /*1a10*/  FMUL.FTZ R50, R50, UR10 ;  /* 0x0000000a32327c20 */ /* 0x000fe20008410000 */
[----:B------:R-:W-:Y:S01]  /*1a20*/  UIMAD UR6, UR47, UR11, UR6 ;  /* 0x0000000b2f0672a4 */ /* 0x000fe2000f8e0206 */
[----:B------:R1:W5:Y:S01]  /*1a30*/  MUFU.TANH R99, R31 ;  /* 0x0000001f00637308 */ /* 0x0003620000002400 */
[----:B------:R-:W-:Y:S01]  /*1a40*/  FMUL.FTZ R51, R51, UR10 ;  /* 0x0000000a33337c20 */ /* 0x000fe20008410000 */
[----:B------:R-:W-:Y:S01]  /*1a50*/  FMUL.FTZ R54, R54, UR10 ;  /* 0x0000000a36367c20 */ /* 0x000fe20008410000 */
[----:B------:R-:W-:-:S02]  /*1a60*/  IMAD.U32 R15, RZ, RZ, UR7 ;  /* 0x00000007ff0f7e24 */ /* 0x000fc4000f8e00ff */
[----:B------:R-:W-:Y:S01]  /*1a70*/  FMUL.FTZ R63, R63, UR10 ;  /* 0x0000000a3f3f7c20 */ /* 0x000fe20008410000 */
[----:B------:R-:W-:Y:S01]  /*1a80*/  FMUL.FTZ R9, R25, UR10 ;  /* 0x0000000a19097c20 */ /* 0x000fe20008410000 */
[----:B------:R-:W-:Y:S01]  /*1a90*/  FMUL.FTZ R25, R36, UR10 ;  /* 0x0000000a24197c20 */ /* 0x000fe20008410000 */
[C---:B--2---:R-:W-:Y:S01]  /*1aa0*/  IMAD R26, R16.reuse, -0x2, R15 ;  /* 0xfffffffe101a7824 */ /* 0x044fe200078e020f */
[----:B------:R-:W2:Y:S01]  /*1ab0*/  MUFU.TANH R97, R34 ;  /* 0x0000002200617308 */ /* 0x000ea20000002400 */
[----:B------:R-:W-:Y:S02]  /*1ac0*/  IMAD.U32 R15, RZ, RZ, UR6 ;  /* 0x00000006ff0f7e24 */ /* 0x000fe4000f8e00ff */
[----:B------:R-:W-:Y:S01]  /*1ad0*/  FMUL.FTZ R36, R53, UR10 ;  /* 0x0000000a35247c20 */ /* 0x000fe20008410000 */
[----:B------:R-:W-:Y:S02]  /*1ae0*/  IMAD R26, R33, UR47, R26 ;  /* 0x0000002f211a7c24 */ /* 0x000fe4000f8e021a */
[----:B------:R-:W-:Y:S01]  /*1af0*/  FMUL.FTZ R55, R55, UR10 ;  /* 0x0000000a37377c20 */ /* 0x000fe20008410000 */
[----:B------:R-:W-:-:S02]  /*1b00*/  IMAD R20, R16, -0x2, R15 ;  /* 0xfffffffe10147824 */ /* 0x000fc400078e020f */
[----:B------:R-:W-:Y:S01]  /*1b10*/  FMUL.FTZ R59, R59, UR10 ;  /* 0x0000000a3b3b7c20 */ /* 0x000fe20008410000 */
[----:B-1----:R-:W-:Y:S01]  /*1b20*/  FMUL.FTZ R31, R45, UR10 ;  /* 0x0000000a2d1f7c20 */ /* 0x002fe20008410000 */
[----:B------:R-:W1:Y:S01]  /*1b30*/  MUFU.TANH R35, R35 ;  /* 0x0000002300237308 */ /* 0x000e620000002400 */
[----:B------:R-:W-:Y:S01]  /*1b40*/  FMUL.FTZ R58, R58, UR10 ;  /* 0x0000000a3a3a7c20 */ /* 0x000fe20008410000 */
[----:B------:R-:W-:Y:S01]  /*1b50*/  FMUL.FTZ R7, R24, UR10 ;  /* 0x0000000a18077c20 */ /* 0x000fe20008410000 */
[----:B0-----:R-:W-:Y:S01]  /*1b60*/  IADD3 R3, R3, -UR14, R26 ;  /* 0x8000000e03037c10 */ /* 0x001fe2000fffe01a */
[----:B------:R-:W-:Y:S01]  /*1b70*/  FMUL.FTZ R11, R29, UR10 ;  /* 0x0000000a1d0b7c20 */ /* 0x000fe20008410000 */
[----:B------:R-:W-:Y:S01]  /*1b80*/  FMUL.FTZ R24, R32, UR10 ;  /* 0x0000000a20187c20 */ /* 0x000fe20008410000 */
[----:B------:R-:W-:Y:S01]  /*1b90*/  FMUL.FTZ R29, R40, UR10 ;  /* 0x0000000a281d7c20 */ /* 0x000fe20008410000 */
[----:B------:R-:W-:Y:S01]  /*1ba0*/  VIMNMX R2, R20, R3, PT ;  /* 0x0000000314027248 */ /* 0x000fe20003fe0100 */
[----:B------:R-:W0:Y:S01]  /*1bb0*/  MUFU.TANH R93, R38 ;  /* 0x00000026005d7308 */ /* 0x000e220000002400 */
[----:B------:R-:W-:Y:S01]  /*1bc0*/  FMUL.FTZ R3, R67, UR10 ;  /* 0x0000000a43037c20 */ /* 0x000fe20008410000 */
[----:B------:R-:W-:Y:S01]  /*1bd0*/  FMUL.FTZ R32, R49, UR10 ;  /* 0x0000000a31207c20 */ /* 0x000fe20008410000 */
[C---:B------:R-:W-:Y:S01]  /*1be0*/  ISETP.GT.AND P1, PT, R2.reuse, RZ, PT ;  /* 0x000000ff0200720c */ /* 0x040fe20003f24270 */
[----:B------:R-:W-:Y:S01]  /*1bf0*/  FMUL.FTZ R40, R57, UR10 ;  /* 0x0000000a39287c20 */ /* 0x000fe20008410000 */
[----:B------:R-:W-:Y:S01]  /*1c00*/  ISETP.GT.AND P2, PT, R2, 0x1, PT ;  /* 0x000000010200780c */ /* 0x000fe20003f44270 */
[----:B------:R-:W-:Y:S01]  /*1c10*/  FMUL.FTZ R62, R62, UR10 ;  /* 0x0000000a3e3e7c20 */ /* 0x000fe20008410000 */
[----:B------:R-:W-:Y:S01]  /*1c20*/  ISETP.GT.AND P3, PT, R2, 0x8, PT ;  /* 0x000000080200780c */ /* 0x000fe20003f64270 */
[----:B------:R-:W0:Y:S01]  /*1c30*/  MUFU.TANH R39, R39 ;  /* 0x0000002700277308 */ /* 0x000e220000002400 */
[----:B---3--:R-:W-:Y:S01]  /*1c40*/  FSEL R105, R105, -INF , P1 ;  /* 0xff80000069697808 */ /* 0x008fe20000800000 */
[----:B------:R-:W-:Y:S01]  /*1c50*/  FMUL.FTZ R66, R66, UR10 ;  /* 0x0000000a42427c20 */ /* 0x000fe20008410000 */
[----:B----4-:R-:W-:Y:S01]  /*1c60*/  FSEL R103, R103, -INF , P2 ;  /* 0xff80000067677808 */ /* 0x010fe20001000000 */
[----:B------:R-:W-:Y:S01]  /*1c70*/  FMUL.FTZ R13, R28, UR10 ;  /* 0x0000000a1c0d7c20 */ /* 0x000fe20008410000 */
[----:B------:R-:W-:Y:S01]  /*1c80*/  ISETP.GT.AND P1, PT, R2, 0x9, PT ;  /* 0x000000090200780c */ /* 0x000fe20003f24270 */
[----:B------:R-:W-:Y:S01]  /*1c90*/  FMUL.FTZ R28, R41, UR10 ;  /* 0x0000000a291c7c20 */ /* 0x000fe20008410000 */
[----:B-----5:R-:W-:Y:S01]  /*1ca0*/  FSEL R101, R101, -INF , P3 ;  /* 0xff80000065657808 */ /* 0x020fe20001800000 */
[----:B------:R-:W3:Y:S01]  /*1cb0*/  MUFU.TANH R89, R42 ;  /* 0x0000002a00597308 */ /* 0x000ee20000002400 */
[----:B------:R-:W-:Y:S01]  /*1cc0*/  FMNMX.FTZ R4, R105, R103, !PT ;  /* 0x0000006769047209 */ /* 0x000fe20007810000 */
[----:B------:R-:W-:Y:S01]  /*1cd0*/  FMUL.FTZ R70, R70, UR10 ;  /* 0x0000000a46467c20 */ /* 0x000fe20008410000 */
[C---:B------:R-:W-:Y:S01]  /*1ce0*/  ISETP.GT.AND P2, PT, R2.reuse, 0x10, PT ;  /* 0x000000100200780c */ /* 0x040fe20003f44270 */
[----:B------:R-:W-:Y:S01]  /*1cf0*/  FMUL.FTZ R27, R37, UR10 ;  /* 0x0000000a251b7c20 */ /* 0x000fe20008410000 */
[----:B------:R-:W-:Y:S01]  /*1d00*/  FSEL R99, R99, -INF , P1 ;  /* 0xff80000063637808 */ /* 0x000fe20000800000 */
[----:B------:R-:W-:Y:S01]  /*1d10*/  FMUL.FTZ R71, R71, UR10 ;  /* 0x0000000a47477c20 */ /* 0x000fe20008410000 */
[----:B------:R-:W-:Y:S01]  /*1d20*/  FMNMX.FTZ R4, R101, R4, !PT ;  /* 0x0000000465047209 */ /* 0x000fe20007810000 */
[----:B------:R-:W4:Y:S01]  /*1d30*/  MUFU.TANH R43, R43 ;  /* 0x0000002b002b7308 */ /* 0x000f220000002400 */
[----:B------:R-:W-:Y:S01]  /*1d40*/  ISETP.GT.AND P1, PT, R2, 0x11, PT ;  /* 0x000000110200780c */ /* 0x000fe20003f24270 */
[----:B------:R-:W-:Y:S01]  /*1d50*/  FMUL.FTZ R74, R74, UR10 ;  /* 0x0000000a4a4a7c20 */ /* 0x000fe20008410000 */
[----:B--2---:R-:W-:Y:S01]  /*1d60*/  FSEL R97, R97, -INF , P2 ;  /* 0xff80000061617808 */ /* 0x004fe20001000000 */
[----:B------:R-:W-:Y:S01]  /*1d70*/  FMUL.FTZ R75, R75, UR10 ;  /* 0x0000000a4b4b7c20 */ /* 0x000fe20008410000 */
[----:B------:R-:W-:Y:S01]  /*1d80*/  FMNMX.FTZ R4, R99, R4, !PT ;  /* 0x0000000463047209 */ /* 0x000fe20007810000 */
[----:B------:R-:W-:Y:S01]  /*1d90*/  FMUL.FTZ R78, R78, UR10 ;  /* 0x0000000a4e4e7c20 */ /* 0x000fe20008410000 */
[----:B------:R-:W-:Y:S01]  /*1da0*/  ISETP.GT.AND P2, PT, R2, 0x18, PT ;  /* 0x000000180200780c */ /* 0x000fe20003f44270 */
[----:B------:R-:W2:Y:S01]  /*1db0*/  MUFU.TANH R46, R46 ;  /* 0x0000002e002e7308 */ /* 0x000ea20000002400 */
[----:B-1----:R-:W-:Y:S01]  /*1dc0*/  FSEL R95, R35, -INF , P1 ;  /* 0xff800000235f7808 */ /* 0x002fe20000800000 */
[----:B------:R-:W-:Y:S01]  /*1dd0*/  FMUL.FTZ R79, R79, UR10 ;  /* 0x0000000a4f4f7c20 */ /* 0x000fe20008410000 */
[----:B------:R-:W-:Y:S01]  /*1de0*/  FMNMX.FTZ R4, R97, R4, !PT ;  /* 0x0000000461047209 */ /* 0x000fe20007810000 */
[----:B------:R-:W-:Y:S01]  /*1df0*/  FMUL.FTZ R82, R82, UR10 ;  /* 0x0000000a52527c20 */ /* 0x000fe20008410000 */
[----:B------:R-:W-:Y:S01]  /*1e00*/  ISETP.GT.AND P1, PT, R2, 0x19, PT ;  /* 0x000000190200780c */ /* 0x000fe20003f24270 */
[----:B------:R-:W-:Y:S01]  /*1e10*/  FMUL.FTZ R83, R83, UR10 ;  /* 0x0000000a53537c20 */ /* 0x000fe20008410000 */
[----:B0-----:R-:W-:Y:S01]  /*1e20*/  FSEL R93, R93, -INF , P2 ;  /* 0xff8000005d5d7808 */ /* 0x001fe20001000000 */
[----:B------:R-:W-:Y:S01]  /*1e30*/  MUFU.TANH R47, R47 ;  /* 0x0000002f002f7308 */ /* 0x000fe20000002400 */
[----:B------:R-:W-:Y:S01]  /*1e40*/  FMNMX.FTZ R4, R95, R4, !PT ;  /* 0x000000045f047209 */ /* 0x000fe20007810000 */
[----:B------:R-:W-:Y:S01]  /*1e50*/  FMUL.FTZ R86, R86, UR10 ;  /* 0x0000000a56567c20 */ /* 0x000fe20008410000 */
[----:B------:R-:W-:Y:S01]  /*1e60*/  ISETP.GT.AND P2, PT, R2, 0x20, PT ;  /* 0x000000200200780c */ /* 0x000fe20003f44270 */
[----:B------:R-:W-:Y:S01]  /*1e70*/  FMUL.FTZ R87, R87, UR10 ;  /* 0x0000000a57577c20 */ /* 0x000fe20008410000 */
[----:B------:R-:W-:Y:S01]  /*1e80*/  FSEL R91, R39, -INF , P1 ;  /* 0xff800000275b7808 */ /* 0x000fe20000800000 */
[----:B------:R-:W-:Y:S01]  /*1e90*/  FMUL.FTZ R30, R44, UR10 ;  /* 0x0000000a2c1e7c20 */ /* 0x000fe20008410000 */
[----:B------:R-:W-:Y:S01]  /*1ea0*/  FMNMX.FTZ R4, R93, R4, !PT ;  /* 0x000000045d047209 */ /* 0x000fe20007810000 */
[----:B------:R-:W0:Y:S01]  /*1eb0*/  MUFU.TANH R50, R50 ;  /* 0x0000003200327308 */ /* 0x000e220000002400 */
[----:B------:R-:W-:Y:S01]  /*1ec0*/  ISETP.GT.AND P1, PT, R2, 0x21, PT ;  /* 0x000000210200780c */ /* 0x000fe20003f24270 */
[----:B------:R-:W1:Y:S01]  /*1ed0*/  SHFL.IDX PT, R44, R14, RZ, 0x1c1f ;  /* 0x001c1fff0e2c7589 */ /* 0x000e6200000e0000 */
[----:B---3--:R-:W-:Y:S01]  /*1ee0*/  FSEL R89, R89, -INF , P2 ;  /* 0xff80000059597808 */ /* 0x008fe20001000000 */
[----:B------:R-:W-:Y:S01]  /*1ef0*/  ULDC UR6, c[0x0][0x988] ;  /* 0x0002620000067ab9 */ /* 0x000fe20000000800 */
[----:B------:R-:W-:Y:S01]  /*1f00*/  FMNMX.FTZ R4, R91, R4, !PT ;  /* 0x000000045b047209 */ /* 0x000fe20007810000 */
[----:B------:R-:W-:Y:S01]  /*1f10*/  FMUL.FTZ R42, R56, UR10 ;  /* 0x0000000a382a7c20 */ /* 0x000fe20008410000 */
[C---:B------:R-:W-:Y:S01]  /*1f20*/  ISETP.GT.AND P2, PT, R2.reuse, 0x28, PT ;  /* 0x000000280200780c */ /* 0x040fe20003f44270 */
[----:B------:R-:W-:Y:S01]  /*1f30*/  MUFU.TANH R51, R51 ;  /* 0x0000003300337308 */ /* 0x000fe20000002400 */
[----:B----4-:R-:W-:Y:S01]  /*1f40*/  FSEL R67, R43, -INF , P1 ;  /* 0xff8000002b437808 */ /* 0x010fe20000800000 */
[----:B------:R-:W-:Y:S01]  /*1f50*/  FMUL.FTZ R56, R65, UR10 ;  /* 0x0000000a41387c20 */ /* 0x000fe20008410000 */
[----:B------:R-:W-:Y:S01]  /*1f60*/  FMNMX.FTZ R4, R89, R4, !PT ;  /* 0x0000000459047209 */ /* 0x000fe20007810000 */
[----:B------:R-:W-:Y:S01]  /*1f70*/  FMUL.FTZ R65, R77, UR10 ;  /* 0x0000000a4d417c20 */ /* 0x000fe20008410000 */
[----:B------:R-:W-:Y:S01]  /*1f80*/  ISETP.GT.AND P1, PT, R2, 0x29, PT ;  /* 0x000000290200780c */ /* 0x000fe20003f24270 */
[----:B------:R-:W-:Y:S01]  /*1f90*/  FMUL.FTZ R34, R48, UR10 ;  /* 0x0000000a30227c20 */ /* 0x000fe20008410000 */
[----:B------:R-:W-:Y:S01]  /*1fa0*/  FMNMX.FTZ R4, R67, R4, !PT ;  /* 0x0000000443047209 */ /* 0x000fe20007810000 */
[----:B------:R-:W3:Y:S01]  /*1fb0*/  MUFU.TANH R53, R54 ;  /* 0x0000003600357308 */ /* 0x000ee20000002400 */
[----:B------:R-:W-:Y:S01]  /*1fc0*/  IADD3 R77, R26, -UR14, RZ ;  /* 0x8000000e1a4d7c10 */ /* 0x000fe2000fffe0ff */
[----:B------:R-:W-:Y:S01]  /*1fd0*/  FMUL.FTZ R38, R52, UR10 ;  /* 0x0000000a34267c20 */ /* 0x000fe20008410000 */
[----:B------:R-:W-:Y:S01]  /*1fe0*/  R2UR UR15, R0 ;  /* 0x00000000000f72ca */ /* 0x000fe200000e0000 */
[----:B------:R-:W-:Y:S01]  /*1ff0*/  @UP0 ULDC UR18, c[0x0][0x450] ;  /* 0x0001140000120ab9 */ /* 0x000fe20000000800 */
[----:B------:R-:W-:Y:S01]  /*2000*/  UIMAD UR11, UR47, UR11, -UR14 ;  /* 0x0000000b2f0b72a4 */ /* 0x000fe2000f8e0a0e */
[----:B------:R-:W-:Y:S01]  /*2010*/  CS2R R118, SRZ ;  /* 0x0000000000767805 */ /* 0x000fe2000001ff00 */
[----:B------:R-:W-:Y:S01]  /*2020*/  UIADD3 UR25, UR49, -0x2, URZ ;  /* 0xfffffffe31197890 */ /* 0x000fe2000fffe03f */
[----:B------:R2:W-:Y:S01]  /*2030*/  MUFU.TANH R6, R63 ;  /* 0x0000003f00067308 */ /* 0x0005e20000002400 */
[----:B------:R-:W-:-:S02]  /*2040*/  CS2R R116, SRZ ;  /* 0x0000000000747805 */ /* 0x000fc4000001ff00 */
[----:B-1----:R-:W-:Y:S02]  /*2050*/  VIADDMNMX R77, R44, R77, R20, PT ;  /* 0x0000004d2c4d7246 */ /* 0x002fe40003800114 */
[----:B------:R-:W-:Y:S02]  /*2060*/  CS2R R114, SRZ ;  /* 0x0000000000727805 */ /* 0x000fe4000001ff00 */
[----:B------:R-:W-:Y:S02]  /*2070*/  CS2R R112, SRZ ;  /* 0x0000000000707805 */ /* 0x000fe4000001ff00 */
[----:B------:R-:W-:Y:S01]  /*2080*/  ISETP.GT.AND P3, PT, R77, 0x8, PT ;  /* 0x000000084d00780c */ /* 0x000fe20003f64270 */
[----:B------:R-:W1:Y:S01]  /*2090*/  MUFU.TANH R5, R55 ;  /* 0x0000003700057308 */ /* 0x000e620000002400 */
[----:B--2---:R-:W-:Y:S02]  /*20a0*/  FSEL R63, R46, -INF , P2 ;  /* 0xff8000002e3f7808 */ /* 0x004fe40001000000 */
[----:B------:R-:W-:-:S02]  /*20b0*/  ISETP.GT.AND P2, PT, R2, 0x30, PT ;  /* 0x000000300200780c */ /* 0x000fc40003f44270 */
[----:B------:R-:W-:Y:S02]  /*20c0*/  FMNMX.FTZ R4, R63, R4, !PT ;  /* 0x000000043f047209 */ /* 0x000fe40007810000 */
[----:B0-----:R-:W-:Y:S01]  /*20d0*/  FSEL R57, R50, -INF , P2 ;  /* 0xff80000032397808 */ /* 0x001fe20001000000 */
[----:B------:R0:W-:Y:S01]  /*20e0*/  MUFU.TANH R45, R59 ;  /* 0x0000003b002d7308 */ /* 0x0001e20000002400 */
[----:B------:R-:W-:-:S04]  /*20f0*/  ISETP.GT.AND P2, PT, R2, 0x38, PT ;  /* 0x000000380200780c */ /* 0x000fc80003f44270 */
[----:B---3--:R-:W-:Y:S02]  /*2100*/  FSEL R53, R53, -INF , P2 ;  /* 0xff80000035357808 */ /* 0x008fe40001000000 */
[C---:B------:R-:W-:Y:S01]  /*2110*/  ISETP.GT.AND P2, PT, R2.reuse, 0x40, PT ;  /* 0x000000400200780c */ /* 0x040fe20003f44270 */
[----:B------:R2:W3:Y:S01]  /*2120*/  MUFU.TANH R49, R58 ;  /* 0x0000003a00317308 */ /* 0x0004e20000002400 */
[----:B0-----:R-:W-:Y:S02]  /*2130*/  FSEL R59, R47, -INF , P1 ;  /* 0xff8000002f3b7808 */ /* 0x001fe40000800000 */
[C---:B------:R-:W-:Y:S02]  /*2140*/  ISETP.GT.AND P1, PT, R2.reuse, 0x31, PT ;  /* 0x000000310200780c */ /* 0x040fe40003f24270 */
[----:B------:R-:W-:Y:S02]  /*2150*/  FMNMX.FTZ R4, R59, R4, !PT ;  /* 0x000000043b047209 */ /* 0x000fe40007810000 */
[----:B------:R-:W-:Y:S01]  /*2160*/  FSEL R55, R51, -INF , P1 ;  /* 0xff80000033377808 */ /* 0x000fe20000800000 */
[----:B------:R-:W0:Y:S01]  /*2170*/  MUFU.TANH R62, R62 ;  /* 0x0000003e003e7308 */ /* 0x000e220000002400 */
[----:B------:R-:W-:Y:S01]  /*2180*/  FMNMX.FTZ R4, R57, R4, !PT ;  /* 0x0000000439047209 */ /* 0x000fe20007810000 */
[----:B--2---:R-:W-:Y:S01]  /*2190*/  FMUL.FTZ R58, R69, UR10 ;  /* 0x0000000a453a7c20 */ /* 0x004fe20008410000 */
[----:B------:R-:W-:Y:S01]  /*21a0*/  ISETP.GT.AND P1, PT, R2, 0x39, PT ;  /* 0x000000390200780c */ /* 0x000fe20003f24270 */
[----:B------:R-:W-:Y:S01]  /*21b0*/  FMUL.FTZ R69, R80, UR10 ;  /* 0x0000000a50457c20 */ /* 0x000fe20008410000 */
[----:B------:R-:W-:-:S02]  /*21c0*/  FMNMX.FTZ R4, R55, R4, !PT ;  /* 0x0000000437047209 */ /* 0x000fc40007810000 */
[----:B-1----:R-:W-:Y:S01]  /*21d0*/  FSEL R51, R5, -INF , P1 ;  /* 0xff80000005337808 */ /* 0x002fe20000800000 */
[----:B------:R-:W1:Y:S01]  /*21e0*/  MUFU.TANH R41, R66 ;  /* 0x0000004200297308 */ /* 0x000e620000002400 */
[----:B------:R-:W-:Y:S02]  /*21f0*/  FMNMX.FTZ R4, R53, R4, !PT ;  /* 0x0000000435047209 */ /* 0x000fe40007810000 */
[C---:B------:R-:W-:Y:S02]  /*2200*/  ISETP.GT.AND P1, PT, R2.reuse, 0x41, PT ;  /* 0x000000410200780c */ /* 0x040fe40003f24270 */
[----:B---3--:R-:W-:Y:S02]  /*2210*/  FSEL R49, R49, -INF , P2 ;  /* 0xff80000031317808 */ /* 0x008fe40001000000 */
[----:B------:R-:W-:Y:S01]  /*2220*/  FMNMX.FTZ R4, R51, R4, !PT ;  /* 0x0000000433047209 */ /* 0x000fe20007810000 */
[----:B------:R-:W2:Y:S01]  /*2230*/  MUFU.TANH R3, R3 ;  /* 0x0000000300037308 */ /* 0x000ea20000002400 */
[----:B------:R-:W-:-:S02]  /*2240*/  ISETP.GT.AND P2, PT, R2, 0x48, PT ;  /* 0x000000480200780c */ /* 0x000fc40003f44270 */
[----:B------:R-:W-:Y:S02]  /*2250*/  FSEL R45, R45, -INF , P1 ;  /* 0xff8000002d2d7808 */ /* 0x000fe40000800000 */
[----:B------:R-:W-:Y:S02]  /*2260*/  FMNMX.FTZ R4, R49, R4, !PT ;  /* 0x0000000431047209 */ /* 0x000fe40007810000 */
[----:B------:R-:W-:Y:S01]  /*2270*/  ISETP.GT.AND P1, PT, R2, 0x49, PT ;  /* 0x000000490200780c */ /* 0x000fe20003f24270 */
[----:B------:R-:W3:Y:S01]  /*2280*/  MUFU.TANH R37, R70 ;  /* 0x0000004600257308 */ /* 0x000ee20000002400 */
[----:B0-----:R-:W-:Y:S01]  /*2290*/  FSEL R47, R62, -INF , P2 ;  /* 0xff8000003e2f7808 */ /* 0x001fe20001000000 */
[----:B------:R-:W-:Y:S01]  /*22a0*/  FMUL.FTZ R62, R73, UR10 ;  /* 0x0000000a493e7c20 */ /* 0x000fe20008410000 */
[----:B------:R-:W-:Y:S01]  /*22b0*/  FMNMX.FTZ R4, R45, R4, !PT ;  /* 0x000000042d047209 */ /* 0x000fe20007810000 */
[----:B------:R-:W-:Y:S01]  /*22c0*/  FMUL.FTZ R73, R84, UR10 ;  /* 0x0000000a54497c20 */ /* 0x000fe20008410000 */
[----:B------:R-:W-:-:S02]  /*22d0*/  ISETP.GT.AND P2, PT, R2, 0x50, PT ;  /* 0x000000500200780c */ /* 0x000fc40003f44270 */
[----:B------:R-:W-:Y:S01]  /*22e0*/  FSEL R43, R6, -INF , P1 ;  /* 0xff800000062b7808 */ /* 0x000fe20000800000 */
[----:B------:R0:W4:Y:S01]  /*22f0*/  MUFU.TANH R35, R71 ;  /* 0x0000004700237308 */ /* 0x0001220000002400 */
[----:B------:R-:W-:Y:S02]  /*2300*/  FMNMX.FTZ R4, R47, R4, !PT ;  /* 0x000000042f047209 */ /* 0x000fe40007810000 */
[C---:B------:R-:W-:Y:S02]  /*2310*/  ISETP.GT.AND P1, PT, R2.reuse, 0x51, PT ;  /* 0x000000510200780c */ /* 0x040fe40003f24270 */
[----:B-1----:R-:W-:Y:S02]  /*2320*/  FSEL R41, R41, -INF , P2 ;  /* 0xff80000029297808 */ /* 0x002fe40001000000 */
[----:B------:R-:W-:Y:S01]  /*2330*/  FMNMX.FTZ R4, R43, R4, !PT ;  /* 0x000000042b047209 */ /* 0x000fe20007810000 */
[----:B------:R1:W5:Y:S01]  /*2340*/  MUFU.TANH R33, R74 ;  /* 0x0000004a00217308 */ /* 0x0003620000002400 */
[----:B------:R-:W-:Y:S01]  /*2350*/  ISETP.GT.AND P2, PT, R2, 0x58, PT ;  /* 0x000000580200780c */ /* 0x000fe20003f44270 */
[----:B0-----:R-:W-:Y:S01]  /*2360*/  FMUL.FTZ R71, R81, UR10 ;  /* 0x0000000a51477c20 */ /* 0x001fe20008410000 */
[----:B--2---:R-:W-:-:S02]  /*2370*/  FSEL R39, R3, -INF , P1 ;  /* 0xff80000003277808 */ /* 0x004fc40000800000 */
[----:B------:R-:W-:Y:S02]  /*2380*/  FMNMX.FTZ R4, R41, R4, !PT ;  /* 0x0000000429047209 */ /* 0x000fe40007810000 */
[C---:B------:R-:W-:Y:S01]  /*2390*/  ISETP.GT.AND P1, PT, R2.reuse, 0x59, PT ;  /* 0x000000590200780c */ /* 0x040fe20003f24270 */
[----:B------:R-:W0:Y:S01]  /*23a0*/  MUFU.TANH R75, R75 ;  /* 0x0000004b004b7308 */ /* 0x000e220000002400 */
[----:B---3--:R-:W-:Y:S01]  /*23b0*/  FSEL R37, R37, -INF , P2 ;  /* 0xff80000025257808 */ /* 0x008fe20001000000 */
[----:B-1----:R-:W-:Y:S01]  /*23c0*/  FMUL.FTZ R74, R85, UR10 ;  /* 0x0000000a554a7c20 */ /* 0x002fe20008410000 */
[----:B------:R-:W-:Y:S02]  /*23d0*/  FMNMX.FTZ R4, R39, R4, !PT ;  /* 0x0000000427047209 */ /* 0x000fe40007810000 */
[----:B------:R-:W-:Y:S02]  /*23e0*/  ISETP.GT.AND P2, PT, R2, 0x60, PT ;  /* 0x000000600200780c */ /* 0x000fe40003f44270 */
[----:B----4-:R-:W-:Y:S01]  /*23f0*/  FSEL R35, R35, -INF , P1 ;  /* 0xff80000023237808 */ /* 0x010fe20000800000 */
[----:B------:R-:W1:Y:S01]  /*2400*/  MUFU.TANH R5, R78 ;  /* 0x0000004e00057308 */ /* 0x000e620000002400 */
[----:B------:R-:W-:-:S02]  /*2410*/  FMNMX.FTZ R4, R37, R4, !PT ;  /* 0x0000000425047209 */ /* 0x000fc40007810000 */
[C---:B------:R-:W-:Y:S02]  /*2420*/  ISETP.GT.AND P1, PT, R2.reuse, 0x61, PT ;  /* 0x000000610200780c */ /* 0x040fe40003f24270 */
[----:B-----5:R-:W-:Y:S02]  /*2430*/  FSEL R33, R33, -INF , P2 ;  /* 0xff80000021217808 */ /* 0x020fe40001000000 */
[----:B------:R-:W-:Y:S01]  /*2440*/  FMNMX.FTZ R4, R35, R4, !PT ;  /* 0x0000000423047209 */ /* 0x000fe20007810000 */
[----:B------:R2:W3:Y:S01]  /*2450*/  MUFU.TANH R12, R79 ;  /* 0x0000004f000c7308 */ /* 0x0004e20000002400 */
[----:B------:R-:W-:Y:S02]  /*2460*/  ISETP.GT.AND P2, PT, R2, 0x68, PT ;  /* 0x000000680200780c */ /* 0x000fe40003f44270 */
[----:B0-----:R-:W-:Y:S01]  /*2470*/  FSEL R3, R75, -INF , P1 ;  /* 0xff8000004b037808 */ /* 0x001fe20000800000 */
[----:B------:R-:W-:Y:S01]  /*2480*/  FMUL.FTZ R75, R60, UR10 ;  /* 0x0000000a3c4b7c20 */ /* 0x000fe20008410000 */
[----:B------:R-:W-:-:S02]  /*2490*/  FMNMX.FTZ R4, R33, R4, !PT ;  /* 0x0000000421047209 */ /* 0x000fc40007810000 */
[----:B------:R-:W-:Y:S01]  /*24a0*/  ISETP.GT.AND P1, PT, R2, 0x69, PT ;  /* 0x000000690200780c */ /* 0x000fe20003f24270 */
[----:B------:R0:W4:Y:S01]  /*24b0*/  MUFU.TANH R10, R82 ;  /* 0x00000052000a7308 */ /* 0x0001220000002400 */
[----:B-1----:R-:W-:Y:S01]  /*24c0*/  FSEL R5, R5, -INF , P2 ;  /* 0xff80000005057808 */ /* 0x002fe20001000000 */
[----:B--2---:R-:W-:Y:S01]  /*24d0*/  FMUL.FTZ R79, R61, UR10 ;  /* 0x0000000a3d4f7c20 */ /* 0x004fe20008410000 */
[----:B------:R-:W-:Y:S01]  /*24e0*/  FMNMX.FTZ R4, R3, R4, !PT ;  /* 0x0000000403047209 */ /* 0x000fe20007810000 */
[----:B------:R-:W-:Y:S01]  /*24f0*/  FMUL.FTZ R61, R68, UR10 ;  /* 0x0000000a443d7c20 */ /* 0x000fe20008410000 */
[----:B------:R-:W-:Y:S01]  /*2500*/  ISETP.GT.AND P2, PT, R2, 0x70, PT ;  /* 0x000000700200780c */ /* 0x000fe20003f44270 */
[----:B------:R-:W-:Y:S01]  /*2510*/  FMUL.FTZ R68, R76, UR10 ;  /* 0x0000000a4c447c20 */ /* 0x000fe20008410000 */
[----:B------:R-:W-:Y:S01]  /*2520*/  FMNMX.FTZ R15, R5, R4, !PT ;  /* 0x00000004050f7209 */ /* 0x000fe20007810000 */
[----:B------:R-:W1:Y:S01]  /*2530*/  MUFU.TANH R8, R83 ;  /* 0x0000005300087308 */ /* 0x000e620000002400 */
[----:B---3--:R-:W-:Y:S01]  /*2540*/  FSEL R12, R12, -INF , P1 ;  /* 0xff8000000c0c7808 */ /* 0x008fe20000800000 */
[----:B0-----:R-:W-:Y:S01]  /*2550*/  FMUL.FTZ R82, R64, UR10 ;  /* 0x0000000a40527c20 */ /* 0x001fe20008410000 */
[----:B------:R-:W-:Y:S01]  /*2560*/  ISETP.GT.AND P1, PT, R2, 0x71, PT ;  /* 0x000000710200780c */ /* 0x000fe20003f24270 */
[----:B------:R-:W-:Y:S01]  /*2570*/  FMUL.FTZ R64, R72, UR10 ;  /* 0x0000000a48407c20 */ /* 0x000fe20008410000 */
[----:B------:R-:W-:Y:S01]  /*2580*/  FMNMX.FTZ R15, R12, R15, !PT ;  /* 0x0000000f0c0f7209 */ /* 0x000fe20007810000 */
[----:B------:R-:W-:-:S02]  /*2590*/  UMOV UR10, UR40 ;  /* 0x00000028000a7c82 */ /* 0x000fc40008000000 */
[----:B------:R-:W0:Y:S01]  /*25a0*/  MUFU.TANH R86, R86 ;  /* 0x0000005600567308 */ /* 0x000e220000002400 */
[----:B----4-:R-:W-:Y:S02]  /*25b0*/  FSEL R10, R10, -INF , P2 ;  /* 0xff8000000a0a7808 */ /* 0x010fe40001000000 */
[----:B------:R-:W-:Y:S02]  /*25c0*/  ISETP.GT.AND P2, PT, R2, 0x78, PT ;  /* 0x000000780200780c */ /* 0x000fe40003f44270 */
[----:B------:R-:W-:-:S03]  /*25d0*/  FMNMX.FTZ R15, R10, R15, !PT ;  /* 0x0000000f0a0f7209 */ /* 0x000fc60007810000 */
[----:B------:R-:W2:Y:S01]  /*25e0*/  MUFU.TANH R87, R87 ;  /* 0x0000005700577308 */ /* 0x000ea20000002400 */
[----:B-1----:R-:W-:Y:S02]  /*25f0*/  FSEL R8, R8, -INF , P1 ;  /* 0xff80000008087808 */ /* 0x002fe40000800000 */
[----:B------:R-:W-:Y:S02]  /*2600*/  ISETP.GT.AND P1, PT, R2, 0x79, PT ;  /* 0x000000790200780c */ /* 0x000fe40003f24270 */
[----:B------:R-:W-:-:S03]  /*2610*/  FMNMX.FTZ R15, R8, R15, !PT ;  /* 0x0000000f080f7209 */ /* 0x000fc60007810000 */
[----:B------:R-:W-:Y:S01]  /*2620*/  MUFU.TANH R7, R7 ;  /* 0x0000000700077308 */ /* 0x000fe20000002400 */
[----:B0-----:R-:W-:Y:S02]  /*2630*/  FSEL R4, R86, -INF , P2 ;  /* 0xff80000056047808 */ /* 0x001fe40001000000 */
[----:B------:R-:W-:Y:S02]  /*2640*/  ISETP.GT.AND P2, PT, R77, 0x1, PT ;  /* 0x000000014d00780c */ /* 0x000fe40003f44270 */
[----:B------:R-:W-:-:S03]  /*2650*/  FMNMX.FTZ R15, R4, R15, !PT ;  /* 0x0000000f040f7209 */ /* 0x000fc60007810000 */
[----:B------:R-:W0:Y:S01]  /*2660*/  MUFU.TANH R9, R9 ;  /* 0x0000000900097308 */ /* 0x000e220000002400 */
[----:B--2---:R-:W-:-:S04]  /*2670*/  FSEL R2, R87, -INF , P1 ;  /* 0xff80000057027808 */ /* 0x004fc80000800000 */
[----:B------:R-:W-:-:S03]  /*2680*/  FMNMX.FTZ R15, R2, R15, !PT ;  /* 0x0000000f020f7209 */ /* 0x000fc60007810000 */
[----:B------:R-:W-:Y:S02]  /*2690*/  MUFU.TANH R13, R13 ;  /* 0x0000000d000d7308 */ /* 0x000fe40000002400 */
[----:B------:R-:W1:Y:S06]  /*26a0*/  SHFL.BFLY PT, R6, R15, 0x2, 0x1f ;  /* 0x0c401f000f067f89 */ /* 0x000e6c00000e0000 */
[----:B------:R-:W-:Y:S01]  /*26b0*/  MUFU.TANH R11, R11 ;  /* 0x0000000b000b7308 */ /* 0x000fe20000002400 */
[----:B0-----:R-:W-:Y:S02]  /*26c0*/  FSEL R9, R9, -INF , P2 ;  /* 0xff80000009097808 */ /* 0x001fe40001000000 */
[----:B------:R-:W-:-:S05]  /*26d0*/  ISETP.GT.AND P2, PT, R77, 0x10, PT ;  /* 0x000000104d00780c */ /* 0x000fca0003f44270 */
[----:B------:R-:W0:Y:S08]  /*26e0*/  MUFU.TANH R24, R24 ;  /* 0x0000001800187308 */ /* 0x000e300000002400 */
[----:B------:R-:W-:Y:S01]  /*26f0*/  MUFU.TANH R21, R21 ;  /* 0x0000001500157308 */ /* 0x000fe20000002400 */
[----:B-1----:R-:W-:-:S05]  /*2700*/  FMNMX.FTZ R46, R15, R6, !PT ;  /* 0x000000060f2e7209 */ /* 0x002fca0007810000 */
[----:B------:R-:W1:Y:S02]  /*2710*/  SHFL.BFLY PT, R15, R46, 0x1, 0x1f ;  /* 0x0c201f002e0f7f89 */ /* 0x000e6400000e0000 */
[----:B------:R-:W2:Y:S01]  /*2720*/  MUFU.TANH R25, R25 ;  /* 0x0000001900197308 */ /* 0x000ea20000002400 */
[----:B0-----:R-:W-:Y:S02]  /*2730*/  FSEL R50, R24, -INF , P2 ;  /* 0xff80000018327808 */ /* 0x001fe40001000000 */
[----:B------:R-:W-:-:S05]  /*2740*/  ISETP.GT.AND P2, PT, R77, 0x18, PT ;  /* 0x000000184d00780c */ /* 0x000fca0003f44270 */
[----:B------:R-:W0:Y:S08]  /*2750*/  MUFU.TANH R27, R27 ;  /* 0x0000001b001b7308 */ /* 0x000e300000002400 */
[----:B------:R-:W3:Y:S01]  /*2760*/  MUFU.TANH R29, R29 ;  /* 0x0000001d001d7308 */ /* 0x000ee20000002400 */
[----:B--2---:R-:W-:Y:S02]  /*2770*/  FSEL R54, R25, -INF , P2 ;  /* 0xff80000019367808 */ /* 0x004fe40001000000 */
[----:B------:R-:W-:-:S02]  /*2780*/  ISETP.GT.AND P2, PT, R77, 0x20, PT ;  /* 0x000000204d00780c */ /* 0x000fc40003f44270 */
[----:B-1----:R-:W-:Y:S01]  /*2790*/  FMNMX.FTZ R6, R46, R15, !PT ;  /* 0x0000000f2e067209 */ /* 0x002fe20007810000 */
[----:B------:R-:W-:Y:S02]  /*27a0*/  IMAD.U32 R15, RZ, RZ, UR6 ;  /* 0x00000006ff0f7e24 */ /* 0x000fe4000f8e00ff */
[----:B------:R-:W1:Y:S01]  /*27b0*/  MUFU.TANH R28, R28 ;  /* 0x0000001c001c7308 */ /* 0x000e620000002400 */
[----:B------:R-:W-:Y:S01]  /*27c0*/  @UP0 ULDC UR6, c[0x0][0x44c] ;  /* 0x0001130000060ab9 */ /* 0x000fe20000000800 */
[C---:B------:R-:W-:Y:S01]  /*27d0*/  FSETP.NEU.FTZ.AND P1, PT, R6.reuse, -INF , PT ;  /* 0xff8000000600780b */ /* 0x040fe20003f3d000 */
[-C--:B------:R-:W-:Y:S01]  /*27e0*/  FMUL.FTZ R46, R6, R15.reuse ;  /* 0x0000000f062e7220 */ /* 0x080fe20000410000 */
[----:B------:R-:W-:Y:S02]  /*27f0*/  UIMAD.WIDE.U32 UR6, UR40, UR6, URZ ;  /* 0x00000006280672a5 */ /* 0x000fe4000f8e003f */
[----:B------:R-:W-:Y:S02]  /*2800*/  UIADD3 UR6, UR15, 0x16840, URZ ;  /* 0x000168400f067890 */ /* 0x000fe4000fffe03f */
[----:B------:R-:W-:Y:S01]  /*2810*/  FSEL R14, R46, RZ, P1 ;  /* 0x000000ff2e0e7208 */ /* 0x000fe20000800000 */
[----:B------:R-:W2:Y:S01]  /*2820*/  MUFU.TANH R30, R30 ;  /* 0x0000001e001e7308 */ /* 0x000ea20000002400 */
[----:B------:R-:W-:Y:S01]  /*2830*/  ISETP.GT.AND P1, PT, R77, RZ, PT ;  /* 0x000000ff4d00720c */ /* 0x000fe20003f24270 */
[----:B------:R-:W-:Y:S01]  /*2840*/  @UP0 USHF.R.U32.HI UR10, URZ, UR18, UR7 ;  /* 0x000000123f0a0299 */ /* 0x000fe20008011607 */
[----:B------:R-:W-:Y:S01]  /*2850*/  FSEL R46, R13, -INF , P3 ;  /* 0xff8000000d2e7808 */ /* 0x000fe20001800000 */
[-CC-:B------:R-:W-:Y:S01]  /*2860*/  FFMA.FTZ R102, R3, R15.reuse, -R14.reuse ;  /* 0x0000000f03667223 */ /* 0x180fe2000001080e */
[----:B------:R-:W-:Y:S01]  /*2870*/  FSEL R44, R7, -INF , P1 ;  /* 0xff800000072c7808 */ /* 0x000fe20000800000 */
[--C-:B------:R-:W-:Y:S01]  /*2880*/  FFMA.FTZ R149, R105, R15, -R14.reuse ;  /* 0x0000000f69957223 */ /* 0x100fe2000001080e */
[----:B------:R-:W-:Y:S01]  /*2890*/  ISETP.GT.AND P1, PT, R77, 0x9, PT ;  /* 0x000000094d00780c */ /* 0x000fe20003f24270 */
[----:B------:R-:W4:Y:S01]  /*28a0*/  MUFU.TANH R31, R31 ;  /* 0x0000001f001f7308 */ /* 0x000f220000002400 */
[----:B------:R-:W-:Y:S01]  /*28b0*/  FMNMX.FTZ R7, R44, R9, !PT ;  /* 0x000000092c077209 */ /* 0x000fe20007810000 */
[-CC-:B------:R-:W-:Y:S01]  /*28c0*/  FFMA.FTZ R20, R103, R15.reuse, -R14.reuse ;  /* 0x0000000f67147223 */ /* 0x180fe2000001080e */
[----:B------:R-:W-:Y:S01]  /*28d0*/  FSEL R48, R11, -INF , P1 ;  /* 0xff8000000b307808 */ /* 0x000fe20000800000 */
[--C-:B------:R-:W-:Y:S01]  /*28e0*/  FFMA.FTZ R151, R101, R15, -R14.reuse ;  /* 0x0000000f65977223 */ /* 0x100fe2000001080e */
[----:B------:R-:W-:Y:S01]  /*28f0*/  FMNMX.FTZ R7, R46, R7, !PT ;  /* 0x000000072e077209 */ /* 0x000fe20007810000 */
[--C-:B------:R-:W-:Y:S01]  /*2900*/  FFMA.FTZ R127, R5, R15, -R14.reuse ;  /* 0x0000000f057f7223 */ /* 0x100fe2000001080e */
[----:B------:R-:W-:Y:S01]  /*2910*/  ISETP.GT.AND P1, PT, R77, 0x11, PT ;  /* 0x000000114d00780c */ /* 0x000fe20003f24270 */
[----:B------:R-:W5:Y:S01]  /*2920*/  MUFU.TANH R34, R34 ;  /* 0x0000002200227308 */ /* 0x000f620000002400 */
        /* <DEDUP_REMOVED lines=10> */
[----:B0-----:R-:W-:Y:S01]  /*29d0*/  FSEL R60, R27, -INF , P1 ;  /* 0xff8000001b3c7808 */ /* 0x001fe20000800000 */
[--C-:B------:R-:W-:Y:S01]  /*29e0*/  FFMA.FTZ R123, R4, R15, -R14.reuse ;  /* 0x0000000f047b7223 */ /* 0x100fe2000001080e */
[----:B------:R-:W-:Y:S01]  /*29f0*/  FMNMX.FTZ R7, R54, R7, !PT ;  /* 0x0000000736077209 */ /* 0x000fe20007810000 */
[-CC-:B------:R-:W-:Y:S01]  /*2a00*/  FFMA.FTZ R121, R10, R15.reuse, -R14.reuse ;  /* 0x0000000f0a797223 */ /* 0x180fe2000001080e */
[----:B------:R-:W-:Y:S01]  /*2a10*/  ISETP.GT.AND P1, PT, R77, 0x21, PT ;  /* 0x000000214d00780c */ /* 0x000fe20003f24270 */
[----:B------:R-:W0:Y:S01]  /*2a20*/  MUFU.TANH R38, R38 ;  /* 0x0000002600267308 */ /* 0x000e220000002400 */
[----:B---3--:R-:W-:Y:S01]  /*2a30*/  FSEL R66, R29, -INF , P2 ;  /* 0xff8000001d427808 */ /* 0x008fe20001000000 */
[--C-:B------:R-:W-:Y:S01]  /*2a40*/  FFMA.FTZ R100, R35, R15, -R14.reuse ;  /* 0x0000000f23647223 */ /* 0x100fe2000001080e */
[----:B------:R-:W-:Y:S01]  /*2a50*/  FMNMX.FTZ R7, R60, R7, !PT ;  /* 0x000000073c077209 */ /* 0x000fe20007810000 */
[-CC-:B------:R-:W-:Y:S01]  /*2a60*/  FFMA.FTZ R141, R89, R15.reuse, -R14.reuse ;  /* 0x0000000f598d7223 */ /* 0x180fe2000001080e */
[----:B------:R-:W-:Y:S01]  /*2a70*/  ISETP.GT.AND P2, PT, R77, 0x28, PT ;  /* 0x000000284d00780c */ /* 0x000fe20003f44270 */
[--C-:B------:R-:W-:Y:S01]  /*2a80*/  FFMA.FTZ R131, R37, R15, -R14.reuse ;  /* 0x0000000f25837223 */ /* 0x100fe2000001080e */
[----:B-1----:R-:W-:Y:S01]  /*2a90*/  FSEL R70, R28, -INF , P1 ;  /* 0xff8000001c467808 */ /* 0x002fe20000800000 */
[----:B------:R-:W1:Y:S01]  /*2aa0*/  MUFU.TANH R36, R36 ;  /* 0x0000002400247308 */ /* 0x000e620000002400 */
[----:B------:R-:W-:Y:S01]  /*2ab0*/  FMNMX.FTZ R7, R66, R7, !PT ;  /* 0x0000000742077209 */ /* 0x000fe20007810000 */
[-CC-:B------:R-:W-:Y:S01]  /*2ac0*/  FFMA.FTZ R28, R95, R15.reuse, -R14.reuse ;  /* 0x0000000f5f1c7223 */ /* 0x180fe2000001080e */
[----:B------:R-:W-:Y:S01]  /*2ad0*/  ISETP.GT.AND P1, PT, R77, 0x29, PT ;  /* 0x000000294d00780c */ /* 0x000fe20003f24270 */
[-CC-:B------:R-:W-:Y:S01]  /*2ae0*/  FFMA.FTZ R143, R63, R15.reuse, -R14.reuse ;  /* 0x0000000f3f8f7223 */ /* 0x180fe2000001080e */
[----:B--2---:R-:W-:Y:S01]  /*2af0*/  FSEL R72, R30, -INF , P2 ;  /* 0xff8000001e487808 */ /* 0x004fe20001000000 */
[--C-:B------:R-:W-:Y:S01]  /*2b00*/  FFMA.FTZ R30, R91, R15, -R14.reuse ;  /* 0x0000000f5b1e7223 */ /* 0x100fe2000001080e */
[----:B------:R-:W-:Y:S01]  /*2b10*/  FMNMX.FTZ R7, R70, R7, !PT ;  /* 0x0000000746077209 */ /* 0x000fe20007810000 */
[----:B------:R-:W2:Y:S01]  /*2b20*/  MUFU.TANH R42, R42 ;  /* 0x0000002a002a7308 */ /* 0x000ea20000002400 */
[----:B------:R-:W-:Y:S01]  /*2b30*/  ISETP.GT.AND P2, PT, R77, 0x30, PT ;  /* 0x000000304d00780c */ /* 0x000fe20003f44270 */
[-CC-:B------:R-:W-:Y:S01]  /*2b40*/  FFMA.FTZ R137, R57, R15.reuse, -R14.reuse ;  /* 0x0000000f39897223 */ /* 0x180fe2000001080e */
[----:B----4-:R-:W-:Y:S01]  /*2b50*/  FSEL R76, R31, -INF , P1 ;  /* 0xff8000001f4c7808 */ /* 0x010fe20000800000 */
[--C-:B------:R-:W-:Y:S01]  /*2b60*/  FFMA.FTZ R139, R53, R15, -R14.reuse ;  /* 0x0000000f358b7223 */ /* 0x100fe2000001080e */
[----:B------:R-:W-:Y:S01]  /*2b70*/  FMNMX.FTZ R7, R72, R7, !PT ;  /* 0x0000000748077209 */ /* 0x000fe20007810000 */
[-CC-:B------:R-:W-:Y:S01]  /*2b80*/  FFMA.FTZ R133, R49, R15.reuse, -R14.reuse ;  /* 0x0000000f31857223 */ /* 0x180fe2000001080e */
[----:B------:R-:W-:Y:S01]  /*2b90*/  ISETP.GT.AND P1, PT, R77, 0x31, PT ;  /* 0x000000314d00780c */ /* 0x000fe20003f24270 */
[----:B------:R-:W3:Y:S01]  /*2ba0*/  MUFU.TANH R40, R40 ;  /* 0x0000002800287308 */ /* 0x000ee20000002400 */
[----:B-----5:R-:W-:Y:S01]  /*2bb0*/  FSEL R34, R34, -INF , P2 ;  /* 0xff80000022227808 */ /* 0x020fe20001000000 */
[--C-:B------:R-:W-:Y:S01]  /*2bc0*/  FFMA.FTZ R135, R47, R15, -R14.reuse ;  /* 0x0000000f2f877223 */ /* 0x100fe2000001080e */
[----:B------:R-:W-:Y:S01]  /*2bd0*/  FMNMX.FTZ R7, R76, R7, !PT ;  /* 0x000000074c077209 */ /* 0x000fe20007810000 */
[-CC-:B------:R-:W-:Y:S01]  /*2be0*/  FFMA.FTZ R92, R43, R15.reuse, -R14.reuse ;  /* 0x0000000f2b5c7223 */ /* 0x180fe2000001080e */
[----:B------:R-:W-:Y:S01]  /*2bf0*/  ISETP.GT.AND P2, PT, R77, 0x38, PT ;  /* 0x000000384d00780c */ /* 0x000fe20003f44270 */
[--C-:B------:R-:W-:Y:S01]  /*2c00*/  FFMA.FTZ R94, R39, R15, -R14.reuse ;  /* 0x0000000f275e7223 */ /* 0x100fe2000001080e */
[----:B------:R-:W-:Y:S01]  /*2c10*/  FSEL R78, R32, -INF , P1 ;  /* 0xff800000204e7808 */ /* 0x000fe20000800000 */
[----:B------:R-:W4:Y:S01]  /*2c20*/  MUFU.TANH R75, R75 ;  /* 0x0000004b004b7308 */ /* 0x000f220000002400 */
[----:B------:R-:W-:Y:S01]  /*2c30*/  FMNMX.FTZ R7, R34, R7, !PT ;  /* 0x0000000722077209 */ /* 0x000fe20007810000 */
[-CC-:B------:R-:W-:Y:S01]  /*2c40*/  FFMA.FTZ R32, R67, R15.reuse, -R14.reuse ;  /* 0x0000000f43207223 */ /* 0x180fe2000001080e */
[----:B------:R-:W-:Y:S01]  /*2c50*/  ISETP.GT.AND P1, PT, R77, 0x39, PT ;  /* 0x000000394d00780c */ /* 0x000fe20003f24270 */
[--C-:B------:R-:W-:Y:S01]  /*2c60*/  FFMA.FTZ R129, R41, R15, -R14.reuse ;  /* 0x0000000f29817223 */ /* 0x100fe2000001080e */
[----:B0-----:R-:W-:Y:S01]  /*2c70*/  FSEL R38, R38, -INF , P2 ;  /* 0xff80000026267808 */ /* 0x001fe20001000000 */
[----:B------:R-:W-:Y:S01]  /*2c80*/  UIADD3 UR11, UR11, UR10, URZ ;  /* 0x0000000a0b0b7290 */ /* 0x000fe2000fffe03f */
[----:B------:R-:W-:Y:S01]  /*2c90*/  FMNMX.FTZ R7, R78, R7, !PT ;  /* 0x000000074e077209 */ /* 0x000fe20007810000 */
[----:B------:R-:W0:Y:S01]  /*2ca0*/  MUFU.TANH R79, R79 ;  /* 0x0000004f004f7308 */ /* 0x000e220000002400 */
[C---:B------:R-:W-:Y:S01]  /*2cb0*/  ISETP.GT.AND P2, PT, R77.reuse, 0x40, PT ;  /* 0x000000404d00780c */ /* 0x040fe20003f44270 */
[----:B------:R-:W-:Y:S01]  /*2cc0*/  USHF.R.S32.HI UR7, URZ, 0x1f, UR11 ;  /* 0x0000001f3f077899 */ /* 0x000fe2000801140b */
[----:B-1----:R-:W-:Y:S01]  /*2cd0*/  FSEL R36, R36, -INF , P1 ;  /* 0xff80000024247808 */ /* 0x002fe20000800000 */
[--C-:B------:R-:W-:Y:S01]  /*2ce0*/  FFMA.FTZ R12, R12, R15, -R14.reuse ;  /* 0x0000000f0c0c7223 */ /* 0x100fe2000001080e */
[----:B------:R-:W-:Y:S01]  /*2cf0*/  FMNMX.FTZ R7, R38, R7, !PT ;  /* 0x0000000726077209 */ /* 0x000fe20007810000 */
[----:B------:R-:W-:Y:S01]  /*2d00*/  ULEA.HI UR7, UR7, UR11, URZ, 0x7 ;  /* 0x0000000b07077291 */ /* 0x000fe2000f8f383f */
[C---:B------:R-:W-:Y:S01]  /*2d10*/  ISETP.GT.AND P1, PT, R77.reuse, 0x41, PT ;  /* 0x000000414d00780c */ /* 0x040fe20003f24270 */
[----:B------:R-:W1:Y:S01]  /*2d20*/  MUFU.TANH R82, R82 ;  /* 0x0000005200527308 */ /* 0x000e620000002400 */
[----:B--2---:R-:W-:Y:S01]  /*2d30*/  FSEL R42, R42, -INF , P2 ;  /* 0xff8000002a2a7808 */ /* 0x004fe20001000000 */
[----:B------:R-:W-:Y:S01]  /*2d40*/  USHF.R.S32.HI UR7, URZ, 0x7, UR7 ;  /* 0x000000073f077899 */ /* 0x000fe20008011407 */
[----:B------:R-:W-:Y:S01]  /*2d50*/  FMNMX.FTZ R7, R36, R7, !PT ;  /* 0x0000000724077209 */ /* 0x000fe20007810000 */
[--C-:B------:R-:W-:Y:S01]  /*2d60*/  FFMA.FTZ R8, R8, R15, -R14.reuse ;  /* 0x0000000f08087223 */ /* 0x100fe2000001080e */
[C---:B------:R-:W-:Y:S01]  /*2d70*/  ISETP.GT.AND P2, PT, R77.reuse, 0x48, PT ;  /* 0x000000484d00780c */ /* 0x040fe20003f44270 */
[----:B------:R-:W-:Y:S01]  /*2d80*/  UISETP.LT.AND UP0, UPT, URZ, UR7, UPT ;  /* 0x000000073f00728c */ /* 0x000fe2000bf01270 */
[----:B---3--:R-:W-:Y:S01]  /*2d90*/  FSEL R40, R40, -INF , P1 ;  /* 0xff80000028287808 */ /* 0x008fe20000800000 */
[----:B------:R-:W2:Y:S01]  /*2da0*/  MUFU.TANH R56, R56 ;  /* 0x0000003800387308 */ /* 0x000ea20000002400 */
[----:B------:R-:W-:Y:S01]  /*2db0*/  FMNMX.FTZ R7, R42, R7, !PT ;  /* 0x000000072a077209 */ /* 0x000fe20007810000 */
[----:B------:R-:W-:Y:S01]  /*2dc0*/  USEL UR23, URZ, UR7, !UP0 ;  /* 0x000000073f177287 */ /* 0x000fe2000c000000 */
[----:B------:R-:W-:Y:S01]  /*2dd0*/  ISETP.GT.AND P1, PT, R77, 0x49, PT ;  /* 0x000000494d00780c */ /* 0x000fe20003f24270 */
[----:B------:R-:W-:Y:S01]  /*2de0*/  FFMA.FTZ R2, R2, R15, -R14 ;  /* 0x0000000f02027223 */ /* 0x000fe2000001080e */
[----:B----4-:R-:W-:Y:S01]  /*2df0*/  FSEL R80, R75, -INF , P2 ;  /* 0xff8000004b507808 */ /* 0x010fe20001000000 */
[----:B------:R-:W-:Y:S01]  /*2e00*/  UISETP.GE.AND UP0, UPT, UR25, UR23, UPT ;  /* 0x000000171900728c */ /* 0x000fe2000bf06270 */
[----:B------:R-:W-:Y:S01]  /*2e10*/  FMNMX.FTZ R7, R40, R7, !PT ;  /* 0x0000000728077209 */ /* 0x000fe20007810000 */
[----:B------:R-:W3:Y:S01]  /*2e20*/  MUFU.TANH R61, R61 ;  /* 0x0000003d003d7308 */ /* 0x000ee20000002400 */
[----:B------:R-:W-:Y:S01]  /*2e30*/  ISETP.GT.AND P2, PT, R77, 0x50, PT ;  /* 0x000000504d00780c */ /* 0x000fe20003f44270 */
[----:B------:R-:W-:Y:S01]  /*2e40*/  UPRMT UR6, UR43, 0x654, UR6 ;  /* 0x000006542b067896 */ /* 0x000fe20008000006 */
[----:B0-----:R-:W-:-:S02]  /*2e50*/  FSEL R84, R79, -INF , P1 ;  /* 0xff8000004f547808 */ /* 0x001fc40000800000 */
[----:B------:R-:W-:Y:S02]  /*2e60*/  FMNMX.FTZ R7, R80, R7, !PT ;  /* 0x0000000750077209 */ /* 0x000fe40007810000 */
[C---:B------:R-:W-:Y:S01]  /*2e70*/  ISETP.GT.AND P1, PT, R77.reuse, 0x51, PT ;  /* 0x000000514d00780c */ /* 0x040fe20003f24270 */
[----:B------:R-:W0:Y:S01]  /*2e80*/  MUFU.TANH R58, R58 ;  /* 0x0000003a003a7308 */ /* 0x000e220000002400 */
[----:B-1----:R-:W-:Y:S02]  /*2e90*/  FSEL R86, R82, -INF , P2 ;  /* 0xff80000052567808 */ /* 0x002fe40001000000 */
[----:B------:R-:W-:Y:S01]  /*2ea0*/  FMNMX.FTZ R7, R84, R7, !PT ;  /* 0x0000000754077209 */ /* 0x000fe20007810000 */
[----:B------:R-:W-:Y:S01]  /*2eb0*/  SYNCS.ARRIVE.TRANS64.RED.A1T0 RZ, [UR6], RZ ;  /* 0x000000ffffff79a7 */ /* 0x000fe20008100406 */
[----:B------:R-:W-:Y:S02]  /*2ec0*/  ISETP.GT.AND P2, PT, R77, 0x58, PT ;  /* 0x000000584d00780c */ /* 0x000fe40003f44270 */
[----:B--2---:R-:W-:Y:S01]  /*2ed0*/  FSEL R82, R56, -INF , P1 ;  /* 0xff80000038527808 */ /* 0x004fe20000800000 */
[----:B------:R-:W1:Y:S01]  /*2ee0*/  MUFU.TANH R64, R64 ;  /* 0x0000004000407308 */ /* 0x000e620000002400 */
[----:B------:R-:W-:Y:S01]  /*2ef0*/  FMNMX.FTZ R7, R86, R7, !PT ;  /* 0x0000000756077209 */ /* 0x000fe20007810000 */
[----:B------:R-:W-:Y:S01]  /*2f00*/  FFMA.FTZ R56, R59, R15, -R14 ;  /* 0x0000000f3b387223 */ /* 0x000fe2000001080e */
[----:B------:R-:W-:-:S02]  /*2f10*/  ISETP.GT.AND P1, PT, R77, 0x59, PT ;  /* 0x000000594d00780c */ /* 0x000fc40003f24270 */
[----:B---3--:R-:W-:Y:S02]  /*2f20*/  FSEL R88, R61, -INF , P2 ;  /* 0xff8000003d587808 */ /* 0x008fe40001000000 */
[----:B------:R-:W-:Y:S01]  /*2f30*/  FMNMX.FTZ R7, R82, R7, !PT ;  /* 0x0000000752077209 */ /* 0x000fe20007810000 */
[----:B------:R-:W2:Y:S01]  /*2f40*/  MUFU.TANH R62, R62 ;  /* 0x0000003e003e7308 */ /* 0x000ea20000002400 */
[C---:B------:R-:W-:Y:S02]  /*2f50*/  ISETP.GT.AND P2, PT, R77.reuse, 0x60, PT ;  /* 0x000000604d00780c */ /* 0x040fe40003f44270 */
[----:B0-----:R-:W-:Y:S02]  /*2f60*/  FSEL R58, R58, -INF , P1 ;  /* 0xff8000003a3a7808 */ /* 0x001fe40000800000 */
[----:B------:R-:W-:Y:S02]  /*2f70*/  FMNMX.FTZ R7, R88, R7, !PT ;  /* 0x0000000758077209 */ /* 0x000fe40007810000 */
[----:B------:R-:W-:Y:S01]  /*2f80*/  ISETP.GT.AND P1, PT, R77, 0x61, PT ;  /* 0x000000614d00780c */ /* 0x000fe20003f24270 */
[----:B------:R-:W0:Y:S01]  /*2f90*/  MUFU.TANH R68, R68 ;  /* 0x0000004400447308 */ /* 0x000e220000002400 */
[----:B-1----:R-:W-:-:S02]  /*2fa0*/  FSEL R64, R64, -INF , P2 ;  /* 0xff80000040407808 */ /* 0x002fc40001000000 */
[----:B------:R-:W-:Y:S02]  /*2fb0*/  FMNMX.FTZ R7, R58, R7, !PT ;  /* 0x000000073a077209 */ /* 0x000fe40007810000 */
[----:B------:R-:W-:Y:S02]  /*2fc0*/  ISETP.GT.AND P2, PT, R77, 0x68, PT ;  /* 0x000000684d00780c */ /* 0x000fe40003f44270 */
[----:B------:R-:W-:Y:S01]  /*2fd0*/  FMNMX.FTZ R7, R64, R7, !PT ;  /* 0x0000000740077209 */ /* 0x000fe20007810000 */
[----:B------:R-:W1:Y:S01]  /*2fe0*/  MUFU.TANH R65, R65 ;  /* 0x0000004100417308 */ /* 0x000e620000002400 */
[----:B--2---:R-:W-:Y:S01]  /*2ff0*/  FSEL R90, R62, -INF , P1 ;  /* 0xff8000003e5a7808 */ /* 0x004fe20000800000 */
[----:B------:R-:W-:Y:S01]  /*3000*/  FFMA.FTZ R62, R55, R15, -R14 ;  /* 0x0000000f373e7223 */ /* 0x000fe2000001080e */
[----:B------:R-:W-:Y:S02]  /*3010*/  ISETP.GT.AND P1, PT, R77, 0x69, PT ;  /* 0x000000694d00780c */ /* 0x000fe40003f24270 */
[----:B------:R-:W-:-:S03]  /*3020*/  FMNMX.FTZ R7, R90, R7, !PT ;  /* 0x000000075a077209 */ /* 0x000fc60007810000 */
[----:B------:R-:W2:Y:S01]  /*3030*/  MUFU.TANH R69, R69 ;  /* 0x0000004500457308 */ /* 0x000ea20000002400 */
[----:B0-----:R-:W-:Y:S01]  /*3040*/  FSEL R96, R68, -INF , P2 ;  /* 0xff80000044607808 */ /* 0x001fe20001000000 */
[----:B------:R-:W-:Y:S01]  /*3050*/  FFMA.FTZ R68, R51, R15, -R14 ;  /* 0x0000000f33447223 */ /* 0x000fe2000001080e */
[----:B------:R-:W-:Y:S02]  /*3060*/  ISETP.GT.AND P2, PT, R77, 0x70, PT ;  /* 0x000000704d00780c */ /* 0x000fe40003f44270 */
[----:B------:R-:W-:-:S03]  /*3070*/  FMNMX.FTZ R7, R96, R7, !PT ;  /* 0x0000000760077209 */ /* 0x000fc60007810000 */
[----:B------:R-:W0:Y:S01]  /*3080*/  MUFU.TANH R71, R71 ;  /* 0x0000004700477308 */ /* 0x000e220000002400 */
[----:B-1----:R-:W-:Y:S02]  /*3090*/  FSEL R98, R65, -INF , P1 ;  /* 0xff80000041627808 */ /* 0x002fe40000800000 */
[----:B------:R-:W-:Y:S02]  /*30a0*/  ISETP.GT.AND P1, PT, R77, 0x71, PT ;  /* 0x000000714d00780c */ /* 0x000fe40003f24270 */
[----:B------:R-:W-:-:S03]  /*30b0*/  FMNMX.FTZ R7, R98, R7, !PT ;  /* 0x0000000762077209 */ /* 0x000fc60007810000 */
[----:B------:R-:W1:Y:S01]  /*30c0*/  MUFU.TANH R73, R73 ;  /* 0x0000004900497308 */ /* 0x000e620000002400 */
[----:B--2---:R-:W-:Y:S02]  /*30d0*/  FSEL R104, R69, -INF , P2 ;  /* 0xff80000045687808 */ /* 0x004fe40001000000 */
[----:B------:R-:W-:Y:S02]  /*30e0*/  ISETP.GT.AND P2, PT, R77, 0x78, PT ;  /* 0x000000784d00780c */ /* 0x000fe40003f44270 */
[----:B------:R-:W-:-:S03]  /*30f0*/  FMNMX.FTZ R7, R104, R7, !PT ;  /* 0x0000000768077209 */ /* 0x000fc60007810000 */
[----:B------:R-:W2:Y:S01]  /*3100*/  MUFU.TANH R74, R74 ;  /* 0x0000004a004a7308 */ /* 0x000ea20000002400 */
[----:B0-----:R-:W-:Y:S02]  /*3110*/  FSEL R106, R71, -INF , P1 ;  /* 0xff800000476a7808 */ /* 0x001fe40000800000 */
[----:B------:R-:W-:Y:S02]  /*3120*/  ISETP.GT.AND P1, PT, R77, 0x79, PT ;  /* 0x000000794d00780c */ /* 0x000fe40003f24270 */
[----:B------:R-:W-:-:S03]  /*3130*/  FMNMX.FTZ R7, R106, R7, !PT ;  /* 0x000000076a077209 */ /* 0x000fc60007810000 */
[----:B------:R-:W-:Y:S01]  /*3140*/  MUFU.EX2 R149, R149 ;  /* 0x0000009500957308 */ /* 0x000fe20000000800 */
[----:B-1----:R-:W-:-:S04]  /*3150*/  FSEL R108, R73, -INF , P2 ;  /* 0xff800000496c7808 */ /* 0x002fc80001000000 */
[----:B------:R-:W-:-:S03]  /*3160*/  FMNMX.FTZ R7, R108, R7, !PT ;  /* 0x000000076c077209 */ /* 0x000fc60007810000 */
[----:B------:R-:W0:Y:S01]  /*3170*/  MUFU.EX2 R20, R20 ;  /* 0x0000001400147308 */ /* 0x000e220000000800 */
[----:B--2---:R-:W-:Y:S01]  /*3180*/  FSEL R110, R74, -INF , P1 ;  /* 0xff8000004a6e7808 */ /* 0x004fe20000800000 */
[----:B------:R-:W-:-:S03]  /*3190*/  FFMA.FTZ R74, R45, R15, -R14 ;  /* 0x0000000f2d4a7223 */ /* 0x000fc6000001080e */
[----:B------:R-:W-:-:S03]  /*31a0*/  FMNMX.FTZ R7, R110, R7, !PT ;  /* 0x000000076e077209 */ /* 0x000fc60007810000 */
[----:B------:R-:W-:Y:S02]  /*31b0*/  MUFU.EX2 R151, R151 ;  /* 0x0000009700977308 */ /* 0x000fe40000000800 */
[----:B------:R-:W1:Y:S06]  /*31c0*/  SHFL.BFLY PT, R24, R7, 0x2, 0x1f ;  /* 0x0c401f0007187f89 */ /* 0x000e6c00000e0000 */
[----:B------:R-:W-:Y:S01]  /*31d0*/  MUFU.EX2 R26, R26 ;  /* 0x0000001a001a7308 */ /* 0x000fe20000000800 */
[----:B0-----:R-:W-:Y:S01]  /*31e0*/  FADD.FTZ R4, R149, R20 ;  /* 0x0000001495047221 */ /* 0x001fe20000010000 */
[----:B------:R-:W-:-:S06]  /*31f0*/  F2FP.F16.F32.PACK_AB R149, R20, R149 ;  /* 0x000000951495723e */ /* 0x000fcc00000000ff */
[----:B------:R-:W-:Y:S08]  /*3200*/  MUFU.EX2 R145, R145 ;  /* 0x0000009100917308 */ /* 0x000ff00000000800 */
[----:B------:R-:W-:Y:S01]  /*3210*/  MUFU.EX2 R28, R28 ;  /* 0x0000001c001c7308 */ /* 0x000fe20000000800 */
[----:B-1----:R-:W-:-:S05]  /*3220*/  FMNMX.FTZ R11, R7, R24, !PT ;  /* 0x00000018070b7209 */ /* 0x002fca0007810000 */
[----:B------:R-:W0:Y:S02]  /*3230*/  SHFL.BFLY PT, R24, R11, 0x1, 0x1f ;  /* 0x0c201f000b187f89 */ /* 0x000e2400000e0000 */
[----:B------:R-:W-:Y:S08]  /*3240*/  MUFU.EX2 R147, R147 ;  /* 0x0000009300937308 */ /* 0x000ff00000000800 */
[----:B------:R-:W-:Y:S08]  /*3250*/  MUFU.EX2 R30, R30 ;  /* 0x0000001e001e7308 */ /* 0x000ff00000000800 */
[----:B------:R-:W-:Y:S01]  /*3260*/  MUFU.EX2 R141, R141 ;  /* 0x0000008d008d7308 */ /* 0x000fe20000000800 */
        /* <DEDUP_REMOVED lines=10> */
[-CC-:B------:R-:W-:Y:S01]  /*3310*/  FFMA.FTZ R5, R48, R15.reuse, -R7.reuse ;  /* 0x0000000f30057223 */ /* 0x180fe20000010807 */
        /* <DEDUP_REMOVED lines=9> */
[-CC-:B------:R-:W-:Y:S01]  /*33b0*/  FFMA.FTZ R136, R34, R15.reuse, -R7.reuse ;  /* 0x0000000f22887223 */ /* 0x180fe20000010807 */
        /* <DEDUP_REMOVED lines=15> */
[-C--:B------:R-:W-:Y:S01]  /*34b0*/  FFMA.FTZ R98, R98, R15.reuse, -R7 ;  /* 0x0000000f62627223 */ /* 0x080fe20000010807 */
[----:B------:R-:W2:Y:S01]  /*34c0*/  MUFU.EX2 R5, R5 ;  /* 0x0000000500057308 */ /* 0x000ea20000000800 */
[----:B0-----:R-:W-:Y:S01]  /*34d0*/  FADD.FTZ R33, R148, R3 ;  /* 0x0000000394217221 */ /* 0x001fe20000010000 */
[-CC-:B------:R-:W-:Y:S01]  /*34e0*/  FFMA.FTZ R104, R104, R15.reuse, -R7.reuse ;  /* 0x0000000f68687223 */ /* 0x180fe20000010807 */
[-CC-:B------:R-:W-:Y:S01]  /*34f0*/  FFMA.FTZ R106, R106, R15.reuse, -R7.reuse ;  /* 0x0000000f6a6a7223 */ /* 0x180fe20000010807 */
[-CC-:B------:R-:W-:Y:S01]  /*3500*/  FFMA.FTZ R108, R108, R15.reuse, -R7.reuse ;  /* 0x0000000f6c6c7223 */ /* 0x180fe20000010807 */
[----:B------:R-:W-:Y:S01]  /*3510*/  FFMA.FTZ R110, R110, R15, -R7 ;  /* 0x0000000f6e6e7223 */ /* 0x000fe20000010807 */
[----:B------:R-:W-:-:S02]  /*3520*/  F2FP.F16.F32.PACK_AB R148, R3, R148 ;  /* 0x000000940394723e */ /* 0x000fc400000000ff */
[----:B------:R-:W0:Y:S01]  /*3530*/  MUFU.EX2 R144, R144 ;  /* 0x0000009000907308 */ /* 0x000e220000000800 */
[----:B-1----:R-:W-:Y:S01]  /*3540*/  FADD.FTZ R10, R150, R33 ;  /* 0x00000021960a7221 */ /* 0x002fe20000010000 */
[----:B------:R-:W-:Y:S01]  /*3550*/  FADD.FTZ R33, R151, R4 ;  /* 0x0000000497217221 */ /* 0x000fe20000010000 */
[----:B------:R-:W-:-:S03]  /*3560*/  F2FP.F16.F32.PACK_AB R151, R26, R151 ;  /* 0x000000971a97723e */ /* 0x000fc600000000ff */
[----:B------:R-:W-:Y:S01]  /*3570*/  FADD.FTZ R0, R26, R33 ;  /* 0x000000211a007221 */ /* 0x000fe20000010000 */
[----:B------:R-:W-:Y:S01]  /*3580*/  FFMA.FTZ R33, R82, R15, -R7 ;  /* 0x0000000f52217223 */ /* 0x000fe20000010807 */
[----:B------:R-:W1:Y:S01]  /*3590*/  MUFU.EX2 R9, R9 ;  /* 0x0000000900097308 */ /* 0x000e620000000800 */
[C---:B--2---:R-:W-:Y:S01]  /*35a0*/  FADD.FTZ R35, R5.reuse, R10 ;  /* 0x0000000a05237221 */ /* 0x044fe20000010000 */
[----:B------:R-:W-:-:S06]  /*35b0*/  F2FP.F16.F32.PACK_AB R150, R5, R150 ;  /* 0x000000960596723e */ /* 0x000fcc00000000ff */
[----:B------:R-:W2:Y:S01]  /*35c0*/  MUFU.EX2 R146, R146 ;  /* 0x0000009200927308 */ /* 0x000ea20000000800 */
[----:B0-----:R-:W-:Y:S01]  /*35d0*/  FADD.FTZ R4, R144, R35 ;  /* 0x0000002390047221 */ /* 0x001fe20000010000 */
[----:B------:R-:W-:Y:S01]  /*35e0*/  FADD.FTZ R35, R145, R0 ;  /* 0x0000000091237221 */ /* 0x000fe20000010000 */
[----:B------:R-:W-:-:S03]  /*35f0*/  F2FP.F16.F32.PACK_AB R145, R28, R145 ;  /* 0x000000911c91723e */ /* 0x000fc600000000ff */
[----:B------:R-:W-:Y:S02]  /*3600*/  FADD.FTZ R0, R28, R35 ;  /* 0x000000231c007221 */ /* 0x000fe40000010000 */
[----:B------:R-:W0:Y:S01]  /*3610*/  MUFU.EX2 R11, R11 ;  /* 0x0000000b000b7308 */ /* 0x000e220000000800 */
[----:B-1----:R-:W-:Y:S01]  /*3620*/  FADD.FTZ R37, R9, R4 ;  /* 0x0000000409257221 */ /* 0x002fe20000010000 */
[----:B------:R-:W-:Y:S01]  /*3630*/  FADD.FTZ R35, R147, R0 ;  /* 0x0000000093237221 */ /* 0x000fe20000010000 */
[----:B------:R-:W-:Y:S02]  /*3640*/  F2FP.F16.F32.PACK_AB R144, R9, R144 ;  /* 0x000000900990723e */ /* 0x000fe400000000ff */
[C---:B------:R-:W-:Y:S01]  /*3650*/  F2FP.F16.F32.PACK_AB R147, R30.reuse, R147 ;  /* 0x000000931e93723e */ /* 0x040fe200000000ff */
[----:B------:R-:W-:Y:S02]  /*3660*/  FADD.FTZ R0, R30, R35 ;  /* 0x000000231e007221 */ /* 0x000fe40000010000 */
[----:B------:R-:W1:Y:S01]  /*3670*/  MUFU.EX2 R140, R140 ;  /* 0x0000008c008c7308 */ /* 0x000e620000000800 */
[----:B--2---:R-:W-:-:S07]  /*3680*/  FADD.FTZ R4, R146, R37 ;  /* 0x0000002592047221 */ /* 0x004fce0000010000 */
[----:B------:R-:W2:Y:S01]  /*3690*/  MUFU.EX2 R13, R13 ;  /* 0x0000000d000d7308 */ /* 0x000ea20000000800 */
[C---:B0-----:R-:W-:Y:S01]  /*36a0*/  FADD.FTZ R37, R11.reuse, R4 ;  /* 0x000000040b257221 */ /* 0x041fe20000010000 */
[----:B------:R-:W-:-:S06]  /*36b0*/  F2FP.F16.F32.PACK_AB R146, R11, R146 ;  /* 0x000000920b92723e */ /* 0x000fcc00000000ff */
        /* <DEDUP_REMOVED lines=56> */
[----:B------:R-:W-:Y:S02]  /*3a40*/  F2FP.F16.F32.PACK_AB R135, R92, R135 ;  /* 0x000000875c87723e */ /* 0x000fe400000000ff */
[----:B------:R-:W-:-:S04]  /*3a50*/  CS2R R92, SRZ ;  /* 0x00000000005c7805 */ /* 0x000fc8000001ff00 */
        /* <DEDUP_REMOVED lines=9> */
[----:B------:R-:W-:Y:S02]  /*3af0*/  F2FP.F16.F32.PACK_AB R129, R94, R129 ;  /* 0x000000815e81723e */ /* 0x000fe400000000ff */
[----:B------:R-:W-:-:S04]  /*3b00*/  CS2R R94, SRZ ;  /* 0x00000000005e7805 */ /* 0x000fc8000001ff00 */
[----:B------:R-:W1:Y:S01]  /*3b10*/  MUFU.EX2 R35, R58 ;  /* 0x0000003a00237308 */ /* 0x000e620000000800 */
[----:B--2---:R-:W-:-:S07]  /*3b20*/  FADD.FTZ R4, R88, R5 ;  /* 0x0000000558047221 */ /* 0x004fce0000010000 */
[----:B------:R-:W2:Y:S01]  /*3b30*/  MUFU.EX2 R100, R100 ;  /* 0x0000006400647308 */ /* 0x000ea20000000800 */
[----:B0-----:R-:W-:-:S07]  /*3b40*/  FADD.FTZ R9, R131, R0 ;  /* 0x0000000083097221 */ /* 0x001fce0000010000 */
[----:B------:R-:W0:Y:S01]  /*3b50*/  MUFU.EX2 R64, R64 ;  /* 0x0000004000407308 */ /* 0x000e220000000800 */
[C---:B-1----:R-:W-:Y:S01]  /*3b60*/  FADD.FTZ R11, R35.reuse, R4 ;  /* 0x00000004230b7221 */ /* 0x042fe20000010000 */
[----:B------:R-:W-:Y:S02]  /*3b70*/  F2FP.F16.F32.PACK_AB R130, R35, R88 ;  /* 0x000000582382723e */ /* 0x000fe400000000ff */
[----:B------:R-:W-:-:S04]  /*3b80*/  CS2R R88, SRZ ;  /* 0x0000000000587805 */ /* 0x000fc8000001ff00 */
[----:B------:R-:W1:Y:S01]  /*3b90*/  MUFU.EX2 R125, R125 ;  /* 0x0000007d007d7308 */ /* 0x000e620000000800 */
[C---:B--2---:R-:W-:Y:S01]  /*3ba0*/  FADD.FTZ R0, R100.reuse, R9 ;  /* 0x0000000964007221 */ /* 0x044fe20000010000 */
[----:B------:R-:W-:Y:S02]  /*3bb0*/  F2FP.F16.F32.PACK_AB R131, R100, R131 ;  /* 0x000000836483723e */ /* 0x000fe400000000ff */
[----:B------:R-:W-:-:S04]  /*3bc0*/  CS2R R100, SRZ ;  /* 0x0000000000647805 */ /* 0x000fc8000001ff00 */
[----:B------:R2:W3:Y:S01]  /*3bd0*/  MUFU.EX2 R7, R90 ;  /* 0x0000005a00077308 */ /* 0x0004e20000000800 */
[----:B0-----:R-:W-:-:S07]  /*3be0*/  FADD.FTZ R4, R64, R11 ;  /* 0x0000000b40047221 */ /* 0x001fce0000010000 */
[----:B------:R-:W0:Y:S01]  /*3bf0*/  MUFU.EX2 R102, R102 ;  /* 0x0000006600667308 */ /* 0x000e220000000800 */
[----:B-1----:R-:W-:Y:S01]  /*3c00*/  FADD.FTZ R11, R125, R0 ;  /* 0x000000007d0b7221 */ /* 0x002fe20000010000 */
[----:B--2---:R-:W-:-:S06]  /*3c10*/  CS2R R90, SRZ ;  /* 0x00000000005a7805 */ /* 0x004fcc000001ff00 */
[----:B------:R-:W1:Y:S01]  /*3c20*/  MUFU.EX2 R96, R96 ;  /* 0x0000006000607308 */ /* 0x000e620000000800 */
[C---:B---3--:R-:W-:Y:S01]  /*3c30*/  FADD.FTZ R9, R7.reuse, R4 ;  /* 0x0000000407097221 */ /* 0x048fe20000010000 */
[----:B------:R-:W-:-:S06]  /*3c40*/  F2FP.F16.F32.PACK_AB R124, R7, R64 ;  /* 0x00000040077c723e */ /* 0x000fcc00000000ff */
[----:B------:R-:W2:Y:S01]  /*3c50*/  MUFU.EX2 R127, R127 ;  /* 0x0000007f007f7308 */ /* 0x000ea20000000800 */
[C---:B0-----:R-:W-:Y:S01]  /*3c60*/  FADD.FTZ R0, R102.reuse, R11 ;  /* 0x0000000b66007221 */ /* 0x041fe20000010000 */
[----:B------:R-:W-:Y:S02]  /*3c70*/  F2FP.F16.F32.PACK_AB R125, R102, R125 ;  /* 0x0000007d667d723e */ /* 0x000fe400000000ff */
[----:B------:R-:W-:-:S04]  /*3c80*/  CS2R R102, SRZ ;  /* 0x0000000000667805 */ /* 0x000fc8000001ff00 */
[----:B------:R0:W3:Y:S01]  /*3c90*/  MUFU.EX2 R3, R98 ;  /* 0x0000006200037308 */ /* 0x0000e20000000800 */
[----:B-1----:R-:W-:-:S07]  /*3ca0*/  FADD.FTZ R4, R96, R9 ;  /* 0x0000000960047221 */ /* 0x002fce0000010000 */
[----:B------:R-:W1:Y:S01]  /*3cb0*/  MUFU.EX2 R12, R12 ;  /* 0x0000000c000c7308 */ /* 0x000e620000000800 */
[----:B--2---:R-:W-:Y:S01]  /*3cc0*/  FADD.FTZ R11, R127, R0 ;  /* 0x000000007f0b7221 */ /* 0x004fe20000010000 */
[----:B0-----:R-:W-:-:S06]  /*3cd0*/  CS2R R98, SRZ ;  /* 0x0000000000627805 */ /* 0x001fcc000001ff00 */
[----:B------:R-:W0:Y:S01]  /*3ce0*/  MUFU.EX2 R121, R121 ;  /* 0x0000007900797308 */ /* 0x000e220000000800 */
[C---:B---3--:R-:W-:Y:S01]  /*3cf0*/  FADD.FTZ R13, R3.reuse, R4 ;  /* 0x00000004030d7221 */ /* 0x048fe20000010000 */
[----:B------:R-:W-:Y:S02]  /*3d00*/  F2FP.F16.F32.PACK_AB R126, R3, R96 ;  /* 0x00000060037e723e */ /* 0x000fe400000000ff */
[----:B------:R-:W-:-:S04]  /*3d10*/  CS2R R96, SRZ ;  /* 0x0000000000607805 */ /* 0x000fc8000001ff00 */
[----:B------:R-:W2:Y:S01]  /*3d20*/  MUFU.EX2 R104, R104 ;  /* 0x0000006800687308 */ /* 0x000ea20000000800 */
[C---:B-1----:R-:W-:Y:S01]  /*3d30*/  FADD.FTZ R0, R12.reuse, R11 ;  /* 0x0000000b0c007221 */ /* 0x042fe20000010000 */
[----:B------:R-:W-:-:S06]  /*3d40*/  F2FP.F16.F32.PACK_AB R127, R12, R127 ;  /* 0x0000007f0c7f723e */ /* 0x000fcc00000000ff */
[----:B------:R-:W1:Y:S01]  /*3d50*/  MUFU.EX2 R8, R8 ;  /* 0x0000000800087308 */ /* 0x000e620000000800 */
[----:B0-----:R-:W-:-:S07]  /*3d60*/  FADD.FTZ R3, R121, R0 ;  /* 0x0000000079037221 */ /* 0x001fce0000010000 */
[----:B------:R0:W3:Y:S01]  /*3d70*/  MUFU.EX2 R5, R106 ;  /* 0x0000006a00057308 */ /* 0x0000e20000000800 */
[----:B--2---:R-:W-:-:S07]  /*3d80*/  FADD.FTZ R10, R104, R13 ;  /* 0x0000000d680a7221 */ /* 0x004fce0000010000 */
[----:B------:R-:W2:Y:S01]  /*3d90*/  MUFU.EX2 R123, R123 ;  /* 0x0000007b007b7308 */ /* 0x000ea20000000800 */
[C---:B-1----:R-:W-:Y:S01]  /*3da0*/  FADD.FTZ R0, R8.reuse, R3 ;  /* 0x0000000308007221 */ /* 0x042fe20000010000 */
[----:B------:R-:W-:Y:S02]  /*3db0*/  F2FP.F16.F32.PACK_AB R121, R8, R121 ;  /* 0x000000790879723e */ /* 0x000fe400000000ff */
[----:B0-----:R-:W-:-:S04]  /*3dc0*/  CS2R R106, SRZ ;  /* 0x00000000006a7805 */ /* 0x001fc8000001ff00 */
[----:B------:R-:W0:Y:S01]  /*3dd0*/  MUFU.EX2 R108, R108 ;  /* 0x0000006c006c7308 */ /* 0x000e220000000800 */
[C---:B---3--:R-:W-:Y:S01]  /*3de0*/  FADD.FTZ R7, R5.reuse, R10 ;  /* 0x0000000a05077221 */ /* 0x048fe20000010000 */
[----:B------:R-:W-:Y:S02]  /*3df0*/  F2FP.F16.F32.PACK_AB R120, R5, R104 ;  /* 0x000000680578723e */ /* 0x000fe400000000ff */
[----:B------:R-:W-:-:S04]  /*3e00*/  CS2R R104, SRZ ;  /* 0x0000000000687805 */ /* 0x000fc8000001ff00 */
[----:B------:R1:W3:Y:S01]  /*3e10*/  MUFU.EX2 R9, R110 ;  /* 0x0000006e00097308 */ /* 0x0002e20000000800 */
[----:B--2---:R-:W-:-:S07]  /*3e20*/  FADD.FTZ R3, R123, R0 ;  /* 0x000000007b037221 */ /* 0x004fce0000010000 */
[----:B------:R2:W4:Y:S01]  /*3e30*/  MUFU.EX2 R4, R2 ;  /* 0x0000000200047308 */ /* 0x0005220000000800 */
[----:B0-----:R-:W-:Y:S01]  /*3e40*/  FADD.FTZ R10, R108, R7 ;  /* 0x000000076c0a7221 */ /* 0x001fe20000010000 */
[----:B-1----:R-:W-:Y:S02]  /*3e50*/  CS2R R110, SRZ ;  /* 0x00000000006e7805 */ /* 0x002fe4000001ff00 */
[C---:B---3--:R-:W-:Y:S01]  /*3e60*/  F2FP.F16.F32.PACK_AB R122, R9.reuse, R108 ;  /* 0x0000006c097a723e */ /* 0x048fe200000000ff */
[----:B--2---:R-:W-:Y:S01]  /*3e70*/  FADD.FTZ R2, R9, R10 ;  /* 0x0000000a09027221 */ /* 0x004fe20000010000 */
[----:B------:R-:W-:Y:S01]  /*3e80*/  CS2R R108, SRZ ;  /* 0x00000000006c7805 */ /* 0x000fe2000001ff00 */
[C---:B----4-:R-:W-:Y:S01]  /*3e90*/  FADD.FTZ R0, R4.reuse, R3 ;  /* 0x0000000304007221 */ /* 0x050fe20000010000 */
[----:B------:R-:W-:Y:S01]  /*3ea0*/  F2FP.F16.F32.PACK_AB R123, R4, R123 ;  /* 0x0000007b047b723e */ /* 0x000fe200000000ff */
[----:B------:R-:W-:Y:S06]  /*3eb0*/  @!P1 BRA `(.L_x_2124) ;  /* 0x0000002c00bc9947 */ /* 0x000fec0003800000 */
[----:B------:R-:W-:Y:S01]  /*3ec0*/  IMAD.MOV.U32 R4, RZ, RZ, R6 ;  /* 0x000000ffff047224 */ /* 0x000fe200078e0006 */
[----:B------:R-:W-:Y:S01]  /*3ed0*/  UMOV UR26, UR37 ;  /* 0x00000025001a7c82 */ /* 0x000fe20008000000 */
[----:B------:R-:W-:Y:S01]  /*3ee0*/  IMAD.MOV.U32 R3, RZ, RZ, R24 ;  /* 0x000000ffff037224 */ /* 0x000fe200078e0018 */
[----:B------:R-:W-:Y:S01]  /*3ef0*/  UMOV UR24, UR38 ;  /* 0x0000002600187c82 */ /* 0x000fe20008000000 */
[----:B------:R-:W-:Y:S01]  /*3f00*/  IMAD.MOV.U32 R119, RZ, RZ, RZ ;  /* 0x000000ffff777224 */ /* 0x000fe200078e00ff */
[----:B------:R-:W-:Y:S01]  /*3f10*/  ULDC UR21, c[0x0][0x288] ;  /* 0x0000a20000157ab9 */ /* 0x000fe20000000800 */
[----:B------:R-:W-:-:S05]  /*3f20*/  ULDC UR22, c[0x0][0x9d8] ;  /* 0x0002760000167ab9 */ /* 0x000fca0000000800 */
.L_x_2135:
[----:B------:R-:W-:Y:S01]  /*3f30*/  ISETP.NE.AND P2, PT, RZ, UR44, PT ;  /* 0x0000002cff007c0c */ /* 0x000fe2000bf45270 */
[----:B------:R-:W-:-:S04]  /*3f40*/  UISETP.NE.AND UP0, UPT, UR24, 0x1, UPT ;  /* 0x000000011800788c */ /* 0x000fc8000bf05270 */
[----:B------:R-:W-:-:S04]  /*3f50*/  USEL UR37, URZ, 0x1, UP0 ;  /* 0x000000013f257887 */ /* 0x000fc80008000000 */
[----:B------:R-:W-:-:S04]  /*3f60*/  ULOP3.LUT UR37, UR26, UR37, URZ, 0x3c, !UPT ;  /* 0x000000251a257292 */ /* 0x000fc8000f8e3c3f */
[----:B------:R-:W-:Y:S08]  /*3f70*/  @P2 BRA `(.L_x_2125) ;  /* 0x0000000000382947 */ /* 0x000ff00003800000 */
[----:B------:R-:W-:Y:S05]  /*3f80*/  @!P0 BRA `(.L_x_2126) ;  /* 0x0000000000048947 */ /* 0x000fea0003800000 */
[----:B------:R-:W-:Y:S01]  /*3f90*/  BPT.TRAP 0x1 ;  /* 0x000000040000795c */ /* 0x000fe20000300000 */
.L_x_2126:
        /* <DEDUP_REMOVED lines=9> */
.L_x_2127:
[----:B-1----:R-:W-:Y:S05]  /*4030*/  @P1 BRA `(.L_x_2125) ;  /* 0x0000000000081947 */ /* 0x002fea0003800000 */
[----:B------:R-:W1:Y:S02]  /*4040*/  SYNCS.PHASECHK.TRANS64.TRYWAIT P1, [UR6+0x16830], R5 ;  /* 0x01683005ff0075a7 */ /* 0x000e640008020146 */
[----:B-1----:R-:W-:Y:S05]  /*4050*/  @!P1 BRA `(.L_x_2128) ;  /* 0x000000b400949947 */ /* 0x002fea0003800000 */
.L_x_2125:
        /* <DEDUP_REMOVED lines=28> */
.L_x_2130:
[----:B------:R-:W-:Y:S01]  /*4220*/  ULEA UR6, UR24, UR45, 0x3 ;  /* 0x0000002d18067291 */ /* 0x000fe2000f8e183f */
[----:B------:R-:W-:-:S04]  /*4230*/  MOV R5, UR26 ;  /* 0x0000001a00057c02 */ /* 0x000fc80008000f00 */
[----:B------:R-:W-:-:S04]  /*4240*/  SHF.L.U32 R5, R5, 0x1f, RZ ;  /* 0x0000001f05057819 */ /* 0x000fc800000006ff */
[----:B------:R0:W1:Y:S01]  /*4250*/  SYNCS.PHASECHK.TRANS64.TRYWAIT P1, [UR6+0x16850], R5 ;  /* 0x01685005ff0075a7 */ /* 0x0000620008020146 */
[----:B------:R-:W-:Y:S05]  /*4260*/  @!P0 BRA `(.L_x_2131) ;  /* 0x0000000000048947 */ /* 0x000fea0003800000 */
[----:B------:R-:W-:Y:S01]  /*4270*/  BPT.TRAP 0x1 ;  /* 0x000000040000795c */ /* 0x000fe20000300000 */
.L_x_2131:
[----:B-1----:R-:W-:Y:S05]  /*4280*/  @P1 BRA `(.L_x_2129) ;  /* 0x0000000000081947 */ /* 0x002fea0003800000 */
[----:B------:R-:W1:Y:S02]  /*4290*/  SYNCS.PHASECHK.TRANS64.TRYWAIT P1, [UR6+0x16850], R5 ;  /* 0x01685005ff0075a7 */ /* 0x000e640008020146 */
[----:B-1----:R-:W-:Y:S05]  /*42a0*/  @!P1 BRA `(.L_x_2132) ;  /* 0x000000b400189947 */ /* 0x002fea0003800000 */
.L_x_2129:
        /* <DEDUP_REMOVED lines=51> */
.L_x_2133:
[----:B------:R-:W-:Y:S01]  /*45e0*/  UISETP.NE.AND UP0, UPT, UR48, URZ, UPT ;  /* 0x0000003f3000728c */ /* 0x000fe2000bf05270 */
[----:B------:R-:W-:Y:S02]  /*45f0*/  VIADD R123, R17, UR40 ;  /* 0x00000028117b7c36 */ /* 0x000fe40008000000 */
[----:B------:R-:W-:Y:S01]  /*4600*/  FMUL.FTZ R138, R28, UR22 ;  /* 0x000000161c8a7c20 */ /* 0x000fe20008410000 */
[----:B------:R-:W-:Y:S01]  /*4610*/  FMUL.FTZ R7, R30, UR22 ;  /* 0x000000161e077c20 */ /* 0x000fe20008410000 */
[----:B------:R-:W-:Y:S01]  /*4620*/  FMUL.FTZ R20, R46, UR22 ;  /* 0x000000162e147c20 */ /* 0x000fe20008410000 */
[----:B------:R-:W1:Y:S01]  /*4630*/  LDC R30, c[0x0][0x2f0] ;  /* 0x0000bc00ff1e7b82 */ /* 0x000e620000000800 */
[----:B------:R-:W-:Y:S01]  /*4640*/  PLOP3.LUT P1, PT, PT, PT, UP0, 0x80, 0x0 ;  /* 0x000000000000781c */ /* 0x000fe20003f2f008 */
[----:B------:R-:W-:Y:S01]  /*4650*/  FMUL.FTZ R134, R24, UR22 ;  /* 0x0000001618867c20 */ /* 0x000fe20008410000 */
[----:B------:R-:W-:Y:S01]  /*4660*/  PLOP3.LUT P2, PT, PT, PT, UP0, 0x80, 0x0 ;  /* 0x000000000000781c */ /* 0x000fe20003f4f008 */
[----:B------:R-:W-:Y:S01]  /*4670*/  FMUL.FTZ R136, R25, UR22 ;  /* 0x0000001619887c20 */ /* 0x000fe20008410000 */
[----:B------:R-:W-:Y:S01]  /*4680*/  FMUL.FTZ R132, R29, UR22 ;  /* 0x000000161d847c20 */ /* 0x000fe20008410000 */
[----:B------:R-:W-:Y:S01]  /*4690*/  @UP0 ULDC UR6, c[0x0][0x44c] ;  /* 0x0001130000060ab9 */ /* 0x000fe20000000800 */
[----:B------:R-:W-:Y:S01]  /*46a0*/  MUFU.TANH R138, R138 ;  /* 0x0000008a008a7308 */ /* 0x000fe20000002400 */
[----:B------:R-:W-:Y:S01]  /*46b0*/  FMUL.FTZ R128, R33, UR22 ;  /* 0x0000001621807c20 */ /* 0x000fe20008410000 */
[----:B------:R-:W-:Y:S01]  /*46c0*/  FMUL.FTZ R130, R32, UR22 ;  /* 0x0000001620827c20 */ /* 0x000fe20008410000 */
[----:B------:R-:W-:Y:S01]  /*46d0*/  FMUL.FTZ R126, R36, UR22 ;  /* 0x00000016247e7c20 */ /* 0x000fe20008410000 */
[----:B------:R-:W-:Y:S01]  /*46e0*/  FMUL.FTZ R8, R31, UR22 ;  /* 0x000000161f087c20 */ /* 0x000fe20008410000 */
[----:B------:R-:W-:Y:S01]  /*46f0*/  FMUL.FTZ R124, R37, UR22 ;  /* 0x00000016257c7c20 */ /* 0x000fe20008410000 */
[----:B------:R-:W-:Y:S01]  /*4700*/  FMUL.FTZ R120, R40, UR22 ;  /* 0x0000001628787c20 */ /* 0x000fe20008410000 */
[----:B------:R-:W-:Y:S01]  /*4710*/  @P1 IMAD.HI.U32 R28, R123, UR6, RZ ;  /* 0x000000067b1c1c27 */ /* 0x000fe2000f8e00ff */
[----:B------:R-:W-:Y:S01]  /*4720*/  @UP0 ULDC UR6, c[0x0][0x450] ;  /* 0x0001140000060ab9 */ /* 0x000fe20000000800 */
[----:B------:R-:W2:Y:S02]  /*4730*/  MUFU.TANH R134, R134 ;  /* 0x0000008600867308 */ /* 0x000ea40000002400 */
[----:B------:R-:W-:Y:S01]  /*4740*/  FMUL.FTZ R15, R41, UR22 ;  /* 0x00000016290f7c20 */ /* 0x000fe20008410000 */
[----:B------:R-:W-:Y:S01]  /*4750*/  FMUL.FTZ R24, R44, UR22 ;  /* 0x000000162c187c20 */ /* 0x000fe20008410000 */
[----:B------:R-:W-:Y:S01]  /*4760*/  @P2 SHF.R.U32.HI R123, RZ, UR6, R28 ;  /* 0x00000006ff7b2c19 */ /* 0x000fe2000801161c */
[----:B------:R-:W-:Y:S01]  /*4770*/  UMOV UR6, 0xffffff80 ;  /* 0xffffff8000067882 */ /* 0x000fe20000000000 */
[----:B------:R-:W-:Y:S01]  /*4780*/  FMUL.FTZ R9, R34, UR22 ;  /* 0x0000001622097c20 */ /* 0x000fe20008410000 */
[----:B------:R-:W-:Y:S01]  /*4790*/  UIMAD UR6, UR25, UR6, 0x1 ;  /* 0x00000001190674a4 */ /* 0x000fe2000f8e0206 */
[----:B------:R-:W-:Y:S01]  /*47a0*/  FMUL.FTZ R34, R45, UR22 ;  /* 0x000000162d227c20 */ /* 0x000fe20008410000 */
[----:B------:R-:W3:Y:S01]  /*47b0*/  SHFL.IDX PT, R46, R123, RZ, 0x1c1f ;  /* 0x001c1fff7b2e7589 */ /* 0x000ee200000e0000 */
[----:B------:R-:W4:Y:S01]  /*47c0*/  MUFU.TANH R136, R136 ;  /* 0x0000008800887308 */ /* 0x000f220000002400 */
[----:B------:R-:W-:Y:S01]  /*47d0*/  FMUL.FTZ R36, R48, UR22 ;  /* 0x0000001630247c20 */ /* 0x000fe20008410000 */
[----:B------:R-:W-:Y:S01]  /*47e0*/  FMUL.FTZ R32, R49, UR22 ;  /* 0x0000001631207c20 */ /* 0x000fe20008410000 */
[----:B------:R-:W-:-:S02]  /*47f0*/  IMAD.U32 R121, RZ, RZ, UR6 ;  /* 0x00000006ff797e24 */ /* 0x000fc4000f8e00ff */
[----:B------:R-:W-:Y:S01]  /*4800*/  FMUL.FTZ R11, R38, UR22 ;  /* 0x00000016260b7c20 */ /* 0x000fe20008410000 */
[----:B------:R-:W-:Y:S01]  /*4810*/  FMUL.FTZ R38, R52, UR22 ;  /* 0x0000001634267c20 */ /* 0x000fe20008410000 */
[----:B------:R-:W-:Y:S01]  /*4820*/  FMUL.FTZ R40, R53, UR22 ;  /* 0x0000001635287c20 */ /* 0x000fe20008410000 */
[----:B------:R-:W-:Y:S01]  /*4830*/  IMAD R121, R16, -0x2, R121 ;  /* 0xfffffffe10797824 */ /* 0x000fe200078e0279 */
[----:B------:R-:W5:Y:S01]  /*4840*/  MUFU.TANH R132, R132 ;  /* 0x0000008400847308 */ /* 0x000f620000002400 */
[----:B------:R-:W-:Y:S01]  /*4850*/  FMUL.FTZ R25, R50, UR22 ;  /* 0x0000001632197c20 */ /* 0x000fe20008410000 */
[----:B------:R-:W-:Y:S01]  /*4860*/  FMUL.FTZ R13, R42, UR22 ;  /* 0x000000162a0d7c20 */ /* 0x000fe20008410000 */
[----:B-1----:R-:W-:Y:S02]  /*4870*/  IMAD R121, R30, UR47, R121 ;  /* 0x0000002f1e797c24 */ /* 0x002fe4000f8e0279 */
        /* <DEDUP_REMOVED lines=11> */
[----:B---3--:R-:W-:Y:S01]  /*4930*/  IADD3 R33, R46, -UR21, R121 ;  /* 0x800000152e217c10 */ /* 0x008fe2000fffe079 */
[----:B------:R-:W3:Y:S01]  /*4940*/  MUFU.TANH R128, R128 ;  /* 0x0000008000807308 */ /* 0x000ee20000002400 */
[----:B------:R-:W-:Y:S01]  /*4950*/  FMUL.FTZ R46, R61, UR22 ;  /* 0x000000163d2e7c20 */ /* 0x000fe20008410000 */
[----:B------:R-:W-:Y:S01]  /*4960*/  FMUL.FTZ R72, R72, UR22 ;  /* 0x0000001648487c20 */ /* 0x000fe20008410000 */
[----:B------:R-:W-:Y:S01]  /*4970*/  ISETP.GT.AND P1, PT, R33, RZ, PT ;  /* 0x000000ff2100720c */ /* 0x000fe20003f24270 */
[----:B------:R-:W-:Y:S01]  /*4980*/  FMUL.FTZ R73, R73, UR22 ;  /* 0x0000001649497c20 */ /* 0x000fe20008410000 */
[C---:B------:R-:W-:Y:S01]  /*4990*/  ISETP.GT.AND P2, PT, R33.reuse, 0x1, PT ;  /* 0x000000012100780c */ /* 0x040fe20003f44270 */
[----:B------:R-:W-:Y:S01]  /*49a0*/  FMUL.FTZ R76, R76, UR22 ;  /* 0x000000164c4c7c20 */ /* 0x000fe20008410000 */
[----:B--2---:R-:W-:Y:S01]  /*49b0*/  FSEL R134, R134, -INF , P1 ;  /* 0xff80000086867808 */ /* 0x004fe20000800000 */
[----:B------:R-:W2:Y:S01]  /*49c0*/  MUFU.TANH R126, R126 ;  /* 0x0000007e007e7308 */ /* 0x000ea20000002400 */
[----:B------:R-:W-:Y:S01]  /*49d0*/  ISETP.GT.AND P1, PT, R33, 0x8, PT ;  /* 0x000000082100780c */ /* 0x000fe20003f24270 */
[----:B------:R-:W-:Y:S01]  /*49e0*/  FMUL.FTZ R77, R77, UR22 ;  /* 0x000000164d4d7c20 */ /* 0x000fe20008410000 */
[----:B----4-:R-:W-:Y:S01]  /*49f0*/  FSEL R136, R136, -INF , P2 ;  /* 0xff80000088887808 */ /* 0x010fe20001000000 */
[----:B------:R-:W-:Y:S01]  /*4a00*/  FMUL.FTZ R80, R80, UR22 ;  /* 0x0000001650507c20 */ /* 0x000fe20008410000 */
[----:B------:R-:W-:Y:S01]  /*4a10*/  FMNMX.FTZ R31, R134, R3, !PT ;  /* 0x00000003861f7209 */ /* 0x000fe20007810000 */
[----:B------:R-:W-:Y:S01]  /*4a20*/  FMUL.FTZ R81, R81, UR22 ;  /* 0x0000001651517c20 */ /* 0x000fe20008410000 */
[----:B------:R-:W-:Y:S01]  /*4a30*/  ISETP.GT.AND P2, PT, R33, 0x9, PT ;  /* 0x000000092100780c */ /* 0x000fe20003f44270 */
[----:B------:R-:W4:Y:S01]  /*4a40*/  MUFU.TANH R124, R124 ;  /* 0x0000007c007c7308 */ /* 0x000f220000002400 */
[----:B------:R-:W-:Y:S01]  /*4a50*/  FSEL R138, R138, -INF , P1 ;  /* 0xff8000008a8a7808 */ /* 0x000fe20000800000 */
[----:B------:R-:W-:Y:S01]  /*4a60*/  FMUL.FTZ R84, R84, UR22 ;  /* 0x0000001654547c20 */ /* 0x000fe20008410000 */
[----:B------:R-:W-:Y:S01]  /*4a70*/  FMNMX.FTZ R31, R136, R31, !PT ;  /* 0x0000001f881f7209 */ /* 0x000fe20007810000 */
[----:B------:R-:W-:Y:S01]  /*4a80*/  FMUL.FTZ R85, R85, UR22 ;  /* 0x0000001655557c20 */ /* 0x000fe20008410000 */
[----:B------:R-:W-:Y:S01]  /*4a90*/  ISETP.GT.AND P1, PT, R33, 0x10, PT ;  /* 0x000000102100780c */ /* 0x000fe20003f24270 */
[----:B------:R-:W-:Y:S01]  /*4aa0*/  FMUL.FTZ R10, R35, UR22 ;  /* 0x00000016230a7c20 */ /* 0x000fe20008410000 */
[----:B-----5:R-:W-:Y:S01]  /*4ab0*/  FSEL R132, R132, -INF , P2 ;  /* 0xff80000084847808 */ /* 0x020fe20001000000 */
[----:B------:R-:W5:Y:S01]  /*4ac0*/  MUFU.TANH R120, R120 ;  /* 0x0000007800787308 */ /* 0x000f620000002400 */
[----:B------:R-:W-:Y:S01]  /*4ad0*/  FMNMX.FTZ R31, R138, R31, !PT ;  /* 0x0000001f8a1f7209 */ /* 0x000fe20007810000 */
[----:B------:R-:W-:Y:S01]  /*4ae0*/  FMUL.FTZ R35, R66, UR22 ;  /* 0x0000001642237c20 */ /* 0x000fe20008410000 */
[C---:B------:R-:W-:Y:S01]  /*4af0*/  ISETP.GT.AND P2, PT, R33.reuse, 0x11, PT ;  /* 0x000000112100780c */ /* 0x040fe20003f44270 */
[----:B------:R-:W5:Y:S01]  /*4b00*/  SHFL.IDX PT, R66, R123, 0x1, 0x1c1f ;  /* 0x003c1f007b427f89 */ /* 0x000f6200000e0000 */
[----:B-1----:R-:W-:Y:S01]  /*4b10*/  FSEL R130, R130, -INF , P1 ;  /* 0xff80000082827808 */ /* 0x002fe20000800000 */
[----:B0-----:R-:W-:Y:S01]  /*4b20*/  FMUL.FTZ R5, R26, UR22 ;  /* 0x000000161a057c20 */ /* 0x001fe20008410000 */
[----:B------:R-:W-:Y:S01]  /*4b30*/  FMNMX.FTZ R31, R132, R31, !PT ;  /* 0x0000001f841f7209 */ /* 0x000fe20007810000 */
[----:B------:R-:W0:Y:S01]  /*4b40*/  MUFU.TANH R15, R15 ;  /* 0x0000000f000f7308 */ /* 0x000e220000002400 */
[----:B------:R-:W-:Y:S01]  /*4b50*/  ISETP.GT.AND P1, PT, R33, 0x18, PT ;  /* 0x000000182100780c */ /* 0x000fe20003f24270 */
[----:B------:R-:W-:Y:S01]  /*4b60*/  FMUL.FTZ R12, R39, UR22 ;  /* 0x00000016270c7c20 */ /* 0x000fe20008410000 */
[----:B---3--:R-:W-:Y:S01]  /*4b70*/  FSEL R128, R128, -INF , P2 ;  /* 0xff80000080807808 */ /* 0x008fe20001000000 */
[----:B------:R-:W-:Y:S01]  /*4b80*/  FMUL.FTZ R28, R55, UR22 ;  /* 0x00000016371c7c20 */ /* 0x000fe20008410000 */
[----:B------:R-:W-:Y:S01]  /*4b90*/  FMNMX.FTZ R31, R130, R31, !PT ;  /* 0x0000001f821f7209 */ /* 0x000fe20007810000 */
[----:B------:R-:W-:Y:S01]  /*4ba0*/  FMUL.FTZ R39, R70, UR22 ;  /* 0x0000001646277c20 */ /* 0x000fe20008410000 */
[----:B------:R-:W-:Y:S01]  /*4bb0*/  ISETP.GT.AND P2, PT, R33, 0x19, PT ;  /* 0x000000192100780c */ /* 0x000fe20003f44270 */
[----:B------:R-:W1:Y:S01]  /*4bc0*/  MUFU.TANH R24, R24 ;  /* 0x0000001800187308 */ /* 0x000e620000002400 */
[----:B--2---:R-:W-:Y:S01]  /*4bd0*/  FSEL R126, R126, -INF , P1 ;  /* 0xff8000007e7e7808 */ /* 0x004fe20000800000 */
[----:B------:R-:W-:Y:S01]  /*4be0*/  FMUL.FTZ R14, R43, UR22 ;  /* 0x000000162b0e7c20 */ /* 0x000fe20008410000 */
[----:B------:R-:W-:Y:S01]  /*4bf0*/  FMNMX.FTZ R31, R128, R31, !PT ;  /* 0x0000001f801f7209 */ /* 0x000fe20007810000 */
[----:B------:R-:W-:Y:S01]  /*4c00*/  FMUL.FTZ R43, R74, UR22 ;  /* 0x000000164a2b7c20 */ /* 0x000fe20008410000 */
[----:B------:R-:W-:Y:S01]  /*4c10*/  ISETP.GT.AND P1, PT, R33, 0x20, PT ;  /* 0x000000202100780c */ /* 0x000fe20003f24270 */
[----:B------:R-:W-:Y:S01]  /*4c20*/  FMUL.FTZ R21, R47, UR22 ;  /* 0x000000162f157c20 */ /* 0x000fe20008410000 */
[----:B----4-:R-:W-:Y:S01]  /*4c30*/  FSEL R124, R124, -INF , P2 ;  /* 0xff8000007c7c7808 */ /* 0x010fe20001000000 */
[----:B------:R-:W2:Y:S01]  /*4c40*/  MUFU.TANH R34, R34 ;  /* 0x0000002200227308 */ /* 0x000ea20000002400 */
[----:B------:R-:W-:Y:S01]  /*4c50*/  FMNMX.FTZ R31, R126, R31, !PT ;  /* 0x0000001f7e1f7209 */ /* 0x000fe20007810000 */
[----:B------:R-:W-:Y:S01]  /*4c60*/  FMUL.FTZ R47, R78, UR22 ;  /* 0x000000164e2f7c20 */ /* 0x000fe20008410000 */
[----:B------:R-:W-:Y:S01]  /*4c70*/  ISETP.GT.AND P2, PT, R33, 0x21, PT ;  /* 0x000000212100780c */ /* 0x000fe20003f44270 */
[----:B------:R-:W-:Y:S01]  /*4c80*/  FMUL.FTZ R26, R51, UR22 ;  /* 0x00000016331a7c20 */ /* 0x000fe20008410000 */
[----:B-----5:R-:W-:Y:S01]  /*4c90*/  FSEL R120, R120, -INF , P1 ;  /* 0xff80000078787808 */ /* 0x020fe20000800000 */
[----:B------:R-:W-:Y:S01]  /*4ca0*/  FMUL.FTZ R51, R82, UR22 ;  /* 0x0000001652337c20 */ /* 0x000fe20008410000 */
[----:B------:R-:W-:Y:S01]  /*4cb0*/  FMNMX.FTZ R31, R124, R31, !PT ;  /* 0x0000001f7c1f7209 */ /* 0x000fe20007810000 */
[----:B------:R-:W3:Y:S01]  /*4cc0*/  MUFU.TANH R36, R36 ;  /* 0x0000002400247308 */ /* 0x000ee20000002400 */
[----:B------:R-:W-:Y:S01]  /*4cd0*/  ISETP.GT.AND P1, PT, R33, 0x28, PT ;  /* 0x000000282100780c */ /* 0x000fe20003f24270 */
[----:B------:R-:W-:Y:S01]  /*4ce0*/  FMUL.FTZ R30, R59, UR22 ;  /* 0x000000163b1e7c20 */ /* 0x000fe20008410000 */
[----:B0-----:R-:W-:Y:S01]  /*4cf0*/  FSEL R52, R15, -INF , P2 ;  /* 0xff8000000f347808 */ /* 0x001fe20001000000 */
[----:B------:R-:W-:Y:S01]  /*4d00*/  FMUL.FTZ R59, R86, UR22 ;  /* 0x00000016563b7c20 */ /* 0x000fe20008410000 */
[----:B------:R-:W-:Y:S01]  /*4d10*/  FMNMX.FTZ R31, R120, R31, !PT ;  /* 0x0000001f781f7209 */ /* 0x000fe20007810000 */
[----:B------:R-:W-:Y:S01]  /*4d20*/  FMUL.FTZ R37, R67, UR22 ;  /* 0x0000001643257c20 */ /* 0x000fe20008410000 */
[----:B------:R-:W-:Y:S01]  /*4d30*/  ISETP.GT.AND P2, PT, R33, 0x29, PT ;  /* 0x000000292100780c */ /* 0x000fe20003f44270 */
[----:B------:R-:W0:Y:S01]  /*4d40*/  MUFU.TANH R32, R32 ;  /* 0x0000002000207308 */ /* 0x000e220000002400 */
[----:B-1----:R-:W-:Y:S01]  /*4d50*/  FSEL R50, R24, -INF , P1 ;  /* 0xff80000018327808 */ /* 0x002fe20000800000 */
[----:B------:R-:W-:Y:S01]  /*4d60*/  FMUL.FTZ R41, R71, UR22 ;  /* 0x0000001647297c20 */ /* 0x000fe20008410000 */
[----:B------:R-:W-:Y:S01]  /*4d70*/  FMNMX.FTZ R31, R52, R31, !PT ;  /* 0x0000001f341f7209 */ /* 0x000fe20007810000 */
[----:B------:R-:W-:Y:S01]  /*4d80*/  FMUL.FTZ R45, R75, UR22 ;  /* 0x000000164b2d7c20 */ /* 0x000fe20008410000 */
[----:B------:R-:W-:Y:S01]  /*4d90*/  ISETP.GT.AND P1, PT, R33, 0x30, PT ;  /* 0x000000302100780c */ /* 0x000fe20003f24270 */
[----:B------:R-:W-:Y:S01]  /*4da0*/  FMUL.FTZ R49, R79, UR22 ;  /* 0x000000164f317c20 */ /* 0x000fe20008410000 */
[----:B--2---:R-:W-:Y:S01]  /*4db0*/  FSEL R34, R34, -INF , P2 ;  /* 0xff80000022227808 */ /* 0x004fe20001000000 */
[----:B------:R-:W1:Y:S01]  /*4dc0*/  MUFU.TANH R38, R38 ;  /* 0x0000002600267308 */ /* 0x000e620000002400 */
[----:B------:R-:W-:Y:S01]  /*4dd0*/  FMNMX.FTZ R31, R50, R31, !PT ;  /* 0x0000001f321f7209 */ /* 0x000fe20007810000 */
[----:B------:R-:W-:Y:S01]  /*4de0*/  FMUL.FTZ R53, R83, UR22 ;  /* 0x0000001653357c20 */ /* 0x000fe20008410000 */
[----:B------:R-:W-:Y:S01]  /*4df0*/  ISETP.GT.AND P2, PT, R33, 0x31, PT ;  /* 0x000000312100780c */ /* 0x000fe20003f44270 */
[----:B------:R-:W-:Y:S01]  /*4e00*/  FMUL.FTZ R61, R87, UR22 ;  /* 0x00000016573d7c20 */ /* 0x000fe20008410000 */
[----:B---3--:R-:W-:Y:S01]  /*4e10*/  FSEL R36, R36, -INF , P1 ;  /* 0xff80000024247808 */ /* 0x008fe20000800000 */
[----:B------:R-:W-:Y:S01]  /*4e20*/  ULEA UR6, UR38, UR45, 0x3 ;  /* 0x0000002d26067291 */ /* 0x000fe2000f8e183f */
[----:B------:R-:W-:Y:S01]  /*4e30*/  FMNMX.FTZ R31, R34, R31, !PT ;  /* 0x0000001f221f7209 */ /* 0x000fe20007810000 */
[----:B------:R-:W2:Y:S01]  /*4e40*/  MUFU.TANH R40, R40 ;  /* 0x0000002800287308 */ /* 0x000ea20000002400 */
[----:B------:R-:W-:Y:S01]  /*4e50*/  ISETP.GT.AND P1, PT, R33, 0x38, PT ;  /* 0x000000382100780c */ /* 0x000fe20003f24270 */
[----:B------:R-:W-:Y:S01]  /*4e60*/  UIADD3 UR6, UR6, 0x16840, URZ ;  /* 0x0001684006067890 */ /* 0x000fe2000fffe03f */
[----:B0-----:R-:W-:-:S02]  /*4e70*/  FSEL R32, R32, -INF , P2 ;  /* 0xff80000020207808 */ /* 0x001fc40001000000 */
[----:B------:R-:W-:Y:S01]  /*4e80*/  FMNMX.FTZ R31, R36, R31, !PT ;  /* 0x0000001f241f7209 */ /* 0x000fe20007810000 */
[----:B------:R-:W-:Y:S01]  /*4e90*/  UPRMT UR6, UR43, 0x654, UR6 ;  /* 0x000006542b067896 */ /* 0x000fe20008000006 */
[C---:B------:R-:W-:Y:S01]  /*4ea0*/  ISETP.GT.AND P2, PT, R33.reuse, 0x39, PT ;  /* 0x000000392100780c */ /* 0x040fe20003f44270 */
[----:B------:R-:W0:Y:S01]  /*4eb0*/  MUFU.TANH R42, R42 ;  /* 0x0000002a002a7308 */ /* 0x000e220000002400 */
[----:B-1----:R-:W-:Y:S02]  /*4ec0*/  FSEL R38, R38, -INF , P1 ;  /* 0xff80000026267808 */ /* 0x002fe40000800000 */
[----:B------:R-:W-:Y:S02]  /*4ed0*/  FMNMX.FTZ R31, R32, R31, !PT ;  /* 0x0000001f201f7209 */ /* 0x000fe40007810000 */
[C---:B------:R-:W-:Y:S02]  /*4ee0*/  ISETP.GT.AND P1, PT, R33.reuse, 0x40, PT ;  /* 0x000000402100780c */ /* 0x040fe40003f24270 */
[----:B------:R-:W-:Y:S01]  /*4ef0*/  FMNMX.FTZ R31, R38, R31, !PT ;  /* 0x0000001f261f7209 */ /* 0x000fe20007810000 */
[----:B------:R-:W1:Y:S01]  /*4f00*/  MUFU.TANH R44, R44 ;  /* 0x0000002c002c7308 */ /* 0x000e620000002400 */
[----:B--2---:R-:W-:Y:S01]  /*4f10*/  FSEL R40, R40, -INF , P2 ;  /* 0xff80000028287808 */ /* 0x004fe20001000000 */
[----:B------:R-:W-:Y:S01]  /*4f20*/  SYNCS.ARRIVE.TRANS64.RED.A1T0 RZ, [UR6], RZ ;  /* 0x000000ffffff79a7 */ /* 0x000fe20008100406 */
[----:B------:R-:W-:-:S02]  /*4f30*/  ISETP.GT.AND P2, PT, R33, 0x41, PT ;  /* 0x000000412100780c */ /* 0x000fc40003f44270 */
[----:B------:R-:W-:-:S03]  /*4f40*/  FMNMX.FTZ R31, R40, R31, !PT ;  /* 0x0000001f281f7209 */ /* 0x000fc60007810000 */
[----:B------:R-:W2:Y:S01]  /*4f50*/  MUFU.TANH R48, R48 ;  /* 0x0000003000307308 */ /* 0x000ea20000002400 */
[----:B0-----:R-:W-:Y:S02]  /*4f60*/  FSEL R42, R42, -INF , P1 ;  /* 0xff8000002a2a7808 */ /* 0x001fe40000800000 */
        /* <DEDUP_REMOVED lines=41> */
[----:B------:R-:W-:Y:S01]  /*5200*/  FMNMX.FTZ R15, R72, R31, !PT ;  /* 0x0000001f480f7209 */ /* 0x000fe20007810000 */
[----:B------:R-:W-:Y:S02]  /*5210*/  FMUL.FTZ R31, R62, UR22 ;  /* 0x000000163e1f7c20 */ /* 0x000fe40008410000 */
[----:B------:R-:W1:Y:S01]  /*5220*/  MUFU.TANH R81, R81 ;  /* 0x0000005100517308 */ /* 0x000e620000002400 */
[----:B--2---:R-:W-:Y:S02]  /*5230*/  FSEL R76, R77, -INF , P2 ;  /* 0xff8000004d4c7808 */ /* 0x004fe40001000000 */
        /* <DEDUP_REMOVED lines=8> */
[----:B------:R-:W-:Y:S01]  /*52c0*/  ISETP.GT.AND P2, PT, R33, 0x79, PT ;  /* 0x000000792100780c */ /* 0x000fe20003f44270 */
[----:B------:R-:W-:Y:S01]  /*52d0*/  FMUL.FTZ R33, R63, UR22 ;  /* 0x000000163f217c20 */ /* 0x000fe20008410000 */
[----:B------:R-:W-:Y:S02]  /*52e0*/  FMNMX.FTZ R15, R80, R15, !PT ;  /* 0x0000000f500f7209 */ /* 0x000fe40007810000 */
[----:B------:R-:W-:Y:S01]  /*52f0*/  IADD3 R63, R66, -UR21, R121 ;  /* 0x80000015423f7c10 */ /* 0x000fe2000fffe079 */
[----:B------:R-:W1:Y:S01]  /*5300*/  MUFU.TANH R5, R5 ;  /* 0x0000000500057308 */ /* 0x000e620000002400 */
[----:B--2---:R-:W-:Y:S02]  /*5310*/  FSEL R84, R84, -INF , P1 ;  /* 0xff80000054547808 */ /* 0x004fe40000800000 */
[----:B------:R-:W-:-:S02]  /*5320*/  ISETP.GT.AND P3, PT, R63, 0x1, PT ;  /* 0x000000013f00780c */ /* 0x000fc40003f64270 */
[----:B------:R-:W-:-:S03]  /*5330*/  FMNMX.FTZ R15, R84, R15, !PT ;  /* 0x0000000f540f7209 */ /* 0x000fc60007810000 */
[----:B------:R-:W2:Y:S01]  /*5340*/  MUFU.TANH R6, R6 ;  /* 0x0000000600067308 */ /* 0x000ea20000002400 */
[----:B0-----:R-:W-:Y:S02]  /*5350*/  FSEL R122, R85, -INF , P2 ;  /* 0xff800000557a7808 */ /* 0x001fe40001000000 */
[----:B------:R-:W-:Y:S02]  /*5360*/  ISETP.GT.AND P2, PT, R63, RZ, PT ;  /* 0x000000ff3f00720c */ /* 0x000fe40003f44270 */
[----:B------:R-:W-:-:S03]  /*5370*/  FMNMX.FTZ R15, R122, R15, !PT ;  /* 0x0000000f7a0f7209 */ /* 0x000fc60007810000 */
[----:B------:R-:W0:Y:S01]  /*5380*/  MUFU.TANH R7, R7 ;  /* 0x0000000700077308 */ /* 0x000e220000002400 */
[----:B-1----:R-:W-:Y:S01]  /*5390*/  FSEL R5, R5, -INF , P2 ;  /* 0xff80000005057808 */ /* 0x002fe20001000000 */
[----:B------:R-:W1:Y:S01]  /*53a0*/  SHFL.BFLY PT, R24, R15, 0x2, 0x1f ;  /* 0x0c401f000f187f89 */ /* 0x000e6200000e0000 */
[----:B------:R-:W-:Y:S02]  /*53b0*/  ISETP.GT.AND P2, PT, R63, 0x8, PT ;  /* 0x000000083f00780c */ /* 0x000fe40003f44270 */
[----:B------:R-:W-:-:S03]  /*53c0*/  FMNMX.FTZ R65, R5, R4, !PT ;  /* 0x0000000405417209 */ /* 0x000fc60007810000 */
[----:B------:R-:W3:Y:S01]  /*53d0*/  MUFU.TANH R8, R8 ;  /* 0x0000000800087308 */ /* 0x000ee20000002400 */
        /* <DEDUP_REMOVED lines=8> */
[----:B---3--:R-:W-:Y:S02]  /*5460*/  FSEL R8, R8, -INF , P3 ;  /* 0xff80000008087808 */ /* 0x008fe40001800000 */
[----:B-1----:R-:W-:Y:S02]  /*5470*/  FMNMX.FTZ R24, R15, R24, !PT ;  /* 0x000000180f187209 */ /* 0x002fe40007810000 */
[----:B------:R-:W1:Y:S01]  /*5480*/  LDC R15, c[0x0][0x988] ;  /* 0x00026200ff0f7b82 */ /* 0x000e620000000800 */
[----:B------:R-:W-:Y:S02]  /*5490*/  ISETP.GT.AND P3, PT, R63, 0x11, PT ;  /* 0x000000113f00780c */ /* 0x000fe40003f64270 */
[----:B------:R-:W3:Y:S01]  /*54a0*/  MUFU.TANH R11, R11 ;  /* 0x0000000b000b7308 */ /* 0x000ee20000002400 */
[----:B------:R-:W4:Y:S01]  /*54b0*/  SHFL.BFLY PT, R55, R24, 0x1, 0x1f ;  /* 0x0c201f0018377f89 */ /* 0x000f2200000e0000 */
[----:B--2---:R-:W-:-:S02]  /*54c0*/  FSEL R74, R9, -INF , P2 ;  /* 0xff800000094a7808 */ /* 0x004fc40001000000 */
[----:B------:R-:W-:Y:S02]  /*54d0*/  FMNMX.FTZ R65, R8, R65, !PT ;  /* 0x0000004108417209 */ /* 0x000fe40007810000 */
[C---:B------:R-:W-:Y:S02]  /*54e0*/  ISETP.GT.AND P2, PT, R63.reuse, 0x18, PT ;  /* 0x000000183f00780c */ /* 0x040fe40003f44270 */
[----:B------:R-:W2:Y:S01]  /*54f0*/  MUFU.TANH R12, R12 ;  /* 0x0000000c000c7308 */ /* 0x000ea20000002400 */
[----:B0-----:R-:W-:Y:S02]  /*5500*/  FSEL R10, R10, -INF , P3 ;  /* 0xff8000000a0a7808 */ /* 0x001fe40001800000 */
[----:B------:R-:W-:Y:S02]  /*5510*/  FMNMX.FTZ R65, R74, R65, !PT ;  /* 0x000000414a417209 */ /* 0x000fe40007810000 */
[----:B------:R-:W-:Y:S02]  /*5520*/  ISETP.GT.AND P3, PT, R63, 0x19, PT ;  /* 0x000000193f00780c */ /* 0x000fe40003f64270 */
[----:B------:R-:W-:Y:S01]  /*5530*/  FMNMX.FTZ R65, R10, R65, !PT ;  /* 0x000000410a417209 */ /* 0x000fe20007810000 */
[----:B------:R-:W0:Y:S01]  /*5540*/  MUFU.TANH R13, R13 ;  /* 0x0000000d000d7308 */ /* 0x000e220000002400 */
[----:B---3--:R-:W-:-:S02]  /*5550*/  FSEL R78, R11, -INF , P2 ;  /* 0xff8000000b4e7808 */ /* 0x008fc40001000000 */
[----:B------:R-:W-:Y:S02]  /*5560*/  ISETP.GT.AND P2, PT, R63, 0x20, PT ;  /* 0x000000203f00780c */ /* 0x000fe40003f44270 */
[----:B------:R-:W-:-:S03]  /*5570*/  FMNMX.FTZ R65, R78, R65, !PT ;  /* 0x000000414e417209 */ /* 0x000fc60007810000 */
[----:B------:R-:W3:Y:S01]  /*5580*/  MUFU.TANH R14, R14 ;  /* 0x0000000e000e7308 */ /* 0x000ee20000002400 */
[----:B--2---:R-:W-:Y:S02]  /*5590*/  FSEL R12, R12, -INF , P3 ;  /* 0xff8000000c0c7808 */ /* 0x004fe40001800000 */
[----:B----4-:R-:W-:Y:S02]  /*55a0*/  FMNMX.FTZ R24, R24, R55, !PT ;  /* 0x0000003718187209 */ /* 0x010fe40007810000 */
[----:B------:R-:W-:Y:S02]  /*55b0*/  ISETP.GT.AND P3, PT, R63, 0x21, PT ;  /* 0x000000213f00780c */ /* 0x000fe40003f64270 */
[----:B------:R-:W-:Y:S01]  /*55c0*/  FMNMX.FTZ R65, R12, R65, !PT ;  /* 0x000000410c417209 */ /* 0x000fe20007810000 */
[----:B------:R-:W2:Y:S01]  /*55d0*/  MUFU.TANH R20, R20 ;  /* 0x0000001400147308 */ /* 0x000ea20000002400 */
[----:B0-----:R-:W-:Y:S01]  /*55e0*/  FSEL R82, R13, -INF , P2 ;  /* 0xff8000000d527808 */ /* 0x001fe20001000000 */
[----:B-1----:R-:W-:Y:S01]  /*55f0*/  FMUL.FTZ R55, R24, R15 ;  /* 0x0000000f18377220 */ /* 0x002fe20000410000 */
[----:B------:R-:W-:-:S02]  /*5600*/  ISETP.GT.AND P2, PT, R63, 0x28, PT ;  /* 0x000000283f00780c */ /* 0x000fc40003f44270 */
[----:B------:R-:W-:Y:S02]  /*5610*/  FMNMX.FTZ R65, R82, R65, !PT ;  /* 0x0000004152417209 */ /* 0x000fe40007810000 */
[----:B------:R-:W-:Y:S01]  /*5620*/  FSETP.NEU.FTZ.AND P1, PT, R24, -INF , PT ;  /* 0xff8000001800780b */ /* 0x000fe20003f3d000 */
[----:B------:R-:W0:Y:S01]  /*5630*/  MUFU.TANH R21, R21 ;  /* 0x0000001500157308 */ /* 0x000e220000002400 */
[----:B---3--:R-:W-:Y:S02]  /*5640*/  FSEL R14, R14, -INF , P3 ;  /* 0xff8000000e0e7808 */ /* 0x008fe40001800000 */
[----:B------:R-:W-:Y:S02]  /*5650*/  ISETP.GT.AND P3, PT, R63, 0x29, PT ;  /* 0x000000293f00780c */ /* 0x000fe40003f64270 */
[----:B------:R-:W-:Y:S02]  /*5660*/  FMNMX.FTZ R65, R14, R65, !PT ;  /* 0x000000410e417209 */ /* 0x000fe40007810000 */
[----:B------:R-:W-:Y:S01]  /*5670*/  FSEL R55, R55, RZ, P1 ;  /* 0x000000ff37377208 */ /* 0x000fe20000800000 */
[----:B------:R-:W1:Y:S01]  /*5680*/  MUFU.TANH R25, R25 ;  /* 0x0000001900197308 */ /* 0x000e620000002400 */
[----:B--2---:R-:W-:-:S02]  /*5690*/  FSEL R20, R20, -INF , P2 ;  /* 0xff80000014147808 */ /* 0x004fc40001000000 */
[----:B------:R-:W-:Y:S01]  /*56a0*/  ISETP.GT.AND P2, PT, R63, 0x30, PT ;  /* 0x000000303f00780c */ /* 0x000fe20003f44270 */
[--C-:B------:R-:W-:Y:S01]  /*56b0*/  FFMA.FTZ R11, R124, R15, -R55.reuse ;  /* 0x0000000f7c0b7223 */ /* 0x100fe20000010837 */
[----:B------:R-:W-:Y:S01]  /*56c0*/  FMNMX.FTZ R65, R20, R65, !PT ;  /* 0x0000004114417209 */ /* 0x000fe20007810000 */
[-CC-:B------:R-:W-:Y:S01]  /*56d0*/  FFMA.FTZ R140, R120, R15.reuse, -R55.reuse ;  /* 0x0000000f788c7223 */ /* 0x180fe20000010837 */
[-CC-:B------:R-:W-:Y:S01]  /*56e0*/  FFMA.FTZ R13, R52, R15.reuse, -R55.reuse ;  /* 0x0000000f340d7223 */ /* 0x180fe20000010837 */
[----:B------:R-:W2:Y:S01]  /*56f0*/  MUFU.TANH R26, R26 ;  /* 0x0000001a001a7308 */ /* 0x000ea20000002400 */
[----:B0-----:R-:W-:Y:S01]  /*5700*/  FSEL R86, R21, -INF , P3 ;  /* 0xff80000015567808 */ /* 0x001fe20001800000 */
[-CC-:B------:R-:W-:Y:S01]  /*5710*/  FFMA.FTZ R142, R50, R15.reuse, -R55.reuse ;  /* 0x0000000f328e7223 */ /* 0x180fe20000010837 */
[----:B------:R-:W-:Y:S01]  /*5720*/  ISETP.GT.AND P3, PT, R63, 0x31, PT ;  /* 0x000000313f00780c */ /* 0x000fe20003f64270 */
[--C-:B------:R-:W-:Y:S01]  /*5730*/  FFMA.FTZ R21, R34, R15, -R55.reuse ;  /* 0x0000000f22157223 */ /* 0x100fe20000010837 */
[----:B------:R-:W-:Y:S01]  /*5740*/  FMNMX.FTZ R65, R86, R65, !PT ;  /* 0x0000004156417209 */ /* 0x000fe20007810000 */
[-CC-:B------:R-:W-:Y:S01]  /*5750*/  FFMA.FTZ R146, R126, R15.reuse, -R55.reuse ;  /* 0x0000000f7e927223 */ /* 0x180fe20000010837 */
[-CC-:B------:R-:W-:Y:S01]  /*5760*/  FFMA.FTZ R7, R132, R15.reuse, -R55.reuse ;  /* 0x0000000f84077223 */ /* 0x180fe20000010837 */
[----:B------:R-:W0:Y:S01]  /*5770*/  MUFU.TANH R27, R27 ;  /* 0x0000001b001b7308 */ /* 0x000e220000002400 */
[----:B-1----:R-:W-:Y:S01]  /*5780*/  FSEL R124, R25, -INF , P2 ;  /* 0xff800000197c7808 */ /* 0x002fe20001000000 */
[-CC-:B------:R-:W-:Y:S01]  /*5790*/  FFMA.FTZ R132, R42, R15.reuse, -R55.reuse ;  /* 0x0000000f2a847223 */ /* 0x180fe20000010837 */
[C---:B------:R-:W-:Y:S01]  /*57a0*/  ISETP.GT.AND P2, PT, R63.reuse, 0x38, PT ;  /* 0x000000383f00780c */ /* 0x040fe20003f44270 */
[--C-:B------:R-:W-:Y:S01]  /*57b0*/  FFMA.FTZ R148, R136, R15, -R55.reuse ;  /* 0x0000000f88947223 */ /* 0x100fe20000010837 */
[----:B------:R-:W-:Y:S01]  /*57c0*/  FMNMX.FTZ R65, R124, R65, !PT ;  /* 0x000000417c417209 */ /* 0x000fe20007810000 */
[-CC-:B------:R-:W-:Y:S01]  /*57d0*/  FFMA.FTZ R136, R36, R15.reuse, -R55.reuse ;  /* 0x0000000f24887223 */ /* 0x180fe20000010837 */
[-CC-:B------:R-:W-:Y:S01]  /*57e0*/  FFMA.FTZ R57, R134, R15.reuse, -R55.reuse ;  /* 0x0000000f86397223 */ /* 0x180fe20000010837 */
[----:B------:R-:W1:Y:S01]  /*57f0*/  MUFU.TANH R28, R28 ;  /* 0x0000001c001c7308 */ /* 0x000e620000002400 */
[----:B--2---:R-:W-:Y:S01]  /*5800*/  FSEL R26, R26, -INF , P3 ;  /* 0xff8000001a1a7808 */ /* 0x004fe20001800000 */
[-CC-:B------:R-:W-:Y:S01]  /*5810*/  FFMA.FTZ R134, R48, R15.reuse, -R55.reuse ;  /* 0x0000000f30867223 */ /* 0x180fe20000010837 */
[----:B------:R-:W-:Y:S01]  /*5820*/  ISETP.GT.AND P3, PT, R63, 0x39, PT ;  /* 0x000000393f00780c */ /* 0x000fe20003f64270 */
[--C-:B------:R-:W-:Y:S01]  /*5830*/  FFMA.FTZ R9, R128, R15, -R55.reuse ;  /* 0x0000000f80097223 */ /* 0x100fe20000010837 */
[----:B------:R-:W-:Y:S01]  /*5840*/  FMNMX.FTZ R65, R26, R65, !PT ;  /* 0x000000411a417209 */ /* 0x000fe20007810000 */
[-CC-:B------:R-:W-:Y:S01]  /*5850*/  FFMA.FTZ R128, R54, R15.reuse, -R55.reuse ;  /* 0x0000000f36807223 */ /* 0x180fe20000010837 */
[----:B------:R-:W-:Y:S01]  /*5860*/  FSEL R48, R24, RZ, P1 ;  /* 0x000000ff18307208 */ /* 0x000fe20000800000 */
[----:B------:R-:W2:Y:S01]  /*5870*/  MUFU.TANH R29, R29 ;  /* 0x0000001d001d7308 */ /* 0x000ea20000002400 */
[----:B0-----:R-:W-:Y:S01]  /*5880*/  FSEL R120, R27, -INF , P2 ;  /* 0xff8000001b787808 */ /* 0x001fe20001000000 */
[----:B------:R-:W-:Y:S01]  /*5890*/  FFMA.FTZ R27, R40, R15, -R55 ;  /* 0x0000000f281b7223 */ /* 0x000fe20000010837 */
[C---:B------:R-:W-:Y:S01]  /*58a0*/  ISETP.GT.AND P2, PT, R63.reuse, 0x40, PT ;  /* 0x000000403f00780c */ /* 0x040fe20003f44270 */
[----:B------:R-:W-:Y:S01]  /*58b0*/  FADD.FTZ R48, -R48, R3 ;  /* 0x0000000330307221 */ /* 0x000fe20000010100 */
[----:B------:R-:W-:Y:S01]  /*58c0*/  FMNMX.FTZ R65, R120, R65, !PT ;  /* 0x0000004178417209 */ /* 0x000fe20007810000 */
[-CC-:B------:R-:W-:Y:S01]  /*58d0*/  FFMA.FTZ R150, R138, R15.reuse, -R55.reuse ;  /* 0x0000000f8a967223 */ /* 0x180fe20000010837 */
[-CC-:B------:R-:W-:Y:S01]  /*58e0*/  FFMA.FTZ R144, R130, R15.reuse, -R55.reuse ;  /* 0x0000000f82907223 */ /* 0x180fe20000010837 */
[----:B------:R-:W0:Y:S01]  /*58f0*/  MUFU.TANH R30, R30 ;  /* 0x0000001e001e7308 */ /* 0x000e220000002400 */
[----:B-1----:R-:W-:Y:S01]  /*5900*/  FSEL R28, R28, -INF , P3 ;  /* 0xff8000001c1c7808 */ /* 0x002fe20001800000 */
[-C--:B------:R-:W-:Y:S01]  /*5910*/  FMUL.FTZ R48, R48, R15.reuse ;  /* 0x0000000f30307220 */ /* 0x080fe20000410000 */
[----:B------:R-:W-:Y:S01]  /*5920*/  ISETP.GT.AND P3, PT, R63, 0x41, PT ;  /* 0x000000413f00780c */ /* 0x000fe20003f64270 */
        /* <DEDUP_REMOVED lines=8> */
[----:B------:R-:W-:Y:S01]  /*59b0*/  FFMA.FTZ R122, R122, R15, -R55 ;  /* 0x0000000f7a7a7223 */ /* 0x000fe20000010837 */
[----:B------:R-:W-:-:S03]  /*59c0*/  FMNMX.FTZ R65, R52, R65, !PT ;  /* 0x0000004134417209 */ /* 0x000fc60007810000 */
[----:B------:R-:W2:Y:S01]  /*59d0*/  MUFU.TANH R33, R33 ;  /* 0x0000002100217308 */ /* 0x000ea20000002400 */
[----:B0-----:R-:W-:Y:S02]  /*59e0*/  FSEL R30, R30, -INF , P3 ;  /* 0xff8000001e1e7808 */ /* 0x001fe40001800000 */
[----:B------:R-:W-:Y:S02]  /*59f0*/  ISETP.GT.AND P3, PT, R63, 0x49, PT ;  /* 0x000000493f00780c */ /* 0x000fe40003f64270 */
[----:B------:R-:W-:-:S03]  /*5a00*/  FMNMX.FTZ R65, R30, R65, !PT ;  /* 0x000000411e417209 */ /* 0x000fc60007810000 */
[----:B------:R-:W0:Y:S01]  /*5a10*/  MUFU.TANH R35, R35 ;  /* 0x0000002300237308 */ /* 0x000e220000002400 */
[----:B-1----:R-:W-:Y:S01]  /*5a20*/  FSEL R50, R31, -INF , P2 ;  /* 0xff8000001f327808 */ /* 0x002fe20001000000 */
[----:B------:R-:W-:Y:S01]  /*5a30*/  FFMA.FTZ R31, R62, R15, -R55 ;  /* 0x0000000f3e1f7223 */ /* 0x000fe20000010837 */
[----:B------:R-:W-:Y:S02]  /*5a40*/  ISETP.GT.AND P2, PT, R63, 0x50, PT ;  /* 0x000000503f00780c */ /* 0x000fe40003f44270 */
[----:B------:R-:W-:-:S03]  /*5a50*/  FMNMX.FTZ R65, R50, R65, !PT ;  /* 0x0000004132417209 */ /* 0x000fc60007810000 */
[----:B------:R-:W1:Y:S01]  /*5a60*/  MUFU.TANH R37, R37 ;  /* 0x0000002500257308 */ /* 0x000e620000002400 */
[----:B--2---:R-:W-:Y:S01]  /*5a70*/  FSEL R34, R33, -INF , P3 ;  /* 0xff80000021227808 */ /* 0x004fe20001800000 */
[----:B------:R-:W-:Y:S01]  /*5a80*/  FFMA.FTZ R33, R64, R15, -R55 ;  /* 0x0000000f40217223 */ /* 0x000fe20000010837 */
[----:B------:R-:W-:Y:S02]  /*5a90*/  ISETP.GT.AND P3, PT, R63, 0x51, PT ;  /* 0x000000513f00780c */ /* 0x000fe40003f64270 */
[----:B------:R-:W-:-:S03]  /*5aa0*/  FMNMX.FTZ R25, R34, R65, !PT ;  /* 0x0000004122197209 */ /* 0x000fc60007810000 */
[----:B------:R-:W2:Y:S01]  /*5ab0*/  MUFU.TANH R39, R39 ;  /* 0x0000002700277308 */ /* 0x000ea20000002400 */
[----:B0-----:R-:W-:Y:S01]  /*5ac0*/  FSEL R126, R35, -INF , P2 ;  /* 0xff800000237e7808 */ /* 0x001fe20001000000 */
[--C-:B------:R-:W-:Y:S01]  /*5ad0*/  FFMA.FTZ R35, R76, R15, -R55.reuse ;  /* 0x0000000f4c237223 */ /* 0x100fe20000010837 */
[----:B------:R-:W-:Y:S02]  /*5ae0*/  ISETP.GT.AND P2, PT, R63, 0x58, PT ;  /* 0x000000583f00780c */ /* 0x000fe40003f44270 */
[----:B------:R-:W-:Y:S01]  /*5af0*/  FMNMX.FTZ R6, R126, R25, !PT ;  /* 0x000000197e067209 */ /* 0x000fe20007810000 */
[-CC-:B------:R-:W-:Y:S01]  /*5b00*/  FFMA.FTZ R25, R32, R15.reuse, -R55.reuse ;  /* 0x0000000f20197223 */ /* 0x180fe20000010837 */
[-CC-:B------:R-:W-:Y:S01]  /*5b10*/  FFMA.FTZ R32, R72, R15.reuse, -R55.reuse ;  /* 0x0000000f48207223 */ /* 0x180fe20000010837 */
[----:B------:R-:W0:Y:S01]  /*5b20*/  MUFU.TANH R41, R41 ;  /* 0x0000002900297308 */ /* 0x000e220000002400 */
[----:B-1----:R-:W-:Y:S01]  /*5b30*/  FSEL R65, R37, -INF , P3 ;  /* 0xff80000025417808 */ /* 0x002fe20001800000 */
[----:B------:R-:W-:Y:S01]  /*5b40*/  FFMA.FTZ R37, R60, R15, -R55 ;  /* 0x0000000f3c257223 */ /* 0x000fe20000010837 */
[----:B------:R-:W-:-:S02]  /*5b50*/  ISETP.GT.AND P3, PT, R63, 0x59, PT ;  /* 0x000000593f00780c */ /* 0x000fc40003f64270 */
        /* <DEDUP_REMOVED lines=39> */
[----:B------:R-:W-:Y:S01]  /*5dd0*/  MUFU.EX2 R148, R148 ;  /* 0x0000009400947308 */ /* 0x000fe20000000800 */
[----:B--2---:R-:W-:-:S04]  /*5de0*/  FSEL R44, R61, -INF , P3 ;  /* 0xff8000003d2c7808 */ /* 0x004fc80001800000 */
[----:B------:R-:W-:-:S03]  /*5df0*/  FMNMX.FTZ R29, R44, R29, !PT ;  /* 0x0000001d2c1d7209 */ /* 0x000fc60007810000 */
[----:B------:R-:W-:Y:S02]  /*5e00*/  MUFU.EX2 R150, R150 ;  /* 0x0000009600967308 */ /* 0x000fe40000000800 */
[----:B------:R-:W0:Y:S06]  /*5e10*/  SHFL.BFLY PT, R6, R29, 0x2, 0x1f ;  /* 0x0c401f001d067f89 */ /* 0x000e2c00000e0000 */
        /* <DEDUP_REMOVED lines=8> */
[----:B0-----:R-:W-:-:S07]  /*5ea0*/  FMNMX.FTZ R6, R36, R29, !PT ;  /* 0x0000001d24067209 */ /* 0x001fce0007810000 */
[----:B------:R-:W-:Y:S01]  /*5eb0*/  MUFU.EX2 R13, R13 ;  /* 0x0000000d000d7308 */ /* 0x000fe20000000800 */
[-C--:B------:R-:W-:Y:S01]  /*5ec0*/  FFMA.FTZ R29, R84, R15.reuse, -R55 ;  /* 0x0000000f541d7223 */ /* 0x080fe20000010837 */
[C---:B------:R-:W-:Y:S01]  /*5ed0*/  FSETP.NEU.FTZ.AND P2, PT, R6.reuse, -INF , PT ;  /* 0xff8000000600780b */ /* 0x040fe20003f5d000 */
[----:B------:R-:W-:-:S03]  /*5ee0*/  FMUL.FTZ R49, R6, R15 ;  /* 0x0000000f06317220 */ /* 0x000fc60000410000 */
[----:B------:R-:W-:Y:S02]  /*5ef0*/  FSEL R3, R6, RZ, P2 ;  /* 0x000000ff06037208 */ /* 0x000fe40001000000 */
[----:B------:R-:W-:Y:S01]  /*5f00*/  MUFU.EX2 R142, R142 ;  /* 0x0000008e008e7308 */ /* 0x000fe20000000800 */
[----:B------:R-:W-:Y:S02]  /*5f10*/  FSEL R49, R49, RZ, P2 ;  /* 0x000000ff31317208 */ /* 0x000fe40001000000 */
[----:B------:R-:W-:-:S03]  /*5f20*/  FADD.FTZ R54, -R3, R4 ;  /* 0x0000000403367221 */ /* 0x000fc60000010100 */
[-CC-:B------:R-:W-:Y:S01]  /*5f30*/  FFMA.FTZ R46, R5, R15.reuse, -R49.reuse ;  /* 0x0000000f052e7223 */ /* 0x180fe20000010831 */
[-CC-:B------:R-:W-:Y:S01]  /*5f40*/  FFMA.FTZ R149, R66, R15.reuse, -R49.reuse ;  /* 0x0000000f42957223 */ /* 0x180fe20000010831 */
[-C--:B------:R-:W-:Y:S01]  /*5f50*/  FMUL.FTZ R3, R54, R15.reuse ;  /* 0x0000000f36037220 */ /* 0x080fe20000410000 */
        /* <DEDUP_REMOVED lines=16> */
[----:B------:R-:W1:Y:S01]  /*6060*/  MUFU.EX2 R3, R3 ;  /* 0x0000000300037308 */ /* 0x000e620000000800 */
[----:B0-----:R-:W-:Y:S01]  /*6070*/  FFMA.FTZ R5, R4, R2, R57 ;  /* 0x0000000204057223 */ /* 0x001fe20000010039 */
        /* <DEDUP_REMOVED lines=15> */
[----:B-1----:R-:W-:Y:S01]  /*6170*/  FFMA.FTZ R0, R3, R0, R46 ;  /* 0x0000000003007223 */ /* 0x002fe2000001002e */
[----:B------:R-:W-:Y:S01]  /*6180*/  FADD.FTZ R2, R144, R53 ;  /* 0x0000003590027221 */ /* 0x000fe20000010000 */
[-CC-:B------:R-:W-:Y:S01]  /*6190*/  FFMA.FTZ R127, R47, R15.reuse, -R49.reuse ;  /* 0x0000000f2f7f7223 */ /* 0x180fe20000010831 */
[-CC-:B------:R-:W-:Y:S01]  /*61a0*/  FFMA.FTZ R40, R40, R15.reuse, -R49.reuse ;  /* 0x0000000f28287223 */ /* 0x180fe20000010831 */
[-CC-:B------:R-:W-:Y:S01]  /*61b0*/  FFMA.FTZ R121, R51, R15.reuse, -R49.reuse ;  /* 0x0000000f33797223 */ /* 0x180fe20000010831 */
[----:B------:R-:W-:Y:S01]  /*61c0*/  FADD.FTZ R53, R9, R2 ;  /* 0x0000000209357221 */ /* 0x000fe20000010000 */
[-C--:B------:R-:W-:Y:S01]  /*61d0*/  FFMA.FTZ R42, R42, R15.reuse, -R49 ;  /* 0x0000000f2a2a7223 */ /* 0x080fe20000010831 */
[----:B------:R-:W1:Y:S01]  /*61e0*/  MUFU.EX2 R8, R8 ;  /* 0x0000000800087308 */ /* 0x000e620000000800 */
[----:B0-----:R-:W-:Y:S01]  /*61f0*/  FADD.FTZ R0, R149, R0 ;  /* 0x0000000095007221 */ /* 0x001fe20000010000 */
[----:B------:R-:W-:Y:S01]  /*6200*/  FADD.FTZ R2, R146, R53 ;  /* 0x0000003592027221 */ /* 0x000fe20000010000 */
[-CC-:B------:R-:W-:Y:S01]  /*6210*/  FFMA.FTZ R123, R59, R15.reuse, -R49.reuse ;  /* 0x0000000f3b7b7223 */ /* 0x180fe20000010831 */
[----:B------:R-:W-:-:S02]  /*6220*/  FFMA.FTZ R44, R44, R15, -R49 ;  /* 0x0000000f2c2c7223 */ /* 0x000fc40000010831 */
[----:B------:R-:W-:Y:S02]  /*6230*/  FADD.FTZ R53, R11, R2 ;  /* 0x000000020b357221 */ /* 0x000fe40000010000 */
[----:B------:R-:W0:Y:S01]  /*6240*/  MUFU.EX2 R145, R145 ;  /* 0x0000009100917308 */ /* 0x000e220000000800 */
[----:B--2---:R-:W-:Y:S01]  /*6250*/  FADD.FTZ R5, R151, R0 ;  /* 0x0000000097057221 */ /* 0x004fe20000010000 */
[----:B------:R-:W-:-:S04]  /*6260*/  FADD.FTZ R2, R140, R53 ;  /* 0x000000358c027221 */ /* 0x000fc80000010000 */
[----:B------:R-:W-:Y:S02]  /*6270*/  FADD.FTZ R53, R13, R2 ;  /* 0x000000020d357221 */ /* 0x000fe40000010000 */
[----:B------:R-:W2:Y:S01]  /*6280*/  MUFU.EX2 R10, R10 ;  /* 0x0000000a000a7308 */ /* 0x000ea20000000800 */
[----:B-1----:R-:W-:Y:S01]  /*6290*/  FADD.FTZ R0, R8, R5 ;  /* 0x0000000508007221 */ /* 0x002fe20000010000 */
[----:B------:R-:W-:-:S06]  /*62a0*/  FADD.FTZ R2, R142, R53 ;  /* 0x000000358e027221 */ /* 0x000fcc0000010000 */
        /* <DEDUP_REMOVED lines=94> */
[----:B-1----:R-:W-:-:S03]  /*6890*/  FADD.FTZ R2, R122, R5 ;  /* 0x000000057a027221 */ /* 0x002fc60000010000 */
[----:B0-----:R-:W-:Y:S01]  /*68a0*/  FADD.FTZ R0, R44, R0 ;  /* 0x000000002c007221 */ /* 0x001fe20000010000 */
[----:B------:R-:W-:Y:S06]  /*68b0*/  @!P0 BRA `(.L_x_2134) ;  /* 0x0000000000048947 */ /* 0x000fec0003800000 */
[----:B------:R-:W-:Y:S01]  /*68c0*/  BPT.TRAP 0x1 ;  /* 0x000000040000795c */ /* 0x000fe20000300000 */
.L_x_2134:
[----:B------:R-:W-:Y:S01]  /*68d0*/  UISETP.GT.AND UP0, UPT, UR25, UR23, UPT ;  /* 0x000000171900728c */ /* 0x000fe2000bf04270 */
[-C--:B------:R-:W-:Y:S01]  /*68e0*/  FMUL.FTZ R88, R88, R4.reuse ;  /* 0x0000000458587220 */ /* 0x080fe20000410000 */
[----:B------:R-:W-:Y:S01]  /*68f0*/  ULEA UR6, UR24, UR45, 0x3 ;  /* 0x0000002d18067291 */ /* 0x000fe2000f8e183f */
[-C--:B------:R-:W-:Y:S01]  /*6900*/  FMUL.FTZ R89, R89, R4.reuse ;  /* 0x0000000459597220 */ /* 0x080fe20000410000 */
[----:B------:R-:W-:Y:S01]  /*6910*/  UIADD3 UR7, UR25, -0x1, URZ ;  /* 0xffffffff19077890 */ /* 0x000fe2000fffe03f */
[-C--:B------:R-:W-:Y:S01]  /*6920*/  FMUL.FTZ R92, R92, R4.reuse ;  /* 0x000000045c5c7220 */ /* 0x080fe20000410000 */
[----:B------:R-:W-:Y:S01]  /*6930*/  UIADD3 UR6, UR6, 0x16860, URZ ;  /* 0x0001686006067890 */ /* 0x000fe2000fffe03f */
[----:B------:R-:W-:Y:S01]  /*6940*/  PLOP3.LUT P1, PT, PT, PT, UP0, 0x80, 0x0 ;  /* 0x000000000000781c */ /* 0x000fe20003f2f008 */
[----:B------:R-:W-:Y:S01]  /*6950*/  UMOV UR26, UR37 ;  /* 0x00000025001a7c82 */ /* 0x000fe20008000000 */
[----:B------:R-:W-:Y:S01]  /*6960*/  UMOV UR24, UR38 ;  /* 0x0000002600187c82 */ /* 0x000fe20008000000 */
[----:B------:R-:W-:Y:S01]  /*6970*/  UPRMT UR6, UR43, 0x654, UR6 ;  /* 0x000006542b067896 */ /* 0x000fe20008000006 */
[-C--:B------:R-:W-:Y:S01]  /*6980*/  FMUL.FTZ R93, R93, R4.reuse ;  /* 0x000000045d5d7220 */ /* 0x080fe20000410000 */
[----:B------:R-:W-:Y:S01]  /*6990*/  UMOV UR25, UR7 ;  /* 0x0000000700197c82 */ /* 0x000fe20008000000 */
        /* <DEDUP_REMOVED lines=64> */
[----:B------:R-:W-:-:S05]  /*6da0*/  UMOV UR25, UR7 ;  /* 0x0000000700197c82 */ /* 0x000fca0008000000 */
.L_x_2124:
[----:B------:R-:W-:-:S13]  /*6db0*/  ISETP.LE.AND P1, PT, RZ, UR25, PT ;  /* 0x00000019ff007c0c */ /* 0x000fda000bf23270 */
[----:B------:R-:W-:Y:S05]  /*6dc0*/  @!P1 BRA `(.L_x_2136) ;  /* 0x00000024004c9947 */ /* 0x000fea0003800000 */
[----:B------:R-:W-:Y:S01]  /*6dd0*/  MOV R4, R6 ;  /* 0x0000000600047202 */ /* 0x000fe20000000f00 */
[----:B------:R-:W-:Y:S01]  /*6de0*/  IMAD.MOV.U32 R3, RZ, RZ, R24 ;  /* 0x000000ffff037224 */ /* 0x000fe200078e0018 */
[----:B------:R-:W-:Y:S01]  /*6df0*/  UMOV UR22, UR37 ;  /* 0x0000002500167c82 */ /* 0x000fe20008000000 */
[----:B------:R-:W-:Y:S01]  /*6e00*/  UMOV UR21, UR38 ;  /* 0x0000002600157c82 */ /* 0x000fe20008000000 */
[----:B------:R-:W-:-:S05]  /*6e10*/  ULDC UR23, c[0x0][0x9d8] ;  /* 0x0002760000177ab9 */ /* 0x000fca0000000800 */
.L_x_2147:
[----:B------:R-:W-:Y:S01]  /*6e20*/  ISETP.NE.AND P2, PT, RZ, UR44, PT ;  /* 0x0000002cff007c0c */ /* 0x000fe2000bf45270 */
[----:B------:R-:W-:-:S04]  /*6e30*/  UISETP.NE.AND UP0, UPT, UR21, 0x1, UPT ;  /* 0x000000011500788c */ /* 0x000fc8000bf05270 */
[----:B------:R-:W-:-:S04]  /*6e40*/  USEL UR37, URZ, 0x1, UP0 ;  /* 0x000000013f257887 */ /* 0x000fc80008000000 */
[----:B------:R-:W-:-:S04]  /*6e50*/  ULOP3.LUT UR37, UR22, UR37, URZ, 0x3c, !UPT ;  /* 0x0000002516257292 */ /* 0x000fc8000f8e3c3f */
[----:B------:R-:W-:Y:S08]  /*6e60*/  @P2 BRA `(.L_x_2137) ;  /* 0x0000000000382947 */ /* 0x000ff00003800000 */
[----:B------:R-:W-:Y:S05]  /*6e70*/  @!P0 BRA `(.L_x_2138) ;  /* 0x0000000000048947 */ /* 0x000fea0003800000 */
[----:B------:R-:W-:Y:S01]  /*6e80*/  BPT.TRAP 0x1 ;  /* 0x000000040000795c */ /* 0x000fe20000300000 */
.L_x_2138:
        /* <DEDUP_REMOVED lines=9> */
.L_x_2139:
[----:B-1----:R-:W-:Y:S05]  /*6f20*/  @P1 BRA `(.L_x_2137) ;  /* 0x0000000000081947 */ /* 0x002fea0003800000 */
[----:B------:R-:W1:Y:S02]  /*6f30*/  SYNCS.PHASECHK.TRANS64.TRYWAIT P1, [UR6+0x16830], R5 ;  /* 0x01683005ff0075a7 */ /* 0x000e640008020146 */
[----:B-1----:R-:W-:Y:S05]  /*6f40*/  @!P1 BRA `(.L_x_2140) ;  /* 0x0000008800089947 */ /* 0x002fea0003800000 */
.L_x_2137:
        /* <DEDUP_REMOVED lines=28> */
.L_x_2142:
[----:B------:R-:W-:Y:S01]  /*7110*/  ULEA UR6, UR21, UR45, 0x3 ;  /* 0x0000002d15067291 */ /* 0x000fe2000f8e183f */
[----:B------:R-:W-:-:S05]  /*7120*/  IMAD.U32 R5, RZ, RZ, UR22 ;  /* 0x00000016ff057e24 */ /* 0x000fca000f8e00ff */
[----:B------:R-:W-:-:S04]  /*7130*/  SHF.L.U32 R5, R5, 0x1f, RZ ;  /* 0x0000001f05057819 */ /* 0x000fc800000006ff */
[----:B------:R0:W1:Y:S01]  /*7140*/  SYNCS.PHASECHK.TRANS64.TRYWAIT P1, [UR6+0x16850], R5 ;  /* 0x01685005ff0075a7 */ /* 0x0000620008020146 */
[----:B------:R-:W-:Y:S05]  /*7150*/  @!P0 BRA `(.L_x_2143) ;  /* 0x0000000000048947 */ /* 0x000fea0003800000 */
[----:B------:R-:W-:Y:S01]  /*7160*/  BPT.TRAP 0x1 ;  /* 0x000000040000795c */ /* 0x000fe20000300000 */
.L_x_2143:
[----:B-1----:R-:W-:Y:S05]  /*7170*/  @P1 BRA `(.L_x_2141) ;  /* 0x0000000000081947 */ /* 0x002fea0003800000 */
[----:B------:R-:W1:Y:S02]  /*7180*/  SYNCS.PHASECHK.TRANS64.TRYWAIT P1, [UR6+0x16850], R5 ;  /* 0x01685005ff0075a7 */ /* 0x000e640008020146 */
[----:B-1----:R-:W-:Y:S05]  /*7190*/  @!P1 BRA `(.L_x_2144) ;  /* 0x00000084008c9947 */ /* 0x002fea0003800000 */
.L_x_2141:
        /* <DEDUP_REMOVED lines=51> */
.L_x_2145:
        /* <DEDUP_REMOVED lines=199> */
[----:B-1----:R-:W-:Y:S02]  /*8140*/  FMNMX.FTZ R29, R7, R6, !PT ;  /* 0x00000006071d7209 */ /* 0x002fe40007810000 */
[----:B--2---:R-:W-:-:S03]  /*8150*/  FMNMX.FTZ R31, R27, R24, !PT ;  /* 0x000000181b1f7209 */ /* 0x004fc60007810000 */
        /* <DEDUP_REMOVED lines=11> */
[-C--:B------:R-:W-:Y:S01]  /*8210*/  FMUL.FTZ R3, R4, R15.reuse ;  /* 0x0000000f04037220 */ /* 0x080fe20000410000 */
[-CC-:B------:R-:W-:Y:S01]  /*8220*/  FFMA.FTZ R53, R10, R15.reuse, -R67.reuse ;  /* 0x0000000f0a357223 */ /* 0x180fe20000010843 */
        /* <DEDUP_REMOVED lines=24> */
[-C--:B------:R-:W-:Y:S01]  /*83b0*/  FFMA.FTZ R34, R128, R15.reuse, -R25 ;  /* 0x0000000f80227223 */ /* 0x080fe20000010819 */
[-C--:B------:R-:W-:Y:S01]  /*83c0*/  FFMA.FTZ R20, R130, R15.reuse, -R67 ;  /* 0x0000000f82147223 */ /* 0x080fe20000010843 */
[-C--:B------:R-:W-:Y:S01]  /*83d0*/  FFMA.FTZ R143, R44, R15.reuse, -R25 ;  /* 0x0000000f2c8f7223 */ /* 0x080fe20000010819 */
[-C--:B------:R-:W-:Y:S01]  /*83e0*/  FFMA.FTZ R47, R132, R15.reuse, -R67 ;  /* 0x0000000f842f7223 */ /* 0x080fe20000010843 */
[-C--:B------:R-:W-:Y:S01]  /*83f0*/  FFMA.FTZ R38, R46, R15.reuse, -R25 ;  /* 0x0000000f2e267223 */ /* 0x080fe20000010819 */
        /* <DEDUP_REMOVED lines=164> */
.L_x_2146:
[----:B------:R-:W-:Y:S01]  /*8e40*/  ULEA UR6, UR21, UR45, 0x3 ;  /* 0x0000002d15067291 */ /* 0x000fe2000f8e183f */
[----:B------:R-:W-:Y:S01]  /*8e50*/  ISETP.LT.AND P1, PT, RZ, UR25, PT ;  /* 0x00000019ff007c0c */ /* 0x000fe2000bf21270 */
[----:B------:R-:W-:Y:S01]  /*8e60*/  UIADD3 UR7, UR25, -0x1, URZ ;  /* 0xffffffff19077890 */ /* 0x000fe2000fffe03f */
[----:B------:R-:W-:Y:S01]  /*8e70*/  F2FP.F16.F32.PACK_AB R120, R9, R4 ;  /* 0x000000040978723e */ /* 0x000fe200000000ff */
[----:B------:R-:W-:Y:S01]  /*8e80*/  UIADD3 UR6, UR6, 0x16860, URZ ;  /* 0x0001686006067890 */ /* 0x000fe2000fffe03f */
[-C--:B------:R-:W-:Y:S01]  /*8e90*/  FMUL.FTZ R90, R90, R3.reuse ;  /* 0x000000035a5a7220 */ /* 0x080fe20000410000 */
        /* <DEDUP_REMOVED lines=68> */
[----:B------:R-:W-:Y:S01]  /*92e0*/  MOV R4, R6 ;  /* 0x0000000600047202 */ /* 0x000fe20000000f00 */
[----:B------:R-:W-:Y:S06]  /*92f0*/  @P1 BRA `(.L_x_2147) ;  /* 0xffffffd800c81947 */ /* 0x000fec000383ffff */
.L_x_2136:
[----:B------:R-:W-:Y:S06]  /*9300*/  BAR.ARV 0x8, 0x200 ;  /* 0x0208000000007b1d */ /* 0x000fec0000002000 */
[----:B------:R-:W-:Y:S05]  /*9310*/  @!P0 BRA `(.L_x_2148) ;  /* 0x0000000000048947 */ /* 0x000fea0003800000 */
[----:B------:R-:W-:Y:S01]  /*9320*/  BPT.TRAP 0x1 ;  /* 0x000000040000795c */ /* 0x000fe20000300000 */
.L_x_2148:
[----:B------:R-:W-:Y:S01]  /*9330*/  ULEA UR5, UR38, UR45, 0x3 ;  /* 0x0000002d26057291 */ /* 0x000fe2000f8e183f */
[----:B------:R-:W-:-:S05]  /*9340*/  IMAD.U32 R3, RZ, RZ, UR37 ;  /* 0x00000025ff037e24 */ /* 0x000fca000f8e00ff */
[----:B------:R-:W-:-:S04]  /*9350*/  SHF.L.U32 R3, R3, 0x1f, RZ ;  /* 0x0000001f03037819 */ /* 0x000fc800000006ff */
[----:B------:R0:W1:Y:S01]  /*9360*/  SYNCS.PHASECHK.TRANS64.TRYWAIT P1, [UR5+0x16850], R3 ;  /* 0x01685003ff0075a7 */ /* 0x0000620008020145 */
[----:B------:R-:W-:Y:S05]  /*9370*/  @!P0 BRA `(.L_x_2149) ;  /* 0x0000000000048947 */ /* 0x000fea0003800000 */
[----:B------:R-:W-:Y:S01]  /*9380*/  BPT.TRAP 0x1 ;  /* 0x000000040000795c */ /* 0x000fe20000300000 */
.L_x_2149:
[----:B-1----:R-:W-:Y:S05]  /*9390*/  @P1 BRA `(.L_x_2150) ;  /* 0x0000000000081947 */ /* 0x002fea0003800000 */
[----:B------:R-:W1:Y:S02]  /*93a0*/  SYNCS.PHASECHK.TRANS64.TRYWAIT P1, [UR5+0x16850], R3 ;  /* 0x01685003ff0075a7 */ /* 0x000e640008020145 */
[----:B-1----:R-:W-:Y:S05]  /*93b0*/  @!P1 BRA `(.L_x_2151) ;  /* 0x00000064001c9947 */ /* 0x002fea0003800000 */
.L_x_2150:
        /* <DEDUP_REMOVED lines=17> */
[----:B------:R-:W-:-:S03]  /*94d0*/  MOV R0, 0xff800000 ;  /* 0xff80000000007802 */ /* 0x000fc60000000f00 */
        /* <DEDUP_REMOVED lines=53> */
.L_x_2152:
        /* <DEDUP_REMOVED lines=42> */
.L_x_2116:
        /* <DEDUP_REMOVED lines=9> */
[----:B------:R-:W0:Y:S01]  /*9b60*/  LDC R32, c[0x0][0xbe8] ;  /* 0x0002fa00ff207b82 */ /* 0x000e220000000800 */
[----:B------:R-:W1:Y:S01]  /*9b70*/  S2R R5, SR_SWINHI ;  /* 0x0000000000057919 */ /* 0x000e620000002f00 */
[----:B------:R-:W-:Y:S01]  /*9b80*/  USHF.R.S32.HI UR12, URZ, 0x1f, UR42 ;  /* 0x0000001f3f0c7899 */ /* 0x000fe2000801142a */
[----:B------:R-:W-:Y:S01]  /*9b90*/  VIADD R37, R17, UR40 ;  /* 0x0000002811257c36 */ /* 0x000fe20008000000 */
[----:B------:R-:W-:Y:S01]  /*9ba0*/  ULDC.64 UR8, c[0x0][0xb90] ;  /* 0x0002e40000087ab9 */ /* 0x000fe20000000a00 */
[----:B------:R-:W-:Y:S01]  /*9bb0*/  USHF.R.S32.HI UR13, URZ, 0x1f, UR41 ;  /* 0x0000001f3f0d7899 */ /* 0x000fe20008011429 */
[----:B------:R-:W-:Y:S01]  /*9bc0*/  F2FP.F16.F32.PACK_AB R112, R113, R112 ;  /* 0x000000707170723e */ /* 0x000fe200000000ff */
[----:B------:R-:W-:Y:S01]  /*9bd0*/  UIMAD UR5, UR12, UR8, URZ ;  /* 0x000000080c0572a4 */ /* 0x000fe2000f8e023f */
[----:B------:R-:W-:Y:S01]  /*9be0*/  MOV R28, R37 ;  /* 0x00000025001c7202 */ /* 0x000fe20000000f00 */
        /* <DEDUP_REMOVED lines=13> */
[----:B------:R-:W-:Y:S01]  /*9cc0*/  F2FP.F16.F32.PACK_AB R115, R119, R118 ;  /* 0x000000767773723e */ /* 0x000fe200000000ff */
[----:B------:R-:W-:Y:S01]  /*9cd0*/  ULDC UR5, c[0x0][0xa88] ;  /* 0x0002a20000057ab9 */ /* 0x000fe20000000800 */
[----:B------:R-:W-:Y:S01]  /*9ce0*/  BAR.SYNC.DEFER_BLOCKING 0x1, 0x180 ;  /* 0x0046000000007b1d */ /* 0x000fe20000010000 */
[----:B0-----:R-:W-:Y:S01]  /*9cf0*/  ISETP.NE.AND P1, PT, R32, 0x1, PT ;  /* 0x000000012000780c */ /* 0x001fe20003f25270 */
[----:B------:R-:W-:-:S04]  /*9d00*/  IMAD.U32 R34, RZ, RZ, UR8 ;  /* 0x00000008ff227e24 */ /* 0x000fc8000f8e00ff */
[----:B------:R-:W-:Y:S01]  /*9d10*/  ULDC.64 UR8, c[0x0][0xae8] ;  /* 0x0002ba0000087ab9 */ /* 0x000fe20000000a00 */
[----:B------:R-:W-:Y:S01]  /*9d20*/  ULDC.64 UR10, c[0x0][0xaf0] ;  /* 0x0002bc00000a7ab9 */ /* 0x000fe20000000a00 */
[----:B------:R-:W-:Y:S02]  /*9d30*/  MOV R2, R26 ;  /* 0x0000001a00027202 */ /* 0x000fe40000000f00 */
[----:B-1----:R-:W-:Y:S01]  /*9d40*/  MOV R3, R5 ;  /* 0x0000000500037202 */ /* 0x002fe20000000f00 */
[----:B------:R-:W-:-:S03]  /*9d50*/  IMAD R5, R22, 0x40, R19 ;  /* 0x0000004016057824 */ /* 0x000fc600078e0213 */
[----:B------:R-:W0:Y:S01]  /*9d60*/  @P1 LDC R20, c[0x0][0xbec] ;  /* 0x0002fb00ff141b82 */ /* 0x000e220000000800 */
[----:B------:R-:W-:-:S04]  /*9d70*/  IMAD.WIDE R10, R155, 0x2, R2 ;  /* 0x000000029b0a7825 */ /* 0x000fc800078e0202 */
[----:B------:R-:W-:Y:S01]  /*9d80*/  IMAD.WIDE R2, R5, 0x2, R2 ;  /* 0x0000000205027825 */ /* 0x000fe200078e0202 */
[C---:B------:R-:W-:Y:S02]  /*9d90*/  LOP3.LUT R4, R10.reuse, 0x380, RZ, 0xc0, !PT ;  /* 0x000003800a047812 */ /* 0x040fe400078ec0ff */
[----:B------:R-:W1:Y:S01]  /*9da0*/  @P1 LDC R35, c[0x0][0xbf0] ;  /* 0x0002fc00ff231b82 */ /* 0x000e620000000800 */
[----:B------:R-:W-:Y:S02]  /*9db0*/  IADD3 R33, P0, R10, 0x60, RZ ;  /* 0x000000600a217810 */ /* 0x000fe40007f1e0ff */
[----:B------:R-:W-:Y:S02]  /*9dc0*/  SHF.R.U64 R5, R4, 0x3, RZ ;  /* 0x0000000304057819 */ /* 0x000fe400000012ff */
[----:B------:R-:W-:Y:S01]  /*9dd0*/  LOP3.LUT R4, R33, 0x380, RZ, 0xc0, !PT ;  /* 0x0000038021047812 */ /* 0x000fe200078ec0ff */
[----:B------:R-:W-:Y:S01]  /*9de0*/  IMAD.X R9, RZ, RZ, R11, P0 ;  /* 0x000000ffff097224 */ /* 0x000fe200000e060b */
[----:B------:R-:W-:-:S02]  /*9df0*/  IADD3 R31, P2, R10, 0x40, RZ ;  /* 0x000000400a1f7810 */ /* 0x000fc40007f5e0ff */
[----:B------:R-:W-:Y:S02]  /*9e00*/  SHF.R.U64 R4, R4, 0x3, RZ ;  /* 0x0000000304047819 */ /* 0x000fe400000012ff */
[----:B------:R-:W-:Y:S01]  /*9e10*/  IADD3 R29, P3, R10, 0x20, RZ ;  /* 0x000000200a1d7810 */ /* 0x000fe20007f7e0ff */
[----:B------:R-:W-:Y:S01]  /*9e20*/  IMAD.X R7, RZ, RZ, R11, P2 ;  /* 0x000000ffff077224 */ /* 0x000fe200010e060b */
[----:B------:R-:W-:Y:S02]  /*9e30*/  LOP3.LUT R6, R31, 0x380, RZ, 0xc0, !PT ;  /* 0x000003801f067812 */ /* 0x000fe400078ec0ff */
[----:B------:R-:W-:Y:S01]  /*9e40*/  LOP3.LUT R8, R4, R33, RZ, 0x3c, !PT ;  /* 0x0000002104087212 */ /* 0x000fe200078e3cff */
[----:B0-----:R-:W-:Y:S01]  /*9e50*/  @P1 IMAD.HI.U32 R20, R37, R20, RZ ;  /* 0x0000001425141227 */ /* 0x001fe200078e00ff */
[----:B------:R-:W-:Y:S02]  /*9e60*/  SHF.R.U64 R6, R6, 0x3, RZ ;  /* 0x0000000306067819 */ /* 0x000fe400000012ff */
[----:B------:R-:W-:-:S02]  /*9e70*/  LOP3.LUT R4, R29, 0x380, RZ, 0xc0, !PT ;  /* 0x000003801d047812 */ /* 0x000fc400078ec0ff */
[----:B------:R-:W-:Y:S02]  /*9e80*/  LOP3.LUT R6, R6, R31, RZ, 0x3c, !PT ;  /* 0x0000001f06067212 */ /* 0x000fe400078e3cff */
[----:B------:R-:W-:Y:S02]  /*9e90*/  SHF.R.U64 R4, R4, 0x3, RZ ;  /* 0x0000000304047819 */ /* 0x000fe400000012ff */
[----:B------:R-:W-:Y:S02]  /*9ea0*/  IADD3 R31, P2, R2, 0x3000, RZ ;  /* 0x00003000021f7810 */ /* 0x000fe40007f5e0ff */
[----:B------:R-:W-:Y:S02]  /*9eb0*/  LOP3.LUT R4, R4, R29, RZ, 0x3c, !PT ;  /* 0x0000001d04047212 */ /* 0x000fe400078e3cff */
[----:B------:R-:W-:Y:S01]  /*9ec0*/  LOP3.LUT R29, R31, 0x380, RZ, 0xc0, !PT ;  /* 0x000003801f1d7812 */ /* 0x000fe200078ec0ff */
[----:B------:R-:W-:Y:S01]  /*9ed0*/  IMAD.X R21, RZ, RZ, R3, P2 ;  /* 0x000000ffff157224 */ /* 0x000fe200010e0603 */
[----:B-1----:R-:W-:-:S02]  /*9ee0*/  @P1 SHF.R.U32.HI R28, RZ, R35, R20 ;  /* 0x00000023ff1c1219 */ /* 0x002fc40000011614 */
[----:B------:R-:W-:Y:S02]  /*9ef0*/  SHF.R.U64 R20, R29, 0x3, RZ ;  /* 0x000000031d147819 */ /* 0x000fe400000012ff */
[----:B------:R-:W-:Y:S01]  /*9f00*/  LOP3.LUT R10, R5, R10, RZ, 0x3c, !PT ;  /* 0x0000000a050a7212 */ /* 0x000fe200078e3cff */
[--C-:B------:R-:W-:Y:S01]  /*9f10*/  IMAD.MOV R29, RZ, RZ, -R28.reuse ;  /* 0x000000ffff1d7224 */ /* 0x100fe200078e0a1c */
[----:B------:R-:W-:Y:S01]  /*9f20*/  LOP3.LUT R20, R20, R31, RZ, 0x3c, !PT ;  /* 0x0000001f14147212 */ /* 0x000fe200078e3cff */
[----:B------:R-:W-:Y:S01]  /*9f30*/  IMAD.X R5, RZ, RZ, R11, P3 ;  /* 0x000000ffff057224 */ /* 0x000fe200018e060b */
[----:B------:R-:W-:Y:S01]  /*9f40*/  MOV R31, R10 ;  /* 0x0000000a001f7202 */ /* 0x000fe20000000f00 */
[----:B------:R-:W-:Y:S01]  /*9f50*/  IMAD R29, R32, R29, R37 ;  /* 0x0000001d201d7224 */ /* 0x000fe200078e0225 */
[----:B------:R-:W-:Y:S02]  /*9f60*/  SHF.R.S32.HI R11, RZ, 0x1f, R28 ;  /* 0x0000001fff0b7819 */ /* 0x000fe4000001141c */
[----:B------:R-:W-:-:S02]  /*9f70*/  IADD3 R10, P0, R28, UR6, RZ ;  /* 0x000000061c0a7c10 */ /* 0x000fc4000ff1e0ff */
[----:B------:R-:W-:Y:S02]  /*9f80*/  IADD3 R33, P3, R2, 0x1800, RZ ;  /* 0x0000180002217810 */ /* 0x000fe40007f7e0ff */
[----:B------:R-:W-:Y:S02]  /*9f90*/  SHF.R.S32.HI R30, RZ, 0x1f, R29 ;  /* 0x0000001fff1e7819 */ /* 0x000fe4000001141d */
[----:B------:R-:W-:Y:S01]  /*9fa0*/  IADD3.X R11, R11, UR7, R34, P0, !PT ;  /* 0x000000070b0b7c10 */ /* 0x000fe200087fe422 */
[----:B------:R-:W-:Y:S01]  /*9fb0*/  ULDC.64 UR6, c[0x0][0xb88] ;  /* 0x0002e20000067ab9 */ /* 0x000fe20000000a00 */
[----:B------:R-:W-:Y:S02]  /*9fc0*/  LOP3.LUT R24, R33, 0x380, RZ, 0xc0, !PT ;  /* 0x0000038021187812 */ /* 0x000fe400078ec0ff */
[----:B------:R-:W-:Y:S01]  /*9fd0*/  MOV R28, R8 ;  /* 0x00000008001c7202 */ /* 0x000fe20000000f00 */
[----:B------:R-:W-:Y:S01]  /*9fe0*/  IMAD R8, R30, UR6, RZ ;  /* 0x000000061e087c24 */ /* 0x000fe2000f8e02ff */
[----:B------:R-:W-:Y:S01]  /*9ff0*/  MOV R30, R6 ;  /* 0x00000006001e7202 */ /* 0x000fe20000000f00 */
[----:B------:R-:W-:Y:S01]  /*a000*/  IMAD.WIDE.U32 R6, R29, UR6, R10 ;  /* 0x000000061d067c25 */ /* 0x000fe2000f8e000a */
[----:B------:R-:W-:-:S02]  /*a010*/  SHF.R.U64 R24, R24, 0x3, RZ ;  /* 0x0000000318187819 */ /* 0x000fc400000012ff */
[----:B------:R-:W-:Y:S01]  /*a020*/  LOP3.LUT P0, RZ, R152, 0x3, RZ, 0xc0, !PT ;  /* 0x0000000398ff7812 */ /* 0x000fe2000780c0ff */
[----:B------:R-:W-:Y:S01]  /*a030*/  IMAD R29, R29, UR7, R8 ;  /* 0x000000071d1d7c24 */ /* 0x000fe2000f8e0208 */
[----:B------:R-:W-:Y:S01]  /*a040*/  LOP3.LUT R24, R24, R33, RZ, 0x3c, !PT ;  /* 0x0000002118187212 */ /* 0x000fe200078e3cff */
[----:B------:R-:W-:Y:S01]  /*a050*/  VIADD R10, R154, UR40 ;  /* 0x000000289a0a7c36 */ /* 0x000fe20008000000 */
[----:B------:R-:W-:Y:S01]  /*a060*/  ULDC.64 UR6, c[0x0][0xb50] ;  /* 0x0002d40000067ab9 */ /* 0x000fe20000000a00 */
[----:B------:R-:W-:Y:S01]  /*a070*/  IMAD R33, R32, UR5, RZ ;  /* 0x0000000520217c24 */ /* 0x000fe2000f8e02ff */
[----:B------:R-:W-:Y:S01]  /*a080*/  LEA R34, P5, R6, UR6, 0x2 ;  /* 0x0000000606227c11 */ /* 0x000fe2000f8a10ff */
[----:B------:R-:W-:Y:S01]  /*a090*/  IMAD.IADD R7, R7, 0x1, R29 ;  /* 0x0000000107077824 */ /* 0x000fe200078e021d */
[----:B------:R-:W-:Y:S01]  /*a0a0*/  MOV R29, R4 ;  /* 0x00000004001d7202 */ /* 0x000fe20000000f00 */
        /* <DEDUP_REMOVED lines=11> */
[----:B------:R1:W2:Y:S01]  /*a160*/  SHFL.IDX PT, R39, R35, 0x1, 0x1c1f ;  /* 0x003c1f0023277f89 */ /* 0x0002a200000e0000 */
[----:B------:R-:W-:-:S02]  /*a170*/  F2FP.F16.F32.PACK_AB R8, R97, R96 ;  /* 0x000000606108723e */ /* 0x000fc400000000ff */
[----:B------:R-:W-:Y:S01]  /*a180*/  F2FP.F16.F32.PACK_AB R9, R99, R98 ;  /* 0x000000626309723e */ /* 0x000fe200000000ff */
[----:B------:R3:W-:Y:S01]  /*a190*/  STSM.16.M88.4 [R31], R4 ;  /* 0x000000041f007844 */ /* 0x0007e20000000200 */
[----:B------:R-:W-:Y:S02]  /*a1a0*/  F2FP.F16.F32.PACK_AB R10, R101, R100 ;  /* 0x00000064650a723e */ /* 0x000fe400000000ff */
[----:B------:R-:W-:Y:S02]  /*a1b0*/  F2FP.F16.F32.PACK_AB R11, R103, R102 ;  /* 0x00000066670b723e */ /* 0x000fe400000000ff */
[----:B-1----:R-:W-:Y:S02]  /*a1c0*/  LOP3.LUT R35, R2, 0x380, RZ, 0xc0, !PT ;  /* 0x0000038002237812 */ /* 0x002fe400078ec0ff */
[----:B------:R-:W-:Y:S01]  /*a1d0*/  IADD3.X R25, RZ, R3, RZ, P3, !PT ;  /* 0x00000003ff197210 */ /* 0x000fe20001ffe4ff */
        /* <DEDUP_REMOVED lines=8> */
[----:B--2---:R2:W-:Y:S04]  /*a260*/  @!P0 ST.E desc[UR50][R38.64], R0 ;  /* 0x0000000026008985 */ /* 0x0045e8000c101932 */
[----:B---3--:R-:W3:Y:S04]  /*a270*/  LD.E.128 R4, desc[UR50][R34.64] ;  /* 0x0000003222047980 */ /* 0x008ee8000c101d00 */
[----:B-1----:R-:W4:Y:S01]  /*a280*/  LD.E.128 R8, desc[UR50][R24.64] ;  /* 0x0000003218087980 */ /* 0x002f22000c101d00 */
[----:B0-----:R-:W0:Y:S03]  /*a290*/  @P1 LDC R27, c[0x0][0xbf0] ;  /* 0x0002fc00ff1b1b82 */ /* 0x001e260000000800 */
[----:B------:R1:W4:Y:S01]  /*a2a0*/  LD.E.128 R28, desc[UR50][R20.64] ;  /* 0x00000032141c7980 */ /* 0x000322000c101d00 */
[----:B------:R-:W-:Y:S01]  /*a2b0*/  IADD3 R15, P0, R2, 0x4800, RZ ;  /* 0x00004800020f7810 */ /* 0x000fe20007f1e0ff */
[----:B--2---:R-:W-:Y:S01]  /*a2c0*/  IMAD R0, R18, 0x30, R22 ;  /* 0x0000003012007824 */ /* 0x004fe200078e0216 */
[----:B------:R-:W-:-:S02]  /*a2d0*/  UIMAD UR5, UR12, UR8, URZ ;  /* 0x000000080c0572a4 */ /* 0x000fc4000f8e023f */
[----:B------:R-:W-:Y:S01]  /*a2e0*/  UIMAD.WIDE.U32 UR6, UR42, UR8, URZ ;  /* 0x000000082a0672a5 */ /* 0x000fe2000f8e003f */
[----:B------:R-:W-:Y:S01]  /*a2f0*/  IMAD.X R13, RZ, RZ, R3, P0 ;  /* 0x000000ffff0d7224 */ /* 0x000fe200000e0603 */
[----:B------:R-:W-:Y:S01]  /*a300*/  LOP3.LUT R2, R15, 0x380, RZ, 0xc0, !PT ;  /* 0x000003800f027812 */ /* 0x000fe200078ec0ff */
[----:B------:R-:W2:Y:S01]  /*a310*/  @P1 LDC R3, c[0x0][0xbec] ;  /* 0x0002fb00ff031b82 */ /* 0x000ea20000000800 */
[----:B-1----:R-:W-:Y:S01]  /*a320*/  VIADD R20, R0, UR40 ;  /* 0x0000002800147c36 */ /* 0x002fe20008000000 */
        /* <DEDUP_REMOVED lines=9> */
[----:B--2---:R-:W-:Y:S01]  /*a3c0*/  @P1 IMAD.HI.U32 R0, R20, R3, RZ ;  /* 0x0000000314001227 */ /* 0x004fe200078e00ff */
[----:B------:R-:W-:-:S02]  /*a3d0*/  IADD3 R34, R22, UR40, RZ ;  /* 0x0000002816227c10 */ /* 0x000fc4000fffe0ff */
[----:B------:R-:W5:Y:S01]  /*a3e0*/  LD.E.128 R12, desc[UR50][R12.64] ;  /* 0x000000320c0c7980 */ /* 0x000f62000c101d00 */
[----:B------:R-:W-:Y:S02]  /*a3f0*/  UIADD3 UR5, UR7, UR5, URZ ;  /* 0x0000000507057290 */ /* 0x000fe4000fffe03f */
[----:B------:R-:W-:Y:S01]  /*a400*/  IMAD.U32 R3, RZ, RZ, UR7 ;  /* 0x00000007ff037e24 */ /* 0x000fe2000f8e00ff */
[----:B0-----:R-:W-:Y:S01]  /*a410*/  @P1 SHF.R.U32.HI R21, RZ, R27, R0 ;  /* 0x0000001bff151219 */ /* 0x001fe20000011600 */
[----:B------:R-:W-:Y:S01]  /*a420*/  IMAD.U32 R2, RZ, RZ, UR6 ;  /* 0x00000006ff027e24 */ /* 0x000fe2000f8e00ff */
[----:B------:R-:W-:Y:S01]  /*a430*/  ULDC.64 UR6, c[0x0][0xad8] ;  /* 0x0002b60000067ab9 */ /* 0x000fe20000000a00 */
[----:B------:R-:W-:Y:S01]  /*a440*/  @!PT LDS RZ, [RZ] ;  /* 0x00000000fffff984 */ /* 0x000fe20000000800 */
[----:B------:R-:W-:Y:S01]  /*a450*/  @!PT LDS RZ, [RZ] ;  /* 0x00000000fffff984 */ /* 0x000fe20000000800 */
[----:B------:R-:W-:Y:S01]  /*a460*/  @!PT LDS RZ, [RZ] ;  /* 0x00000000fffff984 */ /* 0x000fe20000000800 */
[----:B------:R-:W-:Y:S01]  /*a470*/  @!PT LDS RZ, [RZ] ;  /* 0x00000000fffff984 */ /* 0x000fe20000000800 */
[----:B------:R0:W-:Y:S06]  /*a480*/  MEMBAR.ALL.CTA ;  /* 0x0000000000007992 */ /* 0x0001ec0000008000 */
[----:B0-----:R-:W0:Y:S01]  /*a490*/  FENCE.VIEW.ASYNC.S ;  /* 0x00000000000073c6 */ /* 0x001e220000000000 */
[----:B------:R-:W-:Y:S01]  /*a4a0*/  SHF.R.S32.HI R0, RZ, 0x1f, R21 ;  /* 0x0000001fff007819 */ /* 0x000fe20000011415 */
[----:B------:R-:W-:Y:S01]  /*a4b0*/  IMAD.U32 R3, RZ, RZ, UR5 ;  /* 0x00000005ff037e24 */ /* 0x000fe2000f8e00ff */
[----:B------:R-:W-:Y:S01]  /*a4c0*/  IADD3 R25, -R21, RZ, RZ ;  /* 0x000000ff15197210 */ /* 0x000fe20007ffe1ff */
[----:B------:R-:W-:Y:S01]  /*a4d0*/  ULDC UR5, c[0x0][0xac8] ;  /* 0x0002b20000057ab9 */ /* 0x000fe20000000800 */
[----:B------:R-:W-:-:S02]  /*a4e0*/  VIADD R26, R26, 0x16820 ;  /* 0x000168201a1a7836 */ /* 0x000fc40000000000 */
[----:B------:R-:W-:Y:S02]  /*a4f0*/  IMAD R0, R0, UR8, RZ ;  /* 0x0000000800007c24 */ /* 0x000fe4000f8e02ff */
[----:B------:R-:W-:Y:S01]  /*a500*/  IMAD R25, R32, R25, R20 ;  /* 0x0000001920197224 */ /* 0x000fe200078e0214 */
[----:B------:R-:W-:Y:S01]  /*a510*/  PRMT R26, RZ, 0x654, R26 ;  /* 0x00000654ff1a7816 */ /* 0x000fe2000000001a */
[C---:B------:R-:W-:Y:S02]  /*a520*/  IMAD R27, R21.reuse, UR9, R0 ;  /* 0x00000009151b7c24 */ /* 0x040fe4000f8e0200 */
[----:B------:R-:W-:Y:S01]  /*a530*/  IMAD.WIDE.U32 R2, R21, UR8, R2 ;  /* 0x0000000815027c25 */ /* 0x000fe2000f8e0002 */
[----:B------:R-:W-:-:S03]  /*a540*/  SHF.R.S32.HI R0, RZ, 0x1f, R25 ;  /* 0x0000001fff007819 */ /* 0x000fc60000011419 */
[----:B------:R-:W-:Y:S02]  /*a550*/  IMAD.IADD R3, R3, 0x1, R27 ;  /* 0x0000000103037824 */ /* 0x000fe400078e021b */
[----:B------:R-:W-:Y:S02]  /*a560*/  IMAD R0, R0, UR6, RZ ;  /* 0x0000000600007c24 */ /* 0x000fe4000f8e02ff */
[C---:B------:R-:W-:Y:S01]  /*a570*/  IMAD.WIDE.U32 R2, R25.reuse, UR6, R2 ;  /* 0x0000000619027c25 */ /* 0x040fe2000f8e0002 */
[----:B0-----:R0:W-:Y:S03]  /*a580*/  SYNCS.ARRIVE.TRANS64.RED.A1T0 RZ, [R26+URZ], RZ ;  /* 0x000000ff1aff79a7 */ /* 0x0011e6000810043f */
        /* <DEDUP_REMOVED lines=11> */
[----:B------:R-:W2:Y:S01]  /*a640*/  SHFL.IDX PT, R36, R27, 0x2, 0x181f ;  /* 0x00581f001b247f89 */ /* 0x000ea200000e0000 */
[-C--:B------:R-:W-:Y:S01]  /*a650*/  ISETP.GE.OR P2, PT, R0, R33.reuse, P0 ;  /* 0x000000210000720c */ /* 0x080fe20000746670 */
[----:B------:R-:W-:Y:S01]  /*a660*/  VIADD R0, R34, 0x90 ;  /* 0x0000009022007836 */ /* 0x000fe20000000000 */
[-C--:B------:R-:W-:Y:S01]  /*a670*/  ISETP.GE.OR P3, PT, R2, R33.reuse, P0 ;  /* 0x000000210200720c */ /* 0x080fe20000766670 */
[----:B------:R-:W2:Y:S03]  /*a680*/  SHFL.IDX PT, R3, R32, RZ, 0x181f ;  /* 0x00181fff20037589 */ /* 0x000ea600000e0000 */
[----:B------:R-:W-:Y:S01]  /*a690*/  ISETP.GE.OR P0, PT, R0, R33, P0 ;  /* 0x000000210000720c */ /* 0x000fe20000706670 */
[----:B------:R-:W2:Y:S04]  /*a6a0*/  SHFL.IDX PT, R21, R32, 0x1, 0x181f ;  /* 0x00381f0020157f89 */ /* 0x000ea800000e0000 */
[----:B------:R-:W2:Y:S01]  /*a6b0*/  SHFL.IDX PT, R25, R32, 0x2, 0x181f ;  /* 0x00581f0020197f89 */ /* 0x000ea200000e0000 */
[----:B-1----:R-:W-:-:S03]  /*a6c0*/  @!P1 LEA R2, P4, R19, R20, 0x1 ;  /* 0x0000001413029211 */ /* 0x002fc600078808ff */
[----:B0-----:R0:W1:Y:S01]  /*a6d0*/  SHFL.IDX PT, R26, R27, 0x3, 0x181f ;  /* 0x00781f001b1a7f89 */ /* 0x00106200000e0000 */
[----:B--2---:R-:W-:-:S03]  /*a6e0*/  @!P2 LEA R20, P5, R19, R24, 0x1 ;  /* 0x000000181314a211 */ /* 0x004fc600078a08ff */
[----:B------:R-:W2:Y:S01]  /*a6f0*/  SHFL.IDX PT, R32, R32, 0x3, 0x181f ;  /* 0x00781f0020207f89 */ /* 0x000ea200000e0000 */
[C---:B------:R-:W-:Y:S02]  /*a700*/  @!P3 LEA R24, P6, R19.reuse, R36, 0x1 ;  /* 0x000000241318b211 */ /* 0x040fe400078c08ff */
        /* <DEDUP_REMOVED lines=11> */
.L_x_2154:
[----:B------:R-:W0:Y:S01]  /*a7c0*/  LDC R8, c[0x0][0xbe8] ;  /* 0x0002fa00ff087b82 */ /* 0x000e220000000800 */
[----:B------:R-:W-:Y:S01]  /*a7d0*/  ISETP.GE.AND P0, PT, R157, 0xc0, PT ;  /* 0x000000c09d00780c */ /* 0x000fe20003f06270 */
[----:B------:R-:W-:Y:S01]  /*a7e0*/  USHF.R.S32.HI UR8, URZ, 0x1f, UR42 ;  /* 0x0000001f3f087899 */ /* 0x000fe2000801142a */
[----:B------:R-:W-:Y:S01]  /*a7f0*/  BSSY B1, `(.L_x_2156) ;  /* 0x000002f000017945 */ /* 0x000fe20003800000 */
[----:B------:R-:W-:Y:S01]  /*a800*/  USHF.R.S32.HI UR9, URZ, 0x1f, UR41 ;  /* 0x0000001f3f097899 */ /* 0x000fe20008011429 */
[----:B------:R-:W-:Y:S01]  /*a810*/  IMAD R6, R18, 0x30, R22 ;  /* 0x0000003012067824 */ /* 0x000fe200078e0216 */
[----:B0-----:R-:W-:-:S13]  /*a820*/  ISETP.NE.AND P1, PT, R8, 0x1, PT ;  /* 0x000000010800780c */ /* 0x001fda0003f25270 */
[----:B------:R-:W0:Y:S08]  /*a830*/  @P1 LDC R9, c[0x0][0xbec] ;  /* 0x0002fb00ff091b82 */ /* 0x000e300000000800 */
[----:B------:R-:W1:Y:S01]  /*a840*/  @P1 LDC R11, c[0x0][0xbf0] ;  /* 0x0002fc00ff0b1b82 */ /* 0x000e620000000800 */
        /* <DEDUP_REMOVED lines=11> */
[----:B------:R-:W-:Y:S01]  /*a900*/  MOV R2, R4 ;  /* 0x0000000400027202 */ /* 0x000fe20000000f00 */
        /* <DEDUP_REMOVED lines=29> */
.L_x_2157:
[----:B------:R-:W-:Y:S05]  /*aae0*/  BSYNC B1 ;  /* 0x0000000000017941 */ /* 0x000fea0003800000 */
.L_x_2156:
[----:B------:R-:W-:Y:S01]  /*aaf0*/  ULDC.64 UR10, c[0x0][0xae8] ;  /* 0x0002ba00000a7ab9 */ /* 0x000fe20000000a00 */
[----:B------:R-:W-:Y:S01]  /*ab00*/  VIADD R6, R6, UR40 ;  /* 0x0000002806067c36 */ /* 0x000fe20008000000 */
[----:B------:R-:W-:Y:S02]  /*ab10*/  UIMAD UR5, UR8, UR10, URZ ;  /* 0x0000000a080572a4 */ /* 0x000fe4000f8e023f */
[----:B------:R-:W-:Y:S01]  /*ab20*/  UIMAD.WIDE.U32 UR6, UR42, UR10, URZ ;  /* 0x0000000a2a0672a5 */ /* 0x000fe2000f8e003f */
[----:B0-----:R-:W-:Y:S01]  /*ab30*/  @P1 IMAD.HI.U32 R0, R6, R9, RZ ;  /* 0x0000000906001227 */ /* 0x001fe200078e00ff */
[----:B------:R-:W-:Y:S01]  /*ab40*/  UIMAD UR5, UR42, UR11, UR5 ;  /* 0x0000000b2a0572a4 */ /* 0x000fe2000f8e0205 */
[----:B--2---:R-:W-:Y:S02]  /*ab50*/  MOV R5, R6 ;  /* 0x0000000600057202 */ /* 0x004fe40000000f00 */
[----:B------:R-:W-:Y:S01]  /*ab60*/  ULDC.64 UR10, c[0x0][0xaf0] ;  /* 0x0002bc00000a7ab9 */ /* 0x000fe20000000a00 */
[----:B------:R-:W-:Y:S01]  /*ab70*/  UIADD3 UR7, UR7, UR5, URZ ;  /* 0x0000000507077290 */ /* 0x000fe2000fffe03f */
[----:B-1----:R-:W-:Y:S01]  /*ab80*/  @P1 SHF.R.U32.HI R5, RZ, R11, R0 ;  /* 0x0000000bff051219 */ /* 0x002fe20000011600 */
[----:B------:R-:W-:Y:S01]  /*ab90*/  UIMAD UR5, UR9, UR10, URZ ;  /* 0x0000000a090572a4 */ /* 0x000fe2000f8e023f */
[----:B------:R-:W-:Y:S01]  /*aba0*/  IADD3 R11, R22, UR40, RZ ;  /* 0x00000028160b7c10 */ /* 0x000fe2000fffe0ff */
[----:B------:R-:W-:Y:S01]  /*abb0*/  UIMAD.WIDE.U32 UR6, UR41, UR10, UR6 ;  /* 0x0000000a290672a5 */ /* 0x000fe2000f8e0006 */
[--C-:B------:R-:W-:Y:S01]  /*abc0*/  SHF.R.S32.HI R0, RZ, 0x1f, R5.reuse ;  /* 0x0000001fff007819 */ /* 0x100fe20000011405 */
[----:B------:R-:W-:Y:S01]  /*abd0*/  UIMAD UR5, UR41, UR11, UR5 ;  /* 0x0000000b290572a4 */ /* 0x000fe2000f8e0205 */
[----:B------:R-:W-:Y:S01]  /*abe0*/  IMAD.MOV R7, RZ, RZ, -R5 ;  /* 0x000000ffff077224 */ /* 0x000fe200078e0a05 */
[----:B------:R-:W-:-:S02]  /*abf0*/  ULDC.64 UR8, c[0x0][0xae0] ;  /* 0x0002b80000087ab9 */ /* 0x000fc40000000a00 */
[----:B------:R-:W-:Y:S01]  /*ac00*/  UIADD3 UR5, UR7, UR5, URZ ;  /* 0x0000000507057290 */ /* 0x000fe2000fffe03f */
[----:B------:R-:W-:Y:S02]  /*ac10*/  IMAD R7, R8, R7, R6 ;  /* 0x0000000708077224 */ /* 0x000fe400078e0206 */
[----:B------:R-:W-:Y:S02]  /*ac20*/  IMAD R0, R0, UR8, RZ ;  /* 0x0000000800007c24 */ /* 0x000fe4000f8e02ff */
[----:B------:R-:W-:Y:S02]  /*ac30*/  IMAD.U32 R3, RZ, RZ, UR7 ;  /* 0x00000007ff037e24 */ /* 0x000fe4000f8e00ff */
        /* <DEDUP_REMOVED lines=13> */
[C---:B------:R-:W-:Y:S01]  /*ad10*/  LEA R12, P0, R2.reuse, UR6, 0x1 ;  /* 0x00000006020c7c11 */ /* 0x040fe2000f8008ff */
[----:B------:R-:W-:Y:S01]  /*ad20*/  ULDC UR6, c[0x0][0xa88] ;  /* 0x0002a20000067ab9 */ /* 0x000fe20000000800 */
[----:B------:R-:W-:Y:S02]  /*ad30*/  VIADD R3, R11, 0x30 ;  /* 0x000000300b037836 */ /* 0x000fe40000000000 */
[----:B------:R-:W-:Y:S01]  /*ad40*/  LEA.HI.X R13, R2, UR7, R5, 0x1, P0 ;  /* 0x00000007020d7c11 */ /* 0x000fe200080f0c05 */
[----:B------:R-:W0:Y:S01]  /*ad50*/  SHFL.IDX PT, R4, R12, 0x1, 0x181f ;  /* 0x00381f000c047f89 */ /* 0x000e2200000e0000 */
[----:B------:R-:W-:Y:S01]  /*ad60*/  IMAD R14, R8, UR6, RZ ;  /* 0x00000006080e7c24 */ /* 0x000fe2000f8e02ff */
[----:B------:R-:W-:Y:S01]  /*ad70*/  ISETP.GE.AND P0, PT, R19, UR5, PT ;  /* 0x0000000513007c0c */ /* 0x000fe2000bf06270 */
[C---:B------:R-:W-:Y:S01]  /*ad80*/  VIADD R8, R11.reuse, 0x60 ;  /* 0x000000600b087836 */ /* 0x040fe20000000000 */
[----:B------:R-:W1:Y:S02]  /*ad90*/  SHFL.IDX PT, R2, R12, RZ, 0x181f ;  /* 0x00181fff0c027589 */ /* 0x000e6400000e0000 */
        /* <DEDUP_REMOVED lines=23> */
.L_x_2155:
[----:B------:R-:W-:Y:S05]  /*af10*/  BSYNC B0 ;  /* 0x0000000000007941 */ /* 0x000fea0003800000 */
.L_x_2153:
[----:B------:R-:W-:Y:S02]  /*af20*/  ULDC UR5, c[0x0][0xc38] ;  /* 0x00030e0000057ab9 */ /* 0x000fe40000000800 */
[----:B------:R-:W-:-:S06]  /*af30*/  UISETP.GE.AND UP0, UPT, UR4, UR5, UPT ;  /* 0x000000050400728c */ /* 0x000fcc000bf06270 */
[----:B------:R-:W-:-:S13]  /*af40*/  PLOP3.LUT P0, PT, PT, PT, UP0, 0x80, 0x0 ;  /* 0x000000000000781c */ /* 0x000fda0003f0f008 */
[----:B------:R-:W-:Y:S05]  /*af50*/  @!P0 BRA `(.L_x_2158) ;  /* 0xffffff5c00548947 */ /* 0x000fea000383ffff */
[----:B------:R-:W-:Y:S05]  /*af60*/  EXIT ;  /* 0x000000000000794d */ /* 0x000fea0003800000 */
.L_x_2112:
[----:B------:R-:W-:-:S08]  /*af70*/  NOP ;  /* 0x0000000000007918 */ /* 0x000fd00000000000 */
[----:B------:R-:W0:-:S00]  /*af80*/  USETMAXREG.DEALLOC.CTAPOOL 0x20 ;  /* 0x00000020000079c8 */ /* 0x000e0000080e0500 */
[----:B0-----:R-:W-:-:S06]  /*af90*/  LOP3.LUT R0, R0, 0x3, RZ, 0xc0, !PT ;  /* 0x0000000300007812 */ /* 0x001fcc00078ec0ff */
[----:B-1----:R-:W0:Y:S01]  /*afa0*/  S2UR UR5, SR_CTAID.X ;  /* 0x00000000000579c3 */ /* 0x002e220000002500 */
[----:B------:R-:W-:Y:S01]  /*afb0*/  LOP3.LUT R26, R26, 0xffffffdf, RZ, 0xc0, !PT ;  /* 0xffffffdf1a1a7812 */ /* 0x000fe200078ec0ff */
[----:B------:R-:W-:Y:S01]  /*afc0*/  STL [R1+0x10], RZ ;  /* 0x000010ff01007387 */ /* 0x000fe20000100800 */
[----:B------:R-:W-:Y:S01]  /*afd0*/  IMAD.MOV.U32 R25, RZ, RZ, 0x1 ;  /* 0x00000001ff197424 */ /* 0x000fe200078e00ff */
[----:B------:R-:W-:Y:S02]  /*afe0*/  MOV R22, RZ ;  /* 0x000000ff00167202 */ /* 0x000fe40000000f00 */
[----:B------:R1:W2:Y:S02]  /*aff0*/  SHFL.IDX PT, R2, R0, RZ, 0x1f ;  /* 0x00001fff00027589 */ /* 0x0002a400000e0000 */
[----:B-1----:R-:W0:Y:S01]  /*b000*/  LDC R0, c[0x0][0xc38] ;  /* 0x00030e00ff007b82 */ /* 0x002e220000000800 */
[----:B--2---:R-:W-:-:S13]  /*b010*/  ISETP.NE.AND P0, PT, R2, RZ, PT ;  /* 0x000000ff0200720c */ /* 0x004fda0003f05270 */
[----:B------:R-:W-:Y:S01]  /*b020*/  @P0 LOP3.LUT R26, R26, 0x20, RZ, 0xfc, !PT ;  /* 0x000000201a1a0812 */ /* 0x000fe200078efcff */
[----:B------:R-:W-:Y:S06]  /*b030*/  @P0 BAR.ARV 0x4, 0x200 ;  /* 0x0108000000000b1d */ /* 0x000fec0000002000 */
[----:B0-----:R-:W-:-:S13]  /*b040*/  ISETP.LE.AND P0, PT, R0, UR5, PT ;  /* 0x0000000500007c0c */ /* 0x001fda000bf03270 */
[----:B------:R-:W-:Y:S05]  /*b050*/  @P0 BRA `(.L_x_2159) ;  /* 0x0000004000800947 */ /* 0x000fea0003800000 */
[----:B------:R-:W0:Y:S01]  /*b060*/  S2R R7, SR_TID.X ;  /* 0x0000000000077919 */ /* 0x000e220000002100 */
[----:B------:R-:W1:Y:S01]  /*b070*/  S2UR UR7, SR_CgaCtaId ;  /* 0x00000000000779c3 */ /* 0x000e620000008800 */
[----:B------:R-:W-:Y:S01]  /*b080*/  ULDC.64 UR36, c[0x0][0x2f0] ;  /* 0x0000bc0000247ab9 */ /* 0x000fe20000000a00 */
[----:B------:R-:W-:Y:S01]  /*b090*/  UMOV UR6, 0x400 ;  /* 0x0000040000067882 */ /* 0x000fe20000000000 */
[----:B------:R-:W-:Y:S01]  /*b0a0*/  ULDC.64 UR8, c[0x0][0x418] ;  /* 0x0001060000087ab9 */ /* 0x000fe20000000a00 */
[----:B------:R-:W-:Y:S01]  /*b0b0*/  LOP3.LUT R26, R26, 0xfffffffe, RZ, 0xc0, !PT ;  /* 0xfffffffe1a1a7812 */ /* 0x000fe200078ec0ff */
[----:B------:R-:W-:Y:S01]  /*b0c0*/  UISETP.NE.U32.AND UP0, UPT, UR8, URZ, UPT ;  /* 0x0000003f0800728c */ /* 0x000fe2000bf05070 */
[----:B------:R-:W-:Y:S01]  /*b0d0*/  IMAD.MOV.U32 R25, RZ, RZ, 0x1 ;  /* 0x00000001ff197424 */ /* 0x000fe200078e00ff */
[----:B------:R-:W-:Y:S01]  /*b0e0*/  ULDC UR4, c[0x0][0x424] ;  /* 0x0001090000047ab9 */ /* 0x000fe20000000800 */
[----:B------:R-:W-:Y:S01]  /*b0f0*/  ULDC UR8, c[0x0][0x2b8] ;  /* 0x0000ae0000087ab9 */ /* 0x000fe20000000800 */
[----:B------:R-:W-:Y:S01]  /*b100*/  UISETP.NE.AND.EX UP0, UPT, UR9, URZ, UPT, UP0 ;  /* 0x0000003f0900728c */ /* 0x000fe2000bf05300 */
[----:B------:R-:W-:Y:S01]  /*b110*/  MOV R22, RZ ;  /* 0x000000ff00167202 */ /* 0x000fe20000000f00 */
[----:B------:R-:W-:Y:S01]  /*b120*/  ULDC UR38, c[0x0][0x288] ;  /* 0x0000a20000267ab9 */ /* 0x000fe20000000800 */
[----:B------:R-:W-:-:S02]  /*b130*/  ULOP3.LUT UR45, UR39, 0x2, URZ, 0xfc, !UPT ;  /* 0x00000002272d7892 */ /* 0x000fc4000f8efc3f */
[----:B------:R-:W-:Y:S01]  /*b140*/  USEL UR4, UR4, 0x1, UP0 ;  /* 0x0000000104047887 */ /* 0x000fe20008000000 */
[----:B------:R-:W-:-:S03]  /*b150*/  ULDC UR46, c[0x0][0xc] ;  /* 0x00000300002e7ab9 */ /* 0x000fc60000000800 */
[----:B------:R-:W-:-:S04]  /*b160*/  UIMAD UR36, UR4, UR36, URZ ;  /* 0x00000024042472a4 */ /* 0x000fc8000f8e023f */
[----:B------:R-:W-:Y:S02]  /*b170*/  UIADD3 UR4, UR36, 0x7f, URZ ;  /* 0x0000007f24047890 */ /* 0x000fe4000fffe03f */
[----:B-1----:R-:W-:-:S06]  /*b180*/  ULEA UR6, UR7, UR6, 0x18 ;  /* 0x0000000607067291 */ /* 0x002fcc000f8ec03f */
[----:B------:R-:W-:Y:S01]  /*b190*/  IMAD.U32 R16, RZ, RZ, UR6 ;  /* 0x00000006ff107e24 */ /* 0x000fe2000f8e00ff */
[C---:B0-----:R-:W-:Y:S01]  /*b1a0*/  LOP3.LUT R6, R7.reuse, 0x7f, RZ, 0xc0, !PT ;  /* 0x0000007f07067812 */ /* 0x041fe200078ec0ff */
[----:B------:R-:W-:-:S05]  /*b1b0*/  IMAD.SHL.U32 R0, R7, 0x8, RZ ;  /* 0x0000000807007824 */ /* 0x000fca00078e00ff */
[C---:B------:R-:W-:Y:S02]  /*b1c0*/  LOP3.LUT R2, R0.reuse, 0x1f8, RZ, 0xc0, !PT ;  /* 0x000001f800027812 */ /* 0x040fe400078ec0ff */
[----:B------:R-:W-:Y:S02]  /*b1d0*/  LOP3.LUT R5, R0, 0x38, RZ, 0xc0, !PT ;  /* 0x0000003800057812 */ /* 0x000fe400078ec0ff */
[----:B------:R-:W-:Y:S01]  /*b1e0*/  LOP3.LUT R3, R2, 0x38, R7, 0x78, !PT ;  /* 0x0000003802037812 */ /* 0x000fe200078e7807 */
[----:B------:R-:W-:Y:S01]  /*b1f0*/  IMAD.U32 R2, RZ, RZ, UR5 ;  /* 0x00000005ff027e24 */ /* 0x000fe2000f8e00ff */
[----:B------:R-:W-:Y:S01]  /*b200*/  ISETP.GE.AND P1, PT, R5, UR37, PT ;  /* 0x0000002505007c0c */ /* 0x000fe2000bf26270 */
[----:B------:R-:W-:Y:S01]  /*b210*/  USHF.R.S32.HI UR5, URZ, 0x1f, UR4 ;  /* 0x0000001f3f057899 */ /* 0x000fe20008011404 */
[----:B------:R-:W-:Y:S01]  /*b220*/  LOP3.LUT R4, R3, 0x200, R0, 0xf8, !PT ;  /* 0x0000020003047812 */ /* 0x000fe200078ef800 */
[----:B------:R-:W-:Y:S01]  /*b230*/  IMAD.SHL.U32 R0, R7, 0x10, RZ ;  /* 0x0000001007007824 */ /* 0x000fe200078e00ff */
[----:B------:R0:W-:Y:S01]  /*b240*/  STL [R1+0xc], R2 ;  /* 0x00000c0201007387 */ /* 0x0001e20000100800 */
[----:B------:R-:W-:Y:S01]  /*b250*/  ISETP.GE.AND P0, PT, R5, UR37, PT ;  /* 0x0000002505007c0c */ /* 0x000fe2000bf06270 */
[----:B------:R-:W-:-:S02]  /*b260*/  ULEA.HI UR5, UR5, UR4, URZ, 0x7 ;  /* 0x0000000405057291 */ /* 0x000fc4000f8f383f */
[----:B------:R-:W-:Y:S01]  /*b270*/  LOP3.LUT R0, R0, 0x70, RZ, 0xc0, !PT ;  /* 0x0000007000007812 */ /* 0x000fe200078ec0ff */
[----:B------:R1:W-:Y:S01]  /*b280*/  STL [R1+0x10], RZ ;  /* 0x000010ff01007387 */ /* 0x0003e20000100800 */
[----:B------:R-:W-:Y:S01]  /*b290*/  ULDC UR37, c[0x0][0x448] ;  /* 0x0001120000257ab9 */ /* 0x000fe20000000800 */
[----:B------:R-:W-:Y:S02]  /*b2a0*/  USHF.R.S32.HI UR40, URZ, 0x7, UR5 ;  /* 0x000000073f287899 */ /* 0x000fe40008011405 */
[----:B------:R-:W-:Y:S01]  /*b2b0*/  @P1 LOP3.LUT R26, R26, 0x1, RZ, 0xfc, !PT ;  /* 0x000000011a1a1812 */ /* 0x000fe200078efcff */
[----:B------:R-:W-:Y:S01]  /*b2c0*/  UIMAD UR37, UR37, UR38, URZ ;  /* 0x00000026252572a4 */ /* 0x000fe2000f8e023f */
[----:B0-----:R-:W-:Y:S01]  /*b2d0*/  SHF.R.U32.HI R2, RZ, 0x3, R6 ;  /* 0x00000003ff027819 */ /* 0x001fe20000011606 */
[----:B------:R-:W-:Y:S01]  /*b2e0*/  UIADD3 UR38, UR36, 0x80, -UR38 ;  /* 0x0000008024267890 */ /* 0x000fe2000fffe826 */
        /* <DEDUP_REMOVED lines=8> */
.L_x_2208:
        /* <DEDUP_REMOVED lines=23> */
.L_x_2160:
[----:B------:R-:W-:Y:S01]  /*b4e0*/  ULDC UR8, c[0x0][0xc54] ;  /* 0x0003150000087ab9 */ /* 0x000fe20000000800 */
[----:B------:R-:W-:Y:S01]  /*b4f0*/  UMOV UR6, UR7 ;  /* 0x0000000700067c82 */ /* 0x000fe20008000000 */
[----:B------:R-:W-:-:S11]  /*b500*/  UISETP.NE.AND UP0, UPT, UR8, 0x1, UPT ;  /* 0x000000010800788c */ /* 0x000fd6000bf05270 */
[----:B------:R-:W-:Y:S02]  /*b510*/  @UP0 ULDC.64 UR10, c[0x0][0xc58] ;  /* 0x00031600000a0ab9 */ /* 0x000fe40000000a00 */
[----:B------:R-:W-:-:S04]  /*b520*/  UIMAD.WIDE.U32 UR4, UR7, UR10, URZ ;  /* 0x0000000a070472a5 */ /* 0x000fc8000f8e003f */
[----:B------:R-:W-:-:S04]  /*b530*/  @UP0 USHF.R.U32.HI UR6, URZ, UR11, UR5 ;  /* 0x0000000b3f060299 */ /* 0x000fc80008011605 */
[----:B------:R-:W-:-:S12]  /*b540*/  UIMAD UR4, UR6, UR8, URZ ;  /* 0x00000008060472a4 */ /* 0x000fd8000f8e023f */
.L_x_2161:
        /* <DEDUP_REMOVED lines=23> */
[----:B------:R-:W-:Y:S01]  /*b6c0*/  UISETP.NE.AND UP2, UPT, UR5, 0x1, UPT ;  /* 0x000000010500788c */ /* 0x000fe2000bf45270 */
[----:B------:R-:W-:Y:S01]  /*b6d0*/  BSSY B7, `(.L_x_2162) ;  /* 0x000039c000077945 */ /* 0x000fe20003800000 */
[----:B------:R-:W-:Y:S02]  /*b6e0*/  UIADD3 UR43, UR43, UR4, URZ ;  /* 0x000000042b2b7290 */ /* 0x000fe4000fffe03f */
[----:B------:R-:W-:Y:S02]  /*b6f0*/  UP2UR UR47, UPR, URZ, 0x4 ;  /* 0x000000043f2f7883 */ /* 0x000fe40008000000 */
[----:B------:R-:W-:-:S04]  /*b700*/  UIMAD UR6, UR43, 0xc0, URZ ;  /* 0x000000c02b0678a4 */ /* 0x000fc8000f8e023f */
[----:B------:R-:W-:Y:S01]  /*b710*/  UIADD3 UR6, UR6, 0xbf, URZ ;  /* 0x000000bf06067890 */ /* 0x000fe2000fffe03f */
[----:B------:R-:W-:Y:S01]  /*b720*/  @UP2 ULDC UR4, c[0x0][0x44c] ;  /* 0x0001130000042ab9 */ /* 0x000fe20000000800 */
[----:B------:R-:W-:Y:S02]  /*b730*/  @UP2 ULDC UR7, c[0x0][0x450] ;  /* 0x0001140000072ab9 */ /* 0x000fe40000000800 */
[----:B------:R-:W-:-:S04]  /*b740*/  UIMAD.WIDE.U32 UR4, UR6, UR4, URZ ;  /* 0x00000004060472a5 */ /* 0x000fc8000f8e003f */
[----:B------:R-:W-:-:S04]  /*b750*/  @UP2 USHF.R.U32.HI UR6, URZ, UR7, UR5 ;  /* 0x000000073f062299 */ /* 0x000fc80008011605 */
[----:B------:R-:W-:-:S04]  /*b760*/  UIADD3 UR6, UR38, UR6, URZ ;  /* 0x0000000626067290 */ /* 0x000fc8000fffe03f */
[----:B------:R-:W-:-:S04]  /*b770*/  USHF.R.S32.HI UR4, URZ, 0x1f, UR6 ;  /* 0x0000001f3f047899 */ /* 0x000fc80008011406 */
[----:B------:R-:W-:-:S04]  /*b780*/  ULEA.HI UR4, UR4, UR6, URZ, 0x7 ;  /* 0x0000000604047291 */ /* 0x000fc8000f8f383f */
[----:B------:R-:W-:-:S04]  /*b790*/  USHF.R.S32.HI UR4, URZ, 0x7, UR4 ;  /* 0x000000073f047899 */ /* 0x000fc80008011404 */
[----:B------:R-:W-:-:S04]  /*b7a0*/  UISETP.LT.AND UP0, UPT, UR40, UR4, UPT ;  /* 0x000000042800728c */ /* 0x000fc8000bf01270 */
[----:B------:R-:W-:-:S06]  /*b7b0*/  USEL UR44, UR40, UR4, UP0 ;  /* 0x00000004282c7287 */ /* 0x000fcc0008000000 */
[----:B------:R-:W-:Y:S01]  /*b7c0*/  ISETP.LT.AND P0, PT, RZ, UR44, PT ;  /* 0x0000002cff007c0c */ /* 0x000fe2000bf01270 */
[----:B--2---:R0:W-:-:S12]  /*b7d0*/  STL [R1+0x4], R18 ;  /* 0x0000041201007387 */ /* 0x0041d80000100800 */
        /* <DEDUP_REMOVED lines=19> */
.L_x_2163:
        /* <DEDUP_REMOVED lines=8> */
[----:B------:R-:W-:Y:S01]  /*b990*/  MOV R4, UR6 ;  /* 0x0000000600047c02 */ /* 0x000fe20008000f00 */
[----:B------:R-:W-:Y:S01]  /*b9a0*/  IMAD.U32 R5, RZ, RZ, UR7 ;  /* 0x00000007ff057e24 */ /* 0x000fe2000f8e00ff */
        /* <DEDUP_REMOVED lines=10> */
.L_x_2166:
[----:B------:R-:W-:Y:S05]  /*ba50*/  BSYNC B6 ;  /* 0x0000000000067941 */ /* 0x000fea0003800000 */
.L_x_2165:
        /* <DEDUP_REMOVED lines=9> */
[----:B------:R-:W-:Y:S01]  /*baf0*/  IMAD.U32 R4, RZ, RZ, UR6 ;  /* 0x00000006ff047e24 */ /* 0x000fe2000f8e00ff */
[----:B------:R-:W-:Y:S01]  /*bb00*/  MOV R6, UR8 ;  /* 0x0000000800067c02 */ /* 0x000fe20008000f00 */
[----:B------:R-:W-:Y:S01]  /*bb10*/  IMAD.U32 R5, RZ, RZ, UR7 ;  /* 0x00000007ff057e24 */ /* 0x000fe2000f8e00ff */
[----:B------:R-:W-:Y:S01]  /*bb20*/  MOV R13, RZ ;  /* 0x000000ff000d7202 */ /* 0x000fe20000000f00 */
[----:B------:R-:W-:Y:S02]  /*bb30*/  IMAD.U32 R7, RZ, RZ, UR9 ;  /* 0x00000009ff077e24 */ /* 0x000fe4000f8e00ff */
[----:B------:R-:W-:-:S02]  /*bb40*/  IMAD.U32 R10, RZ, RZ, UR4 ;  /* 0x00000004ff0a7e24 */ /* 0x000fc4000f8e00ff */
[----:B------:R-:W-:Y:S02]  /*bb50*/  IMAD.U32 R11, RZ, RZ, UR5 ;  /* 0x00000005ff0b7e24 */ /* 0x000fe4000f8e00ff */
[----:B------:R-:W-:Y:S02]  /*bb60*/  IMAD.MOV.U32 R8, RZ, RZ, 0x70 ;  /* 0x00000070ff087424 */ /* 0x000fe400078e00ff */
[----:B-1----:R-:W-:-:S07]  /*bb70*/  IMAD.MOV.U32 R12, RZ, RZ, 0x1 ;  /* 0x00000001ff0c7424 */ /* 0x002fce00078e00ff */
[----:B------:R-:W-:-:S07]  /*bb80*/  LEPC R20, `(.L_x_2169) ;  /* 0x000000001014794e */ /* 0x000fce0000000000 */
[----:B0-2---:R-:W-:Y:S05]  /*bb90*/  CALL.ABS.NOINC R2 ;  /* 0x0000000002007343 */ /* 0x005fea0003c00000 */
.L_x_2169:
        /* <DEDUP_REMOVED lines=15> */
.L_x_2168:
[----:B------:R-:W-:Y:S05]  /*bc90*/  BSYNC B6 ;  /* 0x0000000000067941 */ /* 0x000fea0003800000 */
.L_x_2167:
        /* <DEDUP_REMOVED lines=9> */
[----:B------:R-:W-:Y:S01]  /*bd30*/  MOV R3, UR5 ;  /* 0x0000000500037c02 */ /* 0x000fe20008000f00 */
[----:B------:R-:W-:-:S04]  /*bd40*/  ULDC UR4, c[0x0][0xc48] ;  /* 0x0003120000047ab9 */ /* 0x000fc80000000800 */
[----:B------:R2:W5:Y:S01]  /*bd50*/  @P0 LDG.E R29, desc[UR50][R2.64] ;  /* 0x00000032021d0981 */ /* 0x000562000c1e1900 */
[----:B------:R-:W-:Y:S01]  /*bd60*/  UMOV UR5, 0xffffffff ;  /* 0xffffffff00057882 */ /* 0x000fe20000000000 */
[----:B------:R-:W-:Y:S02]  /*bd70*/  IMAD.U32 R19, RZ, RZ, UR4 ;  /* 0x00000004ff137e24 */ /* 0x000fe4000f8e00ff */
[----:B------:R-:W-:Y:S05]  /*bd80*/  BRA.DIV UR5, `(.L_x_2170) ;  /* 0x0000003a05c07947 */ /* 0x000fea000b800000 */
.L_x_2224:
        /* <DEDUP_REMOVED lines=19> */
[----:B----4-:R-:W-:Y:S01]  /*bec0*/  @P1 IMAD.HI.U32 R2, R0, R3, RZ ;  /* 0x0000000300021227 */ /* 0x010fe200078e00ff */
[----:B------:R-:W-:-:S04]  /*bed0*/  MOV R7, R0 ;  /* 0x0000000000077202 */ /* 0x000fc80000000f00 */
[----:B0-----:R-:W-:Y:S01]  /*bee0*/  @P1 SHF.R.U32.HI R7, RZ, R9, R2 ;  /* 0x00000009ff071219 */ /* 0x001fe20000011602 */
[----:B------:R-:W-:Y:S02]  /*bef0*/  IMAD R2, RZ, RZ, -UR42 ;  /* 0x8000002aff027e24 */ /* 0x000fe4000f8e02ff */
[----:B------:R-:W3:Y:S01]  /*bf00*/  @!P0 LDC.64 R4, c[0x0][0x428] ;  /* 0x00010a00ff048b82 */ /* 0x000ee20000000a00 */
[--C-:B------:R-:W-:Y:S01]  /*bf10*/  @!P0 SHF.R.S32.HI R3, RZ, 0x1f, R7.reuse ;  /* 0x0000001fff038819 */ /* 0x100fe20000011407 */
[----:B------:R-:W-:Y:S02]  /*bf20*/  IMAD R19, R19, R2, UR41 ;  /* 0x0000002913137e24 */ /* 0x000fe4000f8e0202 */
[----:B------:R-:W-:Y:S02]  /*bf30*/  @!P0 IMAD.MOV.U32 R2, RZ, RZ, R7 ;  /* 0x000000ffff028224 */ /* 0x000fe400078e0007 */
[-C--:B---3--:R-:W-:Y:S02]  /*bf40*/  @!P0 IMAD R6, R6, R4.reuse, RZ ;  /* 0x0000000406068224 */ /* 0x088fe400078e02ff */
[----:B------:R-:W-:-:S04]  /*bf50*/  @!P0 IMAD.WIDE.U32 R2, R29, R4, R2 ;  /* 0x000000041d028225 */ /* 0x000fc800078e0002 */
[----:B------:R-:W-:Y:S02]  /*bf60*/  @!P0 IMAD R6, R29, R5, R6 ;  /* 0x000000051d068224 */ /* 0x000fe400078e0206 */
[----:B------:R-:W0:Y:S01]  /*bf70*/  @!P0 LDC.64 R4, c[0x0][0x418] ;  /* 0x00010600ff048b82 */ /* 0x000e220000000a00 */
[----:B------:R-:W-:Y:S02]  /*bf80*/  IMAD.U32 R9, RZ, RZ, UR45 ;  /* 0x0000002dff097e24 */ /* 0x000fe4000f8e00ff */
[----:B------:R-:W-:-:S03]  /*bf90*/  @!P0 IMAD.IADD R6, R3, 0x1, R6 ;  /* 0x0000000103068824 */ /* 0x000fc600078e0206 */
[----:B------:R-:W-:Y:S02]  /*bfa0*/  ISETP.NE.AND P2, PT, R9, 0x3, PT ;  /* 0x000000030900780c */ /* 0x000fe40003f45270 */
[----:B------:R-:W-:Y:S01]  /*bfb0*/  IADD3 R3, -R7, RZ, RZ ;  /* 0x000000ff07037210 */ /* 0x000fe20007ffe1ff */
[----:B------:R-:W-:Y:S01]  /*bfc0*/  IMAD.U32 R23, RZ, RZ, UR4 ;  /* 0x00000004ff177e24 */ /* 0x000fe2000f8e00ff */
[----:B------:R-:W-:Y:S02]  /*bfd0*/  LOP3.LUT R26, R26, 0xfffffffb, RZ, 0xc0, !PT ;  /* 0xfffffffb1a1a7812 */ /* 0x000fe400078ec0ff */
[----:B------:R-:W-:Y:S02]  /*bfe0*/  SHF.R.S32.HI R28, RZ, 0x1f, R19 ;  /* 0x0000001fff1c7819 */ /* 0x000fe40000011413 */
[----:B0-----:R-:W-:-:S04]  /*bff0*/  @!P0 LEA R4, P1, R2, R4, 0x2 ;  /* 0x0000000402048211 */ /* 0x001fc800078210ff */
[----:B------:R-:W-:Y:S01]  /*c000*/  @!P0 LEA.HI.X R5, R2, R5, R6, 0x2, P1 ;  /* 0x0000000502058211 */ /* 0x000fe200008f1406 */
[----:B------:R-:W-:Y:S01]  /*c010*/  IMAD.MOV.U32 R6, RZ, RZ, RZ ;  /* 0x000000ffff067224 */ /* 0x000fe200078e00ff */
[----:B------:R-:W-:-:S05]  /*c020*/  @P2 LOP3.LUT R26, R26, 0x4, RZ, 0xfc, !PT ;  /* 0x000000041a1a2812 */ /* 0x000fca00078efcff */
[----:B------:R0:W5:Y:S02]  /*c030*/  @!P0 LDG.E R6, desc[UR50][R4.64] ;  /* 0x0000003204068981 */ /* 0x000164000c1e1900 */
[----:B0-----:R-:W-:Y:S01]  /*c040*/  IMAD R5, R10, R3, R0 ;  /* 0x000000030a057224 */ /* 0x001fe200078e0200 */
[----:B------:R-:W-:Y:S06]  /*c050*/  @!P2 BRA `(.L_x_2171) ;  /* 0x000000000004a947 */ /* 0x000fec0003800000 */
[----:B------:R-:W-:Y:S01]  /*c060*/  BPT.TRAP 0x1 ;  /* 0x000000040000795c */ /* 0x000fe20000300000 */
.L_x_2171:
        /* <DEDUP_REMOVED lines=25> */
.L_x_2225:
[----:B------:R-:W-:Y:S05]  /*c200*/  BSYNC B0 ;  /* 0x0000000000007941 */ /* 0x000fea0003800000 */
.L_x_2172:
        /* <DEDUP_REMOVED lines=16> */
[----:B-1----:R-:W-:Y:S01]  /*c310*/  LOP3.LUT R9, R9, 0x7f, RZ, 0xc0, !PT ;  /* 0x0000007f09097812 */ /* 0x002fe200078ec0ff */
[----:B------:R-:W-:Y:S02]  /*c320*/  ULDC.64 UR4, c[0x0][0x2e8] ;  /* 0x0000ba0000047ab9 */ /* 0x000fe40000000a00 */
[----:B------:R-:W-:Y:S01]  /*c330*/  IMAD.IADD R5, R3, 0x1, R4 ;  /* 0x0000000103057824 */ /* 0x000fe200078e0204 */
[----:B------:R-:W-:Y:S02]  /*c340*/  SHF.R.U32.HI R10, RZ, 0x3, R9 ;  /* 0x00000003ff0a7819 */ /* 0x000fe40000011609 */
[----:B------:R-:W0:Y:S01]  /*c350*/  S2R R9, SR_TID.X ;  /* 0x0000000000097919 */ /* 0x000e220000002100 */
[----:B------:R-:W-:Y:S01]  /*c360*/  LEA R4, P0, R2, UR4, 0x1 ;  /* 0x0000000402047c11 */ /* 0x000fe2000f8008ff */
[----:B------:R-:W-:Y:S01]  /*c370*/  UMOV UR4, 0xffffffff ;  /* 0xffffffff00047882 */ /* 0x000fe20000000000 */
[----:B------:R-:W-:-:S02]  /*c380*/  IADD3 R7, -R10, UR36, -R8 ;  /* 0x000000240a077c10 */ /* 0x000fc4000fffe908 */
[----:B------:R-:W-:Y:S02]  /*c390*/  LEA.HI.X R5, R2, UR5, R5, 0x1, P0 ;  /* 0x0000000502057c11 */ /* 0x000fe400080f0c05 */
[----:B------:R-:W-:Y:S01]  /*c3a0*/  ISETP.GE.AND P0, PT, R7, 0x1, PT ;  /* 0x000000010700780c */ /* 0x000fe20003f06270 */
[C---:B0-----:R-:W-:Y:S02]  /*c3b0*/  IMAD.SHL.U32 R10, R9.reuse, 0x8, RZ ;  /* 0x00000008090a7824 */ /* 0x041fe400078e00ff */
[----:B------:R-:W-:-:S03]  /*c3c0*/  IMAD.SHL.U32 R11, R9, 0x8, RZ ;  /* 0x00000008090b7824 */ /* 0x000fc600078e00ff */
[----:B------:R-:W-:-:S04]  /*c3d0*/  LOP3.LUT R10, R10, 0x1f8, RZ, 0xc0, !PT ;  /* 0x000001f80a0a7812 */ /* 0x000fc800078ec0ff */
[----:B------:R-:W-:Y:S02]  /*c3e0*/  LOP3.LUT R10, R10, 0x38, R9, 0x78, !PT ;  /* 0x000000380a0a7812 */ /* 0x000fe400078e7809 */
[----:B------:R-:W-:Y:S02]  /*c3f0*/  SHF.L.U32 R9, R9, 0x3, RZ ;  /* 0x0000000309097819 */ /* 0x000fe400000006ff */
        /* <DEDUP_REMOVED lines=75> */
.L_x_2243:
        /* <DEDUP_REMOVED lines=10> */
.L_x_2175:
        /* <DEDUP_REMOVED lines=11> */
.L_x_2176:
[----:B------:R0:W-:Y:S02]  /*ca00*/  SYNCS.ARRIVE.TRANS64.A1T0 RZ, [R0+URZ+0x16830], RZ ;  /* 0x016830ff00ff79a7 */ /* 0x0001e4000810003f */
[----:B------:R-:W-:Y:S05]  /*ca10*/  WARPSYNC.ALL ;  /* 0x0000000000007948 */ /* 0x000fea0003800000 */
[----:B------:R-:W-:Y:S01]  /*ca20*/  BSSY B6, `(.L_x_2177) ;  /* 0x0000015000067945 */ /* 0x000fe20003800000 */
[----:B0-----:R-:W-:Y:S01]  /*ca30*/  IADD3 R0, R16, 0x8400, RZ ;  /* 0x0000840010007810 */ /* 0x001fe20007ffe0ff */
[----:B------:R-:W-:Y:S03]  /*ca40*/  BAR.SYNC.DEFER_BLOCKING 0x8, 0x200 ;  /* 0x0208000000007b1d */ /* 0x000fe60000010000 */
        /* <DEDUP_REMOVED lines=18> */
.L_x_2178:
[----:B------:R-:W-:Y:S05]  /*cb70*/  BSYNC B6 ;  /* 0x0000000000067941 */ /* 0x000fea0003800000 */
.L_x_2177:
[----:B------:R0:W5:Y:S01]  /*cb80*/  LDL R9, [R1+0x8] ;  /* 0x0000080001097983 */ /* 0x0001620000100800 */
[----:B------:R-:W-:Y:S01]  /*cb90*/  UISETP.NE.AND UP0, UPT, UR47, URZ, UPT ;  /* 0x0000003f2f00728c */ /* 0x000fe2000bf05270 */
[----:B------:R-:W-:Y:S01]  /*cba0*/  R2UR UR7, R28 ;  /* 0x000000001c0772ca */ /* 0x000fe200000e0000 */
[----:B------:R-:W-:Y:S01]  /*cbb0*/  IMAD.U32 R6, RZ, RZ, UR43 ;  /* 0x0000002bff067e24 */ /* 0x000fe2000f8e00ff */
[----:B------:R-:W1:Y:S01]  /*cbc0*/  S2R R20, SR_TID.X ;  /* 0x0000000000147919 */ /* 0x000e620000002100 */
[C---:B------:R-:W-:Y:S01]  /*cbd0*/  R2UR UR10, R19.reuse ;  /* 0x00000000130a72ca */ /* 0x040fe200000e0000 */
[----:B------:R-:W-:Y:S01]  /*cbe0*/  ULDC.64 UR8, c[0x0][0x2d8] ;  /* 0x0000b60000087ab9 */ /* 0x000fe20000000a00 */
[----:B------:R-:W-:Y:S01]  /*cbf0*/  PLOP3.LUT P0, PT, PT, PT, UP0, 0x80, 0x0 ;  /* 0x000000000000781c */ /* 0x000fe20003f0f008 */
[----:B------:R-:W2:Y:S01]  /*cc00*/  S2R R2, SR_TID.X ;  /* 0x0000000000027919 */ /* 0x000ea20000002100 */
[----:B------:R-:W-:Y:S01]  /*cc10*/  R2UR UR4, R19 ;  /* 0x00000000130472ca */ /* 0x000fe200000e0000 */
        /* <DEDUP_REMOVED lines=11> */
[----:B------:R-:W-:-:S04]  /*ccd0*/  IMAD R6, R6, 0xc0, R2 ;  /* 0x000000c006067824 */ /* 0x000fc800078e0202 */
[----:B------:R-:W-:Y:S01]  /*cce0*/  @P0 IMAD.HI.U32 R0, R6, UR5, RZ ;  /* 0x0000000506000c27 */ /* 0x000fe2000f8e00ff */
[----:B------:R-:W-:Y:S01]  /*ccf0*/  PLOP3.LUT P0, PT, PT, PT, UP0, 0x80, 0x0 ;  /* 0x000000000000781c */ /* 0x000fe20003f0f008 */
[----:B------:R-:W-:Y:S02]  /*cd00*/  UIMAD UR7, UR10, UR9, UR7 ;  /* 0x000000090a0772a4 */ /* 0x000fe4000f8e0207 */
[----:B------:R-:W-:Y:S01]  /*cd10*/  UIMAD.WIDE.U32 UR4, UR4, UR8, URZ ;  /* 0x00000008040472a5 */ /* 0x000fe2000f8e003f */
[----:B------:R-:W-:Y:S01]  /*cd20*/  MOV R2, R6 ;  /* 0x0000000600027202 */ /* 0x000fe20000000f00 */
        /* <DEDUP_REMOVED lines=30> */
[----:B------:R-:W-:Y:S01]  /*cf10*/  @UP0 ULDC UR13, c[0x0][0x450] ;  /* 0x00011400000d0ab9 */ /* 0x000fe20000000800 */
[----:B------:R-:W-:Y:S01]  /*cf20*/  MOV R2, R6 ;  /* 0x0000000600027202 */ /* 0x000fe20000000f00 */
[----:B------:R-:W1:Y:S10]  /*cf30*/  S2R R21, SR_TID.X ;  /* 0x0000000000157919 */ /* 0x000e740000002100 */
        /* <DEDUP_REMOVED lines=22> */
[----:B------:R-:W-:-:S03]  /*d0a0*/  IMAD.U32 R6, RZ, RZ, UR43 ;  /* 0x0000002bff067e24 */ /* 0x000fc6000f8e00ff */
[----:B------:R-:W1:Y:S01]  /*d0b0*/  SHFL.IDX PT, R2, R4, RZ, 0x181f ;  /* 0x00181fff04027589 */ /* 0x000e6200000e0000 */
[----:B------:R-:W-:-:S03]  /*d0c0*/  IMAD R6, R6, 0xc0, R8 ;  /* 0x000000c006067824 */ /* 0x000fc600078e0208 */
[----:B------:R-:W-:Y:S01]  /*d0d0*/  SHFL.IDX PT, R14, R5, RZ, 0x181f ;  /* 0x00181fff050e7589 */ /* 0x000fe200000e0000 */
[C---:B------:R-:W-:Y:S01]  /*d0e0*/  VIADD R8, R6.reuse, 0x80 ;  /* 0x0000008006087836 */ /* 0x040fe20000000000 */
[----:B------:R-:W-:-:S13]  /*d0f0*/  ISETP.GE.AND P1, PT, R6, UR37, PT ;  /* 0x0000002506007c0c */ /* 0x000fda000bf26270 */
[----:B0-----:R-:W-:-:S04]  /*d100*/  @!P1 LEA R3, P0, R10, R3, 0x1 ;  /* 0x000000030a039211 */ /* 0x001fc800078008ff */
[----:B-1----:R-:W-:-:S04]  /*d110*/  @!P1 IADD3.X R2, RZ, R2, RZ, P0, !PT ;  /* 0x00000002ff029210 */ /* 0x002fc800007fe4ff */
        /* <DEDUP_REMOVED lines=60> */
[----:B0-----:R-:W-:-:S04]  /*d4e0*/  @!P1 LEA R3, P0, R10, R3, 0x1 ;  /* 0x000000030a039211 */ /* 0x001fc800078008ff */
[----:B-1----:R-:W-:-:S04]  /*d4f0*/  @!P1 IADD3.X R2, RZ, R2, RZ, P0, !PT ;  /* 0x00000002ff029210 */ /* 0x002fc800007fe4ff */
        /* <DEDUP_REMOVED lines=19> */
[----:B0-----:R-:W-:-:S04]  /*d630*/  @!P1 LEA R2, P0, R10, R2, 0x1 ;  /* 0x000000020a029211 */ /* 0x001fc800078008ff */
[----:B------:R-:W-:Y:S02]  /*d640*/  @!P1 IADD3.X R3, RZ, R0, RZ, P0, !PT ;  /* 0x00000000ff039210 */ /* 0x000fe400007fe4ff */
        /* <DEDUP_REMOVED lines=9> */
.L_x_2268:
        /* <DEDUP_REMOVED lines=10> */
.L_x_2180:
        /* <DEDUP_REMOVED lines=16> */
[----:B------:R-:W1:Y:S03]  /*d880*/  SYNCS.PHASECHK.TRANS64.TRYWAIT P0, [R16+URZ+0x16820], R3 ;  /* 0x01682003100075a7 */ /* 0x000e66000800017f */
[----:B01----:R-:W-:Y:S05]  /*d890*/  @!P0 BRA `(.L_x_2182) ;  /* 0x0000003800b48947 */ /* 0x003fea0003800000 */
.L_x_2269:
[----:B------:R-:W-:Y:S05]  /*d8a0*/  BSYNC B0 ;  /* 0x0000000000007941 */ /* 0x000fea0003800000 */
.L_x_2181:
[----:B------:R-:W-:-:S06]  /*d8b0*/  UISETP.GE.AND UP0, UPT, UR44, 0x2, UPT ;  /* 0x000000022c00788c */ /* 0x000fcc000bf06270 */
[----:B------:R-:W-:-:S13]  /*d8c0*/  PLOP3.LUT P0, PT, PT, PT, UP0, 0x80, 0x0 ;  /* 0x000000000000781c */ /* 0x000fda0003f0f008 */
[----:B------:R-:W-:Y:S05]  /*d8d0*/  @!P0 BRA `(.L_x_2183) ;  /* 0x0000001000108947 */ /* 0x000fea0003800000 */
[----:B------:R-:W-:Y:S01]  /*d8e0*/  UIADD3 UR4, UR44, -0x2, URZ ;  /* 0xfffffffe2c047890 */ /* 0x000fe2000fffe03f */
[----:B------:R-:W-:Y:S01]  /*d8f0*/  BSSY B0, `(.L_x_2183) ;  /* 0x0000102000007945 */ /* 0x000fe20003800000 */
[----:B------:R-:W-:Y:S02]  /*d900*/  IMAD.MOV.U32 R20, RZ, RZ, R25 ;  /* 0x000000ffff147224 */ /* 0x000fe400078e0019 */
[----:B------:R-:W-:Y:S02]  /*d910*/  IMAD.MOV.U32 R6, RZ, RZ, R22 ;  /* 0x000000ffff067224 */ /* 0x000fe400078e0016 */
[----:B------:R-:W-:Y:S02]  /*d920*/  IMAD.MOV.U32 R27, RZ, RZ, R23 ;  /* 0x000000ffff1b7224 */ /* 0x000fe400078e0017 */
[----:B------:R-:W-:-:S07]  /*d930*/  IMAD.U32 R7, RZ, RZ, UR4 ;  /* 0x00000004ff077e24 */ /* 0x000fce000f8e00ff */
.L_x_2196:
        /* <DEDUP_REMOVED lines=10> */
[----:B------:R-:W-:Y:S02]  /*d9e0*/  LOP3.LUT R5, R5, 0x70, RZ, 0xc0, !PT ;  /* 0x0000007005057812 */ /* 0x000fe400078ec0ff */
[----:B------:R-:W-:Y:S01]  /*d9f0*/  LEA R3, R7, R3, 0x7 ;  /* 0x0000000307037211 */ /* 0x000fe200078e38ff */
        /* <DEDUP_REMOVED lines=23> */
[----:B------:R-:W-:Y:S02]  /*db70*/  SEL R22, R22, RZ, P0 ;  /* 0x000000ff16167207 */ /* 0x000fe40000000000 */
[----:B------:R-:W-:Y:S02]  /*db80*/  MOV R23, R7 ;  /* 0x0000000700177202 */ /* 0x000fe40000000f00 */
[----:B------:R-:W-:Y:S02]  /*db90*/  LOP3.LUT R25, R20, R25, RZ, 0x3c, !PT ;  /* 0x0000001914197212 */ /* 0x000fe400078e3cff */
[----:B--2---:R-:W-:Y:S01]  /*dba0*/  SHF.R.S32.HI R24, RZ, 0x1f, R4 ;  /* 0x0000001fff187819 */ /* 0x004fe20000011404 */
[----:B------:R-:W-:Y:S06]  /*dbb0*/  @!P1 BRA `(.L_x_2184) ;  /* 0x0000000000049947 */ /* 0x000fec0003800000 */
[----:B------:R-:W-:Y:S01]  /*dbc0*/  BPT.TRAP 0x1 ;  /* 0x000000040000795c */ /* 0x000fe20000300000 */
.L_x_2184:
[----:B------:R-:W-:Y:S01]  /*dbd0*/  IMAD R5, R22, 0x8, R16 ;  /* 0x0000000816057824 */ /* 0x000fe200078e0210 */
[----:B------:R-:W-:Y:S01]  /*dbe0*/  SHF.L.U32 R2, R25, 0x1f, RZ ;  /* 0x0000001f19027819 */ /* 0x000fe200000006ff */
[----:B------:R-:W-:Y:S03]  /*dbf0*/  BSSY B1, `(.L_x_2185) ;  /* 0x0000003000017945 */ /* 0x000fe60003800000 */
[----:B------:R-:W0:Y:S02]  /*dc00*/  SYNCS.PHASECHK.TRANS64.TRYWAIT P0, [R5+URZ+0x16840], R2 ;  /* 0x01684002050075a7 */ /* 0x000e24000800017f */
[----:B0-----:R-:W-:Y:S05]  /*dc10*/  @!P0 BRA `(.L_x_2186) ;  /* 0x0000003400e88947 */ /* 0x001fea0003800000 */
.L_x_2270:
[----:B------:R-:W-:Y:S05]  /*dc20*/  BSYNC B1 ;  /* 0x0000000000017941 */ /* 0x000fea0003800000 */
.L_x_2185:
        /* <DEDUP_REMOVED lines=14> */
[----:B------:R-:W-:Y:S01]  /*dd10*/  IMAD R7, R28, UR4, RZ ;  /* 0x000000041c077c24 */ /* 0x000fe2000f8e02ff */
[----:B-1----:R-:W-:Y:S01]  /*dd20*/  SHF.L.U32 R9, R12, 0x3, RZ ;  /* 0x000000030c097819 */ /* 0x002fe200000006ff */
[----:B------:R-:W-:-:S03]  /*dd30*/  IMAD.WIDE.U32 R2, R19, UR4, R2 ;  /* 0x0000000413027c25 */ /* 0x000fc6000f8e0002 */
[----:B------:R-:W-:Y:S01]  /*dd40*/  LOP3.LUT R9, R9, 0x1f8, RZ, 0xc0, !PT ;  /* 0x000001f809097812 */ /* 0x000fe200078ec0ff */
[----:B------:R-:W-:Y:S01]  /*dd50*/  IMAD R7, R19, UR5, R7 ;  /* 0x0000000513077c24 */ /* 0x000fe2000f8e0207 */
[----:B------:R-:W-:Y:S01]  /*dd60*/  ULDC.64 UR4, c[0x0][0x2e8] ;  /* 0x0000ba0000047ab9 */ /* 0x000fe20000000a00 */
        /* <DEDUP_REMOVED lines=52> */
.L_x_2288:
[----:B-1----:R-:W-:-:S04]  /*e0b0*/  IADD3 R2, P0, R2, R7, RZ ;  /* 0x0000000702027210 */ /* 0x002fc80007f1e0ff */
[----:B------:R-:W-:Y:S02]  /*e0c0*/  IADD3.X R3, RZ, R10, RZ, P0, !PT ;  /* 0x0000000aff037210 */ /* 0x000fe400007fe4ff */
[----:B------:R-:W-:-:S03]  /*e0d0*/  PLOP3.LUT P0, PT, PT, PT, PT, 0x80, 0x0 ;  /* 0x000000000000781c */ /* 0x000fc60003f0f070 */
[----:B------:R-:W-:Y:S01]  /*e0e0*/  @!PT LDS RZ, [RZ] ;  /* 0x00000000fffff984 */ /* 0x000fe20000000800 */
[----:B------:R-:W-:Y:S01]  /*e0f0*/  @!PT LDS RZ, [RZ] ;  /* 0x00000000fffff984 */ /* 0x000fe20000000800 */
[----:B------:R-:W-:Y:S01]  /*e100*/  @!PT LDS RZ, [RZ] ;  /* 0x00000000fffff984 */ /* 0x000fe20000000800 */
[----:B------:R1:W-:Y:S01]  /*e110*/  LDGSTS.E.BYPASS.LTC128B.128 [R9+0x11c00], desc[UR50][R2.64], !P1 ;  /* 0x11c0000002097fae */ /* 0x0003e2000c901d72 */
[----:B------:R-:W-:-:S09]  /*e120*/  NOP ;  /* 0x0000000000007918 */ /* 0x000fd20000000000 */
.L_x_2188:
        /* <DEDUP_REMOVED lines=11> */
.L_x_2189:
[----:B------:R1:W-:Y:S01]  /*e1e0*/  SYNCS.ARRIVE.TRANS64.A1T0 RZ, [R5+URZ+0x16830], RZ ;  /* 0x016830ff05ff79a7 */ /* 0x0003e2000810003f */
[----:B------:R-:W-:Y:S05]  /*e1f0*/  @!P2 BRA `(.L_x_2190) ;  /* 0x000000000004a947 */ /* 0x000fea0003800000 */
[----:B------:R-:W-:Y:S01]  /*e200*/  BPT.TRAP 0x1 ;  /* 0x000000040000795c */ /* 0x000fe20000300000 */
.L_x_2190:
[----:B------:R-:W-:Y:S01]  /*e210*/  SHF.L.U32 R2, R20, 0x1f, RZ ;  /* 0x0000001f14027819 */ /* 0x000fe200000006ff */
[----:B-1----:R-:W-:Y:S01]  /*e220*/  IMAD R5, R6, 0x8, R16 ;  /* 0x0000000806057824 */ /* 0x002fe200078e0210 */
[----:B------:R-:W-:Y:S03]  /*e230*/  BSSY B1, `(.L_x_2191) ;  /* 0x0000003000017945 */ /* 0x000fe60003800000 */
[----:B------:R-:W1:Y:S02]  /*e240*/  SYNCS.PHASECHK.TRANS64.TRYWAIT P0, [R5+URZ+0x16860], R2 ;  /* 0x01686002050075a7 */ /* 0x000e64000800017f */
[----:B-1----:R-:W-:Y:S05]  /*e250*/  @!P0 BRA `(.L_x_2192) ;  /* 0x0000003800a88947 */ /* 0x002fea0003800000 */
.L_x_2289:
[----:B------:R-:W-:Y:S05]  /*e260*/  BSYNC B1 ;  /* 0x0000000000017941 */ /* 0x000fea0003800000 */
.L_x_2191:
        /* <DEDUP_REMOVED lines=11> */
[----:B------:R-:W-:Y:S02]  /*e320*/  SHF.R.U32.HI R3, RZ, 0x3, R3 ;  /* 0x00000003ff037819 */ /* 0x000fe40000011603 */
[----:B------:R-:W-:-:S03]  /*e330*/  LEA R6, R6, R8, 0xd ;  /* 0x0000000806067211 */ /* 0x000fc600078e68ff */
        /* <DEDUP_REMOVED lines=24> */
[----:B0-----:R-:W-:-:S04]  /*e4c0*/  IADD3 R2, P0, R2, R7, RZ ;  /* 0x0000000702027210 */ /* 0x001fc80007f1e0ff */
[----:B-1----:R-:W-:Y:S02]  /*e4d0*/  IADD3.X R3, RZ, R3, RZ, P0, !PT ;  /* 0x00000003ff037210 */ /* 0x002fe400007fe4ff */
        /* <DEDUP_REMOVED lines=22> */
.L_x_2307:
        /* <DEDUP_REMOVED lines=11> */
[----:B------:R-:W-:-:S03]  /*e6f0*/  ULDC.64 UR4, c[0x0][0x338] ;  /* 0x0000ce0000047ab9 */ /* 0x000fc60000000a00 */
[----:B------:R-:W-:Y:S02]  /*e700*/  IMAD.IADD R3, R3, 0x1, R21 ;  /* 0x0000000103037824 */ /* 0x000fe400078e0215 */
[----:B------:R-:W-:Y:S02]  /*e710*/  IMAD R7, R24, UR4, RZ ;  /* 0x0000000418077c24 */ /* 0x000fe4000f8e02ff */
[----:B------:R-:W-:-:S04]  /*e720*/  IMAD.WIDE.U32 R2, R4, UR4, R2 ;  /* 0x0000000404027c25 */ /* 0x000fc8000f8e0002 */
[----:B------:R-:W-:Y:S01]  /*e730*/  IMAD R7, R4, UR5, R7 ;  /* 0x0000000504077c24 */ /* 0x000fe2000f8e0207 */
[----:B------:R-:W-:Y:S01]  /*e740*/  ULDC.64 UR4, c[0x0][0x330] ;  /* 0x0000cc0000047ab9 */ /* 0x000fe20000000a00 */
[----:B------:R-:W-:Y:S01]  /*e750*/  NOP ;  /* 0x0000000000007918 */ /* 0x000fe20000000000 */
[----:B------:R-:W-:Y:S02]  /*e760*/  IMAD R0, R28, UR4, RZ ;  /* 0x000000041c007c24 */ /* 0x000fe4000f8e02ff */
[----:B------:R-:W-:Y:S02]  /*e770*/  IADD3 R3, R3, R7, RZ ;  /* 0x0000000703037210 */ /* 0x000fe40007ffe0ff */
[C---:B------:R-:W-:Y:S02]  /*e780*/  IMAD R7, R19.reuse, UR5, R0 ;  /* 0x0000000513077c24 */ /* 0x040fe4000f8e0200 */
[----:B------:R-:W-:Y:S01]  /*e790*/  IMAD.WIDE.U32 R2, R19, UR4, R2 ;  /* 0x0000000413027c25 */ /* 0x000fe2000f8e0002 */
[----:B------:R-:W-:-:S03]  /*e7a0*/  ULDC.64 UR4, c[0x0][0x318] ;  /* 0x0000c60000047ab9 */ /* 0x000fc60000000a00 */
[----:B------:R-:W-:Y:S01]  /*e7b0*/  IMAD.IADD R3, R7, 0x1, R3 ;  /* 0x0000000107037824 */ /* 0x000fe200078e0203 */
[----:B0-----:R-:W-:-:S04]  /*e7c0*/  LEA R17, P0, R2, UR4, 0x1 ;  /* 0x0000000402117c11 */ /* 0x001fc8000f8008ff */
[----:B------:R-:W-:Y:S02]  /*e7d0*/  LEA.HI.X R18, R2, UR5, R3, 0x1, P0 ;  /* 0x0000000502127c11 */ /* 0x000fe400080f0c03 */
[----:B------:R-:W-:-:S13]  /*e7e0*/  PLOP3.LUT P0, PT, PT, PT, PT, 0x80, 0x0 ;  /* 0x000000000000781c */ /* 0x000fda0003f0f070 */
.L_x_2194:
        /* <DEDUP_REMOVED lines=11> */
.L_x_2195:
        /* <DEDUP_REMOVED lines=8> */
.L_x_2183:
        /* <DEDUP_REMOVED lines=18> */
.L_x_2198:
[----:B------:R-:W-:Y:S05]  /*ea40*/  BSYNC B0 ;  /* 0x0000000000007941 */ /* 0x000fea0003800000 */
.L_x_2197:
[----:B-1----:R-:W-:-:S05]  /*ea50*/  IMAD.U32 R0, RZ, RZ, UR45 ;  /* 0x0000002dff007e24 */ /* 0x002fca000f8e00ff */
[----:B------:R-:W-:-:S13]  /*ea60*/  ISETP.NE.AND P0, PT, R0, 0x3, PT ;  /* 0x000000030000780c */ /* 0x000fda0003f05270 */
[----:B------:R-:W-:Y:S05]  /*ea70*/  @!P0 BRA `(.L_x_2199) ;  /* 0x0000000000048947 */ /* 0x000fea0003800000 */
[----:B------:R-:W-:Y:S01]  /*ea80*/  BPT.TRAP 0x1 ;  /* 0x000000040000795c */ /* 0x000fe20000300000 */
.L_x_2199:
[----:B------:R-:W-:Y:S01]  /*ea90*/  IMAD R4, R22, 0x8, R16 ;  /* 0x0000000816047824 */ /* 0x000fe200078e0210 */
[----:B0-----:R-:W-:Y:S01]  /*eaa0*/  SHF.L.U32 R3, R25, 0x1f, RZ ;  /* 0x0000001f19037819 */ /* 0x001fe200000006ff */
[----:B------:R-:W-:Y:S03]  /*eab0*/  BSSY B0, `(.L_x_2200) ;  /* 0x0000003000007945 */ /* 0x000fe60003800000 */
[----:B------:R-:W0:Y:S02]  /*eac0*/  SYNCS.PHASECHK.TRANS64.TRYWAIT P0, [R4+URZ+0x16860], R3 ;  /* 0x01686003040075a7 */ /* 0x000e24000800017f */
[----:B0-----:R-:W-:Y:S05]  /*ead0*/  @!P0 BRA `(.L_x_2201) ;  /* 0x0000003800e48947 */ /* 0x001fea0003800000 */
.L_x_2308:
[----:B------:R-:W-:Y:S05]  /*eae0*/  BSYNC B0 ;  /* 0x0000000000007941 */ /* 0x000fea0003800000 */
.L_x_2200:
        /* <DEDUP_REMOVED lines=10> */
[----:B------:R-:W-:Y:S02]  /*eb90*/  LOP3.LUT R2, R2, 0x38, R8, 0x78, !PT ;  /* 0x0000003802027812 */ /* 0x000fe400078e7808 */
[----:B------:R-:W-:Y:S02]  /*eba0*/  IADD3 R5, -R7, R5, RZ ;  /* 0x0000000507057210 */ /* 0x000fe40007ffe1ff */
        /* <DEDUP_REMOVED lines=19> */
[----:B------:R-:W0:Y:S02]  /*ece0*/  SHFL.IDX PT, R14, R17, 0x3, 0x181f ;  /* 0x00781f00110e7f89 */ /* 0x000e2400000e0000 */
[----:B------:R-:W-:Y:S02]  /*ecf0*/  IADD3.X R3, RZ, R7, RZ, P0, !PT ;  /* 0x00000007ff037210 */ /* 0x000fe400007fe4ff */
        /* <DEDUP_REMOVED lines=31> */
.L_x_2326:
[----:B0-----:R-:W-:-:S04]  /*eef0*/  IADD3 R2, P0, R14, R6, RZ ;  /* 0x000000060e027210 */ /* 0x001fc80007f1e0ff */
[----:B------:R-:W-:Y:S02]  /*ef00*/  IADD3.X R3, RZ, R7, RZ, P0, !PT ;  /* 0x00000007ff037210 */ /* 0x000fe400007fe4ff */
[----:B------:R-:W-:-:S13]  /*ef10*/  ISETP.LT.OR P0, PT, R5, 0x71, P2 ;  /* 0x000000710500780c */ /* 0x000fda0001701670 */
[----:B------:R-:W-:Y:S01]  /*ef20*/  @!PT LDS RZ, [RZ] ;  /* 0x00000000fffff984 */ /* 0x000fe20000000800 */
[----:B------:R-:W-:Y:S01]  /*ef30*/  @!PT LDS RZ, [RZ] ;  /* 0x00000000fffff984 */ /* 0x000fe20000000800 */
[----:B------:R-:W-:Y:S01]  /*ef40*/  @!PT LDS RZ, [RZ] ;  /* 0x00000000fffff984 */ /* 0x000fe20000000800 */
[----:B------:R0:W-:Y:S01]  /*ef50*/  LDGSTS.E.BYPASS.LTC128B.128 [R0+0x3c00], desc[UR50][R2.64], !P0 ;  /* 0x03c0000002007fae */ /* 0x0001e2000c101d72 */
[----:B------:R-:W-:Y:S01]  /*ef60*/  PLOP3.LUT P0, PT, PT, PT, PT, 0x80, 0x0 ;  /* 0x000000000000781c */ /* 0x000fe20003f0f070 */
[----:B------:R-:W-:-:S12]  /*ef70*/  NOP ;  /* 0x0000000000007918 */ /* 0x000fd80000000000 */
.L_x_2203:
        /* <DEDUP_REMOVED lines=11> */
.L_x_2204:
[----:B------:R0:W-:Y:S01]  /*f030*/  SYNCS.ARRIVE.TRANS64.A1T0 RZ, [R4+URZ+0x16850], RZ ;  /* 0x016850ff04ff79a7 */ /* 0x0001e2000810003f */
[----:B------:R-:W-:-:S05]  /*f040*/  VIADD R22, R22, 0x1 ;  /* 0x0000000116167836 */ /* 0x000fca0000000000 */
[----:B------:R-:W-:-:S04]  /*f050*/  ISETP.NE.AND P0, PT, R22, 0x2, PT ;  /* 0x000000021600780c */ /* 0x000fc80003f05270 */
[----:B------:R-:W-:Y:S02]  /*f060*/  SEL R0, RZ, 0x1, P0 ;  /* 0x00000001ff007807 */ /* 0x000fe40000000000 */
[----:B------:R-:W-:Y:S02]  /*f070*/  SEL R22, R22, RZ, P0 ;  /* 0x000000ff16167207 */ /* 0x000fe40000000000 */
[----:B0-----:R-:W-:-:S07]  /*f080*/  LOP3.LUT R25, R25, R0, RZ, 0x3c, !PT ;  /* 0x0000000019197212 */ /* 0x001fce00078e3cff */
.L_x_2164:
[----:B------:R-:W-:Y:S05]  /*f090*/  BSYNC B7 ;  /* 0x0000000000077941 */ /* 0x000fea0003800000 */
.L_x_2162:
        /* <DEDUP_REMOVED lines=13> */
.L_x_2205:
[----:B------:R-:W-:-:S03]  /*f170*/  UMOV UR4, 0xffffffff ;  /* 0xffffffff00047882 */ /* 0x000fc60000000000 */
[----:B------:R-:W-:Y:S05]  /*f180*/  BRA.DIV UR4, `(.L_x_2207) ;  /* 0x0000003e04907947 */ /* 0x000fea000b800000 */
[----:B-----5:R2:W3:Y:S02]  /*f190*/  SHFL.IDX PT, R14, R2, RZ, 0x1f ;  /* 0x00001fff020e7589 */ /* 0x0204e400000e0000 */
.L_x_2329:
        /* <DEDUP_REMOVED lines=8> */
.L_x_2206:
[----:B-1----:R-:W4:Y:S01]  /*f220*/  LDL R0, [R1+0xc] ;  /* 0x00000c0001007983 */ /* 0x002f220000100800 */
[----:B------:R-:W-:Y:S02]  /*f230*/  ULDC UR4, c[0x0][0xc38] ;  /* 0x00030e0000047ab9 */ /* 0x000fe40000000800 */
[----:B----4-:R-:W-:-:S13]  /*f240*/  ISETP.GE.AND P0, PT, R0, UR4, PT ;  /* 0x0000000400007c0c */ /* 0x010fda000bf06270 */
[----:B------:R-:W-:Y:S05]  /*f250*/  @!P0 BRA `(.L_x_2208) ;  /* 0xffffffc000448947 */ /* 0x000fea000383ffff */
.L_x_2159:
[----:B------:R-:W4:Y:S01]  /*f260*/  LDL.LU R0, [R1+0x10] ;  /* 0x0000100001007983 */ /* 0x000f220000300800 */
[----:B------:R-:W-:Y:S01]  /*f270*/  BSSY B0, `(.L_x_2209) ;  /* 0x000000b000007945 */ /* 0x000fe20003800000 */
[----:B------:R-:W1:Y:S01]  /*f280*/  S2R R5, SR_CgaCtaId ;  /* 0x0000000000057919 */ /* 0x000e620000008800 */
[----:B----4-:R-:W-:-:S05]  /*f290*/  VIADD R0, R0, 0x1 ;  /* 0x0000000100007836 */ /* 0x010fca0000000000 */
[----:B--23--:R-:W-:-:S04]  /*f2a0*/  LEA.HI R2, R0, R0, RZ, 0x1 ;  /* 0x0000000000027211 */ /* 0x00cfc800078f08ff */
[----:B------:R-:W-:Y:S02]  /*f2b0*/  LOP3.LUT R3, R2, 0xfffffffe, RZ, 0xc0, !PT ;  /* 0xfffffffe02037812 */ /* 0x000fe400078ec0ff */
[----:B------:R-:W-:-:S03]  /*f2c0*/  MOV R2, 0x400 ;  /* 0x0000040000027802 */ /* 0x000fc60000000f00 */
[----:B------:R-:W-:Y:S01]  /*f2d0*/  IMAD.IADD R0, R0, 0x1, -R3 ;  /* 0x0000000100007824 */ /* 0x000fe200078e0a03 */
[----:B-1----:R-:W-:-:S04]  /*f2e0*/  LEA R5, R5, R2, 0x18 ;  /* 0x0000000205057211 */ /* 0x002fc800078ec0ff */
[----:B------:R-:W-:-:S04]  /*f2f0*/  SHF.L.U32 R0, R0, 0x1f, RZ ;  /* 0x0000001f00007819 */ /* 0x000fc800000006ff */
[----:B------:R-:W1:Y:S02]  /*f300*/  SYNCS.PHASECHK.TRANS64.TRYWAIT P0, [R5+URZ+0x16820], R0 ;  /* 0x01682000050075a7 */ /* 0x000e64000800017f */
[----:B-1----:R-:W-:Y:S05]  /*f310*/  @!P0 BRA `(.L_x_2210) ;  /* 0x0000003c00548947 */ /* 0x002fea0003800000 */
.L_x_2330:
[----:B------:R-:W-:Y:S05]  /*f320*/  BSYNC B0 ;  /* 0x0000000000007941 */ /* 0x000fea0003800000 */
.L_x_2209:
[----:B------:R-:W-:-:S03]  /*f330*/  UMOV UR4, 0xffffffff ;  /* 0xffffffff00047882 */ /* 0x000fc60000000000 */
[----:B------:R-:W-:Y:S05]  /*f340*/  BRA.DIV UR4, `(.L_x_2211) ;  /* 0x0000003e045c7947 */ /* 0x000fea000b800000 */
[----:B-1----:R-:W1:Y:S02]  /*f350*/  S2R R0, SR_TID.X ;  /* 0x0000000000007919 */ /* 0x002e640000002100 */
[----:B-1----:R-:W-:-:S04]  /*f360*/  SHF.R.U32.HI R0, RZ, 0x5, R0 ;  /* 0x00000005ff007819 */ /* 0x002fc80000011600 */
[----:B------:R-:W-:-:S05]  /*f370*/  LOP3.LUT R0, R0, 0x3, RZ, 0xc0, !PT ;  /* 0x0000000300007812 */ /* 0x000fca00078ec0ff */
[----:B------:R1:W2:Y:S02]  /*f380*/  SHFL.IDX PT, R14, R0, RZ, 0x1f ;  /* 0x00001fff000e7589 */ /* 0x0002a400000e0000 */
.L_x_2333:
[----:B--2---:R-:W-:Y:S01]  /*f390*/  ISETP.NE.AND P0, PT, R14, RZ, PT ;  /* 0x000000ff0e00720c */ /* 0x004fe20003f05270 */
[----:B------:R-:W-:-:S12]  /*f3a0*/  BSSY B0, `(.L_x_2212) ;  /* 0x0000024000007945 */ /* 0x000fd80003800000 */
[----:B------:R-:W-:Y:S05]  /*f3b0*/  @P0 BRA `(.L_x_2213) ;  /* 0x0000000000880947 */ /* 0x000fea0003800000 */
[----:B------:R-:W-:-:S03]  /*f3c0*/  UMOV UR4, 0xffffffff ;  /* 0xffffffff00047882 */ /* 0x000fc60000000000 */
[----:B------:R-:W-:Y:S05]  /*f3d0*/  BRA.DIV UR4, `(.L_x_2214) ;  /* 0x0000003e046c7947 */ /* 0x000fea000b800000 */
[----:B------:R-:W-:-:S13]  /*f3e0*/  ELECT P6, URZ, PT ;  /* 0x00000000003f782f */ /* 0x000fda00038c0000 */
.L_x_2336:
[----:B------:R-:W-:Y:S05]  /*f3f0*/  @!P6 BRA `(.L_x_2213) ;  /* 0x000000000078e947 */ /* 0x000fea0003800000 */
[----:B------:R-:W-:-:S06]  /*f400*/  ULOP3.LUT UR4, UR39, 0x2, URZ, 0xfc, !UPT ;  /* 0x0000000227047892 */ /* 0x000fcc000f8efc3f */
[----:B-1----:R-:W-:-:S04]  /*f410*/  MOV R0, UR4 ;  /* 0x0000000400007c02 */ /* 0x002fc80008000f00 */
[----:B------:R-:W-:-:S13]  /*f420*/  ISETP.NE.AND P0, PT, R0, 0x3, PT ;  /* 0x000000030000780c */ /* 0x000fda0003f05270 */
[----:B------:R-:W-:Y:S05]  /*f430*/  @!P0 BRA `(.L_x_2215) ;  /* 0x0000000000048947 */ /* 0x000fea0003800000 */
[----:B------:R-:W-:Y:S01]  /*f440*/  BPT.TRAP 0x1 ;  /* 0x000000040000795c */ /* 0x000fe20000300000 */
.L_x_2215:
[C---:B------:R-:W-:Y:S01]  /*f450*/  IMAD R3, R22.reuse, 0x8, R5 ;  /* 0x0000000816037824 */ /* 0x040fe200078e0205 */
[----:B------:R-:W-:Y:S01]  /*f460*/  SHF.L.U32 R2, R25, 0x1f, RZ ;  /* 0x0000001f19027819 */ /* 0x000fe200000006ff */
[----:B------:R-:W-:-:S03]  /*f470*/  VIADD R22, R22, 0x1 ;  /* 0x0000000116167836 */ /* 0x000fc60000000000 */
[----:B------:R-:W1:Y:S02]  /*f480*/  SYNCS.PHASECHK.TRANS64.TRYWAIT P1, [R3+URZ+0x16840], R2 ;  /* 0x01684002030075a7 */ /* 0x000e64000802017f */
[----:B------:R-:W-:-:S04]  /*f490*/  ISETP.NE.AND P2, PT, R22, 0x2, PT ;  /* 0x000000021600780c */ /* 0x000fc80003f45270 */
[----:B------:R-:W-:Y:S01]  /*f4a0*/  SEL R0, RZ, 0x1, P2 ;  /* 0x00000001ff007807 */ /* 0x000fe20001000000 */
[----:B-1----:R-:W-:Y:S08]  /*f4b0*/  @!P1 BRA `(.L_x_2216) ;  /* 0x0000003c00549947 */ /* 0x002ff00003800000 */
.L_x_2337:
[----:B------:R-:W-:Y:S02]  /*f4c0*/  SEL R22, R22, RZ, P2 ;  /* 0x000000ff16167207 */ /* 0x000fe40001000000 */
[----:B------:R-:W-:Y:S01]  /*f4d0*/  LOP3.LUT R0, R25, R0, RZ, 0x3c, !PT ;  /* 0x0000000019007212 */ /* 0x000fe200078e3cff */
[----:B------:R-:W-:Y:S06]  /*f4e0*/  @!P0 BRA `(.L_x_2217) ;  /* 0x0000000000048947 */ /* 0x000fec0003800000 */
[----:B------:R-:W-:Y:S01]  /*f4f0*/  BPT.TRAP 0x1 ;  /* 0x000000040000795c */ /* 0x000fe20000300000 */
.L_x_2217:
[----:B------:R-:W-:Y:S01]  /*f500*/  IMAD R5, R22, 0x8, R5 ;  /* 0x0000000816057824 */ /* 0x000fe200078e0205 */
[----:B------:R-:W-:-:S04]  /*f510*/  SHF.L.U32 R0, R0, 0x1f, RZ ;  /* 0x0000001f00007819 */ /* 0x000fc800000006ff */
[----:B------:R-:W2:Y:S02]  /*f520*/  SYNCS.PHASECHK.TRANS64.TRYWAIT P1, [R5+URZ+0x16840], R0 ;  /* 0x01684000050075a7 */ /* 0x000ea4000802017f */
[----:B--2---:R-:W-:Y:S05]  /*f530*/  @!P1 BRA `(.L_x_2218) ;  /* 0x0000003c00489947 */ /* 0x004fea0003800000 */
.L_x_2338:
[----:B------:R-:W-:Y:S05]  /*f540*/  @!P0 BRA `(.L_x_2219) ;  /* 0x0000000000048947 */ /* 0x000fea0003800000 */
[----:B------:R-:W-:Y:S01]  /*f550*/  BPT.TRAP 0x1 ;  /* 0x000000040000795c */ /* 0x000fe20000300000 */
.L_x_2219:
[----:B------:R-:W3:Y:S02]  /*f560*/  SYNCS.PHASECHK.TRANS64.TRYWAIT P1, [R3+URZ+0x16860], R2 ;  /* 0x01686002030075a7 */ /* 0x000ee4000802017f */
[----:B---3--:R-:W-:Y:S05]  /*f570*/  @!P1 BRA `(.L_x_2220) ;  /* 0x0000003c004c9947 */ /* 0x008fea0003800000 */
.L_x_2339:
[----:B------:R-:W-:Y:S05]  /*f580*/  @!P0 BRA `(.L_x_2221) ;  /* 0x0000000000048947 */ /* 0x000fea0003800000 */
[----:B------:R-:W-:Y:S01]  /*f590*/  BPT.TRAP 0x1 ;  /* 0x000000040000795c */ /* 0x000fe20000300000 */
.L_x_2221:
[----:B----4-:R4:W0:Y:S02]  /*f5a0*/  SYNCS.PHASECHK.TRANS64.TRYWAIT P0, [R5+URZ+0x16860], R0 ;  /* 0x01686000050075a7 */ /* 0x010824000800017f */
[----:B0-----:R-:W-:Y:S05]  /*f5b0*/  @!P0 NANOSLEEP.SYNCS 0x989680 ;  /* 0x009896800000895d */ /* 0x001fea0003900000 */
[----:B------:R-:W0:Y:S02]  /*f5c0*/  @!P0 SYNCS.PHASECHK.TRANS64 P0, [R5+URZ+0x16860], R0 ;  /* 0x01686000050085a7 */ /* 0x000e24000800007f */
[----:B0-----:R-:W-:Y:S05]  /*f5d0*/  @!P0 BRA `(.L_x_2221) ;  /* 0xfffffffc00f08947 */ /* 0x001fea000383ffff */
.L_x_2213:
[----:B------:R-:W-:Y:S05]  /*f5e0*/  BSYNC B0 ;  /* 0x0000000000007941 */ /* 0x000fea0003800000 */
.L_x_2212:
[----:B------:R-:W-:Y:S05]  /*f5f0*/  EXIT ;  /* 0x000000000000794d */ /* 0x000fea0003800000 */
.L_x_2118:
[----:B0-----:R-:W-:-:S04]  /*f600*/  IMAD.U32 R3, RZ, RZ, UR45 ;  /* 0x0000002dff037e24 */ /* 0x001fc8000f8e00ff */
[----:B------:R0:W1:Y:S03]  /*f610*/  SYNCS.PHASECHK.TRANS64.TRYWAIT P1, [R3+URZ+0x16800], R0 ;  /* 0x01680000030075a7 */ /* 0x000066000802017f */
[----:B-1----:R-:W-:Y:S05]  /*f620*/  @!P1 NANOSLEEP.SYNCS 0x989680 ;  /* 0x009896800000995d */ /* 0x002fea0003900000 */
[----:B------:R-:W1:Y:S02]  /*f630*/  @!P1 SYNCS.PHASECHK.TRANS64 P1, [R3+URZ+0x16800], R0 ;  /* 0x01680000030095a7 */ /* 0x000e64000802007f */
[----:B-1----:R-:W-:Y:S05]  /*f640*/  @!P1 BRA `(.L_x_2118) ;  /* 0xfffffffc00ec9947 */ /* 0x002fea000383ffff */
[----:B------:R-:W-:Y:S05]  /*f650*/  BRA `(.L_x_2222) ;  /* 0xffffff1c00b07947 */ /* 0x000fea000383ffff */
.L_x_2122:
[----:B-1----:R1:W2:Y:S02]  /*f660*/  SYNCS.PHASECHK.TRANS64.TRYWAIT P1, [R0+URZ+0x16830], R3 ;  /* 0x01683003000075a7 */ /* 0x0022a4000802017f */
[----:B--2---:R-:W-:Y:S05]  /*f670*/  @!P1 NANOSLEEP.SYNCS 0x989680 ;  /* 0x009896800000995d */ /* 0x004fea0003900000 */
[----:B------:R-:W2:Y:S02]  /*f680*/  @!P1 SYNCS.PHASECHK.TRANS64 P1, [R0+URZ+0x16830], R3 ;  /* 0x01683003000095a7 */ /* 0x000ea4000802007f */
[----:B--2---:R-:W-:Y:S05]  /*f690*/  @!P1 BRA `(.L_x_2122) ;  /* 0xfffffffc00f09947 */ /* 0x004fea000383ffff */
[----:B------:R-:W-:Y:S05]  /*f6a0*/  BRA `(.L_x_2121) ;  /* 0xffffff1c00cc7947 */ /* 0x000fea000383ffff */
.L_x_2128:
[----:B-1----:R-:W-:-:S04]  /*f6b0*/  IMAD.U32 R6, RZ, RZ, UR6 ;  /* 0x00000006ff067e24 */ /* 0x002fc8000f8e00ff */
[----:B------:R1:W2:Y:S03]  /*f6c0*/  SYNCS.PHASECHK.TRANS64.TRYWAIT P1, [R6+URZ+0x16830], R5 ;  /* 0x01683005060075a7 */ /* 0x0002a6000802017f */
[----:B--2---:R-:W-:Y:S05]  /*f6d0*/  @!P1 NANOSLEEP.SYNCS 0x989680 ;  /* 0x009896800000995d */ /* 0x004fea0003900000 */
[----:B------:R-:W2:Y:S02]  /*f6e0*/  @!P1 SYNCS.PHASECHK.TRANS64 P1, [R6+URZ+0x16830], R5 ;  /* 0x01683005060095a7 */ /* 0x000ea4000802007f */
[----:B--2---:R-:W-:Y:S05]  /*f6f0*/  @!P1 BRA `(.L_x_2128) ;  /* 0xfffffffc00ec9947 */ /* 0x004fea000383ffff */
[----:B------:R-:W-:Y:S05]  /*f700*/  BRA `(.L_x_2125) ;  /* 0xffffff4800547947 */ /* 0x000fea000383ffff */
.L_x_2132:
[----:B-1----:R-:W-:-:S04]  /*f710*/  MOV R6, UR6 ;  /* 0x0000000600067c02 */ /* 0x002fc80008000f00 */
[----:B------:R1:W2:Y:S03]  /*f720*/  SYNCS.PHASECHK.TRANS64.TRYWAIT P1, [R6+URZ+0x16850], R5 ;  /* 0x01685005060075a7 */ /* 0x0002a6000802017f */
[----:B--2---:R-:W-:Y:S05]  /*f730*/  @!P1 NANOSLEEP.SYNCS 0x989680 ;  /* 0x009896800000995d */ /* 0x004fea0003900000 */
[----:B------:R-:W2:Y:S02]  /*f740*/  @!P1 SYNCS.PHASECHK.TRANS64 P1, [R6+URZ+0x16850], R5 ;  /* 0x01685005060095a7 */ /* 0x000ea4000802007f */
[----:B--2---:R-:W-:Y:S05]  /*f750*/  @!P1 BRA `(.L_x_2132) ;  /* 0xfffffffc00ec9947 */ /* 0x004fea000383ffff */
[----:B------:R-:W-:Y:S05]  /*f760*/  BRA `(.L_x_2129) ;  /* 0xffffff4800d07947 */ /* 0x000fea000383ffff */
.L_x_2140:
[----:B-1----:R-:W-:-:S04]  /*f770*/  IMAD.U32 R6, RZ, RZ, UR6 ;  /* 0x00000006ff067e24 */ /* 0x002fc8000f8e00ff */
[----:B------:R1:W2:Y:S03]  /*f780*/  SYNCS.PHASECHK.TRANS64.TRYWAIT P1, [R6+URZ+0x16830], R5 ;  /* 0x01683005060075a7 */ /* 0x0002a6000802017f */
[----:B--2---:R-:W-:Y:S05]  /*f790*/  @!P1 NANOSLEEP.SYNCS 0x989680 ;  /* 0x009896800000995d */ /* 0x004fea0003900000 */
[----:B------:R-:W2:Y:S02]  /*f7a0*/  @!P1 SYNCS.PHASECHK.TRANS64 P1, [R6+URZ+0x16830], R5 ;  /* 0x01683005060095a7 */ /* 0x000ea4000802007f */
[----:B--2---:R-:W-:Y:S05]  /*f7b0*/  @!P1 BRA `(.L_x_2140) ;  /* 0xfffffffc00ec9947 */ /* 0x004fea000383ffff */
[----:B------:R-:W-:Y:S05]  /*f7c0*/  BRA `(.L_x_2137) ;  /* 0xffffff7400e07947 */ /* 0x000fea000383ffff */
.L_x_2144:
[----:B-1----:R-:W-:-:S04]  /*f7d0*/  IMAD.U32 R6, RZ, RZ, UR6 ;  /* 0x00000006ff067e24 */ /* 0x002fc8000f8e00ff */
[----:B------:R1:W2:Y:S03]  /*f7e0*/  SYNCS.PHASECHK.TRANS64.TRYWAIT P1, [R6+URZ+0x16850], R5 ;  /* 0x01685005060075a7 */ /* 0x0002a6000802017f */
[----:B--2---:R-:W-:Y:S05]  /*f7f0*/  @!P1 NANOSLEEP.SYNCS 0x989680 ;  /* 0x009896800000995d */ /* 0x004fea0003900000 */
[----:B------:R-:W2:Y:S02]  /*f800*/  @!P1 SYNCS.PHASECHK.TRANS64 P1, [R6+URZ+0x16850], R5 ;  /* 0x01685005060095a7 */ /* 0x000ea4000802007f */
[----:B--2---:R-:W-:Y:S05]  /*f810*/  @!P1 BRA `(.L_x_2144) ;  /* 0xfffffffc00ec9947 */ /* 0x004fea000383ffff */
[----:B------:R-:W-:Y:S05]  /*f820*/  BRA `(.L_x_2141) ;  /* 0xffffff78005c7947 */ /* 0x000fea000383ffff */
.L_x_2151:
[----:B-1----:R-:W-:-:S04]  /*f830*/  IMAD.U32 R4, RZ, RZ, UR5 ;  /* 0x00000005ff047e24 */ /* 0x002fc8000f8e00ff */
[----:B------:R1:W2:Y:S03]  /*f840*/  SYNCS.PHASECHK.TRANS64.TRYWAIT P1, [R4+URZ+0x16850], R3 ;  /* 0x01685003040075a7 */ /* 0x0002a6000802017f */
[----:B--2---:R-:W-:Y:S05]  /*f850*/  @!P1 NANOSLEEP.SYNCS 0x989680 ;  /* 0x009896800000995d */ /* 0x004fea0003900000 */
[----:B------:R-:W2:Y:S02]  /*f860*/  @!P1 SYNCS.PHASECHK.TRANS64 P1, [R4+URZ+0x16850], R3 ;  /* 0x01685003040095a7 */ /* 0x000ea4000802007f */
[----:B--2---:R-:W-:Y:S05]  /*f870*/  @!P1 BRA `(.L_x_2151) ;  /* 0xfffffffc00ec9947 */ /* 0x004fea000383ffff */
[----:B------:R-:W-:Y:S05]  /*f880*/  BRA `(.L_x_2150) ;  /* 0xffffff9800cc7947 */ /* 0x000fea000383ffff */
.L_x_2170:
[----:B------:R-:W3:Y:S01]  /*f890*/  S2R R17, SR_TID.X ;  /* 0x0000000000117919 */ /* 0x000ee20000002100 */
[----:B------:R-:W-:Y:S01]  /*f8a0*/  IMAD.MOV.U32 R12, RZ, RZ, RZ ;  /* 0x000000ffff0c7224 */ /* 0x000fe200078e00ff */
[----:B------:R-:W-:Y:S01]  /*f8b0*/  MOV R11, 0x1f ;  /* 0x0000001f000b7802 */ /* 0x000fe20000000f00 */
[----:B------:R-:W-:Y:S01]  /*f8c0*/  IMAD.MOV.U32 R15, RZ, RZ, -0x1 ;  /* 0xffffffffff0f7424 */ /* 0x000fe200078e00ff */
[----:B---3--:R-:W-:-:S04]  /*f8d0*/  SHF.R.U32.HI R17, RZ, 0x5, R17 ;  /* 0x00000005ff117819 */ /* 0x008fc80000011611 */
[----:B------:R-:W-:-:S05]  /*f8e0*/  LOP3.LUT R17, R17, 0x3, RZ, 0xc0, !PT ;  /* 0x0000000311117812 */ /* 0x000fca00078ec0ff */
[----:B------:R-:W-:-:S07]  /*f8f0*/  IMAD.MOV.U32 R13, RZ, RZ, R17 ;  /* 0x000000ffff0d7224 */ /* 0x000fce00078e0011 */
[----:B012--5:R-:W-:Y:S05]  /*f900*/  WARPSYNC.COLLECTIVE R15, `(.L_x_2223) ;  /* 0x000000000f087348 */ /* 0x027fea0003c00000 */
[----:B------:R3:W4:Y:S02]  /*f910*/  SHFL.IDX P6, R14, R13, R12, R11 ;  /* 0x0000000c0d0e7389 */ /* 0x00072400000c000b */
[----:B012345:R-:W-:Y:S01]  /*f920*/  ENDCOLLECTIVE ;  /* 0x000000000000791b */ /* 0x03ffe20003800000 */
.L_x_2223:
[----:B------:R-:W-:Y:S05]  /*f930*/  BRA `(.L_x_2224) ;  /* 0xffffffc400147947 */ /* 0x000fea000383ffff */
.L_x_2173:
[----:B0-----:R0:W1:Y:S02]  /*f940*/  SYNCS.PHASECHK.TRANS64.TRYWAIT P0, [R0+URZ+0x16840], R2 ;  /* 0x01684002000075a7 */ /* 0x001064000800017f */
[----:B-1----:R-:W-:Y:S05]  /*f950*/  @!P0 NANOSLEEP.SYNCS 0x989680 ;  /* 0x009896800000895d */ /* 0x002fea0003900000 */
[----:B------:R-:W1:Y:S02]  /*f960*/  @!P0 SYNCS.PHASECHK.TRANS64 P0, [R0+URZ+0x16840], R2 ;  /* 0x01684002000085a7 */ /* 0x000e64000800007f */
[----:B-1----:R-:W-:Y:S05]  /*f970*/  @!P0 BRA `(.L_x_2173) ;  /* 0xfffffffc00f08947 */ /* 0x002fea000383ffff */
[----:B------:R-:W-:Y:S05]  /*f980*/  BRA `(.L_x_2225) ;  /* 0xffffffc8001c7947 */ /* 0x000fea000383ffff */
.L_x_2174:
        /* <DEDUP_REMOVED lines=8> */
.L_x_2227:
[----:B------:R-:W-:Y:S05]  /*fa10*/  BSYNC B0 ;  /* 0x0000000000007941 */ /* 0x000fea0003800000 */
.L_x_2226:
[----:B------:R-:W-:Y:S01]  /*fa20*/  IMAD.MOV.U32 R13, RZ, RZ, R4 ;  /* 0x000000ffff0d7224 */ /* 0x000fe200078e0004 */
[----:B------:R-:W-:Y:S01]  /*fa30*/  MOV R2, R14 ;  /* 0x0000000e00027202 */ /* 0x000fe20000000f00 */
[----:B------:R-:W-:Y:S02]  /*fa40*/  IMAD.MOV.U32 R12, RZ, RZ, RZ ;  /* 0x000000ffff0c7224 */ /* 0x000fe400078e00ff */
[----:B------:R-:W-:Y:S02]  /*fa50*/  IMAD.MOV.U32 R11, RZ, RZ, 0x181f ;  /* 0x0000181fff0b7424 */ /* 0x000fe400078e00ff */
[----:B------:R-:W-:Y:S02]  /*fa60*/  IMAD.MOV.U32 R15, RZ, RZ, -0x1 ;  /* 0xffffffffff0f7424 */ /* 0x000fe400078e00ff */
[----:B------:R-:W-:-:S07]  /*fa70*/  @P0 IMAD R8, R6, 0x2, R16 ;  /* 0x0000000206080824 */ /* 0x000fce00078e0210 */
[----:B------:R-:W-:Y:S05]  /*fa80*/  WARPSYNC.COLLECTIVE R15, `(.L_x_2228) ;  /* 0x000000000f087348 */ /* 0x000fea0003c00000 */
[----:B------:R0:W1:Y:S02]  /*fa90*/  SHFL.IDX P6, R14, R13, R12, R11 ;  /* 0x0000000c0d0e7389 */ /* 0x00006400000c000b */
[----:B01----:R-:W-:Y:S01]  /*faa0*/  ENDCOLLECTIVE ;  /* 0x000000000000791b */ /* 0x003fe20003800000 */
.L_x_2228:
[----:B------:R-:W-:Y:S02]  /*fab0*/  IMAD.MOV.U32 R13, RZ, RZ, R5 ;  /* 0x000000ffff0d7224 */ /* 0x000fe400078e0005 */
[----:B------:R-:W-:Y:S02]  /*fac0*/  IMAD.MOV.U32 R12, RZ, RZ, 0x1 ;  /* 0x00000001ff0c7424 */ /* 0x000fe400078e00ff */
[----:B------:R-:W-:-:S07]  /*fad0*/  IMAD.MOV.U32 R3, RZ, RZ, R14 ;  /* 0x000000ffff037224 */ /* 0x000fce00078e000e */
[----:B------:R-:W-:Y:S05]  /*fae0*/  WARPSYNC.COLLECTIVE R15, `(.L_x_2229) ;  /* 0x000000000f087348 */ /* 0x000fea0003c00000 */
[----:B------:R0:W1:Y:S02]  /*faf0*/  SHFL.IDX P6, R14, R13, R12, R11 ;  /* 0x0000000c0d0e7389 */ /* 0x00006400000c000b */
[----:B01----:R-:W-:Y:S01]  /*fb00*/  ENDCOLLECTIVE ;  /* 0x000000000000791b */ /* 0x003fe20003800000 */
.L_x_2229:
[----:B------:R-:W-:-:S04]  /*fb10*/  @P0 LEA R3, P1, R9, R3, 0x1 ;  /* 0x0000000309030211 */ /* 0x000fc800078208ff */
[----:B------:R-:W-:Y:S02]  /*fb20*/  @P0 IADD3.X R2, RZ, R2, RZ, P1, !PT ;  /* 0x00000002ff020210 */ /* 0x000fe40000ffe4ff */
[----:B------:R-:W-:Y:S02]  /*fb30*/  ISETP.GE.AND P1, PT, R7, 0x11, PT ;  /* 0x000000110700780c */ /* 0x000fe40003f26270 */
        /* <DEDUP_REMOVED lines=12> */
.L_x_2230:
[----:B------:R-:W-:Y:S02]  /*fc00*/  @P1 IMAD R8, R6, 0x2, R16 ;  /* 0x0000000206081824 */ /* 0x000fe400078e0210 */
[----:B------:R-:W-:Y:S02]  /*fc10*/  IMAD.MOV.U32 R13, RZ, RZ, R5 ;  /* 0x000000ffff0d7224 */ /* 0x000fe400078e0005 */
[----:B------:R-:W-:Y:S01]  /*fc20*/  IMAD.MOV.U32 R12, RZ, RZ, 0x2 ;  /* 0x00000002ff0c7424 */ /* 0x000fe200078e00ff */
[----:B------:R-:W-:-:S07]  /*fc30*/  MOV R3, R14 ;  /* 0x0000000e00037202 */ /* 0x000fce0000000f00 */
[----:B------:R-:W-:Y:S05]  /*fc40*/  WARPSYNC.COLLECTIVE R15, `(.L_x_2231) ;  /* 0x000000000f087348 */ /* 0x000fea0003c00000 */
[----:B------:R0:W1:Y:S02]  /*fc50*/  SHFL.IDX P6, R14, R13, R12, R11 ;  /* 0x0000000c0d0e7389 */ /* 0x00006400000c000b */
[----:B01----:R-:W-:Y:S01]  /*fc60*/  ENDCOLLECTIVE ;  /* 0x000000000000791b */ /* 0x003fe20003800000 */
.L_x_2231:
        /* <DEDUP_REMOVED lines=15> */
.L_x_2232:
[----:B------:R-:W-:Y:S02]  /*fd60*/  @P1 IMAD R8, R6, 0x2, R16 ;  /* 0x0000000206081824 */ /* 0x000fe400078e0210 */
[----:B------:R-:W-:Y:S02]  /*fd70*/  IMAD.MOV.U32 R13, RZ, RZ, R5 ;  /* 0x000000ffff0d7224 */ /* 0x000fe400078e0005 */
[----:B------:R-:W-:Y:S02]  /*fd80*/  IMAD.MOV.U32 R12, RZ, RZ, 0x3 ;  /* 0x00000003ff0c7424 */ /* 0x000fe400078e00ff */
[----:B------:R-:W-:-:S07]  /*fd90*/  IMAD.MOV.U32 R3, RZ, RZ, R14 ;  /* 0x000000ffff037224 */ /* 0x000fce00078e000e */
[----:B------:R-:W-:Y:S05]  /*fda0*/  WARPSYNC.COLLECTIVE R15, `(.L_x_2233) ;  /* 0x000000000f087348 */ /* 0x000fea0003c00000 */
[----:B------:R0:W1:Y:S02]  /*fdb0*/  SHFL.IDX P6, R14, R13, R12, R11 ;  /* 0x0000000c0d0e7389 */ /* 0x00006400000c000b */
[----:B01----:R-:W-:Y:S01]  /*fdc0*/  ENDCOLLECTIVE ;  /* 0x000000000000791b */ /* 0x003fe20003800000 */
.L_x_2233:
        /* <DEDUP_REMOVED lines=15> */
.L_x_2234:
[----:B------:R-:W-:Y:S02]  /*fec0*/  @P1 IMAD R8, R6, 0x2, R16 ;  /* 0x0000000206081824 */ /* 0x000fe400078e0210 */
[----:B------:R-:W-:Y:S01]  /*fed0*/  IMAD.MOV.U32 R13, RZ, RZ, R5 ;  /* 0x000000ffff0d7224 */ /* 0x000fe200078e0005 */
[----:B------:R-:W-:Y:S01]  /*fee0*/  MOV R12, 0x4 ;  /* 0x00000004000c7802 */ /* 0x000fe20000000f00 */
[----:B------:R-:W-:-:S07]  /*fef0*/  IMAD.MOV.U32 R3, RZ, RZ, R14 ;  /* 0x000000ffff037224 */ /* 0x000fce00078e000e */
[----:B------:R-:W-:Y:S05]  /*ff00*/  WARPSYNC.COLLECTIVE R15, `(.L_x_2235) ;  /* 0x000000000f087348 */ /* 0x000fea0003c00000 */
[----:B------:R0:W1:Y:S02]  /*ff10*/  SHFL.IDX P6, R14, R13, R12, R11 ;  /* 0x0000000c0d0e7389 */ /* 0x00006400000c000b */
[----:B01----:R-:W-:Y:S01]  /*ff20*/  ENDCOLLECTIVE ;  /* 0x000000000000791b */ /* 0x003fe20003800000 */
.L_x_2235:
        /* <DEDUP_REMOVED lines=15> */
.L_x_2236:
[----:B------:R-:W-:Y:S01]  /*10020*/  @P1 IMAD R8, R6, 0x2, R16 ;  /* 0x0000000206081824 */ /* 0x000fe200078e0210 */
[----:B------:R-:W-:Y:S01]  /*10030*/  MOV R13, R5 ;  /* 0x00000005000d7202 */ /* 0x000fe20000000f00 */
[----:B------:R-:W-:Y:S02]  /*10040*/  IMAD.MOV.U32 R12, RZ, RZ, 0x5 ;  /* 0x00000005ff0c7424 */ /* 0x000fe400078e00ff */
[----:B------:R-:W-:-:S07]  /*10050*/  IMAD.MOV.U32 R3, RZ, RZ, R14 ;  /* 0x000000ffff037224 */ /* 0x000fce00078e000e */
[----:B------:R-:W-:Y:S05]  /*10060*/  WARPSYNC.COLLECTIVE R15, `(.L_x_2237) ;  /* 0x000000000f087348 */ /* 0x000fea0003c00000 */
[----:B------:R0:W1:Y:S02]  /*10070*/  SHFL.IDX P6, R14, R13, R12, R11 ;  /* 0x0000000c0d0e7389 */ /* 0x00006400000c000b */
[----:B01----:R-:W-:Y:S01]  /*10080*/  ENDCOLLECTIVE ;  /* 0x000000000000791b */ /* 0x003fe20003800000 */
.L_x_2237:
        /* <DEDUP_REMOVED lines=15> */
.L_x_2238:
[----:B------:R-:W-:Y:S01]  /*10180*/  @P1 LEA R8, R6, R16, 0x1 ;  /* 0x0000001006081211 */ /* 0x000fe200078e08ff */
[----:B------:R-:W-:Y:S02]  /*10190*/  IMAD.MOV.U32 R13, RZ, RZ, R5 ;  /* 0x000000ffff0d7224 */ /* 0x000fe400078e0005 */
[----:B------:R-:W-:Y:S02]  /*101a0*/  IMAD.MOV.U32 R12, RZ, RZ, 0x6 ;  /* 0x00000006ff0c7424 */ /* 0x000fe400078e00ff */
[----:B------:R-:W-:-:S07]  /*101b0*/  IMAD.MOV.U32 R3, RZ, RZ, R14 ;  /* 0x000000ffff037224 */ /* 0x000fce00078e000e */
[----:B------:R-:W-:Y:S05]  /*101c0*/  WARPSYNC.COLLECTIVE R15, `(.L_x_2239) ;  /* 0x000000000f087348 */ /* 0x000fea0003c00000 */
[----:B------:R0:W1:Y:S02]  /*101d0*/  SHFL.IDX P6, R14, R13, R12, R11 ;  /* 0x0000000c0d0e7389 */ /* 0x00006400000c000b */
[----:B01----:R-:W-:Y:S01]  /*101e0*/  ENDCOLLECTIVE ;  /* 0x000000000000791b */ /* 0x003fe20003800000 */
.L_x_2239:
        /* <DEDUP_REMOVED lines=15> */
.L_x_2240:
[----:B------:R-:W-:Y:S02]  /*102e0*/  @P1 IMAD R8, R6, 0x2, R16 ;  /* 0x0000000206081824 */ /* 0x000fe400078e0210 */
[----:B------:R-:W-:Y:S02]  /*102f0*/  IMAD.MOV.U32 R13, RZ, RZ, R5 ;  /* 0x000000ffff0d7224 */ /* 0x000fe400078e0005 */
[----:B------:R-:W-:Y:S02]  /*10300*/  IMAD.MOV.U32 R12, RZ, RZ, 0x7 ;  /* 0x00000007ff0c7424 */ /* 0x000fe400078e00ff */
[----:B------:R-:W-:-:S07]  /*10310*/  IMAD.MOV.U32 R3, RZ, RZ, R14 ;  /* 0x000000ffff037224 */ /* 0x000fce00078e000e */
[----:B------:R-:W-:Y:S05]  /*10320*/  WARPSYNC.COLLECTIVE R15, `(.L_x_2241) ;  /* 0x000000000f087348 */ /* 0x000fea0003c00000 */
[----:B------:R0:W1:Y:S02]  /*10330*/  SHFL.IDX P6, R14, R13, R12, R11 ;  /* 0x0000000c0d0e7389 */ /* 0x00006400000c000b */
[----:B01----:R-:W-:Y:S01]  /*10340*/  ENDCOLLECTIVE ;  /* 0x000000000000791b */ /* 0x003fe20003800000 */
.L_x_2241:
[----:B------:R-:W-:-:S04]  /*10350*/  @P1 LEA R3, P0, R9, R3, 0x1 ;  /* 0x0000000309031211 */ /* 0x000fc800078008ff */
[----:B------:R-:W-:-:S04]  /*10360*/  @P1 IADD3.X R2, RZ, R2, RZ, P0, !PT ;  /* 0x00000002ff021210 */ /* 0x000fc800007fe4ff */
        /* <DEDUP_REMOVED lines=12> */
.L_x_2242:
[----:B------:R-:W-:Y:S05]  /*10430*/  BRA `(.L_x_2243) ;  /* 0xffffffc4001c7947 */ /* 0x000fea000383ffff */
.L_x_2179:
[----:B------:R-:W-:Y:S01]  /*10440*/  MOV R13, R4 ;  /* 0x00000004000d7202 */ /* 0x000fe20000000f00 */
[----:B------:R-:W-:Y:S02]  /*10450*/  IMAD.MOV.U32 R12, RZ, RZ, RZ ;  /* 0x000000ffff0c7224 */ /* 0x000fe400078e00ff */
[----:B------:R-:W-:Y:S02]  /*10460*/  IMAD.MOV.U32 R11, RZ, RZ, 0x181f ;  /* 0x0000181fff0b7424 */ /* 0x000fe400078e00ff */
[----:B------:R-:W-:Y:S02]  /*10470*/  IMAD.MOV.U32 R15, RZ, RZ, -0x1 ;  /* 0xffffffffff0f7424 */ /* 0x000fe400078e00ff */
[----:B------:R-:W-:-:S07]  /*10480*/  IMAD.U32 R6, RZ, RZ, UR43 ;  /* 0x0000002bff067e24 */ /* 0x000fce000f8e00ff */
[----:B-----5:R-:W-:Y:S05]  /*10490*/  WARPSYNC.COLLECTIVE R15, `(.L_x_2244) ;  /* 0x000000000f087348 */ /* 0x020fea0003c00000 */
[----:B------:R0:W1:Y:S02]  /*104a0*/  SHFL.IDX P6, R14, R13, R12, R11 ;  /* 0x0000000c0d0e7389 */ /* 0x00006400000c000b */
[----:B01---5:R-:W-:Y:S01]  /*104b0*/  ENDCOLLECTIVE ;  /* 0x000000000000791b */ /* 0x023fe20003800000 */
.L_x_2244:
[----:B------:R-:W-:-:S05]  /*104c0*/  IMAD R6, R6, 0xc0, R8 ;  /* 0x000000c006067824 */ /* 0x000fca00078e0208 */
[----:B------:R-:W-:Y:S01]  /*104d0*/  ISETP.GE.AND P1, PT, R6, UR37, PT ;  /* 0x0000002506007c0c */ /* 0x000fe2000bf26270 */
[----:B------:R-:W-:Y:S02]  /*104e0*/  IMAD.MOV.U32 R13, RZ, RZ, R0 ;  /* 0x000000ffff0d7224 */ /* 0x000fe400078e0000 */
[----:B------:R-:W-:-:S10]  /*104f0*/  IMAD.MOV.U32 R2, RZ, RZ, R14 ;  /* 0x000000ffff027224 */ /* 0x000fd400078e000e */
[----:B------:R-:W-:Y:S05]  /*10500*/  WARPSYNC.COLLECTIVE R15, `(.L_x_2245) ;  /* 0x000000000f087348 */ /* 0x000fea0003c00000 */
[----:B------:R0:W1:Y:S02]  /*10510*/  SHFL.IDX P6, R14, R13, R12, R11 ;  /* 0x0000000c0d0e7389 */ /* 0x00006400000c000b */
[----:B01----:R-:W-:Y:S01]  /*10520*/  ENDCOLLECTIVE ;  /* 0x000000000000791b */ /* 0x003fe20003800000 */
.L_x_2245:
[----:B------:R-:W-:Y:S02]  /*10530*/  IMAD.MOV.U32 R13, RZ, RZ, R4 ;  /* 0x000000ffff0d7224 */ /* 0x000fe400078e0004 */
[----:B------:R-:W-:Y:S01]  /*10540*/  IMAD.MOV.U32 R12, RZ, RZ, 0x1 ;  /* 0x00000001ff0c7424 */ /* 0x000fe200078e00ff */
[----:B------:R-:W-:-:S07]  /*10550*/  MOV R3, R14 ;  /* 0x0000000e00037202 */ /* 0x000fce0000000f00 */
[----:B------:R-:W-:Y:S05]  /*10560*/  WARPSYNC.COLLECTIVE R15, `(.L_x_2246) ;  /* 0x000000000f087348 */ /* 0x000fea0003c00000 */
[----:B------:R0:W1:Y:S02]  /*10570*/  SHFL.IDX P6, R14, R13, R12, R11 ;  /* 0x0000000c0d0e7389 */ /* 0x00006400000c000b */
[----:B01----:R-:W-:Y:S01]  /*10580*/  ENDCOLLECTIVE ;  /* 0x000000000000791b */ /* 0x003fe20003800000 */
.L_x_2246:
        /* <DEDUP_REMOVED lines=11> */
[----:B------:R-:W-:Y:S02]  /*10640*/  ISETP.GE.AND P1, PT, R2, UR37, PT ;  /* 0x0000002502007c0c */ /* 0x000fe4000bf26270 */
[----:B------:R-:W-:-:S11]  /*10650*/  MOV R2, R14 ;  /* 0x0000000e00027202 */ /* 0x000fd60000000f00 */
[----:B------:R-:W-:Y:S05]  /*10660*/  WARPSYNC.COLLECTIVE R15, `(.L_x_2247) ;  /* 0x000000000f087348 */ /* 0x000fea0003c00000 */
[----:B------:R0:W1:Y:S02]  /*10670*/  SHFL.IDX P6, R14, R13, R12, R11 ;  /* 0x0000000c0d0e7389 */ /* 0x00006400000c000b */
[----:B01----:R-:W-:Y:S01]  /*10680*/  ENDCOLLECTIVE ;  /* 0x000000000000791b */ /* 0x003fe20003800000 */
.L_x_2247:
[----:B------:R-:W-:Y:S01]  /*10690*/  IMAD.MOV.U32 R13, RZ, RZ, R4 ;  /* 0x000000ffff0d7224 */ /* 0x000fe200078e0004 */
[----:B------:R-:W-:Y:S01]  /*106a0*/  MOV R12, 0x2 ;  /* 0x00000002000c7802 */ /* 0x000fe20000000f00 */
[----:B------:R-:W-:-:S07]  /*106b0*/  IMAD.MOV.U32 R3, RZ, RZ, R14 ;  /* 0x000000ffff037224 */ /* 0x000fce00078e000e */
[----:B------:R-:W-:Y:S05]  /*106c0*/  WARPSYNC.COLLECTIVE R15, `(.L_x_2248) ;  /* 0x000000000f087348 */ /* 0x000fea0003c00000 */
[----:B------:R0:W1:Y:S02]  /*106d0*/  SHFL.IDX P6, R14, R13, R12, R11 ;  /* 0x0000000c0d0e7389 */ /* 0x00006400000c000b */
[----:B01----:R-:W-:Y:S01]  /*106e0*/  ENDCOLLECTIVE ;  /* 0x000000000000791b */ /* 0x003fe20003800000 */
.L_x_2248:
        /* <DEDUP_REMOVED lines=16> */
.L_x_2249:
[----:B------:R-:W-:Y:S01]  /*107f0*/  MOV R13, R4 ;  /* 0x00000004000d7202 */ /* 0x000fe20000000f00 */
[----:B------:R-:W-:Y:S02]  /*10800*/  IMAD.MOV.U32 R12, RZ, RZ, 0x3 ;  /* 0x00000003ff0c7424 */ /* 0x000fe400078e00ff */
[----:B------:R-:W-:-:S07]  /*10810*/  IMAD.MOV.U32 R3, RZ, RZ, R14 ;  /* 0x000000ffff037224 */ /* 0x000fce00078e000e */
[----:B------:R-:W-:Y:S05]  /*10820*/  WARPSYNC.COLLECTIVE R15, `(.L_x_2250) ;  /* 0x000000000f087348 */ /* 0x000fea0003c00000 */
[----:B------:R0:W1:Y:S02]  /*10830*/  SHFL.IDX P6, R14, R13, R12, R11 ;  /* 0x0000000c0d0e7389 */ /* 0x00006400000c000b */
[----:B01----:R-:W-:Y:S01]  /*10840*/  ENDCOLLECTIVE ;  /* 0x000000000000791b */ /* 0x003fe20003800000 */
.L_x_2250:
        /* <DEDUP_REMOVED lines=16> */
.L_x_2251:
[----:B------:R-:W-:Y:S02]  /*10950*/  IMAD.MOV.U32 R13, RZ, RZ, R4 ;  /* 0x000000ffff0d7224 */ /* 0x000fe400078e0004 */
[----:B------:R-:W-:Y:S02]  /*10960*/  IMAD.MOV.U32 R12, RZ, RZ, 0x4 ;  /* 0x00000004ff0c7424 */ /* 0x000fe400078e00ff */
[----:B------:R-:W-:-:S07]  /*10970*/  IMAD.MOV.U32 R3, RZ, RZ, R14 ;  /* 0x000000ffff037224 */ /* 0x000fce00078e000e */
[----:B------:R-:W-:Y:S05]  /*10980*/  WARPSYNC.COLLECTIVE R15, `(.L_x_2252) ;  /* 0x000000000f087348 */ /* 0x000fea0003c00000 */
[----:B------:R0:W1:Y:S02]  /*10990*/  SHFL.IDX P6, R14, R13, R12, R11 ;  /* 0x0000000c0d0e7389 */ /* 0x00006400000c000b */
[----:B01----:R-:W-:Y:S01]  /*109a0*/  ENDCOLLECTIVE ;  /* 0x000000000000791b */ /* 0x003fe20003800000 */
.L_x_2252:
        /* <DEDUP_REMOVED lines=11> */
[----:B------:R-:W-:Y:S01]  /*10a60*/  ISETP.GE.AND P1, PT, R2, UR37, PT ;  /* 0x0000002502007c0c */ /* 0x000fe2000bf26270 */
[----:B------:R-:W-:-:S12]  /*10a70*/  IMAD.MOV.U32 R2, RZ, RZ, R14 ;  /* 0x000000ffff027224 */ /* 0x000fd800078e000e */
[----:B------:R-:W-:Y:S05]  /*10a80*/  WARPSYNC.COLLECTIVE R15, `(.L_x_2253) ;  /* 0x000000000f087348 */ /* 0x000fea0003c00000 */
[----:B------:R0:W1:Y:S02]  /*10a90*/  SHFL.IDX P6, R14, R13, R12, R11 ;  /* 0x0000000c0d0e7389 */ /* 0x00006400000c000b */
[----:B01----:R-:W-:Y:S01]  /*10aa0*/  ENDCOLLECTIVE ;  /* 0x000000000000791b */ /* 0x003fe20003800000 */
.L_x_2253:
[----:B------:R-:W-:Y:S02]  /*10ab0*/  IMAD.MOV.U32 R13, RZ, RZ, R4 ;  /* 0x000000ffff0d7224 */ /* 0x000fe400078e0004 */
[----:B------:R-:W-:Y:S02]  /*10ac0*/  IMAD.MOV.U32 R12, RZ, RZ, 0x5 ;  /* 0x00000005ff0c7424 */ /* 0x000fe400078e00ff */
[----:B------:R-:W-:-:S07]  /*10ad0*/  IMAD.MOV.U32 R3, RZ, RZ, R14 ;  /* 0x000000ffff037224 */ /* 0x000fce00078e000e */
[----:B------:R-:W-:Y:S05]  /*10ae0*/  WARPSYNC.COLLECTIVE R15, `(.L_x_2254) ;  /* 0x000000000f087348 */ /* 0x000fea0003c00000 */
[----:B------:R0:W1:Y:S02]  /*10af0*/  SHFL.IDX P6, R14, R13, R12, R11 ;  /* 0x0000000c0d0e7389 */ /* 0x00006400000c000b */
[----:B01----:R-:W-:Y:S01]  /*10b00*/  ENDCOLLECTIVE ;  /* 0x000000000000791b */ /* 0x003fe20003800000 */
.L_x_2254:
        /* <DEDUP_REMOVED lines=16> */
.L_x_2255:
[----:B------:R-:W-:Y:S02]  /*10c10*/  IMAD.MOV.U32 R13, RZ, RZ, R4 ;  /* 0x000000ffff0d7224 */ /* 0x000fe400078e0004 */
[----:B------:R-:W-:Y:S01]  /*10c20*/  IMAD.MOV.U32 R12, RZ, RZ, 0x6 ;  /* 0x00000006ff0c7424 */ /* 0x000fe200078e00ff */
[----:B------:R-:W-:-:S07]  /*10c30*/  MOV R3, R14 ;  /* 0x0000000e00037202 */ /* 0x000fce0000000f00 */
[----:B------:R-:W-:Y:S05]  /*10c40*/  WARPSYNC.COLLECTIVE R15, `(.L_x_2256) ;  /* 0x000000000f087348 */ /* 0x000fea0003c00000 */
[----:B------:R0:W1:Y:S02]  /*10c50*/  SHFL.IDX P6, R14, R13, R12, R11 ;  /* 0x0000000c0d0e7389 */ /* 0x00006400000c000b */
[----:B01----:R-:W-:Y:S01]  /*10c60*/  ENDCOLLECTIVE ;  /* 0x000000000000791b */ /* 0x003fe20003800000 */
.L_x_2256:
        /* <DEDUP_REMOVED lines=16> */
.L_x_2257:
[----:B------:R-:W-:Y:S02]  /*10d70*/  IMAD.MOV.U32 R13, RZ, RZ, R4 ;  /* 0x000000ffff0d7224 */ /* 0x000fe400078e0004 */
[----:B------:R-:W-:Y:S02]  /*10d80*/  IMAD.MOV.U32 R12, RZ, RZ, 0x7 ;  /* 0x00000007ff0c7424 */ /* 0x000fe400078e00ff */
[----:B------:R-:W-:-:S07]  /*10d90*/  IMAD.MOV.U32 R3, RZ, RZ, R14 ;  /* 0x000000ffff037224 */ /* 0x000fce00078e000e */
[----:B------:R-:W-:Y:S05]  /*10da0*/  WARPSYNC.COLLECTIVE R15, `(.L_x_2258) ;  /* 0x000000000f087348 */ /* 0x000fea0003c00000 */
[----:B------:R0:W1:Y:S02]  /*10db0*/  SHFL.IDX P6, R14, R13, R12, R11 ;  /* 0x0000000c0d0e7389 */ /* 0x00006400000c000b */
[----:B01----:R-:W-:Y:S01]  /*10dc0*/  ENDCOLLECTIVE ;  /* 0x000000000000791b */ /* 0x003fe20003800000 */
.L_x_2258:
[----:B------:R-:W-:-:S05]  /*10dd0*/  @!P1 LEA R3, P0, R10, R3, 0x1 ;  /* 0x000000030a039211 */ /* 0x000fca00078008ff */
[----:B------:R-:W-:-:S05]  /*10de0*/  @!P1 IMAD.X R2, RZ, RZ, R2, P0 ;  /* 0x000000ffff029224 */ /* 0x000fca00000e0602 */
[----:B------:R-:W-:Y:S02]  /*10df0*/  @!P1 LOP3.LUT R3, R3, R2, RZ, 0x3c, !PT ;  /* 0x0000000203039212 */ /* 0x000fe400078e3cff */
[----:B------:R-:W-:Y:S02]  /*10e00*/  MOV R13, R0 ;  /* 0x00000000000d7202 */ /* 0x000fe40000000f00 */
[----:B------:R-:W-:-:S04]  /*10e10*/  @!P1 LOP3.LUT R2, R3, R2, RZ, 0x3c, !PT ;  /* 0x0000000203029212 */ /* 0x000fc800078e3cff */
[----:B------:R-:W-:Y:S01]  /*10e20*/  @!P1 LOP3.LUT R3, R3, R2, RZ, 0x3c, !PT ;  /* 0x0000000203039212 */ /* 0x000fe200078e3cff */
[----:B------:R-:W-:-:S07]  /*10e30*/  IMAD.MOV.U32 R4, RZ, RZ, R14 ;  /* 0x000000ffff047224 */ /* 0x000fce00078e000e */
[----:B------:R-:W-:Y:S05]  /*10e40*/  WARPSYNC.COLLECTIVE R15, `(.L_x_2259) ;  /* 0x000000000f087348 */ /* 0x000fea0003c00000 */
[----:B------:R0:W1:Y:S02]  /*10e50*/  SHFL.IDX P6, R14, R13, R12, R11 ;  /* 0x0000000c0d0e7389 */ /* 0x00006400000c000b */
[----:B01----:R-:W-:Y:S01]  /*10e60*/  ENDCOLLECTIVE ;  /* 0x000000000000791b */ /* 0x003fe20003800000 */
.L_x_2259:
[----:B------:R-:W-:Y:S01]  /*10e70*/  @!PT LDS RZ, [RZ] ;  /* 0x00000000fffff984 */ /* 0x000fe20000000800 */
[----:B------:R-:W-:Y:S01]  /*10e80*/  @!PT LDS RZ, [RZ] ;  /* 0x00000000fffff984 */ /* 0x000fe20000000800 */
[----:B------:R-:W-:Y:S01]  /*10e90*/  @!PT LDS RZ, [RZ] ;  /* 0x00000000fffff984 */ /* 0x000fe20000000800 */
[----:B------:R0:W-:Y:S01]  /*10ea0*/  @!P1 LDGSTS.E.BYPASS.LTC128B.128 [R9+0xb400], desc[UR50][R2.64], !P5 ;  /* 0x0b40000002099fae */ /* 0x0001e2000e901d72 */
[----:B------:R-:W-:Y:S01]  /*10eb0*/  IMAD.MOV.U32 R13, RZ, RZ, R7 ;  /* 0x000000ffff0d7224 */ /* 0x000fe200078e0007 */
[----:B------:R-:W-:Y:S01]  /*10ec0*/  MOV R12, RZ ;  /* 0x000000ff000c7202 */ /* 0x000fe20000000f00 */
[----:B0-----:R-:W-:-:S05]  /*10ed0*/  VIADD R2, R6, 0x70 ;  /* 0x0000007006027836 */ /* 0x001fca0000000000 */
[----:B------:R-:W-:Y:S01]  /*10ee0*/  ISETP.GE.AND P1, PT, R2, UR37, PT ;  /* 0x0000002502007c0c */ /* 0x000fe2000bf26270 */
[----:B------:R-:W-:-:S12]  /*10ef0*/  IMAD.MOV.U32 R0, RZ, RZ, R14 ;  /* 0x000000ffff007224 */ /* 0x000fd800078e000e */
[----:B------:R-:W-:Y:S05]  /*10f00*/  WARPSYNC.COLLECTIVE R15, `(.L_x_2260) ;  /* 0x000000000f087348 */ /* 0x000fea0003c00000 */
[----:B------:R0:W1:Y:S02]  /*10f10*/  SHFL.IDX P6, R14, R13, R12, R11 ;  /* 0x0000000c0d0e7389 */ /* 0x00006400000c000b */
[----:B01----:R-:W-:Y:S01]  /*10f20*/  ENDCOLLECTIVE ;  /* 0x000000000000791b */ /* 0x003fe20003800000 */
.L_x_2260:
        /* <DEDUP_REMOVED lines=13> */
.L_x_2261:
[----:B------:R-:W-:Y:S01]  /*11000*/  IMAD.MOV.U32 R13, RZ, RZ, R7 ;  /* 0x000000ffff0d7224 */ /* 0x000fe200078e0007 */
[----:B------:R-:W-:Y:S02]  /*11010*/  MOV R12, 0x1 ;  /* 0x00000001000c7802 */ /* 0x000fe40000000f00 */
[----:B------:R-:W-:-:S13]  /*11020*/  @!P1 LEA R2, P0, R10, R14, 0x1 ;  /* 0x0000000e0a029211 */ /* 0x000fda00078008ff */
[----:B------:R-:W-:Y:S05]  /*11030*/  WARPSYNC.COLLECTIVE R15, `(.L_x_2262) ;  /* 0x000000000f087348 */ /* 0x000fea0003c00000 */
[----:B------:R0:W1:Y:S02]  /*11040*/  SHFL.IDX P6, R14, R13, R12, R11 ;  /* 0x0000000c0d0e7389 */ /* 0x00006400000c000b */
[----:B01----:R-:W-:Y:S01]  /*11050*/  ENDCOLLECTIVE ;  /* 0x000000000000791b */ /* 0x003fe20003800000 */
.L_x_2262:
        /* <DEDUP_REMOVED lines=12> */
.L_x_2263:
[----:B------:R-:W-:Y:S01]  /*11120*/  IMAD.MOV.U32 R13, RZ, RZ, R7 ;  /* 0x000000ffff0d7224 */ /* 0x000fe200078e0007 */
[----:B------:R-:W-:Y:S01]  /*11130*/  MOV R12, 0x2 ;  /* 0x00000002000c7802 */ /* 0x000fe20000000f00 */
[----:B------:R-:W-:-:S07]  /*11140*/  IMAD.MOV.U32 R2, RZ, RZ, R14 ;  /* 0x000000ffff027224 */ /* 0x000fce00078e000e */
[----:B------:R-:W-:Y:S05]  /*11150*/  WARPSYNC.COLLECTIVE R15, `(.L_x_2264) ;  /* 0x000000000f087348 */ /* 0x000fea0003c00000 */
[----:B------:R0:W1:Y:S02]  /*11160*/  SHFL.IDX P6, R14, R13, R12, R11 ;  /* 0x0000000c0d0e7389 */ /* 0x00006400000c000b */
[----:B01----:R-:W-:Y:S01]  /*11170*/  ENDCOLLECTIVE ;  /* 0x000000000000791b */ /* 0x003fe20003800000 */
.L_x_2264:
        /* <DEDUP_REMOVED lines=11> */
.L_x_2265:
[----:B------:R-:W-:-:S05]  /*11230*/  VIADD R3, R6, 0xa0 ;  /* 0x000000a006037836 */ /* 0x000fca0000000000 */
[----:B------:R-:W-:Y:S02]  /*11240*/  ISETP.GE.AND P1, PT, R3, UR37, PT ;  /* 0x0000002503007c0c */ /* 0x000fe4000bf26270 */
[----:B------:R-:W-:Y:S01]  /*11250*/  MOV R13, R7 ;  /* 0x00000007000d7202 */ /* 0x000fe20000000f00 */
[----:B------:R-:W-:Y:S02]  /*11260*/  IMAD.MOV.U32 R12, RZ, RZ, 0x3 ;  /* 0x00000003ff0c7424 */ /* 0x000fe400078e00ff */
[----:B------:R-:W-:-:S08]  /*11270*/  IMAD.MOV.U32 R2, RZ, RZ, R14 ;  /* 0x000000ffff027224 */ /* 0x000fd000078e000e */
[----:B------:R-:W-:Y:S05]  /*11280*/  WARPSYNC.COLLECTIVE R15, `(.L_x_2266) ;  /* 0x000000000f087348 */ /* 0x000fea0003c00000 */
[----:B------:R0:W1:Y:S02]  /*11290*/  SHFL.IDX P6, R14, R13, R12, R11 ;  /* 0x0000000c0d0e7389 */ /* 0x00006400000c000b */
[----:B01----:R-:W-:Y:S01]  /*112a0*/  ENDCOLLECTIVE ;  /* 0x000000000000791b */ /* 0x003fe20003800000 */
.L_x_2266:
        /* <DEDUP_REMOVED lines=11> */
.L_x_2267:
[----:B------:R-:W-:Y:S05]  /*11360*/  BRA `(.L_x_2268) ;  /* 0xffffffc000dc7947 */ /* 0x000fea000383ffff */
.L_x_2182:
[----:B0-----:R0:W1:Y:S02]  /*11370*/  SYNCS.PHASECHK.TRANS64.TRYWAIT P0, [R16+URZ+0x16820], R3 ;  /* 0x01682003100075a7 */ /* 0x001064000800017f */
[----:B-1----:R-:W-:Y:S05]  /*11380*/  @!P0 NANOSLEEP.SYNCS 0x989680 ;  /* 0x009896800000895d */ /* 0x002fea0003900000 */
[----:B------:R-:W1:Y:S02]  /*11390*/  @!P0 SYNCS.PHASECHK.TRANS64 P0, [R16+URZ+0x16820], R3 ;  /* 0x01682003100085a7 */ /* 0x000e64000800007f */
[----:B-1----:R-:W-:Y:S05]  /*113a0*/  @!P0 BRA `(.L_x_2182) ;  /* 0xfffffffc00f08947 */ /* 0x002fea000383ffff */
[----:B------:R-:W-:Y:S05]  /*113b0*/  BRA `(.L_x_2269) ;  /* 0xffffffc400387947 */ /* 0x000fea000383ffff */
.L_x_2186:
[----:B0-----:R0:W1:Y:S02]  /*113c0*/  SYNCS.PHASECHK.TRANS64.TRYWAIT P0, [R5+URZ+0x16840], R2 ;  /* 0x01684002050075a7 */ /* 0x001064000800017f */
[----:B-1----:R-:W-:Y:S05]  /*113d0*/  @!P0 NANOSLEEP.SYNCS 0x989680 ;  /* 0x009896800000895d */ /* 0x002fea0003900000 */
[----:B------:R-:W1:Y:S02]  /*113e0*/  @!P0 SYNCS.PHASECHK.TRANS64 P0, [R5+URZ+0x16840], R2 ;  /* 0x01684002050085a7 */ /* 0x000e64000800007f */
[----:B-1----:R-:W-:Y:S05]  /*113f0*/  @!P0 BRA `(.L_x_2186) ;  /* 0xfffffffc00f08947 */ /* 0x002fea000383ffff */
[----:B------:R-:W-:Y:S05]  /*11400*/  BRA `(.L_x_2270) ;  /* 0xffffffc800047947 */ /* 0x000fea000383ffff */
.L_x_2187:
        /* <DEDUP_REMOVED lines=8> */
.L_x_2272:
[----:B------:R-:W-:Y:S05]  /*11490*/  BSYNC B1 ;  /* 0x0000000000017941 */ /* 0x000fea0003800000 */
.L_x_2271:
        /* <DEDUP_REMOVED lines=10> */
.L_x_2273:
[----:B------:R-:W-:Y:S01]  /*11540*/  MOV R13, R10 ;  /* 0x0000000a000d7202 */ /* 0x000fe20000000f00 */
[----:B------:R-:W-:Y:S01]  /*11550*/  IMAD.MOV.U32 R12, RZ, RZ, 0x1 ;  /* 0x00000001ff0c7424 */ /* 0x000fe200078e00ff */
[----:B------:R-:W-:Y:S01]  /*11560*/  SHF.L.U32 R7, R7, 0x3, RZ ;  /* 0x0000000307077819 */ /* 0x000fe200000006ff */
[----:B------:R-:W-:-:S03]  /*11570*/  IMAD.MOV.U32 R2, RZ, RZ, R14 ;  /* 0x000000ffff027224 */ /* 0x000fc600078e000e */
[----:B------:R-:W-:-:S07]  /*11580*/  LOP3.LUT R7, R7, 0x38, RZ, 0xc0, !PT ;  /* 0x0000003807077812 */ /* 0x000fce00078ec0ff */
[----:B------:R-:W-:Y:S05]  /*11590*/  WARPSYNC.COLLECTIVE R15, `(.L_x_2274) ;  /* 0x000000000f087348 */ /* 0x000fea0003c00000 */
[----:B------:R0:W1:Y:S02]  /*115a0*/  SHFL.IDX P6, R14, R13, R12, R11 ;  /* 0x0000000c0d0e7389 */ /* 0x00006400000c000b */
[----:B01----:R-:W-:Y:S01]  /*115b0*/  ENDCOLLECTIVE ;  /* 0x000000000000791b */ /* 0x003fe20003800000 */
.L_x_2274:
        /* <DEDUP_REMOVED lines=12> */
.L_x_2275:
[----:B------:R-:W-:Y:S01]  /*11680*/  MOV R13, R10 ;  /* 0x0000000a000d7202 */ /* 0x000fe20000000f00 */
[----:B------:R-:W-:Y:S02]  /*11690*/  IMAD.MOV.U32 R12, RZ, RZ, 0x2 ;  /* 0x00000002ff0c7424 */ /* 0x000fe400078e00ff */
[----:B------:R-:W-:-:S07]  /*116a0*/  IMAD.MOV.U32 R2, RZ, RZ, R14 ;  /* 0x000000ffff027224 */ /* 0x000fce00078e000e */
[----:B------:R-:W-:Y:S05]  /*116b0*/  WARPSYNC.COLLECTIVE R15, `(.L_x_2276) ;  /* 0x000000000f087348 */ /* 0x000fea0003c00000 */
[----:B------:R0:W1:Y:S02]  /*116c0*/  SHFL.IDX P6, R14, R13, R12, R11 ;  /* 0x0000000c0d0e7389 */ /* 0x00006400000c000b */
[----:B01----:R-:W-:Y:S01]  /*116d0*/  ENDCOLLECTIVE ;  /* 0x000000000000791b */ /* 0x003fe20003800000 */
.L_x_2276:
        /* <DEDUP_REMOVED lines=11> */
.L_x_2277:
[----:B------:R-:W-:Y:S01]  /*11790*/  MOV R13, R10 ;  /* 0x0000000a000d7202 */ /* 0x000fe20000000f00 */
[----:B------:R-:W-:Y:S02]  /*117a0*/  IMAD.MOV.U32 R12, RZ, RZ, 0x3 ;  /* 0x00000003ff0c7424 */ /* 0x000fe400078e00ff */
[----:B------:R-:W-:-:S07]  /*117b0*/  IMAD.MOV.U32 R2, RZ, RZ, R14 ;  /* 0x000000ffff027224 */ /* 0x000fce00078e000e */
[----:B------:R-:W-:Y:S05]  /*117c0*/  WARPSYNC.COLLECTIVE R15, `(.L_x_2278) ;  /* 0x000000000f087348 */ /* 0x000fea0003c00000 */
[----:B------:R0:W1:Y:S02]  /*117d0*/  SHFL.IDX P6, R14, R13, R12, R11 ;  /* 0x0000000c0d0e7389 */ /* 0x00006400000c000b */
[----:B01----:R-:W-:Y:S01]  /*117e0*/  ENDCOLLECTIVE ;  /* 0x000000000000791b */ /* 0x003fe20003800000 */
.L_x_2278:
        /* <DEDUP_REMOVED lines=11> */
.L_x_2279:
[----:B------:R-:W-:Y:S01]  /*118a0*/  MOV R13, R10 ;  /* 0x0000000a000d7202 */ /* 0x000fe20000000f00 */
[----:B------:R-:W-:Y:S02]  /*118b0*/  IMAD.MOV.U32 R12, RZ, RZ, 0x4 ;  /* 0x00000004ff0c7424 */ /* 0x000fe400078e00ff */
[----:B------:R-:W-:-:S07]  /*118c0*/  IMAD.MOV.U32 R2, RZ, RZ, R14 ;  /* 0x000000ffff027224 */ /* 0x000fce00078e000e */
[----:B------:R-:W-:Y:S05]  /*118d0*/  WARPSYNC.COLLECTIVE R15, `(.L_x_2280) ;  /* 0x000000000f087348 */ /* 0x000fea0003c00000 */
[----:B------:R0:W1:Y:S02]  /*118e0*/  SHFL.IDX P6, R14, R13, R12, R11 ;  /* 0x0000000c0d0e7389 */ /* 0x00006400000c000b */
[----:B01----:R-:W-:Y:S01]  /*118f0*/  ENDCOLLECTIVE ;  /* 0x000000000000791b */ /* 0x003fe20003800000 */
.L_x_2280:
        /* <DEDUP_REMOVED lines=11> */
.L_x_2281:
[----:B------:R-:W-:Y:S01]  /*119b0*/  MOV R13, R10 ;  /* 0x0000000a000d7202 */ /* 0x000fe20000000f00 */
[----:B------:R-:W-:Y:S02]  /*119c0*/  IMAD.MOV.U32 R12, RZ, RZ, 0x5 ;  /* 0x00000005ff0c7424 */ /* 0x000fe400078e00ff */
[----:B------:R-:W-:-:S07]  /*119d0*/  IMAD.MOV.U32 R2, RZ, RZ, R14 ;  /* 0x000000ffff027224 */ /* 0x000fce00078e000e */
[----:B------:R-:W-:Y:S05]  /*119e0*/  WARPSYNC.COLLECTIVE R15, `(.L_x_2282) ;  /* 0x000000000f087348 */ /* 0x000fea0003c00000 */
[----:B------:R0:W1:Y:S02]  /*119f0*/  SHFL.IDX P6, R14, R13, R12, R11 ;  /* 0x0000000c0d0e7389 */ /* 0x00006400000c000b */
[----:B01----:R-:W-:Y:S01]  /*11a00*/  ENDCOLLECTIVE ;  /* 0x000000000000791b */ /* 0x003fe20003800000 */
.L_x_2282:
        /* <DEDUP_REMOVED lines=11> */
.L_x_2283:
[----:B------:R-:W-:Y:S01]  /*11ac0*/  MOV R13, R10 ;  /* 0x0000000a000d7202 */ /* 0x000fe20000000f00 */
[----:B------:R-:W-:Y:S02]  /*11ad0*/  IMAD.MOV.U32 R12, RZ, RZ, 0x6 ;  /* 0x00000006ff0c7424 */ /* 0x000fe400078e00ff */
[----:B------:R-:W-:-:S07]  /*11ae0*/  IMAD.MOV.U32 R2, RZ, RZ, R14 ;  /* 0x000000ffff027224 */ /* 0x000fce00078e000e */
[----:B------:R-:W-:Y:S05]  /*11af0*/  WARPSYNC.COLLECTIVE R15, `(.L_x_2284) ;  /* 0x000000000f087348 */ /* 0x000fea0003c00000 */
[----:B------:R0:W1:Y:S02]  /*11b00*/  SHFL.IDX P6, R14, R13, R12, R11 ;  /* 0x0000000c0d0e7389 */ /* 0x00006400000c000b */
[----:B01----:R-:W-:Y:S01]  /*11b10*/  ENDCOLLECTIVE ;  /* 0x000000000000791b */ /* 0x003fe20003800000 */
.L_x_2284:
        /* <DEDUP_REMOVED lines=11> */
.L_x_2285:
[----:B------:R-:W-:Y:S01]  /*11bd0*/  MOV R13, R10 ;  /* 0x0000000a000d7202 */ /* 0x000fe20000000f00 */
[----:B------:R-:W-:Y:S02]  /*11be0*/  IMAD.MOV.U32 R12, RZ, RZ, 0x7 ;  /* 0x00000007ff0c7424 */ /* 0x000fe400078e00ff */
[----:B------:R-:W-:-:S07]  /*11bf0*/  IMAD.MOV.U32 R2, RZ, RZ, R14 ;  /* 0x000000ffff027224 */ /* 0x000fce00078e000e */
[----:B------:R-:W-:Y:S05]  /*11c00*/  WARPSYNC.COLLECTIVE R15, `(.L_x_2286) ;  /* 0x000000000f087348 */ /* 0x000fea0003c00000 */
[----:B------:R0:W1:Y:S02]  /*11c10*/  SHFL.IDX P6, R14, R13, R12, R11 ;  /* 0x0000000c0d0e7389 */ /* 0x00006400000c000b */
[----:B01----:R-:W-:Y:S01]  /*11c20*/  ENDCOLLECTIVE ;  /* 0x000000000000791b */ /* 0x003fe20003800000 */
.L_x_2286:
        /* <DEDUP_REMOVED lines=11> */
.L_x_2287:
[----:B------:R-:W-:Y:S01]  /*11ce0*/  IMAD.MOV.U32 R2, RZ, RZ, R14 ;  /* 0x000000ffff027224 */ /* 0x000fe200078e000e */
[----:B------:R-:W-:Y:S06]  /*11cf0*/  BRA `(.L_x_2288) ;  /* 0xffffffc000ec7947 */ /* 0x000fec000383ffff */
.L_x_2192:
[----:B-1----:R1:W2:Y:S02]  /*11d00*/  SYNCS.PHASECHK.TRANS64.TRYWAIT P0, [R5+URZ+0x16860], R2 ;  /* 0x01686002050075a7 */ /* 0x0022a4000800017f */
[----:B--2---:R-:W-:Y:S05]  /*11d10*/  @!P0 NANOSLEEP.SYNCS 0x989680 ;  /* 0x009896800000895d */ /* 0x004fea0003900000 */
[----:B------:R-:W2:Y:S02]  /*11d20*/  @!P0 SYNCS.PHASECHK.TRANS64 P0, [R5+URZ+0x16860], R2 ;  /* 0x01686002050085a7 */ /* 0x000ea4000800007f */
[----:B--2---:R-:W-:Y:S05]  /*11d30*/  @!P0 BRA `(.L_x_2192) ;  /* 0xfffffffc00f08947 */ /* 0x004fea000383ffff */
[----:B------:R-:W-:Y:S05]  /*11d40*/  BRA `(.L_x_2289) ;  /* 0xffffffc400447947 */ /* 0x000fea000383ffff */
.L_x_2193:
        /* <DEDUP_REMOVED lines=8> */
.L_x_2291:
[----:B------:R-:W-:Y:S05]  /*11dd0*/  BSYNC B1 ;  /* 0x0000000000017941 */ /* 0x000fea0003800000 */
.L_x_2290:
[----:B------:R-:W-:Y:S01]  /*11de0*/  IMAD.MOV.U32 R13, RZ, RZ, R17 ;  /* 0x000000ffff0d7224 */ /* 0x000fe200078e0011 */
[----:B------:R-:W-:Y:S01]  /*11df0*/  MOV R11, 0x181f ;  /* 0x0000181f000b7802 */ /* 0x000fe20000000f00 */
[----:B------:R-:W-:Y:S02]  /*11e00*/  IMAD.MOV.U32 R12, RZ, RZ, RZ ;  /* 0x000000ffff0c7224 */ /* 0x000fe400078e00ff */
[----:B------:R-:W-:Y:S02]  /*11e10*/  IMAD.MOV.U32 R15, RZ, RZ, -0x1 ;  /* 0xffffffffff0f7424 */ /* 0x000fe400078e00ff */
[----:B------:R-:W-:Y:S02]  /*11e20*/  IMAD.MOV.U32 R3, RZ, RZ, R14 ;  /* 0x000000ffff037224 */ /* 0x000fe400078e000e */
[----:B------:R-:W-:-:S07]  /*11e30*/  IMAD R6, R6, 0x2, R16 ;  /* 0x0000000206067824 */ /* 0x000fce00078e0210 */
[----:B------:R-:W-:Y:S05]  /*11e40*/  WARPSYNC.COLLECTIVE R15, `(.L_x_2292) ;  /* 0x000000000f087348 */ /* 0x000fea0003c00000 */
[----:B------:R0:W1:Y:S02]  /*11e50*/  SHFL.IDX P6, R14, R13, R12, R11 ;  /* 0x0000000c0d0e7389 */ /* 0x00006400000c000b */
[----:B01----:R-:W-:Y:S01]  /*11e60*/  ENDCOLLECTIVE ;  /* 0x000000000000791b */ /* 0x003fe20003800000 */
.L_x_2292:
[----:B------:R-:W-:Y:S01]  /*11e70*/  IMAD.MOV.U32 R13, RZ, RZ, R18 ;  /* 0x000000ffff0d7224 */ /* 0x000fe200078e0012 */
[----:B------:R-:W-:Y:S01]  /*11e80*/  MOV R12, 0x1 ;  /* 0x00000001000c7802 */ /* 0x000fe20000000f00 */
[----:B------:R-:W-:-:S07]  /*11e90*/  IMAD.MOV.U32 R2, RZ, RZ, R14 ;  /* 0x000000ffff027224 */ /* 0x000fce00078e000e */
[----:B------:R-:W-:Y:S05]  /*11ea0*/  WARPSYNC.COLLECTIVE R15, `(.L_x_2293) ;  /* 0x000000000f087348 */ /* 0x000fea0003c00000 */
[----:B------:R0:W1:Y:S02]  /*11eb0*/  SHFL.IDX P6, R14, R13, R12, R11 ;  /* 0x0000000c0d0e7389 */ /* 0x00006400000c000b */
[----:B01----:R-:W-:Y:S01]  /*11ec0*/  ENDCOLLECTIVE ;  /* 0x000000000000791b */ /* 0x003fe20003800000 */
.L_x_2293:
        /* <DEDUP_REMOVED lines=12> */
.L_x_2294:
[----:B------:R-:W-:Y:S01]  /*11f90*/  IMAD.MOV.U32 R13, RZ, RZ, R18 ;  /* 0x000000ffff0d7224 */ /* 0x000fe200078e0012 */
[----:B------:R-:W-:Y:S01]  /*11fa0*/  MOV R12, 0x2 ;  /* 0x00000002000c7802 */ /* 0x000fe20000000f00 */
[----:B------:R-:W-:-:S07]  /*11fb0*/  IMAD.MOV.U32 R2, RZ, RZ, R14 ;  /* 0x000000ffff027224 */ /* 0x000fce00078e000e */
[----:B------:R-:W-:Y:S05]  /*11fc0*/  WARPSYNC.COLLECTIVE R15, `(.L_x_2295) ;  /* 0x000000000f087348 */ /* 0x000fea0003c00000 */
[----:B------:R0:W1:Y:S02]  /*11fd0*/  SHFL.IDX P6, R14, R13, R12, R11 ;  /* 0x0000000c0d0e7389 */ /* 0x00006400000c000b */
[----:B01----:R-:W-:Y:S01]  /*11fe0*/  ENDCOLLECTIVE ;  /* 0x000000000000791b */ /* 0x003fe20003800000 */
.L_x_2295:
        /* <DEDUP_REMOVED lines=12> */
.L_x_2296:
[----:B------:R-:W-:Y:S01]  /*120b0*/  IMAD.MOV.U32 R13, RZ, RZ, R18 ;  /* 0x000000ffff0d7224 */ /* 0x000fe200078e0012 */
[----:B------:R-:W-:Y:S01]  /*120c0*/  MOV R12, 0x3 ;  /* 0x00000003000c7802 */ /* 0x000fe20000000f00 */
[----:B------:R-:W-:-:S07]  /*120d0*/  IMAD.MOV.U32 R2, RZ, RZ, R14 ;  /* 0x000000ffff027224 */ /* 0x000fce00078e000e */
[----:B------:R-:W-:Y:S05]  /*120e0*/  WARPSYNC.COLLECTIVE R15, `(.L_x_2297) ;  /* 0x000000000f087348 */ /* 0x000fea0003c00000 */
[----:B------:R0:W1:Y:S02]  /*120f0*/  SHFL.IDX P6, R14, R13, R12, R11 ;  /* 0x0000000c0d0e7389 */ /* 0x00006400000c000b */
[----:B01----:R-:W-:Y:S01]  /*12100*/  ENDCOLLECTIVE ;  /* 0x000000000000791b */ /* 0x003fe20003800000 */
.L_x_2297:
        /* <DEDUP_REMOVED lines=12> */
.L_x_2298:
[----:B------:R-:W-:Y:S01]  /*121d0*/  IMAD.MOV.U32 R13, RZ, RZ, R18 ;  /* 0x000000ffff0d7224 */ /* 0x000fe200078e0012 */
[----:B------:R-:W-:Y:S01]  /*121e0*/  MOV R12, 0x4 ;  /* 0x00000004000c7802 */ /* 0x000fe20000000f00 */
[----:B------:R-:W-:-:S07]  /*121f0*/  IMAD.MOV.U32 R2, RZ, RZ, R14 ;  /* 0x000000ffff027224 */ /* 0x000fce00078e000e */
[----:B------:R-:W-:Y:S05]  /*12200*/  WARPSYNC.COLLECTIVE R15, `(.L_x_2299) ;  /* 0x000000000f087348 */ /* 0x000fea0003c00000 */
[----:B------:R0:W1:Y:S02]  /*12210*/  SHFL.IDX P6, R14, R13, R12, R11 ;  /* 0x0000000c0d0e7389 */ /* 0x00006400000c000b */
[----:B01----:R-:W-:Y:S01]  /*12220*/  ENDCOLLECTIVE ;  /* 0x000000000000791b */ /* 0x003fe20003800000 */
.L_x_2299:
        /* <DEDUP_REMOVED lines=12> */
.L_x_2300:
[----:B------:R-:W-:Y:S01]  /*122f0*/  IMAD.MOV.U32 R13, RZ, RZ, R18 ;  /* 0x000000ffff0d7224 */ /* 0x000fe200078e0012 */
[----:B------:R-:W-:Y:S01]  /*12300*/  MOV R12, 0x5 ;  /* 0x00000005000c7802 */ /* 0x000fe20000000f00 */
[----:B------:R-:W-:-:S07]  /*12310*/  IMAD.MOV.U32 R2, RZ, RZ, R14 ;  /* 0x000000ffff027224 */ /* 0x000fce00078e000e */
[----:B------:R-:W-:Y:S05]  /*12320*/  WARPSYNC.COLLECTIVE R15, `(.L_x_2301) ;  /* 0x000000000f087348 */ /* 0x000fea0003c00000 */
[----:B------:R0:W1:Y:S02]  /*12330*/  SHFL.IDX P6, R14, R13, R12, R11 ;  /* 0x0000000c0d0e7389 */ /* 0x00006400000c000b */
[----:B01----:R-:W-:Y:S01]  /*12340*/  ENDCOLLECTIVE ;  /* 0x000000000000791b */ /* 0x003fe20003800000 */
.L_x_2301:
        /* <DEDUP_REMOVED lines=12> */
.L_x_2302:
[----:B------:R-:W-:Y:S01]  /*12410*/  IMAD.MOV.U32 R13, RZ, RZ, R18 ;  /* 0x000000ffff0d7224 */ /* 0x000fe200078e0012 */
[----:B------:R-:W-:Y:S01]  /*12420*/  MOV R12, 0x6 ;  /* 0x00000006000c7802 */ /* 0x000fe20000000f00 */
[----:B------:R-:W-:-:S07]  /*12430*/  IMAD.MOV.U32 R2, RZ, RZ, R14 ;  /* 0x000000ffff027224 */ /* 0x000fce00078e000e */
[----:B------:R-:W-:Y:S05]  /*12440*/  WARPSYNC.COLLECTIVE R15, `(.L_x_2303) ;  /* 0x000000000f087348 */ /* 0x000fea0003c00000 */
[----:B------:R0:W1:Y:S02]  /*12450*/  SHFL.IDX P6, R14, R13, R12, R11 ;  /* 0x0000000c0d0e7389 */ /* 0x00006400000c000b */
[----:B01----:R-:W-:Y:S01]  /*12460*/  ENDCOLLECTIVE ;  /* 0x000000000000791b */ /* 0x003fe20003800000 */
.L_x_2303:
        /* <DEDUP_REMOVED lines=12> */
.L_x_2304:
[----:B------:R-:W-:Y:S01]  /*12530*/  IMAD.MOV.U32 R13, RZ, RZ, R18 ;  /* 0x000000ffff0d7224 */ /* 0x000fe200078e0012 */
[----:B------:R-:W-:Y:S01]  /*12540*/  MOV R12, 0x7 ;  /* 0x00000007000c7802 */ /* 0x000fe20000000f00 */
[----:B------:R-:W-:-:S07]  /*12550*/  IMAD.MOV.U32 R2, RZ, RZ, R14 ;  /* 0x000000ffff027224 */ /* 0x000fce00078e000e */
[----:B------:R-:W-:Y:S05]  /*12560*/  WARPSYNC.COLLECTIVE R15, `(.L_x_2305) ;  /* 0x000000000f087348 */ /* 0x000fea0003c00000 */
[----:B------:R0:W1:Y:S02]  /*12570*/  SHFL.IDX P6, R14, R13, R12, R11 ;  /* 0x0000000c0d0e7389 */ /* 0x00006400000c000b */
[----:B01----:R-:W-:Y:S01]  /*12580*/  ENDCOLLECTIVE ;  /* 0x000000000000791b */ /* 0x003fe20003800000 */
.L_x_2305:
        /* <DEDUP_REMOVED lines=12> */
.L_x_2306:
[----:B------:R-:W-:Y:S01]  /*12650*/  IMAD.MOV.U32 R2, RZ, RZ, R14 ;  /* 0x000000ffff027224 */ /* 0x000fe200078e000e */
[----:B------:R-:W-:Y:S06]  /*12660*/  BRA `(.L_x_2307) ;  /* 0xffffffbc00f47947 */ /* 0x000fec000383ffff */
.L_x_2201:
[----:B0-----:R0:W1:Y:S02]  /*12670*/  SYNCS.PHASECHK.TRANS64.TRYWAIT P0, [R4+URZ+0x16860], R3 ;  /* 0x01686003040075a7 */ /* 0x001064000800017f */
[----:B-1----:R-:W-:Y:S05]  /*12680*/  @!P0 NANOSLEEP.SYNCS 0x989680 ;  /* 0x009896800000895d */ /* 0x002fea0003900000 */
[----:B------:R-:W1:Y:S02]  /*12690*/  @!P0 SYNCS.PHASECHK.TRANS64 P0, [R4+URZ+0x16860], R3 ;  /* 0x01686003040085a7 */ /* 0x000e64000800007f */
[----:B-1----:R-:W-:Y:S05]  /*126a0*/  @!P0 BRA `(.L_x_2201) ;  /* 0xfffffffc00f08947 */ /* 0x002fea000383ffff */
[----:B------:R-:W-:Y:S05]  /*126b0*/  BRA `(.L_x_2308) ;  /* 0xffffffc400087947 */ /* 0x000fea000383ffff */
.L_x_2202:
        /* <DEDUP_REMOVED lines=8> */
.L_x_2310:
[----:B------:R-:W-:Y:S05]  /*12740*/  BSYNC B0 ;  /* 0x0000000000007941 */ /* 0x000fea0003800000 */
.L_x_2309:
        /* <DEDUP_REMOVED lines=10> */
.L_x_2311:
[----:B------:R-:W-:Y:S01]  /*127f0*/  IMAD.MOV.U32 R13, RZ, RZ, R18 ;  /* 0x000000ffff0d7224 */ /* 0x000fe200078e0012 */
[----:B------:R-:W-:Y:S02]  /*12800*/  MOV R12, 0x1 ;  /* 0x00000001000c7802 */ /* 0x000fe40000000f00 */
[----:B------:R-:W-:-:S04]  /*12810*/  SHF.L.U32 R2, R2, 0x3, RZ ;  /* 0x0000000302027819 */ /* 0x000fc800000006ff */
[----:B------:R-:W-:-:S05]  /*12820*/  LOP3.LUT R2, R2, 0x38, RZ, 0xc0, !PT ;  /* 0x0000003802027812 */ /* 0x000fca00078ec0ff */
[----:B------:R-:W-:-:S05]  /*12830*/  IMAD.SHL.U32 R6, R2, 0x2, RZ ;  /* 0x0000000202067824 */ /* 0x000fca00078e00ff */
[----:B------:R-:W-:-:S13]  /*12840*/  IADD3 R2, P0, R14, R6, RZ ;  /* 0x000000060e027210 */ /* 0x000fda0007f1e0ff */
[----:B------:R-:W-:Y:S05]  /*12850*/  WARPSYNC.COLLECTIVE R15, `(.L_x_2312) ;  /* 0x000000000f087348 */ /* 0x000fea0003c00000 */
[----:B------:R0:W1:Y:S02]  /*12860*/  SHFL.IDX P6, R14, R13, R12, R11 ;  /* 0x0000000c0d0e7389 */ /* 0x00006400000c000b */
[----:B01----:R-:W-:Y:S01]  /*12870*/  ENDCOLLECTIVE ;  /* 0x000000000000791b */ /* 0x003fe20003800000 */
.L_x_2312:
        /* <DEDUP_REMOVED lines=11> */
.L_x_2313:
[----:B------:R-:W-:Y:S02]  /*12930*/  IMAD.MOV.U32 R13, RZ, RZ, R18 ;  /* 0x000000ffff0d7224 */ /* 0x000fe400078e0012 */
[----:B------:R-:W-:Y:S01]  /*12940*/  IMAD.MOV.U32 R12, RZ, RZ, 0x2 ;  /* 0x00000002ff0c7424 */ /* 0x000fe200078e00ff */
[----:B------:R-:W-:-:S13]  /*12950*/  IADD3 R2, P0, R14, R6, RZ ;  /* 0x000000060e027210 */ /* 0x000fda0007f1e0ff */
[----:B------:R-:W-:Y:S05]  /*12960*/  WARPSYNC.COLLECTIVE R15, `(.L_x_2314) ;  /* 0x000000000f087348 */ /* 0x000fea0003c00000 */
[----:B------:R0:W1:Y:S02]  /*12970*/  SHFL.IDX P6, R14, R13, R12, R11 ;  /* 0x0000000c0d0e7389 */ /* 0x00006400000c000b */
[----:B01----:R-:W-:Y:S01]  /*12980*/  ENDCOLLECTIVE ;  /* 0x000000000000791b */ /* 0x003fe20003800000 */
.L_x_2314:
[----:B------:R-:W-:Y:S01]  /*12990*/  IMAD.X R3, RZ, RZ, R7, P0 ;  /* 0x000000ffff037224 */ /* 0x000fe200000e0607 */
[----:B------:R-:W-:Y:S01]  /*129a0*/  ISETP.LT.OR P0, PT, R5, 0x11, P2 ;  /* 0x000000110500780c */ /* 0x000fe20001701670 */
[----:B------:R-:W-:-:S12]  /*129b0*/  IMAD.MOV.U32 R13, RZ, RZ, R17 ;  /* 0x000000ffff0d7224 */ /* 0x000fd800078e0011 */
[----:B------:R-:W-:Y:S01]  /*129c0*/  @!PT LDS RZ, [RZ] ;  /* 0x00000000fffff984 */ /* 0x000fe20000000800 */
[----:B------:R-:W-:Y:S01]  /*129d0*/  @!PT LDS RZ, [RZ] ;  /* 0x00000000fffff984 */ /* 0x000fe20000000800 */
[----:B------:R-:W-:Y:S01]  /*129e0*/  @!PT LDS RZ, [RZ] ;  /* 0x00000000fffff984 */ /* 0x000fe20000000800 */
[----:B------:R0:W-:Y:S01]  /*129f0*/  LDGSTS.E.BYPASS.LTC128B.128 [R0+0xc00], desc[UR50][R2.64], !P0 ;  /* 0x00c0000002007fae */ /* 0x0001e2000c101d72 */
[----:B------:R-:W-:-:S07]  /*12a00*/  MOV R8, R14 ;  /* 0x0000000e00087202 */ /* 0x000fce0000000f00 */
[----:B0-----:R-:W-:Y:S05]  /*12a10*/  WARPSYNC.COLLECTIVE R15, `(.L_x_2315) ;  /* 0x000000000f087348 */ /* 0x001fea0003c00000 */
[----:B------:R1:W2:Y:S02]  /*12a20*/  SHFL.IDX P6, R14, R13, R12, R11 ;  /* 0x0000000c0d0e7389 */ /* 0x0002a400000c000b */
[----:B012---:R-:W-:Y:S01]  /*12a30*/  ENDCOLLECTIVE ;  /* 0x000000000000791b */ /* 0x007fe20003800000 */
.L_x_2315:
[----:B------:R-:W-:Y:S01]  /*12a40*/  IMAD.MOV.U32 R13, RZ, RZ, R18 ;  /* 0x000000ffff0d7224 */ /* 0x000fe200078e0012 */
[----:B------:R-:W-:Y:S01]  /*12a50*/  MOV R12, 0x3 ;  /* 0x00000003000c7802 */ /* 0x000fe20000000f00 */
[----:B------:R-:W-:-:S07]  /*12a60*/  IMAD.MOV.U32 R9, RZ, RZ, R14 ;  /* 0x000000ffff097224 */ /* 0x000fce00078e000e */
[----:B------:R-:W-:Y:S05]  /*12a70*/  WARPSYNC.COLLECTIVE R15, `(.L_x_2316) ;  /* 0x000000000f087348 */ /* 0x000fea0003c00000 */
[----:B------:R0:W1:Y:S02]  /*12a80*/  SHFL.IDX P6, R14, R13, R12, R11 ;  /* 0x0000000c0d0e7389 */ /* 0x00006400000c000b */
[----:B01----:R-:W-:Y:S01]  /*12a90*/  ENDCOLLECTIVE ;  /* 0x000000000000791b */ /* 0x003fe20003800000 */
.L_x_2316:
        /* <DEDUP_REMOVED lines=12> */
.L_x_2317:
[----:B------:R-:W-:Y:S01]  /*12b60*/  IMAD.MOV.U32 R13, RZ, RZ, R18 ;  /* 0x000000ffff0d7224 */ /* 0x000fe200078e0012 */
[----:B------:R-:W-:Y:S02]  /*12b70*/  MOV R12, 0x4 ;  /* 0x00000004000c7802 */ /* 0x000fe40000000f00 */
[----:B------:R-:W-:-:S13]  /*12b80*/  IADD3 R2, P0, R14, R6, RZ ;  /* 0x000000060e027210 */ /* 0x000fda0007f1e0ff */
[----:B------:R-:W-:Y:S05]  /*12b90*/  WARPSYNC.COLLECTIVE R15, `(.L_x_2318) ;  /* 0x000000000f087348 */ /* 0x000fea0003c00000 */
[----:B------:R0:W1:Y:S02]  /*12ba0*/  SHFL.IDX P6, R14, R13, R12, R11 ;  /* 0x0000000c0d0e7389 */ /* 0x00006400000c000b */
[----:B01----:R-:W-:Y:S01]  /*12bb0*/  ENDCOLLECTIVE ;  /* 0x000000000000791b */ /* 0x003fe20003800000 */
.L_x_2318:
        /* <DEDUP_REMOVED lines=11> */
.L_x_2319:
[----:B------:R-:W-:Y:S01]  /*12c70*/  MOV R13, R18 ;  /* 0x00000012000d7202 */ /* 0x000fe20000000f00 */
[----:B------:R-:W-:Y:S02]  /*12c80*/  IMAD.MOV.U32 R12, RZ, RZ, 0x5 ;  /* 0x00000005ff0c7424 */ /* 0x000fe400078e00ff */
[----:B------:R-:W-:-:S07]  /*12c90*/  IMAD.MOV.U32 R9, RZ, RZ, R14 ;  /* 0x000000ffff097224 */ /* 0x000fce00078e000e */
[----:B------:R-:W-:Y:S05]  /*12ca0*/  WARPSYNC.COLLECTIVE R15, `(.L_x_2320) ;  /* 0x000000000f087348 */ /* 0x000fea0003c00000 */
[----:B------:R0:W1:Y:S02]  /*12cb0*/  SHFL.IDX P6, R14, R13, R12, R11 ;  /* 0x0000000c0d0e7389 */ /* 0x00006400000c000b */
[----:B01----:R-:W-:Y:S01]  /*12cc0*/  ENDCOLLECTIVE ;  /* 0x000000000000791b */ /* 0x003fe20003800000 */
.L_x_2320:
        /* <DEDUP_REMOVED lines=12> */
.L_x_2321:
[----:B------:R-:W-:Y:S01]  /*12d90*/  MOV R13, R18 ;  /* 0x00000012000d7202 */ /* 0x000fe20000000f00 */
[----:B------:R-:W-:Y:S01]  /*12da0*/  IMAD.MOV.U32 R12, RZ, RZ, 0x6 ;  /* 0x00000006ff0c7424 */ /* 0x000fe200078e00ff */
[----:B------:R-:W-:-:S13]  /*12db0*/  IADD3 R2, P0, R14, R6, RZ ;  /* 0x000000060e027210 */ /* 0x000fda0007f1e0ff */
[----:B------:R-:W-:Y:S05]  /*12dc0*/  WARPSYNC.COLLECTIVE R15, `(.L_x_2322) ;  /* 0x000000000f087348 */ /* 0x000fea0003c00000 */
[----:B------:R0:W1:Y:S02]  /*12dd0*/  SHFL.IDX P6, R14, R13, R12, R11 ;  /* 0x0000000c0d0e7389 */ /* 0x00006400000c000b */
[----:B01----:R-:W-:Y:S01]  /*12de0*/  ENDCOLLECTIVE ;  /* 0x000000000000791b */ /* 0x003fe20003800000 */
.L_x_2322:
        /* <DEDUP_REMOVED lines=11> */
.L_x_2323:
[----:B------:R-:W-:Y:S02]  /*12ea0*/  IMAD.MOV.U32 R13, RZ, RZ, R18 ;  /* 0x000000ffff0d7224 */ /* 0x000fe400078e0012 */
[----:B------:R-:W-:Y:S02]  /*12eb0*/  IMAD.MOV.U32 R12, RZ, RZ, 0x7 ;  /* 0x00000007ff0c7424 */ /* 0x000fe400078e00ff */
[----:B------:R-:W-:-:S07]  /*12ec0*/  IMAD.MOV.U32 R9, RZ, RZ, R14 ;  /* 0x000000ffff097224 */ /* 0x000fce00078e000e */
[----:B------:R-:W-:Y:S05]  /*12ed0*/  WARPSYNC.COLLECTIVE R15, `(.L_x_2324) ;  /* 0x000000000f087348 */ /* 0x000fea0003c00000 */
[----:B------:R0:W1:Y:S02]  /*12ee0*/  SHFL.IDX P6, R14, R13, R12, R11 ;  /* 0x0000000c0d0e7389 */ /* 0x00006400000c000b */
[----:B01----:R-:W-:Y:S01]  /*12ef0*/  ENDCOLLECTIVE ;  /* 0x000000000000791b */ /* 0x003fe20003800000 */
.L_x_2324:
[----:B------:R-:W-:-:S04]  /*12f00*/  IADD3 R2, P0, R9, R6, RZ ;  /* 0x0000000609027210 */ /* 0x000fc80007f1e0ff */
[----:B------:R-:W-:Y:S02]  /*12f10*/  IADD3.X R3, RZ, R8, RZ, P0, !PT ;  /* 0x00000008ff037210 */ /* 0x000fe400007fe4ff */
        /* <DEDUP_REMOVED lines=10> */
.L_x_2325:
[----:B------:R-:W-:Y:S05]  /*12fc0*/  BRA `(.L_x_2326) ;  /* 0xffffffbc00c87947 */ /* 0x000fea000383ffff */
.L_x_2207:
[----:B------:R-:W-:Y:S01]  /*12fd0*/  BSSY B0, `(.L_x_2327) ;  /* 0x0000008000007945 */ /* 0x000fe20003800000 */
[----:B-----5:R-:W-:Y:S01]  /*12fe0*/  MOV R13, R2 ;  /* 0x00000002000d7202 */ /* 0x020fe20000000f00 */
[----:B------:R-:W-:Y:S02]  /*12ff0*/  IMAD.MOV.U32 R12, RZ, RZ, RZ ;  /* 0x000000ffff0c7224 */ /* 0x000fe400078e00ff */
[----:B------:R-:W-:Y:S02]  /*13000*/  IMAD.MOV.U32 R11, RZ, RZ, 0x1f ;  /* 0x0000001fff0b7424 */ /* 0x000fe400078e00ff */
[----:B------:R-:W-:-:S07]  /*13010*/  IMAD.MOV.U32 R15, RZ, RZ, -0x1 ;  /* 0xffffffffff0f7424 */ /* 0x000fce00078e00ff */
[----:B01----:R-:W-:Y:S05]  /*13020*/  WARPSYNC.COLLECTIVE R15, `(.L_x_2328) ;  /* 0x000000000f087348 */ /* 0x003fea0003c00000 */
[----:B------:R2:W3:Y:S02]  /*13030*/  SHFL.IDX P6, R14, R13, R12, R11 ;  /* 0x0000000c0d0e7389 */ /* 0x0004e400000c000b */
[----:B0123--:R-:W-:Y:S01]  /*13040*/  ENDCOLLECTIVE ;  /* 0x000000000000791b */ /* 0x00ffe20003800000 */
.L_x_2328:
[----:B------:R-:W-:Y:S05]  /*13050*/  BSYNC B0 ;  /* 0x0000000000007941 */ /* 0x000fea0003800000 */
.L_x_2327:
[----:B------:R-:W-:Y:S05]  /*13060*/  BRA `(.L_x_2329) ;  /* 0xffffffc0004c7947 */ /* 0x000fea000383ffff */
.L_x_2210:
[----:B-1----:R1:W2:Y:S02]  /*13070*/  SYNCS.PHASECHK.TRANS64.TRYWAIT P0, [R5+URZ+0x16820], R0 ;  /* 0x01682000050075a7 */ /* 0x0022a4000800017f */
[----:B--2---:R-:W-:Y:S05]  /*13080*/  @!P0 NANOSLEEP.SYNCS 0x989680 ;  /* 0x009896800000895d */ /* 0x004fea0003900000 */
[----:B------:R-:W2:Y:S02]  /*13090*/  @!P0 SYNCS.PHASECHK.TRANS64 P0, [R5+URZ+0x16820], R0 ;  /* 0x01682000050085a7 */ /* 0x000ea4000800007f */
[----:B--2---:R-:W-:Y:S05]  /*130a0*/  @!P0 BRA `(.L_x_2210) ;  /* 0xfffffffc00f08947 */ /* 0x004fea000383ffff */
[----:B------:R-:W-:Y:S05]  /*130b0*/  BRA `(.L_x_2330) ;  /* 0xffffffc000987947 */ /* 0x000fea000383ffff */
.L_x_2211:
[----:B------:R-:W2:Y:S01]  /*130c0*/  S2R R2, SR_TID.X ;  /* 0x0000000000027919 */ /* 0x000ea20000002100 */
[----:B------:R-:W-:Y:S01]  /*130d0*/  BSSY B0, `(.L_x_2331) ;  /* 0x000000a000007945 */ /* 0x000fe20003800000 */
[----:B------:R-:W-:Y:S01]  /*130e0*/  MOV R12, RZ ;  /* 0x000000ff000c7202 */ /* 0x000fe20000000f00 */
[----:B------:R-:W-:Y:S02]  /*130f0*/  IMAD.MOV.U32 R11, RZ, RZ, 0x1f ;  /* 0x0000001fff0b7424 */ /* 0x000fe400078e00ff */
[----:B------:R-:W-:Y:S01]  /*13100*/  IMAD.MOV.U32 R15, RZ, RZ, -0x1 ;  /* 0xffffffffff0f7424 */ /* 0x000fe200078e00ff */
[----:B--2---:R-:W-:-:S04]  /*13110*/  SHF.R.U32.HI R2, RZ, 0x5, R2 ;  /* 0x00000005ff027819 */ /* 0x004fc80000011602 */
[----:B------:R-:W-:-:S05]  /*13120*/  LOP3.LUT R2, R2, 0x3, RZ, 0xc0, !PT ;  /* 0x0000000302027812 */ /* 0x000fca00078ec0ff */
[----:B------:R-:W-:-:S07]  /*13130*/  IMAD.MOV.U32 R13, RZ, RZ, R2 ;  /* 0x000000ffff0d7224 */ /* 0x000fce00078e0002 */
[----:B01----:R-:W-:Y:S05]  /*13140*/  WARPSYNC.COLLECTIVE R15, `(.L_x_2332) ;  /* 0x000000000f087348 */ /* 0x003fea0003c00000 */
[----:B------:R2:W3:Y:S02]  /*13150*/  SHFL.IDX P6, R14, R13, R12, R11 ;  /* 0x0000000c0d0e7389 */ /* 0x0004e400000c000b */
[----:B0123--:R-:W-:Y:S01]  /*13160*/  ENDCOLLECTIVE ;  /* 0x000000000000791b */ /* 0x00ffe20003800000 */
.L_x_2332:
[----:B------:R-:W-:Y:S05]  /*13170*/  BSYNC B0 ;  /* 0x0000000000007941 */ /* 0x000fea0003800000 */
.L_x_2331:
[----:B------:R-:W-:Y:S05]  /*13180*/  BRA `(.L_x_2333) ;  /* 0xffffffc000807947 */ /* 0x000fea000383ffff */
.L_x_2214:
[----:B------:R-:W-:Y:S01]  /*13190*/  BSSY B1, `(.L_x_2334) ;  /* 0x0000006000017945 */ /* 0x000fe20003800000 */
[----:B------:R-:W-:-:S07]  /*131a0*/  IMAD.MOV.U32 R15, RZ, RZ, -0x1 ;  /* 0xffffffffff0f7424 */ /* 0x000fce00078e00ff */
[----:B01----:R-:W-:Y:S05]  /*131b0*/  WARPSYNC.COLLECTIVE R15, `(.L_x_2335) ;  /* 0x000000000f0c7348 */ /* 0x003fea0003c00000 */
[----:B------:R-:W-:Y:S02]  /*131c0*/  ELECT P6, UR62, PT ;  /* 0x00000000003e782f */ /* 0x000fe400038c0000 */
[----:B------:R-:W-:Y:S01]  /*131d0*/  MOV R14, UR62 ;  /* 0x0000003e000e7c02 */ /* 0x000fe20008000f00 */
[----:B01----:R-:W-:Y:S10]  /*131e0*/  ENDCOLLECTIVE ;  /* 0x000000000000791b */ /* 0x003ff40003800000 */
.L_x_2335:
[----:B------:R-:W-:Y:S05]  /*131f0*/  BSYNC B1 ;  /* 0x0000000000017941 */ /* 0x000fea0003800000 */
.L_x_2334:
[----:B------:R-:W-:Y:S05]  /*13200*/  BRA `(.L_x_2336) ;  /* 0xffffffc000787947 */ /* 0x000fea000383ffff */
.L_x_2216:
[----:B-1----:R1:W2:Y:S02]  /*13210*/  SYNCS.PHASECHK.TRANS64.TRYWAIT P1, [R3+URZ+0x16840], R2 ;  /* 0x01684002030075a7 */ /* 0x0022a4000802017f */
[----:B--2---:R-:W-:Y:S05]  /*13220*/  @!P1 NANOSLEEP.SYNCS 0x989680 ;  /* 0x009896800000995d */ /* 0x004fea0003900000 */
[----:B------:R-:W2:Y:S02]  /*13230*/  @!P1 SYNCS.PHASECHK.TRANS64 P1, [R3+URZ+0x16840], R2 ;  /* 0x01684002030095a7 */ /* 0x000ea4000802007f */
[----:B--2---:R-:W-:Y:S05]  /*13240*/  @!P1 BRA `(.L_x_2216) ;  /* 0xfffffffc00f09947 */ /* 0x004fea000383ffff */
[----:B------:R-:W-:Y:S05]  /*13250*/  BRA `(.L_x_2337) ;  /* 0xffffffc000987947 */ /* 0x000fea000383ffff */
.L_x_2218:
[----:B--2---:R2:W3:Y:S02]  /*13260*/  SYNCS.PHASECHK.TRANS64.TRYWAIT P1, [R5+URZ+0x16840], R0 ;  /* 0x01684000050075a7 */ /* 0x0044e4000802017f */
[----:B---3--:R-:W-:Y:S05]  /*13270*/  @!P1 NANOSLEEP.SYNCS 0x989680 ;  /* 0x009896800000995d */ /* 0x008fea0003900000 */
[----:B------:R-:W3:Y:S02]  /*13280*/  @!P1 SYNCS.PHASECHK.TRANS64 P1, [R5+URZ+0x16840], R0 ;  /* 0x01684000050095a7 */ /* 0x000ee4000802007f */
[----:B---3--:R-:W-:Y:S05]  /*13290*/  @!P1 BRA `(.L_x_2218) ;  /* 0xfffffffc00f09947 */ /* 0x008fea000383ffff */
[----:B------:R-:W-:Y:S05]  /*132a0*/  BRA `(.L_x_2338) ;  /* 0xffffffc000a47947 */ /* 0x000fea000383ffff */
.L_x_2220:
[----:B---3--:R3:W4:Y:S02]  /*132b0*/  SYNCS.PHASECHK.TRANS64.TRYWAIT P1, [R3+URZ+0x16860], R2 ;  /* 0x01686002030075a7 */ /* 0x008724000802017f */
[----:B----4-:R-:W-:Y:S05]  /*132c0*/  @!P1 NANOSLEEP.SYNCS 0x989680 ;  /* 0x009896800000995d */ /* 0x010fea0003900000 */
[----:B------:R-:W4:Y:S02]  /*132d0*/  @!P1 SYNCS.PHASECHK.TRANS64 P1, [R3+URZ+0x16860], R2 ;  /* 0x01686002030095a7 */ /* 0x000f24000802007f */
[----:B----4-:R-:W-:Y:S05]  /*132e0*/  @!P1 BRA `(.L_x_2220) ;  /* 0xfffffffc00f09947 */ /* 0x010fea000383ffff */
[----:B------:R-:W-:Y:S05]  /*132f0*/  BRA `(.L_x_2339) ;  /* 0xffffffc000a07947 */ /* 0x000fea000383ffff */
.L_x_2340:
        /* <DEDUP_REMOVED lines=16> */
.L_x_3111:


//--------------------- .text._ZN7cutlass13device_kernelIN5flash11enable_sm90INS1_16FlashAttnFwdSm90INS1_25CollectiveMainloopFwdSm90ILi2EN4cute5tupleIJNS5_1CILi1EEES8_S8_EEENS6_IJNS7_ILi192EEENS7_ILi128EEENS7_ILi64EEEEEELi64ENS_6half_tEfNS_4arch4Sm90ELb1ELb0ELb1ELb1ELb1ELb0ELb0ELb1ELb1ELb1ELb0ELb0EEENS1_21CollectiveEpilogueFwdINS6_IJSA_SC_SB_EEES9_SE_SG_Li384ELb1ELb1ELb0ELb0EEENS1_36VarlenDynamicPersistentTileSchedulerILi192ELi128ELi384ELi128ELb0ELb1ELb1ELb1ELb1ELb1EEEEEEEEEvNT_6ParamsE --------------------------
	.section	.text._ZN7cutlass13device_kernelIN5flash11enable_sm90INS1_16FlashAttnFwdSm90INS1_25CollectiveMainloopFwdSm90ILi2EN4cute5tupleIJNS5_1CILi1EEES8_S8_EEENS6_IJNS7_ILi192EEENS7_ILi128EEENS7_ILi64EEEEEELi64ENS_6half_tEfNS_4arch4Sm90ELb1ELb0ELb1ELb1ELb1ELb0ELb0ELb1ELb1ELb1ELb0ELb0EEENS1_21CollectiveEpilogueFwdINS6_IJSA_SC_SB_EEES9_SE_SG_Li384ELb1ELb1ELb0ELb0EEENS1_36VarlenDynamicPersistentTileSchedulerILi192ELi128ELi384ELi128ELb0ELb1ELb1ELb1ELb1ELb1EEEEEEEEEvNT_6ParamsE,"ax",@progbits
	.align	128
.text._ZN7cutlass13device_kernelIN5flash11enable_sm90INS1_16FlashAttnFwdSm90INS1_25CollectiveMainloopFwdSm90ILi2EN4cute5tupleIJNS5_1CILi1EEES8_S8_EEENS6_IJNS7_ILi192EEENS7_ILi128EEENS7_ILi64EEEEEELi64ENS_6half_tEfNS_4arch4Sm90ELb1ELb0ELb1ELb1ELb1ELb0ELb0ELb1ELb1ELb1ELb0ELb0EEENS1_21CollectiveEpilogueFwdINS6_IJSA_SC_SB_EEES9_SE_SG_Li384ELb1ELb1ELb0ELb0EEENS1_36VarlenDynamicPersistentTileSchedulerILi192ELi128ELi384ELi128ELb0ELb1ELb1ELb1ELb1ELb1EEEEEEEEEvNT_6ParamsE:
        .type           _ZN7cutlass13device_kernelIN5flash11enable_sm90INS1_16FlashAttnFwdSm90INS1_25CollectiveMainloopFwdSm90ILi2EN4cute5tupleIJNS5_1CILi1EEES8_S8_EEENS6_IJNS7_ILi192EEENS7_ILi128EEENS7_ILi64EEEEEELi64ENS_6half_tEfNS_4arch4Sm90ELb1ELb0ELb1ELb1ELb1ELb0ELb0ELb1ELb1ELb1ELb0ELb0EEENS1_21CollectiveEpilogueFwdINS6_IJSA_SC_SB_EEES9_SE_SG_Li384ELb1ELb1ELb0ELb0EEENS1_36VarlenDynamicPersistentTileSchedulerILi192ELi128ELi384ELi128ELb0ELb1ELb1ELb1ELb1ELb1EEEEEEEEEvNT_6ParamsE,@function
        .size           _ZN7cutlass13device_kernelIN5flash11enable_sm90INS1_16FlashAttnFwdSm90INS1_25CollectiveMainloopFwdSm90ILi2EN4cute5tupleIJNS5_1CILi1EEES8_S8_EEENS6_IJNS7_ILi192EEENS7_ILi128EEENS7_ILi64EEEEEELi64ENS_6half_tEfNS_4arch4Sm90ELb1ELb0ELb1ELb1ELb1ELb0ELb0ELb1ELb1ELb1ELb0ELb0EEENS1_21CollectiveEpilogueFwdINS6_IJSA_SC_SB_EEES9_SE_SG_Li384ELb1ELb1ELb0ELb0EEENS1_36VarlenDynamicPersistentTileSchedulerILi192ELi128ELi384ELi128ELb0ELb1ELb1ELb1ELb1ELb1EEEEEEEEEvNT_6ParamsE,(.L_x_3112 - _ZN7cutlass13device_kernelIN5flash11enable_sm90INS1_16FlashAttnFwdSm90INS1_25CollectiveMainloopFwdSm90ILi2EN4cute5tupleIJNS5_1CILi1EEES8_S8_EEENS6_IJNS7_ILi192EEENS7_ILi128EEENS7_ILi64EEEEEELi64ENS_6half_tEfNS_4arch4Sm90ELb1ELb0ELb1ELb1ELb1ELb0ELb0ELb1ELb1ELb1ELb0ELb0EEENS1_21CollectiveEpilogueFwdINS6_IJSA_SC_SB_EEES9_SE_SG_Li384ELb1ELb1ELb0ELb0EEENS1_36VarlenDynamicPersistentTileSchedulerILi192ELi128ELi384ELi128ELb0ELb1ELb1ELb1ELb1ELb1EEEEEEEEEvNT_6ParamsE)
        .other          _ZN7cutlass13device_kernelIN5flash11enable_sm90INS1_16FlashAttnFwdSm90INS1_25CollectiveMainloopFwdSm90ILi2EN4cute5tupleIJNS5_1CILi1EEES8_S8_EEENS6_IJNS7_ILi192EEENS7_ILi128EEENS7_ILi64EEEEEELi64ENS_6half_tEfNS_4arch4Sm90ELb1ELb0ELb1ELb1ELb1ELb0ELb0ELb1ELb1ELb1ELb0ELb0EEENS1_21CollectiveEpilogueFwdINS6_IJSA_SC_SB_EEES9_SE_SG_Li384ELb1ELb1ELb0ELb0EEENS1_36VarlenDynamicPersistentTileSchedulerILi192ELi128ELi384ELi128ELb0ELb1ELb1ELb1ELb1ELb1EEEEEEEEEvNT_6ParamsE,@"STO_CUDA_ENTRY STV_DEFAULT"
_ZN7cutlass13device_kernelIN5flash11enable_sm90INS1_16FlashAttnFwdSm90INS1_25CollectiveMainloopFwdSm90ILi2EN4cute5tupleIJNS5_1CILi1EEES8_S8_EEENS6_IJNS7_ILi192EEENS7_ILi128EEENS7_ILi64EEEEEELi64ENS_6half_tEfNS_4arch4Sm90ELb1ELb0ELb1ELb1ELb1ELb0ELb0ELb1ELb1ELb1ELb0ELb0EEENS1_21CollectiveEpilogueFwdINS6_IJSA_SC_SB_EEES9_SE_SG_Li384ELb1ELb1ELb0ELb0EEENS1_36VarlenDynamicPersistentTileSchedulerILi192ELi128ELi384ELi128ELb0ELb1ELb1ELb1ELb1ELb1EEEEEEEEEvNT_6ParamsE:
        /* <DEDUP_REMOVED lines=45> */
.L_x_2341:
        /* <DEDUP_REMOVED lines=22> */
.L_x_2342:
        /* <DEDUP_REMOVED lines=18> */
.L_x_2343:
        /* <DEDUP_REMOVED lines=22> */
.L_x_2344:
        /* <DEDUP_REMOVED lines=23> */
.L_x_2345:
        /* <DEDUP_REMOVED lines=8> */
.L_x_2347:
        /* <DEDUP_REMOVED lines=25> */
[----:B------:R-:W-:Y:S02]  /*0a30*/  UMOV UR37, URZ ;  /* 0x0000003f00257c82 */ /* 0x000fe40008000000 */
[CC--:B------:R-:W-:Y:S02]  /*0a40*/  LEA.HI R153, R0.reuse, R157.reuse, RZ, 0x7 ;  /* 0x0000009d00997211 */ /* 0x0c0fe400078f38ff */
[----:B------:R-:W-:-:S02]  /*0a50*/  LEA.HI R3, R0, R157, RZ, 0x5 ;  /* 0x0000009d00037211 */ /* 0x000fc400078f28ff */
[----:B------:R-:W-:Y:S02]  /*0a60*/  LOP3.LUT R152, R153, 0xffffff80, RZ, 0xc0, !PT ;  /* 0xffffff8099987812 */ /* 0x000fe400078ec0ff */
[CC--:B------:R-:W-:Y:S01]  /*0a70*/  LEA.HI R2, R0.reuse, R157.reuse, RZ, 0x4 ;  /* 0x0000009d00027211 */ /* 0x0c0fe200078f20ff */
[----:B------:R-:W-:Y:S01]  /*0a80*/  IMAD.SHL.U32 R5, R3, 0x20, RZ ;  /* 0x0000002003057824 */ /* 0x000fe200078e00ff */
[----:B------:R-:W-:Y:S01]  /*0a90*/  LEA.HI R10, R0, R157, RZ, 0x2 ;  /* 0x0000009d000a7211 */ /* 0x000fe200078f10ff */
[----:B------:R-:W-:Y:S01]  /*0aa0*/  IMAD.IADD R152, R157, 0x1, -R152 ;  /* 0x000000019d987824 */ /* 0x000fe200078e0a98 */
[----:B------:R-:W-:Y:S02]  /*0ab0*/  SHF.R.S32.HI R3, RZ, 0x4, R2 ;  /* 0x00000004ff037819 */ /* 0x000fe40000011402 */
[----:B------:R-:W-:Y:S02]  /*0ac0*/  LOP3.LUT R4, R2, 0x3fffff0, RZ, 0xc0, !PT ;  /* 0x03fffff002047812 */ /* 0x000fe400078ec0ff */
[----:B------:R-:W-:-:S02]  /*0ad0*/  SHF.R.S32.HI R7, RZ, 0x1f, R152 ;  /* 0x0000001fff077819 */ /* 0x000fc40000011498 */
[----:B------:R-:W-:Y:S01]  /*0ae0*/  LEA.HI R2, R2, R3, RZ, 0x1 ;  /* 0x0000000302027211 */ /* 0x000fe200078f08ff */
[----:B------:R-:W-:Y:S01]  /*0af0*/  IMAD.IADD R4, R157, 0x1, -R4 ;  /* 0x000000019d047824 */ /* 0x000fe200078e0a04 */
[----:B------:R-:W-:Y:S02]  /*0b00*/  LEA.HI R6, R7, R152, RZ, 0x2 ;  /* 0x0000009807067211 */ /* 0x000fe400078f10ff */
[----:B------:R-:W-:Y:S02]  /*0b10*/  LOP3.LUT R2, R2, 0x1ffffffe, RZ, 0xc0, !PT ;  /* 0x1ffffffe02027812 */ /* 0x000fe400078ec0ff */
[--C-:B------:R-:W-:Y:S02]  /*0b20*/  SHF.R.S32.HI R8, RZ, 0x2, R6.reuse ;  /* 0x00000002ff087819 */ /* 0x100fe40000011406 */
[----:B------:R-:W-:Y:S01]  /*0b30*/  SHF.R.S32.HI R9, RZ, 0x1f, R6 ;  /* 0x0000001fff097819 */ /* 0x000fe20000011406 */
[----:B------:R-:W-:Y:S01]  /*0b40*/  IMAD.IADD R2, R3, 0x1, -R2 ;  /* 0x0000000103027824 */ /* 0x000fe200078e0a02 */
[----:B------:R-:W-:-:S02]  /*0b50*/  SHF.R.S32.HI R153, RZ, 0x7, R153 ;  /* 0x00000007ff997819 */ /* 0x000fc40000011499 */
[----:B------:R-:W-:Y:S02]  /*0b60*/  LOP3.LUT R10, R10, 0xfffffffc, RZ, 0xc0, !PT ;  /* 0xfffffffc0a0a7812 */ /* 0x000fe400078ec0ff */
[----:B------:R-:W-:Y:S01]  /*0b70*/  LEA.HI R9, R9, R8, RZ, 0x3 ;  /* 0x0000000809097211 */ /* 0x000fe200078f18ff */
[----:B------:R-:W-:Y:S01]  /*0b80*/  IMAD.HI R3, R153, 0x55555556, RZ ;  /* 0x5555555699037827 */ /* 0x000fe200078e02ff */
[----:B------:R-:W-:Y:S02]  /*0b90*/  LOP3.LUT R5, R5, 0xfffffc00, RZ, 0xc0, !PT ;  /* 0xfffffc0005057812 */ /* 0x000fe400078ec0ff */
[----:B------:R-:W-:Y:S01]  /*0ba0*/  LEA.HI R0, R0, R157, RZ, 0x3 ;  /* 0x0000009d00007211 */ /* 0x000fe200078f18ff */
[----:B------:R-:W-:Y:S01]  /*0bb0*/  IMAD.IADD R10, R157, 0x1, -R10 ;  /* 0x000000019d0a7824 */ /* 0x000fe200078e0a0a */
[----:B------:R-:W-:Y:S02]  /*0bc0*/  LOP3.LUT R9, R9, 0xfffffff8, RZ, 0xc0, !PT ;  /* 0xfffffff809097812 */ /* 0x000fe400078ec0ff */
[----:B------:R-:W-:-:S02]  /*0bd0*/  LEA.HI R7, R7, R152, RZ, 0x5 ;  /* 0x0000009807077211 */ /* 0x000fc400078f28ff */
[----:B------:R-:W-:Y:S01]  /*0be0*/  LEA R5, R4, R5, 0x6 ;  /* 0x0000000504057211 */ /* 0x000fe200078e30ff */
[----:B------:R-:W-:Y:S01]  /*0bf0*/  IMAD.IADD R8, R8, 0x1, -R9 ;  /* 0x0000000108087824 */ /* 0x000fe200078e0a09 */
[----:B------:R-:W-:Y:S02]  /*0c00*/  LEA.HI R4, R3, R3, RZ, 0x1 ;  /* 0x0000000303047211 */ /* 0x000fe400078f08ff */
[----:B------:R-:W-:Y:S01]  /*0c10*/  LOP3.LUT R18, R0, 0xfffffff8, RZ, 0xc0, !PT ;  /* 0xfffffff800127812 */ /* 0x000fe200078ec0ff */
[----:B------:R-:W-:Y:S01]  /*0c20*/  IMAD R155, R2, 0x8, R5 ;  /* 0x00000008029b7824 */ /* 0x000fe200078e0205 */
[----:B------:R-:W-:Y:S01]  /*0c30*/  LEA.HI R3, R10, R10, RZ, 0x1 ;  /* 0x0000000a0a037211 */ /* 0x000fe200078f08ff */
[----:B------:R-:W-:Y:S01]  /*0c40*/  IMAD R4, R4, -0x3, R153 ;  /* 0xfffffffd04047824 */ /* 0x000fe200078e0299 */
[----:B------:R-:W-:Y:S01]  /*0c50*/  SHF.R.S32.HI R7, RZ, 0x5, R7 ;  /* 0x00000005ff077819 */ /* 0x000fe20000011407 */
[----:B------:R-:W-:Y:S01]  /*0c60*/  IMAD.IADD R18, R157, 0x1, -R18 ;  /* 0x000000019d127824 */ /* 0x000fe200078e0a12 */
[----:B------:R-:W-:-:S02]  /*0c70*/  LOP3.LUT R3, R3, 0x1ffffffe, RZ, 0xc0, !PT ;  /* 0x1ffffffe03037812 */ /* 0x000fc400078ec0ff */
[----:B------:R-:W-:Y:S01]  /*0c80*/  LOP3.LUT R5, R6, 0x7ffffffc, RZ, 0xc0, !PT ;  /* 0x7ffffffc06057812 */ /* 0x000fe200078ec0ff */
[----:B------:R-:W-:Y:S01]  /*0c90*/  IMAD R7, R7, 0x10, R8 ;  /* 0x0000001007077824 */ /* 0x000fe200078e0208 */
[----:B------:R-:W-:Y:S01]  /*0ca0*/  IADD3 R3, R10, -R3, RZ ;  /* 0x800000030a037210 */ /* 0x000fe20007ffe0ff */
[----:B------:R-:W-:Y:S01]  /*0cb0*/  IMAD.SHL.U32 R19, R18, 0x8, RZ ;  /* 0x0000000812137824 */ /* 0x000fe200078e00ff */
[----:B------:R-:W-:Y:S01]  /*0cc0*/  SHF.R.S32.HI R22, RZ, 0x3, R0 ;  /* 0x00000003ff167819 */ /* 0x000fe20000011400 */
[----:B------:R-:W-:Y:S02]  /*0cd0*/  IMAD R154, R4, 0x40, R7 ;  /* 0x00000040049a7824 */ /* 0x000fe400078e0207 */
[----:B------:R-:W-:Y:S01]  /*0ce0*/  IMAD.IADD R16, R152, 0x1, -R5 ;  /* 0x0000000198107824 */ /* 0x000fe200078e0a05 */
[----:B------:R-:W-:Y:S01]  /*0cf0*/  SHF.R.S32.HI R156, RZ, 0x1f, R19 ;  /* 0x0000001fff9c7819 */ /* 0x000fe20000011413 */
[----:B------:R-:W-:-:S07]  /*0d00*/  IMAD R17, R3, 0x8, R154 ;  /* 0x0000000803117824 */ /* 0x000fce00078e029a */
.L_x_2395:
[----:B012---:R-:W0:Y:S01]  /*0d10*/  LDC.64 R2, c[0x0][0xc88] ;  /* 0x00032200ff027b82 */ /* 0x007e220000000a00 */
[----:B------:R-:W-:Y:S01]  /*0d20*/  ULDC.64 UR8, c[0x0][0xa28] ;  /* 0x00028a0000087ab9 */ /* 0x000fe20000000a00 */
[----:B------:R-:W-:Y:S01]  /*0d30*/  ULDC.64 UR10, c[0x0][0xa18] ;  /* 0x00028600000a7ab9 */ /* 0x000fe20000000a00 */
[----:B------:R-:W-:Y:S01]  /*0d40*/  ULDC UR4, c[0x0][0x424] ;  /* 0x0001090000047ab9 */ /* 0x000fe20000000800 */
        /* <DEDUP_REMOVED lines=11> */
[----:B------:R-:W-:-:S04]  /*0e00*/  @UP0 ULEA UR8, UP2, UR39, UR8, 0x2 ;  /* 0x0000000827080291 */ /* 0x000fc8000f84103f */
[----:B------:R-:W-:Y:S02]  /*0e10*/  @UP0 ULEA.HI.X UR9, UR39, UR9, UR40, 0x2, UP2 ;  /* 0x0000000927090291 */ /* 0x000fe400090f1428 */
[----:B------:R-:W-:Y:S01]  /*0e20*/  @UP1 ULEA UR10, UP0, UR39, UR10, 0x2 ;  /* 0x0000000a270a1291 */ /* 0x000fe2000f80103f */
[----:B------:R-:W-:-:S03]  /*0e30*/  MOV R2, UR8 ;  /* 0x0000000800027c02 */ /* 0x000fc60008000f00 */
[----:B------:R-:W-:Y:S01]  /*0e40*/  @UP1 ULEA.HI.X UR11, UR39, UR11, UR40, 0x2, UP0 ;  /* 0x0000000b270b1291 */ /* 0x000fe200080f1428 */
[----:B------:R-:W-:Y:S01]  /*0e50*/  IMAD.U32 R3, RZ, RZ, UR9 ;  /* 0x00000009ff037e24 */ /* 0x000fe2000f8e00ff */
[----:B------:R-:W-:Y:S01]  /*0e60*/  ULDC.64 UR8, c[0x0][0x418] ;  /* 0x0001060000087ab9 */ /* 0x000fe20000000a00 */
[----:B------:R-:W-:-:S03]  /*0e70*/  IMAD.U32 R4, RZ, RZ, UR10 ;  /* 0x0000000aff047e24 */ /* 0x000fc6000f8e00ff */
[----:B------:R-:W-:Y:S01]  /*0e80*/  IMAD.U32 R5, RZ, RZ, UR11 ;  /* 0x0000000bff057e24 */ /* 0x000fe2000f8e00ff */
[----:B------:R-:W2:Y:S04]  /*0e90*/  @P0 LDG.E R2, desc[UR52][R2.64] ;  /* 0x0000003402020981 */ /* 0x000ea8000c1e1900 */
[----:B------:R-:W3:Y:S01]  /*0ea0*/  @P2 LDG.E R4, desc[UR52][R4.64] ;  /* 0x0000003404042981 */ /* 0x000ee2000c1e1900 */
[----:B------:R-:W-:Y:S01]  /*0eb0*/  UISETP.NE.U32.AND UP0, UPT, UR8, URZ, UPT ;  /* 0x0000003f0800728c */ /* 0x000fe2000bf05070 */
[----:B------:R-:W-:Y:S01]  /*0ec0*/  UMOV UR48, URZ ;  /* 0x0000003f00307c82 */ /* 0x000fe20008000000 */
[----:B------:R-:W-:Y:S02]  /*0ed0*/  UMOV UR41, UR6 ;  /* 0x0000000600297c82 */ /* 0x000fe40008000000 */
[----:B------:R-:W-:-:S03]  /*0ee0*/  UISETP.NE.AND.EX UP0, UPT, UR9, URZ, UPT, UP0 ;  /* 0x0000003f0900728c */ /* 0x000fc6000bf05300 */
[----:B------:R-:W-:Y:S01]  /*0ef0*/  ULDC.64 UR8, c[0x0][0xa20] ;  /* 0x0002880000087ab9 */ /* 0x000fe20000000a00 */
[----:B------:R-:W-:Y:S01]  /*0f00*/  USEL UR4, UR4, 0x1, UP0 ;  /* 0x0000000104047887 */ /* 0x000fe20008000000 */
[----:B------:R-:W-:-:S03]  /*0f10*/  ISETP.NE.U32.AND P1, PT, RZ, UR8, PT ;  /* 0x00000008ff007c0c */ /* 0x000fc6000bf25070 */
        /* <DEDUP_REMOVED lines=19> */
.L_x_2348:
[----:B------:R-:W-:Y:S05]  /*1050*/  @!P1 BRA `(.L_x_2349) ;  /* 0x00000000001c9947 */ /* 0x000fea0003800000 */
[----:B------:R-:W-:-:S04]  /*1060*/  ULEA UR4, UP0, UR39, UR8, 0x2 ;  /* 0x0000000827047291 */ /* 0x000fc8000f80103f */
[----:B------:R-:W-:Y:S02]  /*1070*/  ULEA.HI.X UR6, UR39, UR9, UR40, 0x2, UP0 ;  /* 0x0000000927067291 */ /* 0x000fe400080f1428 */
[----:B------:R-:W-:-:S04]  /*1080*/  MOV R2, UR4 ;  /* 0x0000000400027c02 */ /* 0x000fc80008000f00 */
[----:B------:R-:W-:-:S05]  /*1090*/  IMAD.U32 R3, RZ, RZ, UR6 ;  /* 0x00000006ff037e24 */ /* 0x000fca000f8e00ff */
[----:B------:R-:W2:Y:S02]  /*10a0*/  LDG.E R2, desc[UR52][R2.64] ;  /* 0x0000003402027981 */ /* 0x000ea4000c1e1900 */
[----:B--2---:R-:W-:Y:S01]  /*10b0*/  R2UR UR4, R2 ;  /* 0x00000000020472ca */ /* 0x004fe200000e0000 */
[----:B------:R-:W-:-:S14]  /*10c0*/  BRA `(.L_x_2350) ;  /* 0x0000000000347947 */ /* 0x000fdc0003800000 */
.L_x_2349:
        /* <DEDUP_REMOVED lines=13> */
.L_x_2350:
[----:B------:R-:W-:Y:S01]  /*11a0*/  ULDC UR6, c[0x0][0x448] ;  /* 0x0001120000067ab9 */ /* 0x000fe20000000800 */
[----:B------:R-:W-:Y:S01]  /*11b0*/  UIMAD UR42, UR5, 0xc0, URZ ;  /* 0x000000c0052a78a4 */ /* 0x000fe2000f8e023f */
[----:B------:R-:W-:Y:S01]  /*11c0*/  PLOP3.LUT P0, PT, PT, PT, PT, 0x80, 0x0 ;  /* 0x000000000000781c */ /* 0x000fe20003f0f070 */
[----:B------:R-:W-:Y:S01]  /*11d0*/  UISETP.NE.AND UP0, UPT, UR6, 0x1, UPT ;  /* 0x000000010600788c */ /* 0x000fe2000bf05270 */
[----:B------:R-:W-:Y:S01]  /*11e0*/  IMAD.MOV.U32 R0, RZ, RZ, RZ ;  /* 0x000000ffff007224 */ /* 0x000fe200078e00ff */
[----:B------:R-:W-:Y:S01]  /*11f0*/  UIADD3 UR6, UR42, 0xbf, URZ ;  /* 0x000000bf2a067890 */ /* 0x000fe2000fffe03f */
[----:B------:R-:W-:Y:S01]  /*1200*/  IMAD.MOV.U32 R21, RZ, RZ, RZ ;  /* 0x000000ffff157224 */ /* 0x000fe200078e00ff */
[----:B------:R-:W-:Y:S01]  /*1210*/  UIADD3 UR48, -UR48, UR4, URZ ;  /* 0x0000000430307290 */ /* 0x000fe2000fffe13f */
[----:B------:R-:W-:Y:S01]  /*1220*/  CS2R R118, SRZ ;  /* 0x0000000000767805 */ /* 0x000fe2000001ff00 */
[----:B------:R-:W-:Y:S01]  /*1230*/  UP2UR UR50, UPR, URZ, 0x1 ;  /* 0x000000013f327883 */ /* 0x000fe20008000000 */
[----:B------:R-:W-:Y:S01]  /*1240*/  CS2R R116, SRZ ;  /* 0x0000000000747805 */ /* 0x000fe2000001ff00 */
[----:B------:R-:W-:Y:S01]  /*1250*/  UIADD3 UR7, UR48, 0x80, -UR49 ;  /* 0x0000008030077890 */ /* 0x000fe2000fffe831 */
[----:B------:R-:W-:-:S02]  /*1260*/  CS2R R114, SRZ ;  /* 0x0000000000727805 */ /* 0x000fc4000001ff00 */
[----:B------:R-:W-:Y:S01]  /*1270*/  CS2R R112, SRZ ;  /* 0x0000000000707805 */ /* 0x000fe2000001ff00 */
[----:B------:R-:W-:Y:S01]  /*1280*/  @UP0 ULDC UR4, c[0x0][0x44c] ;  /* 0x0001130000040ab9 */ /* 0x000fe20000000800 */
[----:B------:R-:W-:Y:S01]  /*1290*/  @UP0 ULDC UR8, c[0x0][0x450] ;  /* 0x0001140000080ab9 */ /* 0x000fe20000000800 */
[----:B------:R-:W-:Y:S01]  /*12a0*/  UIMAD.WIDE.U32 UR4, UR6, UR4, URZ ;  /* 0x00000004060472a5 */ /* 0x000fe2000f8e003f */
[----:B------:R-:W-:Y:S01]  /*12b0*/  CS2R R14, SRZ ;  /* 0x00000000000e7805 */ /* 0x000fe2000001ff00 */
[----:B------:R-:W-:Y:S01]  /*12c0*/  UIADD3 UR4, UR48, 0x7f, URZ ;  /* 0x0000007f30047890 */ /* 0x000fe2000fffe03f */
[----:B------:R-:W-:Y:S01]  /*12d0*/  MOV R110, RZ ;  /* 0x000000ff006e7202 */ /* 0x000fe20000000f00 */
[----:B------:R-:W-:Y:S01]  /*12e0*/  @UP0 USHF.R.U32.HI UR6, URZ, UR8, UR5 ;  /* 0x000000083f060299 */ /* 0x000fe20008011605 */
[----:B------:R-:W-:Y:S01]  /*12f0*/  IMAD.MOV.U32 R25, RZ, RZ, RZ ;  /* 0x000000ffff197224 */ /* 0x000fe200078e00ff */
[----:B------:R-:W-:Y:S01]  /*1300*/  USHF.R.S32.HI UR5, URZ, 0x1f, UR4 ;  /* 0x0000001f3f057899 */ /* 0x000fe20008011404 */
[----:B------:R-:W-:Y:S01]  /*1310*/  CS2R R12, SRZ ;  /* 0x00000000000c7805 */ /* 0x000fe2000001ff00 */
[----:B------:R-:W-:Y:S01]  /*1320*/  UIADD3 UR6, UR7, UR6, URZ ;  /* 0x0000000607067290 */ /* 0x000fe2000fffe03f */
[----:B------:R-:W-:Y:S01]  /*1330*/  IMAD.MOV.U32 R106, RZ, RZ, RZ ;  /* 0x000000ffff6a7224 */ /* 0x000fe200078e00ff */
[----:B------:R-:W-:Y:S01]  /*1340*/  ULEA.HI UR5, UR5, UR4, URZ, 0x7 ;  /* 0x0000000405057291 */ /* 0x000fe2000f8f383f */
[----:B------:R-:W-:Y:S01]  /*1350*/  IMAD.MOV.U32 R27, RZ, RZ, RZ ;  /* 0x000000ffff1b7224 */ /* 0x000fe200078e00ff */
[----:B------:R-:W-:Y:S01]  /*1360*/  USHF.R.S32.HI UR7, URZ, 0x1f, UR6 ;  /* 0x0000001f3f077899 */ /* 0x000fe20008011406 */
[----:B------:R-:W-:Y:S01]  /*1370*/  CS2R R102, SRZ ;  /* 0x0000000000667805 */ /* 0x000fe2000001ff00 */
[----:B------:R-:W-:Y:S01]  /*1380*/  USHF.R.S32.HI UR5, URZ, 0x7, UR5 ;  /* 0x000000073f057899 */ /* 0x000fe20008011405 */
[----:B------:R-:W-:Y:S01]  /*1390*/  CS2R R100, SRZ ;  /* 0x0000000000647805 */ /* 0x000fe2000001ff00 */
[----:B------:R-:W-:Y:S01]  /*13a0*/  ULEA.HI UR7, UR7, UR6, URZ, 0x7 ;  /* 0x0000000607077291 */ /* 0x000fe2000f8f383f */
[----:B------:R-:W-:-:S02]  /*13b0*/  CS2R R98, SRZ ;  /* 0x0000000000627805 */ /* 0x000fc4000001ff00 */
[----:B------:R-:W-:Y:S02]  /*13c0*/  CS2R R96, SRZ ;  /* 0x0000000000607805 */ /* 0x000fe4000001ff00 */
[----:B------:R-:W-:Y:S01]  /*13d0*/  CS2R R94, SRZ ;  /* 0x00000000005e7805 */ /* 0x000fe2000001ff00 */
[----:B------:R-:W-:Y:S01]  /*13e0*/  USHF.R.S32.HI UR7, URZ, 0x7, UR7 ;  /* 0x000000073f077899 */ /* 0x000fe20008011407 */
[----:B------:R-:W-:Y:S02]  /*13f0*/  CS2R R92, SRZ ;  /* 0x00000000005c7805 */ /* 0x000fe4000001ff00 */
[----:B------:R-:W-:Y:S02]  /*1400*/  CS2R R90, SRZ ;  /* 0x00000000005a7805 */ /* 0x000fe4000001ff00 */
[----:B------:R-:W-:Y:S01]  /*1410*/  CS2R R88, SRZ ;  /* 0x0000000000587805 */ /* 0x000fe2000001ff00 */
[----:B------:R-:W-:-:S04]  /*1420*/  UISETP.LT.AND UP0, UPT, UR5, UR7, UPT ;  /* 0x000000070500728c */ /* 0x000fc8000bf01270 */
[----:B------:R-:W-:-:S04]  /*1430*/  USEL UR51, UR5, UR7, UP0 ;  /* 0x0000000705337287 */ /* 0x000fc80008000000 */
[----:B------:R-:W-:-:S06]  /*1440*/  UISETP.GE.AND UP0, UPT, UR51, 0x1, UPT ;  /* 0x000000013300788c */ /* 0x000fcc000bf06270 */
[----:B------:R-:W-:-:S13]  /*1450*/  PLOP3.LUT P1, PT, PT, PT, UP0, 0x80, 0x0 ;  /* 0x000000000000781c */ /* 0x000fda0003f2f008 */
        /* <DEDUP_REMOVED lines=32> */
.L_x_2352:
        /* <DEDUP_REMOVED lines=9> */
.L_x_2480:
[----:B------:R-:W-:Y:S05]  /*16f0*/  @!P0 BRA `(.L_x_2354) ;  /* 0x0000000000048947 */ /* 0x000fea0003800000 */
[----:B------:R-:W-:Y:S01]  /*1700*/  BPT.TRAP 0x1 ;  /* 0x000000040000795c */ /* 0x000fe20000300000 */
.L_x_2354:
[----:B0-----:R-:W-:Y:S02]  /*1710*/  IMAD.U32 R0, RZ, RZ, UR37 ;  /* 0x00000025ff007e24 */ /* 0x001fe4000f8e00ff */
[----:B------:R-:W-:-:S03]  /*1720*/  IMAD.U32 R3, RZ, RZ, UR36 ;  /* 0x00000024ff037e24 */ /* 0x000fc6000f8e00ff */
[----:B------:R-:W-:Y:S02]  /*1730*/  LEA R0, R0, UR45, 0x3 ;  /* 0x0000002d00007c11 */ /* 0x000fe4000f8e18ff */
[----:B------:R-:W-:-:S04]  /*1740*/  SHF.L.U32 R3, R3, 0x1f, RZ ;  /* 0x0000001f03037819 */ /* 0x000fc800000006ff */
[----:B------:R0:W1:Y:S01]  /*1750*/  SYNCS.PHASECHK.TRANS64.TRYWAIT P1, [R0+URZ+0x16830], R3 ;  /* 0x01683003000075a7 */ /* 0x000062000802017f */
[----:B------:R-:W-:Y:S05]  /*1760*/  @!P0 BRA `(.L_x_2355) ;  /* 0x0000000000048947 */ /* 0x000fea0003800000 */
[----:B------:R-:W-:Y:S01]  /*1770*/  BPT.TRAP 0x1 ;  /* 0x000000040000795c */ /* 0x000fe20000300000 */
.L_x_2355:
[----:B-1----:R-:W-:Y:S05]  /*1780*/  @P1 BRA `(.L_x_2356) ;  /* 0x0000000000081947 */ /* 0x002fea0003800000 */
[----:B------:R-:W1:Y:S02]  /*1790*/  SYNCS.PHASECHK.TRANS64.TRYWAIT P1, [R0+URZ+0x16830], R3 ;  /* 0x01683003000075a7 */ /* 0x000e64000802017f */
[----:B-1----:R-:W-:Y:S05]  /*17a0*/  @!P1 BRA `(.L_x_2357) ;  /* 0x000000f800a89947 */ /* 0x002fea0003800000 */
.L_x_2356:
        /* <DEDUP_REMOVED lines=35> */
.L_x_2358:
[----:B------:R-:W-:Y:S01]  /*19e0*/  UISETP.NE.AND UP0, UPT, UR50, URZ, UPT ;  /* 0x0000003f3200728c */ /* 0x000fe2000bf05270 */
[----:B------:R-:W-:Y:S01]  /*19f0*/  VIADD R14, R17, UR42 ;  /* 0x0000002a110e7c36 */ /* 0x000fe20008000000 */
[----:B------:R-:W-:Y:S01]  /*1a00*/  ULDC UR10, c[0x0][0x9d8] ;  /* 0x00027600000a7ab9 */ /* 0x000fe20000000800 */
[----:B------:R-:W-:Y:S02]  /*1a10*/  IMAD.U32 R4, RZ, RZ, UR49 ;  /* 0x00000031ff047e24 */ /* 0x000fe4000f8e00ff */
[----:B------:R-:W-:Y:S01]  /*1a20*/  FMUL.FTZ R26, R26, UR10 ;  /* 0x0000000a1a1a7c20 */ /* 0x000fe20008410000 */
[----:B------:R-:W-:Y:S01]  /*1a30*/  FMUL.FTZ R27, R27, UR10 ;  /* 0x0000000a1b1b7c20 */ /* 0x000fe20008410000 */
[----:B------:R-:W-:Y:S01]  /*1a40*/  PLOP3.LUT P1, PT, PT, PT, UP0, 0x80, 0x0 ;  /* 0x000000000000781c */ /* 0x000fe20003f2f008 */
[----:B------:R-:W-:Y:S01]  /*1a50*/  FMUL.FTZ R30, R30, UR10 ;  /* 0x0000000a1e1e7c20 */ /* 0x000fe20008410000 */
[----:B------:R-:W-:Y:S01]  /*1a60*/  PLOP3.LUT P2, PT, PT, PT, UP0, 0x80, 0x0 ;  /* 0x000000000000781c */ /* 0x000fe20003f4f008 */
[----:B------:R-:W-:Y:S01]  /*1a70*/  MUFU.TANH R105, R27 ;  /* 0x0000001b00697308 */ /* 0x000fe20000002400 */
[----:B------:R-:W-:Y:S01]  /*1a80*/  FMUL.FTZ R31, R31, UR10 ;  /* 0x0000000a1f1f7c20 */ /* 0x000fe20008410000 */
[----:B------:R-:W-:Y:S01]  /*1a90*/  @UP0 ULDC UR6, c[0x0][0x44c] ;  /* 0x0001130000060ab9 */ /* 0x000fe20000000800 */
[----:B------:R-:W-:Y:S01]  /*1aa0*/  FMUL.FTZ R34, R34, UR10 ;  /* 0x0000000a22227c20 */ /* 0x000fe20008410000 */
[----:B------:R-:W-:Y:S01]  /*1ab0*/  FMUL.FTZ R35, R35, UR10 ;  /* 0x0000000a23237c20 */ /* 0x000fe20008410000 */
[----:B------:R-:W-:Y:S01]  /*1ac0*/  FMUL.FTZ R38, R38, UR10 ;  /* 0x0000000a26267c20 */ /* 0x000fe20008410000 */
[----:B------:R-:W-:Y:S01]  /*1ad0*/  FMUL.FTZ R39, R39, UR10 ;  /* 0x0000000a27277c20 */ /* 0x000fe20008410000 */
[----:B------:R-:W-:Y:S01]  /*1ae0*/  FMUL.FTZ R42, R42, UR10 ;  /* 0x0000000a2a2a7c20 */ /* 0x000fe20008410000 */
[----:B------:R-:W2:Y:S01]  /*1af0*/  MUFU.TANH R26, R26 ;  /* 0x0000001a001a7308 */ /* 0x000ea20000002400 */
        /* <DEDUP_REMOVED lines=8> */
[----:B------:R-:W3:Y:S01]  /*1b80*/  MUFU.TANH R101, R30 ;  /* 0x0000001e00657308 */ /* 0x000ee20000002400 */
[----:B------:R-:W-:Y:S01]  /*1b90*/  UIMAD UR6, UR51, UR6, 0x80 ;  /* 0x00000080330674a4 */ /* 0x000fe2000f8e0206 */
[----:B------:R-:W-:Y:S01]  /*1ba0*/  FMUL.FTZ R51, R51, UR10 ;  /* 0x0000000a33337c20 */ /* 0x000fe20008410000 */
[----:B------:R-:W4:Y:S01]  /*1bb0*/  SHFL.IDX PT, R2, R14, 0x1, 0x1c1f ;  /* 0x003c1f000e027f89 */ /* 0x000f2200000e0000 */
[----:B------:R-:W-:Y:S01]  /*1bc0*/  FMUL.FTZ R54, R54, UR10 ;  /* 0x0000000a36367c20 */ /* 0x000fe20008410000 */
[----:B------:R-:W-:Y:S01]  /*1bd0*/  UIADD3 UR7, UR6, 0x1, URZ ;  /* 0x0000000106077890 */ /* 0x000fe2000fffe03f */
[----:B------:R-:W-:Y:S01]  /*1be0*/  FMUL.FTZ R63, R63, UR10 ;  /* 0x0000000a3f3f7c20 */ /* 0x000fe20008410000 */
[----:B------:R-:W-:Y:S01]  /*1bf0*/  UIADD3 UR6, UR48, UR6, URZ ;  /* 0x0000000630067290 */ /* 0x000fe2000fffe03f */
[----:B------:R5:W3:Y:S01]  /*1c00*/  MUFU.TANH R99, R31 ;  /* 0x0000001f00637308 */ /* 0x000ae20000002400 */
[----:B------:R-:W-:Y:S01]  /*1c10*/  FMUL.FTZ R9, R25, UR10 ;  /* 0x0000000a19097c20 */ /* 0x000fe20008410000 */
[----:B------:R-:W-:Y:S01]  /*1c20*/  FMUL.FTZ R25, R36, UR10 ;  /* 0x0000000a24197c20 */ /* 0x000fe20008410000 */
[----:B------:R-:W-:Y:S01]  /*1c30*/  MOV R103, UR7 ;  /* 0x0000000700677c02 */ /* 0x000fe20008000f00 */
[----:B------:R-:W-:Y:S01]  /*1c40*/  FMUL.FTZ R36, R53, UR10 ;  /* 0x0000000a35247c20 */ /* 0x000fe20008410000 */
[----:B01----:R-:W-:-:S02]  /*1c50*/  IMAD.U32 R3, RZ, RZ, UR6 ;  /* 0x00000006ff037e24 */ /* 0x003fc4000f8e00ff */
[----:B------:R-:W-:Y:S01]  /*1c60*/  FMUL.FTZ R55, R55, UR10 ;  /* 0x0000000a37377c20 */ /* 0x000fe20008410000 */
[----:B------:R-:W-:Y:S01]  /*1c70*/  FMUL.FTZ R59, R59, UR10 ;  /* 0x0000000a3b3b7c20 */ /* 0x000fe20008410000 */
[C---:B------:R-:W-:Y:S01]  /*1c80*/  IMAD R103, R16.reuse, -0x2, R103 ;  /* 0xfffffffe10677824 */ /* 0x040fe200078e0267 */
[----:B------:R-:W0:Y:S01]  /*1c90*/  MUFU.TANH R97, R34 ;  /* 0x0000002200617308 */ /* 0x000e220000002400 */
[----:B------:R-:W-:Y:S02]  /*1ca0*/  IMAD R20, R16, -0x2, R3 ;  /* 0xfffffffe10147824 */ /* 0x000fe400078e0203 */
[----:B------:R-:W-:Y:S01]  /*1cb0*/  FMUL.FTZ R3, R67, UR10 ;  /* 0x0000000a43037c20 */ /* 0x000fe20008410000 */
[----:B-----5:R-:W-:Y:S01]  /*1cc0*/  FMUL.FTZ R31, R45, UR10 ;  /* 0x0000000a2d1f7c20 */ /* 0x020fe20008410000 */
[----:B------:R-:W-:Y:S01]  /*1cd0*/  IADD3 R103, -R4, UR48, R103 ;  /* 0x0000003004677c10 */ /* 0x000fe2000fffe167 */
[----:B------:R-:W-:Y:S01]  /*1ce0*/  FMUL.FTZ R58, R58, UR10 ;  /* 0x0000000a3a3a7c20 */ /* 0x000fe20008410000 */
[----:B------:R-:W-:Y:S01]  /*1cf0*/  FMUL.FTZ R11, R29, UR10 ;  /* 0x0000000a1d0b7c20 */ /* 0x000fe20008410000 */
[----:B------:R-:W-:Y:S01]  /*1d00*/  FMUL.FTZ R21, R32, UR10 ;  /* 0x0000000a20157c20 */ /* 0x000fe20008410000 */
[----:B------:R-:W1:Y:S01]  /*1d10*/  MUFU.TANH R35, R35 ;  /* 0x0000002300237308 */ /* 0x000e620000002400 */
[----:B------:R-:W-:Y:S01]  /*1d20*/  FMUL.FTZ R29, R40, UR10 ;  /* 0x0000000a281d7c20 */ /* 0x000fe20008410000 */
[----:B----4-:R-:W-:Y:S01]  /*1d30*/  VIADDMNMX R2, R2, R103, R20, PT ;  /* 0x0000006702027246 */ /* 0x010fe20003800114 */
[----:B------:R-:W-:Y:S01]  /*1d40*/  FMUL.FTZ R32, R49, UR10 ;  /* 0x0000000a31207c20 */ /* 0x000fe20008410000 */
[----:B------:R-:W-:Y:S01]  /*1d50*/  FMUL.FTZ R40, R57, UR10 ;  /* 0x0000000a39287c20 */ /* 0x000fe20008410000 */
[----:B------:R-:W-:Y:S01]  /*1d60*/  FMUL.FTZ R62, R62, UR10 ;  /* 0x0000000a3e3e7c20 */ /* 0x000fe20008410000 */
[----:B------:R-:W-:Y:S01]  /*1d70*/  ISETP.GT.AND P1, PT, R2, RZ, PT ;  /* 0x000000ff0200720c */ /* 0x000fe20003f24270 */
[----:B------:R-:W-:Y:S01]  /*1d80*/  FMUL.FTZ R66, R66, UR10 ;  /* 0x0000000a42427c20 */ /* 0x000fe20008410000 */
[C---:B------:R-:W-:Y:S01]  /*1d90*/  ISETP.GT.AND P2, PT, R2.reuse, 0x1, PT ;  /* 0x000000010200780c */ /* 0x040fe20003f44270 */
[----:B------:R-:W4:Y:S01]  /*1da0*/  MUFU.TANH R93, R38 ;  /* 0x00000026005d7308 */ /* 0x000f220000002400 */
[----:B------:R-:W-:Y:S01]  /*1db0*/  ISETP.GT.AND P3, PT, R2, 0x8, PT ;  /* 0x000000080200780c */ /* 0x000fe20003f64270 */
[----:B------:R-:W-:Y:S01]  /*1dc0*/  FMUL.FTZ R13, R28, UR10 ;  /* 0x0000000a1c0d7c20 */ /* 0x000fe20008410000 */
[----:B--2---:R-:W-:Y:S01]  /*1dd0*/  FSEL R107, R26, -INF , P1 ;  /* 0xff8000001a6b7808 */ /* 0x004fe20000800000 */
[----:B------:R-:W-:Y:S01]  /*1de0*/  FMUL.FTZ R28, R41, UR10 ;  /* 0x0000000a291c7c20 */ /* 0x000fe20008410000 */
[----:B------:R-:W-:Y:S01]  /*1df0*/  FSEL R105, R105, -INF , P2 ;  /* 0xff80000069697808 */ /* 0x000fe20001000000 */
[----:B------:R-:W-:Y:S01]  /*1e00*/  FMUL.FTZ R70, R70, UR10 ;  /* 0x0000000a46467c20 */ /* 0x000fe20008410000 */
[C---:B------:R-:W-:Y:S01]  /*1e10*/  ISETP.GT.AND P1, PT, R2.reuse, 0x9, PT ;  /* 0x000000090200780c */ /* 0x040fe20003f24270 */
[----:B------:R-:W2:Y:S01]  /*1e20*/  MUFU.TANH R39, R39 ;  /* 0x0000002700277308 */ /* 0x000ea20000002400 */
[----:B---3--:R-:W-:Y:S01]  /*1e30*/  FSEL R101, R101, -INF , P3 ;  /* 0xff80000065657808 */ /* 0x008fe20001800000 */
[----:B------:R-:W-:Y:S01]  /*1e40*/  FMUL.FTZ R27, R37, UR10 ;  /* 0x0000000a251b7c20 */ /* 0x000fe20008410000 */
[----:B------:R-:W-:Y:S01]  /*1e50*/  FMNMX.FTZ R4, R107, R105, !PT ;  /* 0x000000696b047209 */ /* 0x000fe20007810000 */
[----:B------:R-:W-:Y:S01]  /*1e60*/  FMUL.FTZ R71, R71, UR10 ;  /* 0x0000000a47477c20 */ /* 0x000fe20008410000 */
[----:B------:R-:W-:Y:S01]  /*1e70*/  ISETP.GT.AND P2, PT, R2, 0x10, PT ;  /* 0x000000100200780c */ /* 0x000fe20003f44270 */
[----:B------:R-:W-:Y:S01]  /*1e80*/  FMUL.FTZ R74, R74, UR10 ;  /* 0x0000000a4a4a7c20 */ /* 0x000fe20008410000 */
[----:B------:R-:W-:Y:S01]  /*1e90*/  FSEL R99, R99, -INF , P1 ;  /* 0xff80000063637808 */ /* 0x000fe20000800000 */
[----:B------:R-:W3:Y:S01]  /*1ea0*/  MUFU.TANH R89, R42 ;  /* 0x0000002a00597308 */ /* 0x000ee20000002400 */
[----:B------:R-:W-:Y:S01]  /*1eb0*/  FMNMX.FTZ R4, R101, R4, !PT ;  /* 0x0000000465047209 */ /* 0x000fe20007810000 */
[----:B------:R-:W-:Y:S01]  /*1ec0*/  FMUL.FTZ R7, R24, UR10 ;  /* 0x0000000a18077c20 */ /* 0x000fe20008410000 */
[C---:B------:R-:W-:Y:S01]  /*1ed0*/  ISETP.GT.AND P1, PT, R2.reuse, 0x11, PT ;  /* 0x000000110200780c */ /* 0x040fe20003f24270 */
[----:B------:R-:W-:Y:S01]  /*1ee0*/  FMUL.FTZ R75, R75, UR10 ;  /* 0x0000000a4b4b7c20 */ /* 0x000fe20008410000 */
[----:B0-----:R-:W-:Y:S01]  /*1ef0*/  FSEL R97, R97, -INF , P2 ;  /* 0xff80000061617808 */ /* 0x001fe20001000000 */
[----:B------:R-:W-:Y:S01]  /*1f00*/  FMUL.FTZ R24, R33, UR10 ;  /* 0x0000000a21187c20 */ /* 0x000fe20008410000 */
[----:B------:R-:W-:Y:S01]  /*1f10*/  FMNMX.FTZ R4, R99, R4, !PT ;  /* 0x0000000463047209 */ /* 0x000fe20007810000 */
[----:B------:R-:W0:Y:S01]  /*1f20*/  MUFU.TANH R43, R43 ;  /* 0x0000002b002b7308 */ /* 0x000e220000002400 */
[----:B------:R-:W-:Y:S01]  /*1f30*/  ISETP.GT.AND P2, PT, R2, 0x18, PT ;  /* 0x000000180200780c */ /* 0x000fe20003f44270 */
[----:B------:R-:W-:Y:S01]  /*1f40*/  FMUL.FTZ R78, R78, UR10 ;  /* 0x0000000a4e4e7c20 */ /* 0x000fe20008410000 */
[----:B-1----:R-:W-:Y:S01]  /*1f50*/  FSEL R95, R35, -INF , P1 ;  /* 0xff800000235f7808 */ /* 0x002fe20000800000 */
[----:B------:R-:W-:Y:S01]  /*1f60*/  FMUL.FTZ R79, R79, UR10 ;  /* 0x0000000a4f4f7c20 */ /* 0x000fe20008410000 */
[----:B------:R-:W-:Y:S01]  /*1f70*/  FMNMX.FTZ R4, R97, R4, !PT ;  /* 0x0000000461047209 */ /* 0x000fe20007810000 */
[----:B------:R-:W-:Y:S01]  /*1f80*/  FMUL.FTZ R82, R82, UR10 ;  /* 0x0000000a52527c20 */ /* 0x000fe20008410000 */
[----:B------:R-:W-:Y:S01]  /*1f90*/  ISETP.GT.AND P1, PT, R2, 0x19, PT ;  /* 0x000000190200780c */ /* 0x000fe20003f24270 */
[----:B------:R-:W1:Y:S01]  /*1fa0*/  MUFU.TANH R46, R46 ;  /* 0x0000002e002e7308 */ /* 0x000e620000002400 */
[----:B----4-:R-:W-:Y:S01]  /*1fb0*/  FSEL R93, R93, -INF , P2 ;  /* 0xff8000005d5d7808 */ /* 0x010fe20001000000 */
[----:B------:R-:W-:Y:S01]  /*1fc0*/  FMUL.FTZ R83, R83, UR10 ;  /* 0x0000000a53537c20 */ /* 0x000fe20008410000 */
[----:B------:R-:W-:Y:S01]  /*1fd0*/  FMNMX.FTZ R4, R95, R4, !PT ;  /* 0x000000045f047209 */ /* 0x000fe20007810000 */
[----:B------:R-:W-:Y:S01]  /*1fe0*/  FMUL.FTZ R86, R86, UR10 ;  /* 0x0000000a56567c20 */ /* 0x000fe20008410000 */
[----:B------:R-:W-:Y:S01]  /*1ff0*/  ISETP.GT.AND P2, PT, R2, 0x20, PT ;  /* 0x000000200200780c */ /* 0x000fe20003f44270 */
[----:B------:R-:W-:Y:S01]  /*2000*/  FMUL.FTZ R87, R87, UR10 ;  /* 0x0000000a57577c20 */ /* 0x000fe20008410000 */
[----:B--2---:R-:W-:Y:S01]  /*2010*/  FSEL R91, R39, -INF , P1 ;  /* 0xff800000275b7808 */ /* 0x004fe20000800000 */
[----:B------:R-:W-:Y:S01]  /*2020*/  MUFU.TANH R47, R47 ;  /* 0x0000002f002f7308 */ /* 0x000fe20000002400 */
[----:B------:R-:W-:Y:S01]  /*2030*/  FMNMX.FTZ R4, R93, R4, !PT ;  /* 0x000000045d047209 */ /* 0x000fe20007810000 */
[----:B------:R-:W-:Y:S01]  /*2040*/  FMUL.FTZ R30, R44, UR10 ;  /* 0x0000000a2c1e7c20 */ /* 0x000fe20008410000 */
[C---:B------:R-:W-:Y:S01]  /*2050*/  ISETP.GT.AND P1, PT, R2.reuse, 0x21, PT ;  /* 0x000000210200780c */ /* 0x040fe20003f24270 */
[----:B------:R-:W2:Y:S01]  /*2060*/  SHFL.IDX PT, R26, R14, RZ, 0x1c1f ;  /* 0x001c1fff0e1a7589 */ /* 0x000ea200000e0000 */
[----:B---3--:R-:W-:Y:S01]  /*2070*/  FSEL R89, R89, -INF , P2 ;  /* 0xff80000059597808 */ /* 0x008fe20001000000 */
[----:B------:R-:W-:Y:S01]  /*2080*/  ULDC UR6, c[0x0][0x988] ;  /* 0x0002620000067ab9 */ /* 0x000fe20000000800 */
        /* <DEDUP_REMOVED lines=9> */
[----:B------:R-:W-:Y:S01]  /*2120*/  MUFU.TANH R51, R51 ;  /* 0x0000003300337308 */ /* 0x000fe20000002400 */
[----:B------:R-:W-:Y:S01]  /*2130*/  FMNMX.FTZ R4, R67, R4, !PT ;  /* 0x0000000443047209 */ /* 0x000fe20007810000 */
[----:B------:R-:W-:Y:S01]  /*2140*/  @UP0 ULDC UR14, c[0x0][0x450] ;  /* 0x00011400000e0ab9 */ /* 0x000fe20000000800 */
[----:B------:R-:W-:Y:S01]  /*2150*/  R2UR UR11, R0 ;  /* 0x00000000000b72ca */ /* 0x000fe200000e0000 */
[----:B------:R-:W-:Y:S01]  /*2160*/  UIADD3 UR24, UR51, -0x2, URZ ;  /* 0xfffffffe33187890 */ /* 0x000fe2000fffe03f */
[----:B------:R-:W-:-:S02]  /*2170*/  CS2R R118, SRZ ;  /* 0x0000000000767805 */ /* 0x000fc4000001ff00 */
[----:B------:R-:W-:Y:S02]  /*2180*/  CS2R R116, SRZ ;  /* 0x0000000000747805 */ /* 0x000fe4000001ff00 */
[----:B------:R-:W-:Y:S01]  /*2190*/  CS2R R114, SRZ ;  /* 0x0000000000727805 */ /* 0x000fe2000001ff00 */
[----:B------:R-:W0:Y:S01]  /*21a0*/  MUFU.TANH R53, R54 ;  /* 0x0000003600357308 */ /* 0x000e220000002400 */
[----:B------:R-:W-:Y:S02]  /*21b0*/  CS2R R112, SRZ ;  /* 0x0000000000707805 */ /* 0x000fe4000001ff00 */
[----:B--2---:R-:W-:-:S05]  /*21c0*/  VIADDMNMX R103, R26, R103, R20, PT ;  /* 0x000000671a677246 */ /* 0x004fca0003800114 */
[----:B------:R1:W-:Y:S01]  /*21d0*/  MUFU.TANH R6, R63 ;  /* 0x0000003f00067308 */ /* 0x0003e20000002400 */
[----:B------:R-:W-:-:S07]  /*21e0*/  ISETP.GT.AND P3, PT, R103, 0x8, PT ;  /* 0x000000086700780c */ /* 0x000fce0003f64270 */
[----:B------:R-:W2:Y:S01]  /*21f0*/  MUFU.TANH R5, R55 ;  /* 0x0000003700057308 */ /* 0x000ea20000002400 */
[----:B-1----:R-:W-:Y:S02]  /*2200*/  FSEL R63, R46, -INF , P2 ;  /* 0xff8000002e3f7808 */ /* 0x002fe40001000000 */
[----:B------:R-:W-:Y:S02]  /*2210*/  ISETP.GT.AND P2, PT, R2, 0x30, PT ;  /* 0x000000300200780c */ /* 0x000fe40003f44270 */
[----:B------:R-:W-:Y:S02]  /*2220*/  FMNMX.FTZ R4, R63, R4, !PT ;  /* 0x000000043f047209 */ /* 0x000fe40007810000 */
[----:B---3--:R-:W-:Y:S01]  /*2230*/  FSEL R57, R50, -INF , P2 ;  /* 0xff80000032397808 */ /* 0x008fe20001000000 */
[----:B------:R1:W-:Y:S01]  /*2240*/  MUFU.TANH R45, R59 ;  /* 0x0000003b002d7308 */ /* 0x0003e20000002400 */
[----:B------:R-:W-:-:S04]  /*2250*/  ISETP.GT.AND P2, PT, R2, 0x38, PT ;  /* 0x000000380200780c */ /* 0x000fc80003f44270 */
[----:B0-----:R-:W-:Y:S02]  /*2260*/  FSEL R53, R53, -INF , P2 ;  /* 0xff80000035357808 */ /* 0x001fe40001000000 */
[C---:B------:R-:W-:Y:S01]  /*2270*/  ISETP.GT.AND P2, PT, R2.reuse, 0x40, PT ;  /* 0x000000400200780c */ /* 0x040fe20003f44270 */
[----:B------:R0:W3:Y:S01]  /*2280*/  MUFU.TANH R49, R58 ;  /* 0x0000003a00317308 */ /* 0x0000e20000002400 */
[----:B-1----:R-:W-:Y:S02]  /*2290*/  FSEL R59, R47, -INF , P1 ;  /* 0xff8000002f3b7808 */ /* 0x002fe40000800000 */
[C---:B------:R-:W-:Y:S02]  /*22a0*/  ISETP.GT.AND P1, PT, R2.reuse, 0x31, PT ;  /* 0x000000310200780c */ /* 0x040fe40003f24270 */
[----:B------:R-:W-:Y:S02]  /*22b0*/  FMNMX.FTZ R4, R59, R4, !PT ;  /* 0x000000043b047209 */ /* 0x000fe40007810000 */
[----:B------:R-:W-:Y:S01]  /*22c0*/  FSEL R55, R51, -INF , P1 ;  /* 0xff80000033377808 */ /* 0x000fe20000800000 */
[----:B------:R-:W1:Y:S01]  /*22d0*/  MUFU.TANH R62, R62 ;  /* 0x0000003e003e7308 */ /* 0x000e620000002400 */
[----:B------:R-:W-:Y:S01]  /*22e0*/  FMNMX.FTZ R4, R57, R4, !PT ;  /* 0x0000000439047209 */ /* 0x000fe20007810000 */
[----:B0-----:R-:W-:Y:S01]  /*22f0*/  FMUL.FTZ R58, R69, UR10 ;  /* 0x0000000a453a7c20 */ /* 0x001fe20008410000 */
[----:B------:R-:W-:Y:S01]  /*2300*/  ISETP.GT.AND P1, PT, R2, 0x39, PT ;  /* 0x000000390200780c */ /* 0x000fe20003f24270 */
[----:B------:R-:W-:Y:S01]  /*2310*/  FMUL.FTZ R69, R81, UR10 ;  /* 0x0000000a51457c20 */ /* 0x000fe20008410000 */
[----:B------:R-:W-:-:S02]  /*2320*/  FMNMX.FTZ R4, R55, R4, !PT ;  /* 0x0000000437047209 */ /* 0x000fc40007810000 */
[----:B--2---:R-:W-:Y:S01]  /*2330*/  FSEL R51, R5, -INF , P1 ;  /* 0xff80000005337808 */ /* 0x004fe20000800000 */
[----:B------:R-:W0:Y:S01]  /*2340*/  MUFU.TANH R41, R66 ;  /* 0x0000004200297308 */ /* 0x000e220000002400 */
        /* <DEDUP_REMOVED lines=10> */
[----:B-1----:R-:W-:Y:S01]  /*23f0*/  FSEL R47, R62, -INF , P2 ;  /* 0xff8000003e2f7808 */ /* 0x002fe20001000000 */
[----:B------:R-:W-:Y:S01]  /*2400*/  FMUL.FTZ R62, R72, UR10 ;  /* 0x0000000a483e7c20 */ /* 0x000fe20008410000 */
[----:B------:R-:W-:Y:S02]  /*2410*/  FMNMX.FTZ R4, R45, R4, !PT ;  /* 0x000000042d047209 */ /* 0x000fe40007810000 */
[----:B------:R-:W-:-:S02]  /*2420*/  ISETP.GT.AND P2, PT, R2, 0x50, PT ;  /* 0x000000500200780c */ /* 0x000fc40003f44270 */
[----:B------:R-:W-:Y:S01]  /*2430*/  FSEL R43, R6, -INF , P1 ;  /* 0xff800000062b7808 */ /* 0x000fe20000800000 */
[----:B------:R1:W4:Y:S01]  /*2440*/  MUFU.TANH R35, R71 ;  /* 0x0000004700237308 */ /* 0x0003220000002400 */
[----:B------:R-:W-:Y:S02]  /*2450*/  FMNMX.FTZ R4, R47, R4, !PT ;  /* 0x000000042f047209 */ /* 0x000fe40007810000 */
[C---:B------:R-:W-:Y:S02]  /*2460*/  ISETP.GT.AND P1, PT, R2.reuse, 0x51, PT ;  /* 0x000000510200780c */ /* 0x040fe40003f24270 */
[----:B0-----:R-:W-:Y:S02]  /*2470*/  FSEL R41, R41, -INF , P2 ;  /* 0xff80000029297808 */ /* 0x001fe40001000000 */
[----:B------:R-:W-:Y:S01]  /*2480*/  FMNMX.FTZ R4, R43, R4, !PT ;  /* 0x000000042b047209 */ /* 0x000fe20007810000 */
[----:B------:R0:W5:Y:S01]  /*2490*/  MUFU.TANH R33, R74 ;  /* 0x0000004a00217308 */ /* 0x0001620000002400 */
[----:B------:R-:W-:Y:S01]  /*24a0*/  ISETP.GT.AND P2, PT, R2, 0x58, PT ;  /* 0x000000580200780c */ /* 0x000fe20003f44270 */
[----:B-1----:R-:W-:Y:S01]  /*24b0*/  FMUL.FTZ R71, R85, UR10 ;  /* 0x0000000a55477c20 */ /* 0x002fe20008410000 */
[----:B--2---:R-:W-:-:S02]  /*24c0*/  FSEL R39, R3, -INF , P1 ;  /* 0xff80000003277808 */ /* 0x004fc40000800000 */
[----:B------:R-:W-:Y:S02]  /*24d0*/  FMNMX.FTZ R4, R41, R4, !PT ;  /* 0x0000000429047209 */ /* 0x000fe40007810000 */
[----:B------:R-:W-:Y:S01]  /*24e0*/  ISETP.GT.AND P1, PT, R2, 0x59, PT ;  /* 0x000000590200780c */ /* 0x000fe20003f24270 */
[----:B------:R-:W1:Y:S01]  /*24f0*/  MUFU.TANH R75, R75 ;  /* 0x0000004b004b7308 */ /* 0x000e620000002400 */
[----:B---3--:R-:W-:Y:S01]  /*2500*/  FSEL R37, R37, -INF , P2 ;  /* 0xff80000025257808 */ /* 0x008fe20001000000 */
[----:B0-----:R-:W-:Y:S01]  /*2510*/  FMUL.FTZ R74, R60, UR10 ;  /* 0x0000000a3c4a7c20 */ /* 0x001fe20008410000 */
[----:B------:R-:W-:Y:S02]  /*2520*/  FMNMX.FTZ R4, R39, R4, !PT ;  /* 0x0000000427047209 */ /* 0x000fe40007810000 */
[----:B------:R-:W-:Y:S02]  /*2530*/  ISETP.GT.AND P2, PT, R2, 0x60, PT ;  /* 0x000000600200780c */ /* 0x000fe40003f44270 */
[----:B----4-:R-:W-:Y:S01]  /*2540*/  FSEL R35, R35, -INF , P1 ;  /* 0xff80000023237808 */ /* 0x010fe20000800000 */
[----:B------:R0:W2:Y:S01]  /*2550*/  MUFU.TANH R5, R78 ;  /* 0x0000004e00057308 */ /* 0x0000a20000002400 */
[----:B------:R-:W-:-:S02]  /*2560*/  FMNMX.FTZ R4, R37, R4, !PT ;  /* 0x0000000425047209 */ /* 0x000fc40007810000 */
[C---:B------:R-:W-:Y:S02]  /*2570*/  ISETP.GT.AND P1, PT, R2.reuse, 0x61, PT ;  /* 0x000000610200780c */ /* 0x040fe40003f24270 */
[----:B-----5:R-:W-:Y:S02]  /*2580*/  FSEL R33, R33, -INF , P2 ;  /* 0xff80000021217808 */ /* 0x020fe40001000000 */
[----:B------:R-:W-:Y:S01]  /*2590*/  FMNMX.FTZ R4, R35, R4, !PT ;  /* 0x0000000423047209 */ /* 0x000fe20007810000 */
[----:B------:R3:W4:Y:S01]  /*25a0*/  MUFU.TANH R12, R79 ;  /* 0x0000004f000c7308 */ /* 0x0007220000002400 */
[----:B------:R-:W-:Y:S01]  /*25b0*/  ISETP.GT.AND P2, PT, R2, 0x68, PT ;  /* 0x000000680200780c */ /* 0x000fe20003f44270 */
[----:B0-----:R-:W-:Y:S01]  /*25c0*/  FMUL.FTZ R78, R65, UR10 ;  /* 0x0000000a414e7c20 */ /* 0x001fe20008410000 */
[----:B-1----:R-:W-:Y:S01]  /*25d0*/  FSEL R3, R75, -INF , P1 ;  /* 0xff8000004b037808 */ /* 0x002fe20000800000 */
[----:B------:R-:W-:Y:S01]  /*25e0*/  FMUL.FTZ R65, R76, UR10 ;  /* 0x0000000a4c417c20 */ /* 0x000fe20008410000 */
[----:B------:R-:W-:Y:S01]  /*25f0*/  FMNMX.FTZ R4, R33, R4, !PT ;  /* 0x0000000421047209 */ /* 0x000fe20007810000 */
[----:B------:R-:W-:Y:S01]  /*2600*/  FMUL.FTZ R75, R61, UR10 ;  /* 0x0000000a3d4b7c20 */ /* 0x000fe20008410000 */
[----:B------:R-:W-:Y:S01]  /*2610*/  ISETP.GT.AND P1, PT, R2, 0x69, PT ;  /* 0x000000690200780c */ /* 0x000fe20003f24270 */
[----:B------:R0:W1:Y:S01]  /*2620*/  MUFU.TANH R10, R82 ;  /* 0x00000052000a7308 */ /* 0x0000620000002400 */
[----:B--2---:R-:W-:Y:S01]  /*2630*/  FSEL R5, R5, -INF , P2 ;  /* 0xff80000005057808 */ /* 0x004fe20001000000 */
[----:B---3--:R-:W-:Y:S01]  /*2640*/  FMUL.FTZ R79, R68, UR10 ;  /* 0x0000000a444f7c20 */ /* 0x008fe20008410000 */
[----:B------:R-:W-:Y:S01]  /*2650*/  FMNMX.FTZ R4, R3, R4, !PT ;  /* 0x0000000403047209 */ /* 0x000fe20007810000 */
[----:B------:R-:W-:Y:S01]  /*2660*/  FMUL.FTZ R68, R80, UR10 ;  /* 0x0000000a50447c20 */ /* 0x000fe20008410000 */
[----:B------:R-:W-:Y:S01]  /*2670*/  ISETP.GT.AND P2, PT, R2, 0x70, PT ;  /* 0x000000700200780c */ /* 0x000fe20003f44270 */
[----:B------:R-:W-:Y:S01]  /*2680*/  FMUL.FTZ R61, R73, UR10 ;  /* 0x0000000a493d7c20 */ /* 0x000fe20008410000 */
[----:B------:R-:W-:Y:S01]  /*2690*/  FMNMX.FTZ R15, R5, R4, !PT ;  /* 0x00000004050f7209 */ /* 0x000fe20007810000 */
[----:B------:R-:W2:Y:S01]  /*26a0*/  MUFU.TANH R8, R83 ;  /* 0x0000005300087308 */ /* 0x000ea20000002400 */
[----:B----4-:R-:W-:Y:S01]  /*26b0*/  FSEL R12, R12, -INF , P1 ;  /* 0xff8000000c0c7808 */ /* 0x010fe20000800000 */
[----:B0-----:R-:W-:Y:S01]  /*26c0*/  FMUL.FTZ R82, R64, UR10 ;  /* 0x0000000a40527c20 */ /* 0x001fe20008410000 */
[----:B------:R-:W-:Y:S01]  /*26d0*/  ISETP.GT.AND P1, PT, R2, 0x71, PT ;  /* 0x000000710200780c */ /* 0x000fe20003f24270 */
[----:B------:R-:W-:Y:S01]  /*26e0*/  FMUL.FTZ R73, R84, UR10 ;  /* 0x0000000a54497c20 */ /* 0x000fe20008410000 */
[----:B------:R-:W-:Y:S01]  /*26f0*/  FMNMX.FTZ R15, R12, R15, !PT ;  /* 0x0000000f0c0f7209 */ /* 0x000fe20007810000 */
[----:B------:R-:W-:Y:S01]  /*2700*/  FMUL.FTZ R64, R77, UR10 ;  /* 0x0000000a4d407c20 */ /* 0x000fe20008410000 */
[----:B------:R-:W-:Y:S01]  /*2710*/  UMOV UR10, UR42 ;  /* 0x0000002a000a7c82 */ /* 0x000fe20008000000 */
[----:B------:R-:W0:Y:S01]  /*2720*/  MUFU.TANH R86, R86 ;  /* 0x0000005600567308 */ /* 0x000e220000002400 */
[----:B-1----:R-:W-:-:S02]  /*2730*/  FSEL R10, R10, -INF , P2 ;  /* 0xff8000000a0a7808 */ /* 0x002fc40001000000 */
[----:B------:R-:W-:Y:S02]  /*2740*/  ISETP.GT.AND P2, PT, R2, 0x78, PT ;  /* 0x000000780200780c */ /* 0x000fe40003f44270 */
[----:B------:R-:W-:-:S03]  /*2750*/  FMNMX.FTZ R15, R10, R15, !PT ;  /* 0x0000000f0a0f7209 */ /* 0x000fc60007810000 */
[----:B------:R-:W1:Y:S01]  /*2760*/  MUFU.TANH R87, R87 ;  /* 0x0000005700577308 */ /* 0x000e620000002400 */
[----:B--2---:R-:W-:Y:S02]  /*2770*/  FSEL R8, R8, -INF , P1 ;  /* 0xff80000008087808 */ /* 0x004fe40000800000 */
[----:B------:R-:W-:Y:S02]  /*2780*/  ISETP.GT.AND P1, PT, R2, 0x79, PT ;  /* 0x000000790200780c */ /* 0x000fe40003f24270 */
[----:B------:R-:W-:-:S03]  /*2790*/  FMNMX.FTZ R15, R8, R15, !PT ;  /* 0x0000000f080f7209 */ /* 0x000fc60007810000 */
[----:B------:R-:W-:Y:S01]  /*27a0*/  MUFU.TANH R7, R7 ;  /* 0x0000000700077308 */ /* 0x000fe20000002400 */
[----:B0-----:R-:W-:Y:S02]  /*27b0*/  FSEL R4, R86, -INF , P2 ;  /* 0xff80000056047808 */ /* 0x001fe40001000000 */
[----:B------:R-:W-:Y:S02]  /*27c0*/  ISETP.GT.AND P2, PT, R103, 0x1, PT ;  /* 0x000000016700780c */ /* 0x000fe40003f44270 */
[----:B------:R-:W-:-:S03]  /*27d0*/  FMNMX.FTZ R15, R4, R15, !PT ;  /* 0x0000000f040f7209 */ /* 0x000fc60007810000 */
[----:B------:R-:W0:Y:S01]  /*27e0*/  MUFU.TANH R9, R9 ;  /* 0x0000000900097308 */ /* 0x000e220000002400 */
[----:B-1----:R-:W-:-:S04]  /*27f0*/  FSEL R2, R87, -INF , P1 ;  /* 0xff80000057027808 */ /* 0x002fc80000800000 */
[----:B------:R-:W-:-:S03]  /*2800*/  FMNMX.FTZ R15, R2, R15, !PT ;  /* 0x0000000f020f7209 */ /* 0x000fc60007810000 */
[----:B------:R-:W1:Y:S02]  /*2810*/  MUFU.TANH R13, R13 ;  /* 0x0000000d000d7308 */ /* 0x000e640000002400 */
[----:B------:R-:W2:Y:S06]  /*2820*/  SHFL.BFLY PT, R6, R15, 0x2, 0x1f ;  /* 0x0c401f000f067f89 */ /* 0x000eac00000e0000 */
[----:B------:R-:W-:Y:S01]  /*2830*/  MUFU.TANH R11, R11 ;  /* 0x0000000b000b7308 */ /* 0x000fe20000002400 */
[----:B0-----:R-:W-:Y:S02]  /*2840*/  FSEL R9, R9, -INF , P2 ;  /* 0xff80000009097808 */ /* 0x001fe40001000000 */
[----:B------:R-:W-:-:S05]  /*2850*/  ISETP.GT.AND P2, PT, R103, 0x10, PT ;  /* 0x000000106700780c */ /* 0x000fca0003f44270 */
[----:B------:R-:W0:Y:S01]  /*2860*/  MUFU.TANH R21, R21 ;  /* 0x0000001500157308 */ /* 0x000e220000002400 */
[----:B-1----:R-:W-:-:S07]  /*2870*/  FSEL R46, R13, -INF , P3 ;  /* 0xff8000000d2e7808 */ /* 0x002fce0001800000 */
[----:B------:R-:W-:Y:S01]  /*2880*/  MUFU.TANH R24, R24 ;  /* 0x0000001800187308 */ /* 0x000fe20000002400 */
[----:B--2---:R-:W-:-:S05]  /*2890*/  FMNMX.FTZ R44, R15, R6, !PT ;  /* 0x000000060f2c7209 */ /* 0x004fca0007810000 */
[----:B------:R-:W1:Y:S02]  /*28a0*/  SHFL.BFLY PT, R15, R44, 0x1, 0x1f ;  /* 0x0c201f002c0f7f89 */ /* 0x000e6400000e0000 */
[----:B------:R-:W2:Y:S01]  /*28b0*/  MUFU.TANH R25, R25 ;  /* 0x0000001900197308 */ /* 0x000ea20000002400 */
[----:B0-----:R-:W-:Y:S02]  /*28c0*/  FSEL R50, R21, -INF , P2 ;  /* 0xff80000015327808 */ /* 0x001fe40001000000 */
[----:B------:R-:W-:-:S05]  /*28d0*/  ISETP.GT.AND P2, PT, R103, 0x18, PT ;  /* 0x000000186700780c */ /* 0x000fca0003f44270 */
[----:B------:R-:W-:Y:S08]  /*28e0*/  MUFU.TANH R27, R27 ;  /* 0x0000001b001b7308 */ /* 0x000ff00000002400 */
[----:B------:R-:W0:Y:S01]  /*28f0*/  MUFU.TANH R29, R29 ;  /* 0x0000001d001d7308 */ /* 0x000e220000002400 */
        /* <DEDUP_REMOVED lines=14> */
[----:B0-----:R-:W-:Y:S01]  /*29e0*/  FSEL R60, R29, -INF , P2 ;  /* 0xff8000001d3c7808 */ /* 0x001fe20001000000 */
[-CC-:B------:R-:W-:Y:S01]  /*29f0*/  FFMA.FTZ R100, R3, R15.reuse, -R14.reuse ;  /* 0x0000000f03647223 */ /* 0x180fe2000001080e */
[----:B------:R-:W-:Y:S01]  /*2a00*/  FSEL R44, R7, -INF , P1 ;  /* 0xff800000072c7808 */ /* 0x000fe20000800000 */
[--C-:B------:R-:W-:Y:S01]  /*2a10*/  FFMA.FTZ R149, R107, R15, -R14.reuse ;  /* 0x0000000f6b957223 */ /* 0x100fe2000001080e */
[----:B------:R-:W-:Y:S01]  /*2a20*/  ISETP.GT.AND P1, PT, R103, 0x9, PT ;  /* 0x000000096700780c */ /* 0x000fe20003f24270 */
[----:B------:R-:W0:Y:S01]  /*2a30*/  MUFU.TANH R31, R31 ;  /* 0x0000001f001f7308 */ /* 0x000e220000002400 */
[----:B------:R-:W-:Y:S01]  /*2a40*/  FMNMX.FTZ R7, R44, R9, !PT ;  /* 0x000000092c077209 */ /* 0x000fe20007810000 */
[-CC-:B------:R-:W-:Y:S01]  /*2a50*/  FFMA.FTZ R20, R105, R15.reuse, -R14.reuse ;  /* 0x0000000f69147223 */ /* 0x180fe2000001080e */
[----:B------:R-:W-:Y:S01]  /*2a60*/  FSEL R48, R11, -INF , P1 ;  /* 0xff8000000b307808 */ /* 0x000fe20000800000 */
[--C-:B------:R-:W-:Y:S01]  /*2a70*/  FFMA.FTZ R151, R101, R15, -R14.reuse ;  /* 0x0000000f65977223 */ /* 0x100fe2000001080e */
[----:B------:R-:W-:Y:S01]  /*2a80*/  FMNMX.FTZ R7, R46, R7, !PT ;  /* 0x000000072e077209 */ /* 0x000fe20007810000 */
[--C-:B------:R-:W-:Y:S01]  /*2a90*/  FFMA.FTZ R127, R5, R15, -R14.reuse ;  /* 0x0000000f057f7223 */ /* 0x100fe2000001080e */
[----:B------:R-:W-:Y:S01]  /*2aa0*/  ISETP.GT.AND P1, PT, R103, 0x11, PT ;  /* 0x000000116700780c */ /* 0x000fe20003f24270 */
[----:B------:R-:W3:Y:S01]  /*2ab0*/  MUFU.TANH R34, R34 ;  /* 0x0000002200227308 */ /* 0x000ee20000002400 */
[----:B------:R-:W-:Y:S01]  /*2ac0*/  FMNMX.FTZ R7, R48, R7, !PT ;  /* 0x0000000730077209 */ /* 0x000fe20007810000 */
[-CC-:B------:R-:W-:Y:S01]  /*2ad0*/  FFMA.FTZ R26, R99, R15.reuse, -R14.reuse ;  /* 0x0000000f631a7223 */ /* 0x180fe2000001080e */
[----:B------:R-:W-:Y:S01]  /*2ae0*/  FSEL R52, R24, -INF , P1 ;  /* 0xff80000018347808 */ /* 0x000fe20000800000 */
[--C-:B------:R-:W-:Y:S01]  /*2af0*/  FFMA.FTZ R145, R97, R15, -R14.reuse ;  /* 0x0000000f61917223 */ /* 0x100fe2000001080e */
[----:B------:R-:W-:Y:S01]  /*2b00*/  FMNMX.FTZ R7, R50, R7, !PT ;  /* 0x0000000732077209 */ /* 0x000fe20007810000 */
        /* <DEDUP_REMOVED lines=13> */
[----:B------:R-:W-:Y:S01]  /*2be0*/  ISETP.GT.AND P2, PT, R103, 0x28, PT ;  /* 0x000000286700780c */ /* 0x000fe20003f44270 */
[-CC-:B------:R-:W-:Y:S01]  /*2bf0*/  FFMA.FTZ R141, R89, R15.reuse, -R14.reuse ;  /* 0x0000000f598d7223 */ /* 0x180fe2000001080e */
[----:B-1----:R-:W-:Y:S01]  /*2c00*/  FSEL R66, R28, -INF , P1 ;  /* 0xff8000001c427808 */ /* 0x002fe20000800000 */
[--C-:B------:R-:W-:Y:S01]  /*2c10*/  FFMA.FTZ R28, R95, R15, -R14.reuse ;  /* 0x0000000f5f1c7223 */ /* 0x100fe2000001080e */
[----:B------:R-:W-:Y:S01]  /*2c20*/  FMNMX.FTZ R7, R60, R7, !PT ;  /* 0x000000073c077209 */ /* 0x000fe20007810000 */
[----:B------:R-:W1:Y:S01]  /*2c30*/  MUFU.TANH R36, R36 ;  /* 0x0000002400247308 */ /* 0x000e620000002400 */
[----:B------:R-:W-:Y:S01]  /*2c40*/  ISETP.GT.AND P1, PT, R103, 0x29, PT ;  /* 0x000000296700780c */ /* 0x000fe20003f24270 */
[-CC-:B------:R-:W-:Y:S01]  /*2c50*/  FFMA.FTZ R131, R37, R15.reuse, -R14.reuse ;  /* 0x0000000f25837223 */ /* 0x180fe2000001080e */
[----:B--2---:R-:W-:Y:S01]  /*2c60*/  FSEL R70, R30, -INF , P2 ;  /* 0xff8000001e467808 */ /* 0x004fe20001000000 */
[--C-:B------:R-:W-:Y:S01]  /*2c70*/  FFMA.FTZ R30, R91, R15, -R14.reuse ;  /* 0x0000000f5b1e7223 */ /* 0x100fe2000001080e */
[----:B------:R-:W-:Y:S01]  /*2c80*/  FMNMX.FTZ R7, R66, R7, !PT ;  /* 0x0000000742077209 */ /* 0x000fe20007810000 */
[-CC-:B------:R-:W-:Y:S01]  /*2c90*/  FFMA.FTZ R143, R63, R15.reuse, -R14.reuse ;  /* 0x0000000f3f8f7223 */ /* 0x180fe2000001080e */
[----:B------:R-:W-:Y:S01]  /*2ca0*/  ISETP.GT.AND P2, PT, R103, 0x30, PT ;  /* 0x000000306700780c */ /* 0x000fe20003f44270 */
[----:B------:R-:W2:Y:S01]  /*2cb0*/  MUFU.TANH R42, R42 ;  /* 0x0000002a002a7308 */ /* 0x000ea20000002400 */
[----:B0-----:R-:W-:Y:S01]  /*2cc0*/  FSEL R72, R31, -INF , P1 ;  /* 0xff8000001f487808 */ /* 0x001fe20000800000 */
[--C-:B------:R-:W-:Y:S01]  /*2cd0*/  FFMA.FTZ R137, R57, R15, -R14.reuse ;  /* 0x0000000f39897223 */ /* 0x100fe2000001080e */
[----:B------:R-:W-:Y:S01]  /*2ce0*/  FMNMX.FTZ R7, R70, R7, !PT ;  /* 0x0000000746077209 */ /* 0x000fe20007810000 */
[-CC-:B------:R-:W-:Y:S01]  /*2cf0*/  FFMA.FTZ R96, R39, R15.reuse, -R14.reuse ;  /* 0x0000000f27607223 */ /* 0x180fe2000001080e */
[----:B------:R-:W-:Y:S01]  /*2d00*/  ISETP.GT.AND P1, PT, R103, 0x31, PT ;  /* 0x000000316700780c */ /* 0x000fe20003f24270 */
[--C-:B------:R-:W-:Y:S01]  /*2d10*/  FFMA.FTZ R139, R53, R15, -R14.reuse ;  /* 0x0000000f358b7223 */ /* 0x100fe2000001080e */
[----:B---3--:R-:W-:Y:S01]  /*2d20*/  FSEL R34, R34, -INF , P2 ;  /* 0xff80000022227808 */ /* 0x008fe20001000000 */
[----:B------:R-:W0:Y:S01]  /*2d30*/  MUFU.TANH R40, R40 ;  /* 0x0000002800287308 */ /* 0x000e220000002400 */
[----:B------:R-:W-:Y:S01]  /*2d40*/  FMNMX.FTZ R7, R72, R7, !PT ;  /* 0x0000000748077209 */ /* 0x000fe20007810000 */
[-CC-:B------:R-:W-:Y:S01]  /*2d50*/  FFMA.FTZ R133, R49, R15.reuse, -R14.reuse ;  /* 0x0000000f31857223 */ /* 0x180fe2000001080e */
[----:B------:R-:W-:Y:S01]  /*2d60*/  ISETP.GT.AND P2, PT, R103, 0x38, PT ;  /* 0x000000386700780c */ /* 0x000fe20003f44270 */
[-CC-:B------:R-:W-:Y:S01]  /*2d70*/  FFMA.FTZ R92, R45, R15.reuse, -R14.reuse ;  /* 0x0000000f2d5c7223 */ /* 0x180fe2000001080e */
[----:B----4-:R-:W-:Y:S01]  /*2d80*/  FSEL R76, R32, -INF , P1 ;  /* 0xff800000204c7808 */ /* 0x010fe20000800000 */
[--C-:B------:R-:W-:Y:S01]  /*2d90*/  FFMA.FTZ R32, R67, R15, -R14.reuse ;  /* 0x0000000f43207223 */ /* 0x100fe2000001080e */
[----:B------:R-:W-:Y:S01]  /*2da0*/  FMNMX.FTZ R7, R34, R7, !PT ;  /* 0x0000000722077209 */ /* 0x000fe20007810000 */
[----:B------:R-:W3:Y:S01]  /*2db0*/  MUFU.TANH R74, R74 ;  /* 0x0000004a004a7308 */ /* 0x000ee20000002400 */
[----:B------:R-:W-:Y:S01]  /*2dc0*/  ISETP.GT.AND P1, PT, R103, 0x39, PT ;  /* 0x000000396700780c */ /* 0x000fe20003f24270 */
[-CC-:B------:R-:W-:Y:S01]  /*2dd0*/  FFMA.FTZ R135, R47, R15.reuse, -R14.reuse ;  /* 0x0000000f2f877223 */ /* 0x180fe2000001080e */
[----:B-----5:R-:W-:Y:S01]  /*2de0*/  FSEL R38, R38, -INF , P2 ;  /* 0xff80000026267808 */ /* 0x020fe20001000000 */
[--C-:B------:R-:W-:Y:S01]  /*2df0*/  FFMA.FTZ R129, R41, R15, -R14.reuse ;  /* 0x0000000f29817223 */ /* 0x100fe2000001080e */
[----:B------:R-:W-:Y:S01]  /*2e00*/  FMNMX.FTZ R7, R76, R7, !PT ;  /* 0x000000074c077209 */ /* 0x000fe20007810000 */
[----:B------:R-:W-:Y:S01]  /*2e10*/  UIADD3 UR7, UR10, UR48, -UR49 ;  /* 0x000000300a077290 */ /* 0x000fe2000fffe831 */
[C---:B------:R-:W-:Y:S01]  /*2e20*/  ISETP.GT.AND P2, PT, R103.reuse, 0x40, PT ;  /* 0x000000406700780c */ /* 0x040fe20003f44270 */
[----:B------:R-:W4:Y:S01]  /*2e30*/  MUFU.TANH R75, R75 ;  /* 0x0000004b004b7308 */ /* 0x000f220000002400 */
[----:B-1----:R-:W-:Y:S01]  /*2e40*/  FSEL R36, R36, -INF , P1 ;  /* 0xff80000024247808 */ /* 0x002fe20000800000 */
[----:B------:R-:W-:Y:S01]  /*2e50*/  USHF.R.S32.HI UR10, URZ, 0x1f, UR7 ;  /* 0x0000001f3f0a7899 */ /* 0x000fe20008011407 */
[----:B------:R-:W-:Y:S01]  /*2e60*/  FMNMX.FTZ R7, R38, R7, !PT ;  /* 0x0000000726077209 */ /* 0x000fe20007810000 */
[--C-:B------:R-:W-:Y:S01]  /*2e70*/  FFMA.FTZ R12, R12, R15, -R14.reuse ;  /* 0x0000000f0c0c7223 */ /* 0x100fe2000001080e */
[C---:B------:R-:W-:Y:S01]  /*2e80*/  ISETP.GT.AND P1, PT, R103.reuse, 0x41, PT ;  /* 0x000000416700780c */ /* 0x040fe20003f24270 */
[----:B------:R-:W-:Y:S01]  /*2e90*/  ULEA.HI UR10, UR10, UR7, URZ, 0x7 ;  /* 0x000000070a0a7291 */ /* 0x000fe2000f8f383f */
[----:B--2---:R-:W-:Y:S01]  /*2ea0*/  FSEL R42, R42, -INF , P2 ;  /* 0xff8000002a2a7808 */ /* 0x004fe20001000000 */
[----:B------:R-:W1:Y:S01]  /*2eb0*/  MUFU.TANH R82, R82 ;  /* 0x0000005200527308 */ /* 0x000e620000002400 */
[----:B------:R-:W-:Y:S01]  /*2ec0*/  FMNMX.FTZ R7, R36, R7, !PT ;  /* 0x0000000724077209 */ /* 0x000fe20007810000 */
[----:B------:R-:W-:Y:S01]  /*2ed0*/  USHF.R.S32.HI UR10, URZ, 0x7, UR10 ;  /* 0x000000073f0a7899 */ /* 0x000fe2000801140a */
[C---:B------:R-:W-:Y:S01]  /*2ee0*/  ISETP.GT.AND P2, PT, R103.reuse, 0x48, PT ;  /* 0x000000486700780c */ /* 0x040fe20003f44270 */
[--C-:B------:R-:W-:Y:S01]  /*2ef0*/  FFMA.FTZ R8, R8, R15, -R14.reuse ;  /* 0x0000000f08087223 */ /* 0x100fe2000001080e */
[----:B0-----:R-:W-:Y:S01]  /*2f00*/  FSEL R40, R40, -INF , P1 ;  /* 0xff80000028287808 */ /* 0x001fe20000800000 */
[----:B------:R-:W-:Y:S01]  /*2f10*/  UISETP.LT.AND UP0, UPT, URZ, UR10, UPT ;  /* 0x0000000a3f00728c */ /* 0x000fe2000bf01270 */
[----:B------:R-:W-:Y:S01]  /*2f20*/  FMNMX.FTZ R7, R42, R7, !PT ;  /* 0x000000072a077209 */ /* 0x000fe20007810000 */
[----:B------:R-:W0:Y:S01]  /*2f30*/  MUFU.TANH R78, R78 ;  /* 0x0000004e004e7308 */ /* 0x000e220000002400 */
[----:B------:R-:W-:Y:S01]  /*2f40*/  ISETP.GT.AND P1, PT, R103, 0x49, PT ;  /* 0x000000496700780c */ /* 0x000fe20003f24270 */
[----:B------:R-:W-:Y:S01]  /*2f50*/  USEL UR22, URZ, UR10, !UP0 ;  /* 0x0000000a3f167287 */ /* 0x000fe2000c000000 */
[----:B---3--:R-:W-:Y:S01]  /*2f60*/  FSEL R80, R74, -INF , P2 ;  /* 0xff8000004a507808 */ /* 0x008fe20001000000 */
[--C-:B------:R-:W-:Y:S01]  /*2f70*/  FFMA.FTZ R74, R59, R15, -R14.reuse ;  /* 0x0000000f3b4a7223 */ /* 0x100fe2000001080e */
[----:B------:R-:W-:Y:S01]  /*2f80*/  FMNMX.FTZ R7, R40, R7, !PT ;  /* 0x0000000728077209 */ /* 0x000fe20007810000 */
[----:B------:R-:W-:Y:S01]  /*2f90*/  FFMA.FTZ R2, R2, R15, -R14 ;  /* 0x0000000f02027223 */ /* 0x000fe2000001080e */
[----:B------:R-:W-:Y:S01]  /*2fa0*/  ISETP.GT.AND P2, PT, R103, 0x50, PT ;  /* 0x000000506700780c */ /* 0x000fe20003f44270 */
[----:B------:R-:W2:Y:S01]  /*2fb0*/  MUFU.TANH R79, R79 ;  /* 0x0000004f004f7308 */ /* 0x000ea20000002400 */
[----:B----4-:R-:W-:Y:S01]  /*2fc0*/  FSEL R84, R75, -INF , P1 ;  /* 0xff8000004b547808 */ /* 0x010fe20000800000 */
[----:B------:R-:W-:Y:S01]  /*2fd0*/  UISETP.GE.AND UP0, UPT, UR24, UR22, UPT ;  /* 0x000000161800728c */ /* 0x000fe2000bf06270 */
[----:B------:R-:W-:Y:S01]  /*2fe0*/  FMNMX.FTZ R7, R80, R7, !PT ;  /* 0x0000000750077209 */ /* 0x000fe20007810000 */
[----:B------:R-:W-:Y:S01]  /*2ff0*/  UPRMT UR6, UR43, 0x654, UR6 ;  /* 0x000006542b067896 */ /* 0x000fe20008000006 */
[----:B------:R-:W-:-:S02]  /*3000*/  ISETP.GT.AND P1, PT, R103, 0x51, PT ;  /* 0x000000516700780c */ /* 0x000fc40003f24270 */
[----:B-1----:R-:W-:Y:S01]  /*3010*/  FSEL R82, R82, -INF , P2 ;  /* 0xff80000052527808 */ /* 0x002fe20001000000 */
[----:B------:R-:W1:Y:S01]  /*3020*/  MUFU.TANH R58, R58 ;  /* 0x0000003a003a7308 */ /* 0x000e620000002400 */
[----:B------:R-:W-:Y:S02]  /*3030*/  FMNMX.FTZ R7, R84, R7, !PT ;  /* 0x0000000754077209 */ /* 0x000fe40007810000 */
[C---:B------:R-:W-:Y:S02]  /*3040*/  ISETP.GT.AND P2, PT, R103.reuse, 0x58, PT ;  /* 0x000000586700780c */ /* 0x040fe40003f44270 */
[----:B0-----:R-:W-:Y:S01]  /*3050*/  FSEL R78, R78, -INF , P1 ;  /* 0xff8000004e4e7808 */ /* 0x001fe20000800000 */
[----:B------:R-:W-:Y:S01]  /*3060*/  SYNCS.ARRIVE.TRANS64.RED.A1T0 RZ, [UR6], RZ ;  /* 0x000000ffffff79a7 */ /* 0x000fe20008100406 */
[----:B------:R-:W-:Y:S01]  /*3070*/  FMNMX.FTZ R7, R82, R7, !PT ;  /* 0x0000000752077209 */ /* 0x000fe20007810000 */
[----:B------:R-:W0:Y:S01]  /*3080*/  MUFU.TANH R62, R62 ;  /* 0x0000003e003e7308 */ /* 0x000e220000002400 */
[----:B------:R-:W-:-:S02]  /*3090*/  ISETP.GT.AND P1, PT, R103, 0x59, PT ;  /* 0x000000596700780c */ /* 0x000fc40003f24270 */
[----:B--2---:R-:W-:Y:S02]  /*30a0*/  FSEL R86, R79, -INF , P2 ;  /* 0xff8000004f567808 */ /* 0x004fe40001000000 */
[----:B------:R-:W-:Y:S02]  /*30b0*/  FMNMX.FTZ R7, R78, R7, !PT ;  /* 0x000000074e077209 */ /* 0x000fe40007810000 */
[C---:B------:R-:W-:Y:S01]  /*30c0*/  ISETP.GT.AND P2, PT, R103.reuse, 0x60, PT ;  /* 0x000000606700780c */ /* 0x040fe20003f44270 */
[----:B------:R-:W2:Y:S01]  /*30d0*/  MUFU.TANH R61, R61 ;  /* 0x0000003d003d7308 */ /* 0x000ea20000002400 */
[----:B-1----:R-:W-:Y:S02]  /*30e0*/  FSEL R58, R58, -INF , P1 ;  /* 0xff8000003a3a7808 */ /* 0x002fe40000800000 */
[----:B------:R-:W-:Y:S02]  /*30f0*/  FMNMX.FTZ R7, R86, R7, !PT ;  /* 0x0000000756077209 */ /* 0x000fe40007810000 */
[----:B------:R-:W-:-:S02]  /*3100*/  ISETP.GT.AND P1, PT, R103, 0x61, PT ;  /* 0x000000616700780c */ /* 0x000fc40003f24270 */
[----:B------:R-:W-:Y:S01]  /*3110*/  FMNMX.FTZ R7, R58, R7, !PT ;  /* 0x000000073a077209 */ /* 0x000fe20007810000 */
[----:B------:R-:W1:Y:S01]  /*3120*/  MUFU.TANH R65, R65 ;  /* 0x0000004100417308 */ /* 0x000e620000002400 */
[----:B0-----:R-:W-:Y:S01]  /*3130*/  FSEL R88, R62, -INF , P2 ;  /* 0xff8000003e587808 */ /* 0x001fe20001000000 */
[----:B------:R-:W-:Y:S01]  /*3140*/  FFMA.FTZ R62, R55, R15, -R14 ;  /* 0x0000000f373e7223 */ /* 0x000fe2000001080e */
[----:B------:R-:W-:Y:S02]  /*3150*/  ISETP.GT.AND P2, PT, R103, 0x68, PT ;  /* 0x000000686700780c */ /* 0x000fe40003f44270 */
[----:B------:R-:W-:-:S03]  /*3160*/  FMNMX.FTZ R7, R88, R7, !PT ;  /* 0x0000000758077209 */ /* 0x000fc60007810000 */
[----:B------:R-:W0:Y:S01]  /*3170*/  MUFU.TANH R64, R64 ;  /* 0x0000004000407308 */ /* 0x000e220000002400 */
[----:B--2---:R-:W-:Y:S02]  /*3180*/  FSEL R90, R61, -INF , P1 ;  /* 0xff8000003d5a7808 */ /* 0x004fe40000800000 */
[----:B------:R-:W-:Y:S02]  /*3190*/  ISETP.GT.AND P1, PT, R103, 0x69, PT ;  /* 0x000000696700780c */ /* 0x000fe40003f24270 */
[----:B------:R-:W-:-:S03]  /*31a0*/  FMNMX.FTZ R7, R90, R7, !PT ;  /* 0x000000075a077209 */ /* 0x000fc60007810000 */
[----:B------:R-:W2:Y:S01]  /*31b0*/  MUFU.TANH R68, R68 ;  /* 0x0000004400447308 */ /* 0x000ea20000002400 */
[----:B-1----:R-:W-:Y:S02]  /*31c0*/  FSEL R94, R65, -INF , P2 ;  /* 0xff800000415e7808 */ /* 0x002fe40001000000 */
[----:B------:R-:W-:Y:S02]  /*31d0*/  ISETP.GT.AND P2, PT, R103, 0x70, PT ;  /* 0x000000706700780c */ /* 0x000fe40003f44270 */
[----:B------:R-:W-:-:S03]  /*31e0*/  FMNMX.FTZ R7, R94, R7, !PT ;  /* 0x000000075e077209 */ /* 0x000fc60007810000 */
[----:B------:R-:W1:Y:S01]  /*31f0*/  MUFU.TANH R69, R69 ;  /* 0x0000004500457308 */ /* 0x000e620000002400 */
[----:B0-----:R-:W-:Y:S01]  /*3200*/  FSEL R98, R64, -INF , P1 ;  /* 0xff80000040627808 */ /* 0x001fe20000800000 */
[----:B------:R-:W-:Y:S01]  /*3210*/  FFMA.FTZ R64, R51, R15, -R14 ;  /* 0x0000000f33407223 */ /* 0x000fe2000001080e */
[----:B------:R-:W-:Y:S02]  /*3220*/  ISETP.GT.AND P1, PT, R103, 0x71, PT ;  /* 0x000000716700780c */ /* 0x000fe40003f24270 */
[----:B------:R-:W-:-:S03]  /*3230*/  FMNMX.FTZ R7, R98, R7, !PT ;  /* 0x0000000762077209 */ /* 0x000fc60007810000 */
[----:B------:R-:W0:Y:S01]  /*3240*/  MUFU.TANH R73, R73 ;  /* 0x0000004900497308 */ /* 0x000e220000002400 */
[----:B--2---:R-:W-:Y:S01]  /*3250*/  FSEL R104, R68, -INF , P2 ;  /* 0xff80000044687808 */ /* 0x004fe20001000000 */
[----:B------:R-:W-:Y:S01]  /*3260*/  FFMA.FTZ R68, R43, R15, -R14 ;  /* 0x0000000f2b447223 */ /* 0x000fe2000001080e */
[----:B------:R-:W-:Y:S02]  /*3270*/  ISETP.GT.AND P2, PT, R103, 0x78, PT ;  /* 0x000000786700780c */ /* 0x000fe40003f44270 */
[----:B------:R-:W-:-:S03]  /*3280*/  FMNMX.FTZ R7, R104, R7, !PT ;  /* 0x0000000768077209 */ /* 0x000fc60007810000 */
[----:B------:R-:W2:Y:S01]  /*3290*/  MUFU.TANH R71, R71 ;  /* 0x0000004700477308 */ /* 0x000ea20000002400 */
[----:B-1----:R-:W-:Y:S02]  /*32a0*/  FSEL R106, R69, -INF , P1 ;  /* 0xff800000456a7808 */ /* 0x002fe40000800000 */
[----:B------:R-:W-:Y:S02]  /*32b0*/  ISETP.GT.AND P1, PT, R103, 0x79, PT ;  /* 0x000000796700780c */ /* 0x000fe40003f24270 */
[----:B------:R-:W-:-:S03]  /*32c0*/  FMNMX.FTZ R7, R106, R7, !PT ;  /* 0x000000076a077209 */ /* 0x000fc60007810000 */
[----:B------:R-:W-:Y:S01]  /*32d0*/  MUFU.EX2 R149, R149 ;  /* 0x0000009500957308 */ /* 0x000fe20000000800 */
[----:B0-----:R-:W-:-:S04]  /*32e0*/  FSEL R108, R73, -INF , P2 ;  /* 0xff800000496c7808 */ /* 0x001fc80001000000 */
[----:B------:R-:W-:-:S03]  /*32f0*/  FMNMX.FTZ R7, R108, R7, !PT ;  /* 0x000000076c077209 */ /* 0x000fc60007810000 */
[----:B------:R-:W0:Y:S01]  /*3300*/  MUFU.EX2 R20, R20 ;  /* 0x0000001400147308 */ /* 0x000e220000000800 */
[----:B--2---:R-:W-:-:S04]  /*3310*/  FSEL R110, R71, -INF , P1 ;  /* 0xff800000476e7808 */ /* 0x004fc80000800000 */
        /* <DEDUP_REMOVED lines=128> */
[----:B------:R-:W-:Y:S02]  /*3b20*/  F2FP.F16.F32.PACK_AB R133, R92, R133 ;  /* 0x000000855c85723e */ /* 0x000fe400000000ff */
[----:B------:R-:W-:-:S04]  /*3b30*/  CS2R R92, SRZ ;  /* 0x00000000005c7805 */ /* 0x000fc8000001ff00 */
        /* <DEDUP_REMOVED lines=39> */
[----:B------:R-:W-:Y:S02]  /*3db0*/  F2FP.F16.F32.PACK_AB R124, R7, R88 ;  /* 0x00000058077c723e */ /* 0x000fe400000000ff */
[----:B------:R-:W-:-:S04]  /*3dc0*/  CS2R R88, SRZ ;  /* 0x0000000000587805 */ /* 0x000fc8000001ff00 */
        /* <DEDUP_REMOVED lines=40> */
[----:B------:R-:W-:Y:S01]  /*4050*/  MOV R119, RZ ;  /* 0x000000ff00777202 */ /* 0x000fe20000000f00 */
[----:B------:R-:W-:Y:S01]  /*4060*/  IMAD.MOV.U32 R3, RZ, RZ, R24 ;  /* 0x000000ffff037224 */ /* 0x000fe200078e0018 */
[----:B------:R-:W-:Y:S01]  /*4070*/  UMOV UR25, UR36 ;  /* 0x0000002400197c82 */ /* 0x000fe20008000000 */
[----:B------:R-:W-:Y:S01]  /*4080*/  UMOV UR23, UR37 ;  /* 0x0000002500177c82 */ /* 0x000fe20008000000 */
[----:B------:R-:W-:-:S05]  /*4090*/  ULDC UR21, c[0x0][0x9d8] ;  /* 0x0002760000157ab9 */ /* 0x000fca0000000800 */
.L_x_2370:
[----:B------:R-:W-:Y:S01]  /*40a0*/  ISETP.NE.AND P2, PT, RZ, UR44, PT ;  /* 0x0000002cff007c0c */ /* 0x000fe2000bf45270 */
[----:B------:R-:W-:-:S04]  /*40b0*/  UISETP.NE.AND UP0, UPT, UR23, 0x1, UPT ;  /* 0x000000011700788c */ /* 0x000fc8000bf05270 */
[----:B------:R-:W-:-:S04]  /*40c0*/  USEL UR36, URZ, 0x1, UP0 ;  /* 0x000000013f247887 */ /* 0x000fc80008000000 */
[----:B------:R-:W-:-:S04]  /*40d0*/  ULOP3.LUT UR36, UR25, UR36, URZ, 0x3c, !UPT ;  /* 0x0000002419247292 */ /* 0x000fc8000f8e3c3f */
[----:B------:R-:W-:Y:S08]  /*40e0*/  @P2 BRA `(.L_x_2360) ;  /* 0x0000000000382947 */ /* 0x000ff00003800000 */
[----:B------:R-:W-:Y:S05]  /*40f0*/  @!P0 BRA `(.L_x_2361) ;  /* 0x0000000000048947 */ /* 0x000fea0003800000 */
[----:B------:R-:W-:Y:S01]  /*4100*/  BPT.TRAP 0x1 ;  /* 0x000000040000795c */ /* 0x000fe20000300000 */
.L_x_2361:
        /* <DEDUP_REMOVED lines=9> */
.L_x_2362:
[----:B-1----:R-:W-:Y:S05]  /*41a0*/  @P1 BRA `(.L_x_2360) ;  /* 0x0000000000081947 */ /* 0x002fea0003800000 */
[----:B------:R-:W1:Y:S02]  /*41b0*/  SYNCS.PHASECHK.TRANS64.TRYWAIT P1, [UR6+0x16830], R5 ;  /* 0x01683005ff0075a7 */ /* 0x000e640008020146 */
[----:B-1----:R-:W-:Y:S05]  /*41c0*/  @!P1 BRA `(.L_x_2363) ;  /* 0x000000d000349947 */ /* 0x002fea0003800000 */
.L_x_2360:
        /* <DEDUP_REMOVED lines=28> */
.L_x_2365:
[----:B------:R-:W-:Y:S01]  /*4390*/  ULEA UR6, UR23, UR45, 0x3 ;  /* 0x0000002d17067291 */ /* 0x000fe2000f8e183f */
[----:B------:R-:W-:-:S05]  /*43a0*/  IMAD.U32 R5, RZ, RZ, UR25 ;  /* 0x00000019ff057e24 */ /* 0x000fca000f8e00ff */
[----:B------:R-:W-:-:S04]  /*43b0*/  SHF.L.U32 R5, R5, 0x1f, RZ ;  /* 0x0000001f05057819 */ /* 0x000fc800000006ff */
[----:B------:R0:W1:Y:S01]  /*43c0*/  SYNCS.PHASECHK.TRANS64.TRYWAIT P1, [UR6+0x16850], R5 ;  /* 0x01685005ff0075a7 */ /* 0x0000620008020146 */
[----:B------:R-:W-:Y:S05]  /*43d0*/  @!P0 BRA `(.L_x_2366) ;  /* 0x0000000000048947 */ /* 0x000fea0003800000 */
[----:B------:R-:W-:Y:S01]  /*43e0*/  BPT.TRAP 0x1 ;  /* 0x000000040000795c */ /* 0x000fe20000300000 */
.L_x_2366:
[----:B-1----:R-:W-:Y:S05]  /*43f0*/  @P1 BRA `(.L_x_2364) ;  /* 0x0000000000081947 */ /* 0x002fea0003800000 */
[----:B------:R-:W1:Y:S02]  /*4400*/  SYNCS.PHASECHK.TRANS64.TRYWAIT P1, [UR6+0x16850], R5 ;  /* 0x01685005ff0075a7 */ /* 0x000e640008020146 */
[----:B-1----:R-:W-:Y:S05]  /*4410*/  @!P1 BRA `(.L_x_2367) ;  /* 0x000000cc00b89947 */ /* 0x002fea0003800000 */
.L_x_2364:
        /* <DEDUP_REMOVED lines=51> */
.L_x_2368:
[----:B------:R-:W-:Y:S01]  /*4750*/  UISETP.NE.AND UP0, UPT, UR50, URZ, UPT ;  /* 0x0000003f3200728c */ /* 0x000fe2000bf05270 */
[----:B------:R-:W-:Y:S02]  /*4760*/  VIADD R123, R17, UR42 ;  /* 0x0000002a117b7c36 */ /* 0x000fe40008000000 */
[----:B------:R-:W-:Y:S01]  /*4770*/  FMUL.FTZ R138, R28, UR21 ;  /* 0x000000151c8a7c20 */ /* 0x000fe20008410000 */
[----:B------:R-:W-:Y:S01]  /*4780*/  FMUL.FTZ R20, R46, UR21 ;  /* 0x000000152e147c20 */ /* 0x000fe20008410000 */
[----:B------:R-:W-:Y:S01]  /*4790*/  FMUL.FTZ R134, R24, UR21 ;  /* 0x0000001518867c20 */ /* 0x000fe20008410000 */
[----:B------:R-:W-:Y:S01]  /*47a0*/  FMUL.FTZ R7, R30, UR21 ;  /* 0x000000151e077c20 */ /* 0x000fe20008410000 */
[----:B------:R-:W-:Y:S01]  /*47b0*/  PLOP3.LUT P1, PT, PT, PT, UP0, 0x80, 0x0 ;  /* 0x000000000000781c */ /* 0x000fe20003f2f008 */
[----:B------:R-:W-:Y:S01]  /*47c0*/  FMUL.FTZ R136, R25, UR21 ;  /* 0x0000001519887c20 */ /* 0x000fe20008410000 */
[----:B------:R-:W-:Y:S01]  /*47d0*/  PLOP3.LUT P2, PT, PT, PT, UP0, 0x80, 0x0 ;  /* 0x000000000000781c */ /* 0x000fe20003f4f008 */
[----:B------:R-:W-:Y:S01]  /*47e0*/  IMAD.U32 R30, RZ, RZ, UR49 ;  /* 0x00000031ff1e7e24 */ /* 0x000fe2000f8e00ff */
[----:B------:R-:W1:Y:S01]  /*47f0*/  MUFU.TANH R134, R134 ;  /* 0x0000008600867308 */ /* 0x000e620000002400 */
[----:B------:R-:W-:Y:S01]  /*4800*/  @UP0 ULDC UR6, c[0x0][0x44c] ;  /* 0x0001130000060ab9 */ /* 0x000fe20000000800 */
[----:B------:R-:W-:Y:S01]  /*4810*/  FMUL.FTZ R132, R29, UR21 ;  /* 0x000000151d847c20 */ /* 0x000fe20008410000 */
[----:B------:R-:W-:Y:S01]  /*4820*/  FMUL.FTZ R128, R33, UR21 ;  /* 0x0000001521807c20 */ /* 0x000fe20008410000 */
[----:B------:R-:W-:Y:S01]  /*4830*/  FMUL.FTZ R130, R32, UR21 ;  /* 0x0000001520827c20 */ /* 0x000fe20008410000 */
[----:B------:R-:W-:Y:S01]  /*4840*/  FMUL.FTZ R126, R36, UR21 ;  /* 0x00000015247e7c20 */ /* 0x000fe20008410000 */
[----:B------:R-:W-:Y:S01]  /*4850*/  FMUL.FTZ R8, R31, UR21 ;  /* 0x000000151f087c20 */ /* 0x000fe20008410000 */
[----:B------:R-:W-:Y:S01]  /*4860*/  FMUL.FTZ R124, R37, UR21 ;  /* 0x00000015257c7c20 */ /* 0x000fe20008410000 */
[----:B------:R-:W2:Y:S01]  /*4870*/  MUFU.TANH R136, R136 ;  /* 0x0000008800887308 */ /* 0x000ea20000002400 */
        /* <DEDUP_REMOVED lines=10> */
[----:B------:R-:W4:Y:S01]  /*4920*/  SHFL.IDX PT, R46, R123, RZ, 0x1c1f ;  /* 0x001c1fff7b2e7589 */ /* 0x000f2200000e0000 */
[----:B------:R-:W-:Y:S01]  /*4930*/  FMUL.FTZ R34, R45, UR21 ;  /* 0x000000152d227c20 */ /* 0x000fe20008410000 */
[----:B------:R-:W-:Y:S01]  /*4940*/  FMUL.FTZ R36, R48, UR21 ;  /* 0x0000001530247c20 */ /* 0x000fe20008410000 */
[----:B------:R-:W-:Y:S01]  /*4950*/  FMUL.FTZ R32, R49, UR21 ;  /* 0x0000001531207c20 */ /* 0x000fe20008410000 */
[----:B------:R-:W-:Y:S01]  /*4960*/  MOV R121, UR6 ;  /* 0x0000000600797c02 */ /* 0x000fe20008000f00 */
[----:B------:R-:W5:Y:S01]  /*4970*/  MUFU.TANH R132, R132 ;  /* 0x0000008400847308 */ /* 0x000f620000002400 */
[----:B------:R-:W-:Y:S01]  /*4980*/  FMUL.FTZ R11, R38, UR21 ;  /* 0x00000015260b7c20 */ /* 0x000fe20008410000 */
[----:B------:R-:W-:Y:S01]  /*4990*/  FMUL.FTZ R38, R52, UR21 ;  /* 0x0000001534267c20 */ /* 0x000fe20008410000 */
[----:B------:R-:W-:Y:S01]  /*49a0*/  FMUL.FTZ R40, R53, UR21 ;  /* 0x0000001535287c20 */ /* 0x000fe20008410000 */
[----:B------:R-:W-:-:S02]  /*49b0*/  IMAD R121, R16, -0x2, R121 ;  /* 0xfffffffe10797824 */ /* 0x000fc400078e0279 */
[----:B------:R-:W-:Y:S01]  /*49c0*/  FMUL.FTZ R25, R50, UR21 ;  /* 0x0000001532197c20 */ /* 0x000fe20008410000 */
[----:B------:R-:W-:Y:S01]  /*49d0*/  FMUL.FTZ R13, R42, UR21 ;  /* 0x000000152a0d7c20 */ /* 0x000fe20008410000 */
[----:B------:R-:W-:Y:S01]  /*49e0*/  FMUL.FTZ R42, R56, UR21 ;  /* 0x00000015382a7c20 */ /* 0x000fe20008410000 */
[----:B------:R-:W0:Y:S01]  /*49f0*/  MUFU.TANH R130, R130 ;  /* 0x0000008200827308 */ /* 0x000e220000002400 */
[----:B------:R-:W-:Y:S01]  /*4a00*/  IADD3 R121, -R30, UR48, R121 ;  /* 0x000000301e797c10 */ /* 0x000fe2000fffe179 */
        /* <DEDUP_REMOVED lines=9> */
[----:B----4-:R-:W-:-:S02]  /*4aa0*/  IMAD.IADD R33, R121, 0x1, R46 ;  /* 0x0000000179217824 */ /* 0x010fc400078e022e */
[----:B------:R-:W-:Y:S01]  /*4ab0*/  FMUL.FTZ R46, R61, UR21 ;  /* 0x000000153d2e7c20 */ /* 0x000fe20008410000 */
[----:B------:R-:W-:Y:S01]  /*4ac0*/  FMUL.FTZ R69, R69, UR21 ;  /* 0x0000001545457c20 */ /* 0x000fe20008410000 */
[----:B------:R-:W-:Y:S01]  /*4ad0*/  FMUL.FTZ R72, R72, UR21 ;  /* 0x0000001548487c20 */ /* 0x000fe20008410000 */
[----:B------:R-:W-:Y:S01]  /*4ae0*/  FMUL.FTZ R73, R73, UR21 ;  /* 0x0000001549497c20 */ /* 0x000fe20008410000 */
[C---:B------:R-:W-:Y:S01]  /*4af0*/  ISETP.GT.AND P1, PT, R33.reuse, RZ, PT ;  /* 0x000000ff2100720c */ /* 0x040fe20003f24270 */
[----:B------:R-:W4:Y:S01]  /*4b00*/  MUFU.TANH R126, R126 ;  /* 0x0000007e007e7308 */ /* 0x000f220000002400 */
[----:B------:R-:W-:Y:S01]  /*4b10*/  ISETP.GT.AND P2, PT, R33, 0x1, PT ;  /* 0x000000012100780c */ /* 0x000fe20003f44270 */
[----:B------:R-:W-:Y:S01]  /*4b20*/  FMUL.FTZ R76, R76, UR21 ;  /* 0x000000154c4c7c20 */ /* 0x000fe20008410000 */
[----:B-1----:R-:W-:Y:S01]  /*4b30*/  FSEL R134, R134, -INF , P1 ;  /* 0xff80000086867808 */ /* 0x002fe20000800000 */
        /* <DEDUP_REMOVED lines=10> */
[----:B------:R-:W-:Y:S01]  /*4be0*/  FMUL.FTZ R85, R85, UR21 ;  /* 0x0000001555557c20 */ /* 0x000fe20008410000 */
[----:B------:R-:W-:Y:S01]  /*4bf0*/  FMNMX.FTZ R31, R136, R31, !PT ;  /* 0x0000001f881f7209 */ /* 0x000fe20007810000 */
[----:B------:R-:W2:Y:S01]  /*4c00*/  MUFU.TANH R120, R120 ;  /* 0x0000007800787308 */ /* 0x000ea20000002400 */
[----:B------:R-:W-:Y:S01]  /*4c10*/  ISETP.GT.AND P1, PT, R33, 0x10, PT ;  /* 0x000000102100780c */ /* 0x000fe20003f24270 */
[----:B------:R-:W-:Y:S01]  /*4c20*/  FMUL.FTZ R10, R35, UR21 ;  /* 0x00000015230a7c20 */ /* 0x000fe20008410000 */
[----:B-----5:R-:W-:Y:S01]  /*4c30*/  FSEL R132, R132, -INF , P2 ;  /* 0xff80000084847808 */ /* 0x020fe20001000000 */
[----:B------:R-:W-:Y:S01]  /*4c40*/  FMUL.FTZ R35, R66, UR21 ;  /* 0x0000001542237c20 */ /* 0x000fe20008410000 */
[----:B------:R-:W-:Y:S01]  /*4c50*/  FMNMX.FTZ R31, R138, R31, !PT ;  /* 0x0000001f8a1f7209 */ /* 0x000fe20007810000 */
[----:B------:R-:W3:Y:S01]  /*4c60*/  SHFL.IDX PT, R66, R123, 0x1, 0x1c1f ;  /* 0x003c1f007b427f89 */ /* 0x000ee200000e0000 */
[----:B------:R-:W-:Y:S01]  /*4c70*/  ISETP.GT.AND P2, PT, R33, 0x11, PT ;  /* 0x000000112100780c */ /* 0x000fe20003f44270 */
[----:B------:R-:W5:Y:S01]  /*4c80*/  MUFU.TANH R15, R15 ;  /* 0x0000000f000f7308 */ /* 0x000f620000002400 */
[----:B0-----:R-:W-:Y:S01]  /*4c90*/  FSEL R130, R130, -INF , P1 ;  /* 0xff80000082827808 */ /* 0x001fe20000800000 */
[----:B------:R-:W-:Y:S01]  /*4ca0*/  FMUL.FTZ R5, R26, UR21 ;  /* 0x000000151a057c20 */ /* 0x000fe20008410000 */
[----:B------:R-:W-:Y:S01]  /*4cb0*/  FMNMX.FTZ R31, R132, R31, !PT ;  /* 0x0000001f841f7209 */ /* 0x000fe20007810000 */
[----:B------:R-:W-:Y:S01]  /*4cc0*/  FMUL.FTZ R12, R39, UR21 ;  /* 0x00000015270c7c20 */ /* 0x000fe20008410000 */
[----:B------:R-:W-:Y:S01]  /*4cd0*/  ISETP.GT.AND P1, PT, R33, 0x18, PT ;  /* 0x000000182100780c */ /* 0x000fe20003f24270 */
[----:B------:R-:W-:Y:S01]  /*4ce0*/  FMUL.FTZ R28, R55, UR21 ;  /* 0x00000015371c7c20 */ /* 0x000fe20008410000 */
[----:B------:R-:W-:Y:S01]  /*4cf0*/  FSEL R128, R128, -INF , P2 ;  /* 0xff80000080807808 */ /* 0x000fe20001000000 */
[----:B------:R-:W0:Y:S01]  /*4d00*/  MUFU.TANH R24, R24 ;  /* 0x0000001800187308 */ /* 0x000e220000002400 */
[----:B------:R-:W-:Y:S01]  /*4d10*/  FMNMX.FTZ R31, R130, R31, !PT ;  /* 0x0000001f821f7209 */ /* 0x000fe20007810000 */
[----:B------:R-:W-:Y:S01]  /*4d20*/  FMUL.FTZ R39, R70, UR21 ;  /* 0x0000001546277c20 */ /* 0x000fe20008410000 */
[----:B------:R-:W-:Y:S01]  /*4d30*/  ISETP.GT.AND P2, PT, R33, 0x19, PT ;  /* 0x000000192100780c */ /* 0x000fe20003f44270 */
[----:B------:R-:W-:Y:S01]  /*4d40*/  FMUL.FTZ R14, R43, UR21 ;  /* 0x000000152b0e7c20 */ /* 0x000fe20008410000 */
[----:B----4-:R-:W-:Y:S01]  /*4d50*/  FSEL R126, R126, -INF , P1 ;  /* 0xff8000007e7e7808 */ /* 0x010fe20000800000 */
[----:B------:R-:W-:Y:S01]  /*4d60*/  FMUL.FTZ R43, R74, UR21 ;  /* 0x000000154a2b7c20 */ /* 0x000fe20008410000 */
[----:B------:R-:W-:Y:S01]  /*4d70*/  FMNMX.FTZ R31, R128, R31, !PT ;  /* 0x0000001f801f7209 */ /* 0x000fe20007810000 */
[----:B------:R-:W4:Y:S01]  /*4d80*/  MUFU.TANH R34, R34 ;  /* 0x0000002200227308 */ /* 0x000f220000002400 */
        /* <DEDUP_REMOVED lines=14> */
[----:B-----5:R-:W-:Y:S01]  /*4e70*/  FSEL R52, R15, -INF , P2 ;  /* 0xff8000000f347808 */ /* 0x020fe20001000000 */
[----:B------:R-:W2:Y:S01]  /*4e80*/  MUFU.TANH R32, R32 ;  /* 0x0000002000207308 */ /* 0x000ea20000002400 */
[----:B------:R-:W-:Y:S01]  /*4e90*/  FMNMX.FTZ R31, R120, R31, !PT ;  /* 0x0000001f781f7209 */ /* 0x000fe20007810000 */
[----:B------:R-:W-:Y:S01]  /*4ea0*/  FMUL.FTZ R37, R67, UR21 ;  /* 0x0000001543257c20 */ /* 0x000fe20008410000 */
[----:B------:R-:W-:Y:S01]  /*4eb0*/  ISETP.GT.AND P2, PT, R33, 0x29, PT ;  /* 0x000000292100780c */ /* 0x000fe20003f44270 */
[----:B------:R-:W-:Y:S01]  /*4ec0*/  FMUL.FTZ R41, R71, UR21 ;  /* 0x0000001547297c20 */ /* 0x000fe20008410000 */
[----:B0-----:R-:W-:Y:S01]  /*4ed0*/  FSEL R50, R24, -INF , P1 ;  /* 0xff80000018327808 */ /* 0x001fe20000800000 */
[----:B------:R-:W-:Y:S01]  /*4ee0*/  FMUL.FTZ R45, R75, UR21 ;  /* 0x000000154b2d7c20 */ /* 0x000fe20008410000 */
[----:B------:R-:W-:Y:S01]  /*4ef0*/  FMNMX.FTZ R31, R52, R31, !PT ;  /* 0x0000001f341f7209 */ /* 0x000fe20007810000 */
[----:B------:R-:W0:Y:S01]  /*4f00*/  MUFU.TANH R38, R38 ;  /* 0x0000002600267308 */ /* 0x000e220000002400 */
        /* <DEDUP_REMOVED lines=8> */
[----:B-1----:R-:W-:Y:S01]  /*4f90*/  FSEL R36, R36, -INF , P1 ;  /* 0xff80000024247808 */ /* 0x002fe20000800000 */
[----:B------:R-:W-:Y:S01]  /*4fa0*/  ULEA UR6, UR37, UR45, 0x3 ;  /* 0x0000002d25067291 */ /* 0x000fe2000f8e183f */
[----:B------:R-:W-:-:S02]  /*4fb0*/  FMNMX.FTZ R31, R34, R31, !PT ;  /* 0x0000001f221f7209 */ /* 0x000fc40007810000 */
[C---:B------:R-:W-:Y:S01]  /*4fc0*/  ISETP.GT.AND P1, PT, R33.reuse, 0x38, PT ;  /* 0x000000382100780c */ /* 0x040fe20003f24270 */
[----:B------:R-:W-:Y:S01]  /*4fd0*/  UIADD3 UR6, UR6, 0x16840, URZ ;  /* 0x0001684006067890 */ /* 0x000fe2000fffe03f */
[----:B--2---:R-:W-:Y:S01]  /*4fe0*/  FSEL R32, R32, -INF , P2 ;  /* 0xff80000020207808 */ /* 0x004fe20001000000 */
[----:B------:R-:W1:Y:S01]  /*4ff0*/  MUFU.TANH R42, R42 ;  /* 0x0000002a002a7308 */ /* 0x000e620000002400 */
[----:B------:R-:W-:Y:S01]  /*5000*/  FMNMX.FTZ R31, R36, R31, !PT ;  /* 0x0000001f241f7209 */ /* 0x000fe20007810000 */
[----:B------:R-:W-:Y:S01]  /*5010*/  UPRMT UR6, UR43, 0x654, UR6 ;  /* 0x000006542b067896 */ /* 0x000fe20008000006 */
[C---:B------:R-:W-:Y:S02]  /*5020*/  ISETP.GT.AND P2, PT, R33.reuse, 0x39, PT ;  /* 0x000000392100780c */ /* 0x040fe40003f44270 */
[----:B0-----:R-:W-:Y:S02]  /*5030*/  FSEL R38, R38, -INF , P1 ;  /* 0xff80000026267808 */ /* 0x001fe40000800000 */
[----:B------:R-:W-:Y:S01]  /*5040*/  FMNMX.FTZ R31, R32, R31, !PT ;  /* 0x0000001f201f7209 */ /* 0x000fe20007810000 */
[----:B------:R-:W0:Y:S01]  /*5050*/  MUFU.TANH R44, R44 ;  /* 0x0000002c002c7308 */ /* 0x000e220000002400 */
[----:B------:R-:W-:-:S02]  /*5060*/  ISETP.GT.AND P1, PT, R33, 0x40, PT ;  /* 0x000000402100780c */ /* 0x000fc40003f24270 */
[----:B----4-:R-:W-:Y:S01]  /*5070*/  FSEL R40, R40, -INF , P2 ;  /* 0xff80000028287808 */ /* 0x010fe20001000000 */
[----:B------:R-:W-:Y:S01]  /*5080*/  SYNCS.ARRIVE.TRANS64.RED.A1T0 RZ, [UR6], RZ ;  /* 0x000000ffffff79a7 */ /* 0x000fe20008100406 */
        /* <DEDUP_REMOVED lines=8> */
[----:B0-----:R-:W-:Y:S02]  /*5110*/  FSEL R44, R44, -INF , P2 ;  /* 0xff8000002c2c7808 */ /* 0x001fe40001000000 */
        /* <DEDUP_REMOVED lines=37> */
[----:B------:R-:W-:Y:S01]  /*5370*/  FMNMX.FTZ R15, R72, R31, !PT ;  /* 0x0000001f480f7209 */ /* 0x000fe20007810000 */
[----:B------:R-:W-:Y:S02]  /*5380*/  FMUL.FTZ R31, R62, UR21 ;  /* 0x000000153e1f7c20 */ /* 0x000fe40008410000 */
[----:B------:R-:W0:Y:S01]  /*5390*/  MUFU.TANH R81, R81 ;  /* 0x0000005100517308 */ /* 0x000e220000002400 */
[----:B--2---:R-:W-:Y:S02]  /*53a0*/  FSEL R76, R77, -INF , P2 ;  /* 0xff8000004d4c7808 */ /* 0x004fe40001000000 */
[----:B------:R-:W-:-:S02]  /*53b0*/  ISETP.GT.AND P2, PT, R33, 0x71, PT ;  /* 0x000000712100780c */ /* 0x000fc40003f44270 */
[----:B------:R-:W-:-:S03]  /*53c0*/  FMNMX.FTZ R15, R76, R15, !PT ;  /* 0x0000000f4c0f7209 */ /* 0x000fc60007810000 */
[----:B------:R-:W2:Y:S01]  /*53d0*/  MUFU.TANH R84, R84 ;  /* 0x0000005400547308 */ /* 0x000ea20000002400 */
[----:B-1----:R-:W-:Y:S02]  /*53e0*/  FSEL R62, R80, -INF , P1 ;  /* 0xff800000503e7808 */ /* 0x002fe40000800000 */
[----:B------:R-:W-:Y:S02]  /*53f0*/  ISETP.GT.AND P1, PT, R33, 0x78, PT ;  /* 0x000000782100780c */ /* 0x000fe40003f24270 */
[----:B------:R-:W-:-:S03]  /*5400*/  FMNMX.FTZ R15, R62, R15, !PT ;  /* 0x0000000f3e0f7209 */ /* 0x000fc60007810000 */
[----:B------:R-:W1:Y:S01]  /*5410*/  MUFU.TANH R85, R85 ;  /* 0x0000005500557308 */ /* 0x000e620000002400 */
[----:B0-----:R-:W-:Y:S02]  /*5420*/  FSEL R80, R81, -INF , P2 ;  /* 0xff80000051507808 */ /* 0x001fe40001000000 */
[----:B------:R-:W-:Y:S01]  /*5430*/  ISETP.GT.AND P2, PT, R33, 0x79, PT ;  /* 0x000000792100780c */ /* 0x000fe20003f44270 */
[----:B------:R-:W-:Y:S01]  /*5440*/  FMUL.FTZ R33, R63, UR21 ;  /* 0x000000153f217c20 */ /* 0x000fe20008410000 */
[----:B------:R-:W-:Y:S01]  /*5450*/  FMNMX.FTZ R15, R80, R15, !PT ;  /* 0x0000000f500f7209 */ /* 0x000fe20007810000 */
[----:B---3--:R-:W-:Y:S02]  /*5460*/  IMAD.IADD R63, R121, 0x1, R66 ;  /* 0x00000001793f7824 */ /* 0x008fe400078e0242 */
[----:B------:R-:W0:Y:S01]  /*5470*/  MUFU.TANH R5, R5 ;  /* 0x0000000500057308 */ /* 0x000e220000002400 */
[----:B--2---:R-:W-:Y:S02]  /*5480*/  FSEL R84, R84, -INF , P1 ;  /* 0xff80000054547808 */ /* 0x004fe40000800000 */
[----:B------:R-:W-:-:S02]  /*5490*/  ISETP.GT.AND P3, PT, R63, 0x1, PT ;  /* 0x000000013f00780c */ /* 0x000fc40003f64270 */
[----:B------:R-:W-:-:S03]  /*54a0*/  FMNMX.FTZ R15, R84, R15, !PT ;  /* 0x0000000f540f7209 */ /* 0x000fc60007810000 */
[----:B------:R-:W2:Y:S01]  /*54b0*/  MUFU.TANH R6, R6 ;  /* 0x0000000600067308 */ /* 0x000ea20000002400 */
[----:B-1----:R-:W-:Y:S02]  /*54c0*/  FSEL R122, R85, -INF , P2 ;  /* 0xff800000557a7808 */ /* 0x002fe40001000000 */
[----:B------:R-:W-:Y:S02]  /*54d0*/  ISETP.GT.AND P2, PT, R63, RZ, PT ;  /* 0x000000ff3f00720c */ /* 0x000fe40003f44270 */
[----:B------:R-:W-:-:S03]  /*54e0*/  FMNMX.FTZ R15, R122, R15, !PT ;  /* 0x0000000f7a0f7209 */ /* 0x000fc60007810000 */
[----:B------:R-:W1:Y:S01]  /*54f0*/  MUFU.TANH R7, R7 ;  /* 0x0000000700077308 */ /* 0x000e620000002400 */
[----:B0-----:R-:W-:Y:S01]  /*5500*/  FSEL R5, R5, -INF , P2 ;  /* 0xff80000005057808 */ /* 0x001fe20001000000 */
[----:B------:R-:W0:Y:S01]  /*5510*/  SHFL.BFLY PT, R24, R15, 0x2, 0x1f ;  /* 0x0c401f000f187f89 */ /* 0x000e2200000e0000 */
[----:B------:R-:W-:Y:S02]  /*5520*/  ISETP.GT.AND P2, PT, R63, 0x8, PT ;  /* 0x000000083f00780c */ /* 0x000fe40003f44270 */
[----:B------:R-:W-:-:S03]  /*5530*/  FMNMX.FTZ R65, R5, R4, !PT ;  /* 0x0000000405417209 */ /* 0x000fc60007810000 */
[----:B------:R-:W3:Y:S01]  /*5540*/  MUFU.TANH R8, R8 ;  /* 0x0000000800087308 */ /* 0x000ee20000002400 */
        /* <DEDUP_REMOVED lines=8> */
[----:B---3--:R-:W-:Y:S02]  /*55d0*/  FSEL R8, R8, -INF , P3 ;  /* 0xff80000008087808 */ /* 0x008fe40001800000 */
[----:B0-----:R-:W-:Y:S02]  /*55e0*/  FMNMX.FTZ R24, R15, R24, !PT ;  /* 0x000000180f187209 */ /* 0x001fe40007810000 */
[----:B------:R-:W0:Y:S01]  /*55f0*/  LDC R15, c[0x0][0x988] ;  /* 0x00026200ff0f7b82 */ /* 0x000e220000000800 */
[----:B------:R-:W-:Y:S02]  /*5600*/  ISETP.GT.AND P3, PT, R63, 0x11, PT ;  /* 0x000000113f00780c */ /* 0x000fe40003f64270 */
[----:B------:R-:W3:Y:S01]  /*5610*/  MUFU.TANH R11, R11 ;  /* 0x0000000b000b7308 */ /* 0x000ee20000002400 */
[----:B------:R-:W4:Y:S01]  /*5620*/  SHFL.BFLY PT, R55, R24, 0x1, 0x1f ;  /* 0x0c201f0018377f89 */ /* 0x000f2200000e0000 */
[----:B--2---:R-:W-:-:S02]  /*5630*/  FSEL R74, R9, -INF , P2 ;  /* 0xff800000094a7808 */ /* 0x004fc40001000000 */
[----:B------:R-:W-:Y:S02]  /*5640*/  FMNMX.FTZ R65, R8, R65, !PT ;  /* 0x0000004108417209 */ /* 0x000fe40007810000 */
[C---:B------:R-:W-:Y:S02]  /*5650*/  ISETP.GT.AND P2, PT, R63.reuse, 0x18, PT ;  /* 0x000000183f00780c */ /* 0x040fe40003f44270 */
[----:B------:R-:W2:Y:S01]  /*5660*/  MUFU.TANH R12, R12 ;  /* 0x0000000c000c7308 */ /* 0x000ea20000002400 */
[----:B-1----:R-:W-:Y:S02]  /*5670*/  FSEL R10, R10, -INF , P3 ;  /* 0xff8000000a0a7808 */ /* 0x002fe40001800000 */
[----:B------:R-:W-:Y:S02]  /*5680*/  FMNMX.FTZ R65, R74, R65, !PT ;  /* 0x000000414a417209 */ /* 0x000fe40007810000 */
[----:B------:R-:W-:Y:S02]  /*5690*/  ISETP.GT.AND P3, PT, R63, 0x19, PT ;  /* 0x000000193f00780c */ /* 0x000fe40003f64270 */
[----:B------:R-:W-:Y:S01]  /*56a0*/  FMNMX.FTZ R65, R10, R65, !PT ;  /* 0x000000410a417209 */ /* 0x000fe20007810000 */
[----:B------:R-:W1:Y:S01]  /*56b0*/  MUFU.TANH R13, R13 ;  /* 0x0000000d000d7308 */ /* 0x000e620000002400 */
        /* <DEDUP_REMOVED lines=9> */
[----:B-1----:R-:W-:Y:S01]  /*5750*/  FSEL R82, R13, -INF , P2 ;  /* 0xff8000000d527808 */ /* 0x002fe20001000000 */
[----:B0-----:R-:W-:Y:S01]  /*5760*/  FMUL.FTZ R55, R24, R15 ;  /* 0x0000000f18377220 */ /* 0x001fe20000410000 */
        /* <DEDUP_REMOVED lines=301> */
.L_x_2369:
        /* <DEDUP_REMOVED lines=78> */
.L_x_2359:
[----:B------:R-:W-:-:S13]  /*6f20*/  ISETP.LE.AND P1, PT, RZ, UR24, PT ;  /* 0x00000018ff007c0c */ /* 0x000fda000bf23270 */
[----:B------:R-:W-:Y:S05]  /*6f30*/  @!P1 BRA `(.L_x_2371) ;  /* 0x00000024003c9947 */ /* 0x000fea0003800000 */
[----:B------:R-:W-:Y:S01]  /*6f40*/  MOV R4, R6 ;  /* 0x0000000600047202 */ /* 0x000fe20000000f00 */
[----:B------:R-:W-:Y:S01]  /*6f50*/  IMAD.MOV.U32 R3, RZ, RZ, R24 ;  /* 0x000000ffff037224 */ /* 0x000fe200078e0018 */
[----:B------:R-:W-:Y:S01]  /*6f60*/  UMOV UR23, UR36 ;  /* 0x0000002400177c82 */ /* 0x000fe20008000000 */
[----:B------:R-:W-:Y:S01]  /*6f70*/  UMOV UR21, UR37 ;  /* 0x0000002500157c82 */ /* 0x000fe20008000000 */
[----:B------:R-:W-:-:S05]  /*6f80*/  ULDC UR22, c[0x0][0x9d8] ;  /* 0x0002760000167ab9 */ /* 0x000fca0000000800 */
.L_x_2382:
        /* <DEDUP_REMOVED lines=9> */
.L_x_2373:
[----:B------:R-:W-:Y:S01]  /*7020*/  ULEA UR6, UR37, UR45, 0x3 ;  /* 0x0000002d25067291 */ /* 0x000fe2000f8e183f */
[----:B------:R-:W-:-:S05]  /*7030*/  IMAD.U32 R5, RZ, RZ, UR36 ;  /* 0x00000024ff057e24 */ /* 0x000fca000f8e00ff */
[----:B------:R-:W-:-:S04]  /*7040*/  SHF.L.U32 R5, R5, 0x1f, RZ ;  /* 0x0000001f05057819 */ /* 0x000fc800000006ff */
[----:B------:R0:W1:Y:S01]  /*7050*/  SYNCS.PHASECHK.TRANS64.TRYWAIT P1, [UR6+0x16830], R5 ;  /* 0x01683005ff0075a7 */ /* 0x0000620008020146 */
[----:B------:R-:W-:Y:S05]  /*7060*/  @!P0 BRA `(.L_x_2374) ;  /* 0x0000000000048947 */ /* 0x000fea0003800000 */
[----:B------:R-:W-:Y:S01]  /*7070*/  BPT.TRAP 0x1 ;  /* 0x000000040000795c */ /* 0x000fe20000300000 */
.L_x_2374:
[----:B-1----:R-:W-:Y:S05]  /*7080*/  @P1 BRA `(.L_x_2372) ;  /* 0x0000000000081947 */ /* 0x002fea0003800000 */
[----:B------:R-:W1:Y:S02]  /*7090*/  SYNCS.PHASECHK.TRANS64.TRYWAIT P1, [UR6+0x16830], R5 ;  /* 0x01683005ff0075a7 */ /* 0x000e640008020146 */
[----:B-1----:R-:W-:Y:S05]  /*70a0*/  @!P1 BRA `(.L_x_2375) ;  /* 0x000000a000ac9947 */ /* 0x002fea0003800000 */
.L_x_2372:
        /* <DEDUP_REMOVED lines=25> */
.L_x_2377:
[----:B------:R-:W-:Y:S01]  /*7240*/  ULEA UR6, UR21, UR45, 0x3 ;  /* 0x0000002d15067291 */ /* 0x000fe2000f8e183f */
[----:B------:R-:W-:-:S05]  /*7250*/  IMAD.U32 R5, RZ, RZ, UR23 ;  /* 0x00000017ff057e24 */ /* 0x000fca000f8e00ff */
[----:B------:R-:W-:-:S04]  /*7260*/  SHF.L.U32 R5, R5, 0x1f, RZ ;  /* 0x0000001f05057819 */ /* 0x000fc800000006ff */
[----:B------:R0:W1:Y:S01]  /*7270*/  SYNCS.PHASECHK.TRANS64.TRYWAIT P1, [UR6+0x16850], R5 ;  /* 0x01685005ff0075a7 */ /* 0x0000620008020146 */
[----:B------:R-:W-:Y:S05]  /*7280*/  @!P0 BRA `(.L_x_2378) ;  /* 0x0000000000048947 */ /* 0x000fea0003800000 */
[----:B------:R-:W-:Y:S01]  /*7290*/  BPT.TRAP 0x1 ;  /* 0x000000040000795c */ /* 0x000fe20000300000 */
.L_x_2378:
[----:B-1----:R-:W-:Y:S05]  /*72a0*/  @P1 BRA `(.L_x_2376) ;  /* 0x0000000000081947 */ /* 0x002fea0003800000 */
[----:B------:R-:W1:Y:S02]  /*72b0*/  SYNCS.PHASECHK.TRANS64.TRYWAIT P1, [UR6+0x16850], R5 ;  /* 0x01685005ff0075a7 */ /* 0x000e640008020146 */
[----:B-1----:R-:W-:Y:S05]  /*72c0*/  @!P1 BRA `(.L_x_2379) ;  /* 0x000000a0003c9947 */ /* 0x002fea0003800000 */
.L_x_2376:
        /* <DEDUP_REMOVED lines=51> */
.L_x_2380:
        /* <DEDUP_REMOVED lines=407> */
.L_x_2381:
        /* <DEDUP_REMOVED lines=76> */
.L_x_2371:
[----:B------:R-:W-:Y:S06]  /*9430*/  BAR.ARV 0x8, 0x200 ;  /* 0x0208000000007b1d */ /* 0x000fec0000002000 */
[----:B------:R-:W-:Y:S05]  /*9440*/  @!P0 BRA `(.L_x_2383) ;  /* 0x0000000000048947 */ /* 0x000fea0003800000 */
[----:B------:R-:W-:Y:S01]  /*9450*/  BPT.TRAP 0x1 ;  /* 0x000000040000795c */ /* 0x000fe20000300000 */
.L_x_2383:
[----:B------:R-:W-:Y:S01]  /*9460*/  ULEA UR5, UR37, UR45, 0x3 ;  /* 0x0000002d25057291 */ /* 0x000fe2000f8e183f */
[----:B------:R-:W-:-:S05]  /*9470*/  IMAD.U32 R3, RZ, RZ, UR36 ;  /* 0x00000024ff037e24 */ /* 0x000fca000f8e00ff */
[----:B------:R-:W-:-:S04]  /*9480*/  SHF.L.U32 R3, R3, 0x1f, RZ ;  /* 0x0000001f03037819 */ /* 0x000fc800000006ff */
[----:B------:R0:W1:Y:S01]  /*9490*/  SYNCS.PHASECHK.TRANS64.TRYWAIT P1, [UR5+0x16850], R3 ;  /* 0x01685003ff0075a7 */ /* 0x0000620008020145 */
[----:B------:R-:W-:Y:S05]  /*94a0*/  @!P0 BRA `(.L_x_2384) ;  /* 0x0000000000048947 */ /* 0x000fea0003800000 */
[----:B------:R-:W-:Y:S01]  /*94b0*/  BPT.TRAP 0x1 ;  /* 0x000000040000795c */ /* 0x000fe20000300000 */
.L_x_2384:
[----:B-1----:R-:W-:Y:S05]  /*94c0*/  @P1 BRA `(.L_x_2385) ;  /* 0x0000000000081947 */ /* 0x002fea0003800000 */
[----:B------:R-:W1:Y:S02]  /*94d0*/  SYNCS.PHASECHK.TRANS64.TRYWAIT P1, [UR5+0x16850], R3 ;  /* 0x01685003ff0075a7 */ /* 0x000e640008020145 */
[----:B-1----:R-:W-:Y:S05]  /*94e0*/  @!P1 BRA `(.L_x_2386) ;  /* 0x0000007c00cc9947 */ /* 0x002fea0003800000 */
.L_x_2385:
        /* <DEDUP_REMOVED lines=71> */
.L_x_2387:
        /* <DEDUP_REMOVED lines=42> */
.L_x_2351:
        /* <DEDUP_REMOVED lines=24> */
[----:B------:R-:W1:Y:S01]  /*9d80*/  LDC R33, c[0x0][0xbe8] ;  /* 0x0002fa00ff217b82 */ /* 0x000e620000000800 */
[----:B------:R-:W-:Y:S01]  /*9d90*/  F2FP.F16.F32.PACK_AB R115, R119, R118 ;  /* 0x000000767773723e */ /* 0x000fe200000000ff */
[----:B------:R-:W-:-:S02]  /*9da0*/  UIADD3.X UR7, UR18, UR9, URZ, UP1, !UPT ;  /* 0x0000000912077290 */ /* 0x000fc40008ffe43f */
[----:B------:R-:W-:-:S04]  /*9db0*/  IMAD.U32 R24, RZ, RZ, UR4 ;  /* 0x00000004ff187e24 */ /* 0x000fc8000f8e00ff */
[----:B------:R-:W-:Y:S01]  /*9dc0*/  BAR.SYNC.DEFER_BLOCKING 0x1, 0x180 ;  /* 0x0046000000007b1d */ /* 0x000fe20000010000 */
[----:B------:R-:W-:Y:S01]  /*9dd0*/  IMAD.U32 R25, RZ, RZ, UR7 ;  /* 0x00000007ff197e24 */ /* 0x000fe2000f8e00ff */
[----:B------:R-:W-:-:S04]  /*9de0*/  USHF.R.S32.HI UR17, URZ, 0x1f, UR41 ;  /* 0x0000001f3f117899 */ /* 0x000fc80008011429 */
[----:B------:R-:W-:Y:S01]  /*9df0*/  ULDC.64 UR10, c[0x0][0xb90] ;  /* 0x0002e400000a7ab9 */ /* 0x000fe20000000a00 */
        /* <DEDUP_REMOVED lines=27> */
[----:B------:R-:W-:Y:S02]  /*9fb0*/  F2FP.F16.F32.PACK_AB R4, R89, R88 ;  /* 0x000000585904723e */ /* 0x000fe400000000ff */
[----:B------:R-:W-:-:S02]  /*9fc0*/  F2FP.F16.F32.PACK_AB R5, R91, R90 ;  /* 0x0000005a5b05723e */ /* 0x000fc400000000ff */
[----:B------:R-:W-:Y:S02]  /*9fd0*/  F2FP.F16.F32.PACK_AB R6, R93, R92 ;  /* 0x0000005c5d06723e */ /* 0x000fe400000000ff */
[----:B------:R-:W-:Y:S02]  /*9fe0*/  F2FP.F16.F32.PACK_AB R7, R95, R94 ;  /* 0x0000005e5f07723e */ /* 0x000fe400000000ff */
[----:B------:R-:W-:Y:S02]  /*9ff0*/  F2FP.F16.F32.PACK_AB R8, R97, R96 ;  /* 0x000000606108723e */ /* 0x000fe400000000ff */
[----:B------:R-:W-:Y:S01]  /*a000*/  F2FP.F16.F32.PACK_AB R9, R99, R98 ;  /* 0x000000626309723e */ /* 0x000fe200000000ff */
[----:B------:R-:W-:Y:S01]  /*a010*/  STSM.16.M88.4 [R32], R4 ;  /* 0x0000000420007844 */ /* 0x000fe20000000200 */
[----:B------:R-:W-:Y:S02]  /*a020*/  F2FP.F16.F32.PACK_AB R10, R101, R100 ;  /* 0x00000064650a723e */ /* 0x000fe400000000ff */
[----:B------:R-:W-:-:S02]  /*a030*/  F2FP.F16.F32.PACK_AB R11, R103, R102 ;  /* 0x00000066670b723e */ /* 0x000fc400000000ff */
[----:B------:R-:W-:-:S03]  /*a040*/  PLOP3.LUT P2, PT, PT, PT, UP0, 0x80, 0x0 ;  /* 0x000000000000781c */ /* 0x000fc60003f4f008 */
[----:B------:R0:W-:Y:S04]  /*a050*/  STSM.16.M88.4 [R30], R8 ;  /* 0x000000081e007844 */ /* 0x0001e80000000200 */
[----:B------:R2:W-:Y:S04]  /*a060*/  STSM.16.M88.4 [R29], R12 ;  /* 0x0000000c1d007844 */ /* 0x0005e80000000200 */
[----:B------:R2:W-:Y:S01]  /*a070*/  STSM.16.M88.4 [R28], R112 ;  /* 0x000000701c007844 */ /* 0x0005e20000000200 */
[----:B------:R-:W-:Y:S06]  /*a080*/  BAR.SYNC.DEFER_BLOCKING 0x1, 0x180 ;  /* 0x0046000000007b1d */ /* 0x000fec0000010000 */
[----:B------:R-:W3:Y:S01]  /*a090*/  @P2 LDG.E R26, desc[UR52][R24.64] ;  /* 0x00000034181a2981 */ /* 0x000ee2000c1e1900 */
[----:B-1----:R-:W-:Y:S01]  /*a0a0*/  ISETP.NE.AND P1, PT, R33, 0x1, PT ;  /* 0x000000012100780c */ /* 0x002fe20003f25270 */
[----:B------:R-:W-:Y:S01]  /*a0b0*/  UMOV UR4, URZ ;  /* 0x0000003f00047c82 */ /* 0x000fe20008000000 */
[----:B0-----:R-:W-:Y:S01]  /*a0c0*/  IADD3 R8, R17, UR42, RZ ;  /* 0x0000002a11087c10 */ /* 0x001fe2000fffe0ff */
[----:B------:R-:W-:-:S02]  /*a0d0*/  UIMAD UR7, UR17, UR10, URZ ;  /* 0x0000000a110772a4 */ /* 0x000fc4000f8e023f */
[----:B------:R-:W-:Y:S02]  /*a0e0*/  USEL UR40, UR40, URZ, !UP0 ;  /* 0x0000003f28287287 */ /* 0x000fe4000c000000 */
[----:B------:R-:W-:Y:S01]  /*a0f0*/  IMAD.MOV.U32 R4, RZ, RZ, R8 ;  /* 0x000000ffff047224 */ /* 0x000fe200078e0008 */
[----:B------:R-:W-:Y:S02]  /*a100*/  UIMAD UR7, UR41, UR11, UR7 ;  /* 0x0000000b290772a4 */ /* 0x000fe4000f8e0207 */
[----:B------:R-:W-:Y:S02]  /*a110*/  UISETP.NE.U32.AND UP1, UPT, UR12, URZ, UPT ;  /* 0x0000003f0c00728c */ /* 0x000fe4000bf25070 */
        /* <DEDUP_REMOVED lines=11> */
[----:B---3--:R-:W-:-:S13]  /*a1d0*/  @P2 R2UR UR4, R26 ;  /* 0x000000001a0422ca */ /* 0x008fda00000e0000 */
        /* <DEDUP_REMOVED lines=9> */
[----:B------:R-:W-:Y:S01]  /*a270*/  IMAD R8, R5, UR14, RZ ;  /* 0x0000000e05087c24 */ /* 0x000fe2000f8e02ff */
[----:B------:R-:W-:Y:S01]  /*a280*/  @UP0 UIADD3 UR10, UP1, UR16, UR12, URZ ;  /* 0x0000000c100a0290 */ /* 0x000fe2000ff3e03f */
[----:B------:R-:W-:Y:S01]  /*a290*/  IMAD.U32 R9, RZ, RZ, UR7 ;  /* 0x00000007ff097e24 */ /* 0x000fe2000f8e00ff */
[----:B------:R-:W-:-:S04]  /*a2a0*/  ULDC UR7, c[0x0][0xa88] ;  /* 0x0002a20000077ab9 */ /* 0x000fc80000000800 */
[----:B------:R-:W-:Y:S01]  /*a2b0*/  IADD3.X R5, R6, UR11, R9, P0, !PT ;  /* 0x0000000b06057c10 */ /* 0x000fe200087fe409 */
[----:B------:R-:W-:Y:S01]  /*a2c0*/  @UP0 UIADD3.X UR11, UR18, UR13, URZ, UP1, !UPT ;  /* 0x0000000d120b0290 */ /* 0x000fe20008ffe43f */
[C---:B------:R-:W-:Y:S01]  /*a2d0*/  IMAD R9, R7.reuse, UR15, R8 ;  /* 0x0000000f07097c24 */ /* 0x040fe2000f8e0208 */
[----:B------:R-:W-:Y:S01]  /*a2e0*/  MOV R8, UR10 ;  /* 0x0000000a00087c02 */ /* 0x000fe20008000f00 */
[----:B------:R-:W-:Y:S01]  /*a2f0*/  IMAD.U32 R6, RZ, RZ, UR7 ;  /* 0x00000007ff067e24 */ /* 0x000fe2000f8e00ff */
[----:B------:R-:W-:Y:S01]  /*a300*/  ULDC.64 UR12, c[0x0][0xb50] ;  /* 0x0002d400000c7ab9 */ /* 0x000fe20000000a00 */
[----:B------:R-:W-:-:S04]  /*a310*/  IMAD.WIDE.U32 R4, R7, UR14, R4 ;  /* 0x0000000e07047c25 */ /* 0x000fc8000f8e0004 */
[----:B------:R-:W-:Y:S01]  /*a320*/  IMAD.IADD R5, R5, 0x1, R9 ;  /* 0x0000000105057824 */ /* 0x000fe200078e0209 */
[----:B------:R-:W-:Y:S01]  /*a330*/  LEA R7, P0, R4, UR12, 0x2 ;  /* 0x0000000c04077c11 */ /* 0x000fe2000f8010ff */
[----:B------:R-:W-:-:S03]  /*a340*/  IMAD.U32 R9, RZ, RZ, UR11 ;  /* 0x0000000bff097e24 */ /* 0x000fc6000f8e00ff */
[----:B------:R-:W-:Y:S01]  /*a350*/  LEA.HI.X R10, R4, UR13, R5, 0x2, P0 ;  /* 0x0000000d040a7c11 */ /* 0x000fe200080f1405 */
[----:B------:R-:W-:Y:S01]  /*a360*/  IMAD R5, R22, 0x40, R19 ;  /* 0x0000004016057824 */ /* 0x000fe200078e0213 */
[----:B------:R2:W5:Y:S01]  /*a370*/  @P3 LDG.E R6, desc[UR52][R8.64] ;  /* 0x0000003408063981 */ /* 0x000562000c1e1900 */
[----:B------:R-:W-:Y:S06]  /*a380*/  @P3 BRA `(.L_x_2390) ;  /* 0x0000000000103947 */ /* 0x000fec0003800000 */
[----:B------:R-:W-:Y:S05]  /*a390*/  @!P2 BRA `(.L_x_2390) ;  /* 0x00000000000ca947 */ /* 0x000fea0003800000 */
[----:B--2---:R-:W2:Y:S04]  /*a3a0*/  LDG.E R9, desc[UR52][R24.64] ;  /* 0x0000003418097981 */ /* 0x004ea8000c1e1900 */
[----:B-----5:R-:W2:Y:S02]  /*a3b0*/  LDG.E R6, desc[UR52][R24.64+0x4] ;  /* 0x0000043418067981 */ /* 0x020ea4000c1e1900 */
[----:B--2---:R-:W-:-:S07]  /*a3c0*/  IMAD.IADD R6, R6, 0x1, -R9 ;  /* 0x0000000106067824 */ /* 0x004fce00078e0a09 */
.L_x_2390:
[----:B--2---:R-:W-:Y:S01]  /*a3d0*/  SHFL.IDX PT, R12, R7, RZ, 0x1c1f ;  /* 0x001c1fff070c7589 */ /* 0x004fe200000e0000 */
[----:B------:R-:W-:Y:S01]  /*a3e0*/  IMAD.WIDE R2, R5, 0x2, R2 ;  /* 0x0000000205027825 */ /* 0x000fe200078e0202 */
[----:B------:R-:W-:Y:S01]  /*a3f0*/  LOP3.LUT P0, RZ, R152, 0x3, RZ, 0xc0, !PT ;  /* 0x0000000398ff7812 */ /* 0x000fe2000780c0ff */
[----:B------:R-:W-:Y:S01]  /*a400*/  ULDC.64 UR10, c[0x0][0xaa0] ;  /* 0x0002a800000a7ab9 */ /* 0x000fe20000000a00 */
[----:B------:R-:W0:Y:S01]  /*a410*/  SHFL.IDX PT, R13, R10, RZ, 0x1c1f ;  /* 0x001c1fff0a0d7589 */ /* 0x000e2200000e0000 */
[----:B------:R-:W-:Y:S01]  /*a420*/  VIADD R8, R154, UR42 ;  /* 0x0000002a9a087c36 */ /* 0x000fe20008000000 */
[----:B------:R-:W-:Y:S01]  /*a430*/  IADD3 R9, P3, R2, 0x1800, RZ ;  /* 0x0000180002097810 */ /* 0x000fe20007f7e0ff */
[----:B-----5:R-:W-:Y:S01]  /*a440*/  IMAD R35, R6, R33, RZ ;  /* 0x0000002106237224 */ /* 0x020fe200078e02ff */
[----:B------:R-:W-:Y:S01]  /*a450*/  SHFL.IDX PT, R14, R7, 0x1, 0x1c1f ;  /* 0x003c1f00070e7f89 */ /* 0x000fe200000e0000 */
[----:B------:R-:W-:Y:S01]  /*a460*/  VIADD R4, R8, 0x8 ;  /* 0x0000000808047836 */ /* 0x000fe20000000000 */
[----:B------:R-:W-:-:S02]  /*a470*/  IADD3 R25, P4, R2, 0x3000, RZ ;  /* 0x0000300002197810 */ /* 0x000fc40007f9e0ff */
[----:B------:R-:W1:Y:S01]  /*a480*/  SHFL.IDX PT, R15, R10, 0x1, 0x1c1f ;  /* 0x003c1f000a0f7f89 */ /* 0x000e6200000e0000 */
[-C--:B------:R-:W-:Y:S02]  /*a490*/  ISETP.GE.OR P2, PT, R8, R35.reuse, P0 ;  /* 0x000000230800720c */ /* 0x080fe40000746670 */
[----:B------:R-:W-:Y:S02]  /*a4a0*/  LOP3.LUT R5, R2, 0x380, RZ, 0xc0, !PT ;  /* 0x0000038002057812 */ /* 0x000fe400078ec0ff */
[----:B------:R-:W-:Y:S02]  /*a4b0*/  LOP3.LUT R8, R9, 0x380, RZ, 0xc0, !PT ;  /* 0x0000038009087812 */ /* 0x000fe400078ec0ff */
[----:B------:R-:W-:Y:S02]  /*a4c0*/  ISETP.GE.OR P0, PT, R4, R35, P0 ;  /* 0x000000230400720c */ /* 0x000fe40000706670 */
[----:B------:R-:W-:Y:S02]  /*a4d0*/  LOP3.LUT R24, R25, 0x380, RZ, 0xc0, !PT ;  /* 0x0000038019187812 */ /* 0x000fe400078ec0ff */
[----:B------:R-:W-:-:S02]  /*a4e0*/  SHF.R.U64 R5, R5, 0x3, RZ ;  /* 0x0000000305057819 */ /* 0x000fc400000012ff */
[----:B------:R-:W-:Y:S02]  /*a4f0*/  SHF.R.U64 R8, R8, 0x3, RZ ;  /* 0x0000000308087819 */ /* 0x000fe400000012ff */
[----:B------:R-:W-:Y:S01]  /*a500*/  SHF.R.U64 R24, R24, 0x3, RZ ;  /* 0x0000000318187819 */ /* 0x000fe200000012ff */
[----:B0-----:R0:W-:Y:S01]  /*a510*/  @!P2 ST.E desc[UR52][R12.64], R21 ;  /* 0x000000150c00a985 */ /* 0x0011e2000c101934 */
[----:B------:R-:W-:Y:S01]  /*a520*/  LOP3.LUT R4, R5, R2, RZ, 0x3c, !PT ;  /* 0x0000000205047212 */ /* 0x000fe200078e3cff */
[--C-:B------:R-:W-:Y:S01]  /*a530*/  IMAD.MOV.U32 R5, RZ, RZ, R3.reuse ;  /* 0x000000ffff057224 */ /* 0x100fe200078e0003 */
[----:B------:R-:W-:Y:S02]  /*a540*/  LOP3.LUT R8, R8, R9, RZ, 0x3c, !PT ;  /* 0x0000000908087212 */ /* 0x000fe400078e3cff */
[----:B------:R-:W-:Y:S01]  /*a550*/  LOP3.LUT R24, R24, R25, RZ, 0x3c, !PT ;  /* 0x0000001918187212 */ /* 0x000fe200078e3cff */
[----:B------:R-:W-:Y:S01]  /*a560*/  IMAD.X R25, RZ, RZ, R3, P4 ;  /* 0x000000ffff197224 */ /* 0x000fe200020e0603 */
[----:B------:R-:W-:Y:S01]  /*a570*/  IADD3.X R9, RZ, R3, RZ, P3, !PT ;  /* 0x00000003ff097210 */ /* 0x000fe20001ffe4ff */
        /* <DEDUP_REMOVED lines=8> */
[----:B------:R-:W-:-:S04]  /*a600*/  SHF.R.U64 R2, R2, 0x3, RZ ;  /* 0x0000000302027819 */ /* 0x000fc800000012ff */
[----:B------:R-:W-:-:S03]  /*a610*/  LOP3.LUT R12, R2, R29, RZ, 0x3c, !PT ;  /* 0x0000001d020c7212 */ /* 0x000fc600078e3cff */
[----:B------:R-:W0:Y:S01]  /*a620*/  @P1 LDC R2, c[0x0][0xbec] ;  /* 0x0002fb00ff021b82 */ /* 0x000e220000000800 */
[----:B------:R-:W-:Y:S02]  /*a630*/  UIMAD UR7, UR9, UR10, URZ ;  /* 0x0000000a090772a4 */ /* 0x000fe4000f8e023f */
[----:B------:R-:W-:Y:S01]  /*a640*/  UIMAD.WIDE.U32 UR8, UR4, UR10, URZ ;  /* 0x0000000a040872a5 */ /* 0x000fe2000f8e003f */
[----:B-1----:R-:W-:Y:S01]  /*a650*/  IMAD R0, R18, 0x30, R22 ;  /* 0x0000003012007824 */ /* 0x002fe200078e0216 */
[----:B------:R-:W-:Y:S01]  /*a660*/  UIMAD UR7, UR4, UR11, UR7 ;  /* 0x0000000b040772a4 */ /* 0x000fe2000f8e0207 */
[----:B------:R-:W-:Y:S01]  /*a670*/  IADD3 R34, R22, UR42, RZ ;  /* 0x0000002a16227c10 */ /* 0x000fe2000fffe0ff */
[----:B------:R-:W5:Y:S01]  /*a680*/  LD.E.128 R12, desc[UR52][R12.64] ;  /* 0x000000340c0c7980 */ /* 0x000f62000c101d00 */
[----:B------:R-:W-:Y:S01]  /*a690*/  ULDC.64 UR10, c[0x0][0xae8] ;  /* 0x0002ba00000a7ab9 */ /* 0x000fe20000000a00 */
[----:B------:R-:W-:Y:S01]  /*a6a0*/  UIADD3 UR9, UR9, UR7, URZ ;  /* 0x0000000709097290 */ /* 0x000fe2000fffe03f */
[----:B------:R-:W-:Y:S01]  /*a6b0*/  VIADD R29, R0, UR42 ;  /* 0x0000002a001d7c36 */ /* 0x000fe20008000000 */
[----:B------:R-:W-:Y:S01]  /*a6c0*/  UIMAD UR4, UR17, UR10, URZ ;  /* 0x0000000a110472a4 */ /* 0x000fe2000f8e023f */
[----:B------:R-:W-:Y:S01]  /*a6d0*/  @!PT LDS RZ, [RZ] ;  /* 0x00000000fffff984 */ /* 0x000fe20000000800 */
[----:B------:R-:W-:Y:S01]  /*a6e0*/  @!PT LDS RZ, [RZ] ;  /* 0x00000000fffff984 */ /* 0x000fe20000000800 */
[----:B------:R-:W-:Y:S01]  /*a6f0*/  @!PT LDS RZ, [RZ] ;  /* 0x00000000fffff984 */ /* 0x000fe20000000800 */
[----:B------:R-:W-:Y:S01]  /*a700*/  @!PT LDS RZ, [RZ] ;  /* 0x00000000fffff984 */ /* 0x000fe20000000800 */
[----:B------:R1:W-:Y:S06]  /*a710*/  MEMBAR.ALL.CTA ;  /* 0x0000000000007992 */ /* 0x0003ec0000008000 */
[----:B-1----:R-:W1:Y:S01]  /*a720*/  FENCE.VIEW.ASYNC.S ;  /* 0x00000000000073c6 */ /* 0x002e620000000000 */
[----:B------:R-:W-:Y:S01]  /*a730*/  UIMAD.WIDE.U32 UR8, UR41, UR10, UR8 ;  /* 0x0000000a290872a5 */ /* 0x000fe2000f8e0008 */
[----:B------:R-:W-:Y:S01]  /*a740*/  IMAD.MOV.U32 R21, RZ, RZ, R29 ;  /* 0x000000ffff157224 */ /* 0x000fe200078e001d */
[----:B------:R-:W-:Y:S01]  /*a750*/  UIMAD UR4, UR41, UR11, UR4 ;  /* 0x0000000b290472a4 */ /* 0x000fe2000f8e0204 */
[----:B------:R-:W-:-:S02]  /*a760*/  VIADD R20, R20, 0x16820 ;  /* 0x0001682014147836 */ /* 0x000fc40000000000 */
[----:B------:R-:W-:Y:S01]  /*a770*/  ULDC.64 UR10, c[0x0][0xaf0] ;  /* 0x0002bc00000a7ab9 */ /* 0x000fe20000000a00 */
[----:B------:R-:W-:Y:S02]  /*a780*/  UIADD3 UR9, UR9, UR4, URZ ;  /* 0x0000000409097290 */ /* 0x000fe4000fffe03f */
[----:B------:R-:W-:Y:S02]  /*a790*/  UIMAD UR4, UR40, UR10, URZ ;  /* 0x0000000a280472a4 */ /* 0x000fe4000f8e023f */
[----:B------:R-:W-:Y:S01]  /*a7a0*/  UIMAD.WIDE.U32 UR8, UR39, UR10, UR8 ;  /* 0x0000000a270872a5 */ /* 0x000fe2000f8e0008 */
[----:B0-----:R-:W-:Y:S01]  /*a7b0*/  @P1 IMAD.HI.U32 R0, R29, R2, RZ ;  /* 0x000000021d001227 */ /* 0x001fe200078e00ff */
[----:B------:R-:W-:-:S03]  /*a7c0*/  UIMAD UR4, UR39, UR11, UR4 ;  /* 0x0000000b270472a4 */ /* 0x000fc6000f8e0204 */
[----:B------:R-:W-:Y:S01]  /*a7d0*/  ULDC.64 UR10, c[0x0][0xae0] ;  /* 0x0002b800000a7ab9 */ /* 0x000fe20000000a00 */
[----:B------:R-:W-:Y:S01]  /*a7e0*/  @P1 SHF.R.U32.HI R21, RZ, R3, R0 ;  /* 0x00000003ff151219 */ /* 0x000fe20000011600 */
[----:B------:R-:W-:Y:S02]  /*a7f0*/  UIADD3 UR4, UR9, UR4, URZ ;  /* 0x0000000409047290 */ /* 0x000fe4000fffe03f */
[----:B------:R-:W-:Y:S01]  /*a800*/  IMAD.U32 R3, RZ, RZ, UR9 ;  /* 0x00000009ff037e24 */ /* 0x000fe2000f8e00ff */
[----:B------:R-:W-:Y:S01]  /*a810*/  SHF.R.S32.HI R0, RZ, 0x1f, R21 ;  /* 0x0000001fff007819 */ /* 0x000fe20000011415 */
[----:B------:R-:W-:Y:S01]  /*a820*/  IMAD.U32 R2, RZ, RZ, UR8 ;  /* 0x00000008ff027e24 */ /* 0x000fe2000f8e00ff */
[----:B------:R-:W-:Y:S01]  /*a830*/  IADD3 R28, -R21, RZ, RZ ;  /* 0x000000ff151c7210 */ /* 0x000fe20007ffe1ff */
[----:B------:R-:W-:Y:S01]  /*a840*/  IMAD.U32 R3, RZ, RZ, UR4 ;  /* 0x00000004ff037e24 */ /* 0x000fe2000f8e00ff */
[----:B------:R-:W-:Y:S01]  /*a850*/  ULDC.64 UR8, c[0x0][0xad8] ;  /* 0x0002b60000087ab9 */ /* 0x000fe20000000a00 */
[----:B------:R-:W-:Y:S01]  /*a860*/  IMAD R0, R0, UR10, RZ ;  /* 0x0000000a00007c24 */ /* 0x000fe2000f8e02ff */
[----:B------:R-:W-:Y:S01]  /*a870*/  ULDC UR4, c[0x0][0xac8] ;  /* 0x0002b20000047ab9 */ /* 0x000fe20000000800 */
[----:B------:R-:W-:-:S02]  /*a880*/  IMAD R29, R33, R28, R29 ;  /* 0x0000001c211d7224 */ /* 0x000fc400078e021d */
[C---:B------:R-:W-:Y:S02]  /*a890*/  IMAD R33, R21.reuse, UR11, R0 ;  /* 0x0000000b15217c24 */ /* 0x040fe4000f8e0200 */
[----:B------:R-:W-:Y:S01]  /*a8a0*/  IMAD.WIDE.U32 R2, R21, UR10, R2 ;  /* 0x0000000a15027c25 */ /* 0x000fe2000f8e0002 */
[----:B------:R-:W-:-:S03]  /*a8b0*/  SHF.R.S32.HI R0, RZ, 0x1f, R29 ;  /* 0x0000001fff007819 */ /* 0x000fc6000001141d */
[----:B------:R-:W-:Y:S02]  /*a8c0*/  IMAD.IADD R3, R3, 0x1, R33 ;  /* 0x0000000103037824 */ /* 0x000fe400078e0221 */
[----:B------:R-:W-:Y:S02]  /*a8d0*/  IMAD R0, R0, UR8, RZ ;  /* 0x0000000800007c24 */ /* 0x000fe4000f8e02ff */
[----:B------:R-:W-:-:S04]  /*a8e0*/  IMAD.WIDE.U32 R2, R29, UR8, R2 ;  /* 0x000000081d027c25 */ /* 0x000fc8000f8e0002 */
[----:B------:R-:W-:Y:S01]  /*a8f0*/  IMAD R21, R29, UR9, R0 ;  /* 0x000000091d157c24 */ /* 0x000fe2000f8e0200 */
[----:B------:R-:W-:Y:S01]  /*a900*/  ULDC.64 UR8, c[0x0][0xa80] ;  /* 0x0002a00000087ab9 */ /* 0x000fe20000000a00 */
[----:B------:R-:W-:Y:S01]  /*a910*/  VIADD R0, R34, 0x30 ;  /* 0x0000003022007836 */ /* 0x000fe20000000000 */
[----:B------:R-:W-:Y:S01]  /*a920*/  LEA R30, P0, R2, UR8, 0x1 ;  /* 0x00000008021e7c11 */ /* 0x000fe2000f8008ff */
[----:B------:R-:W-:-:S04]  /*a930*/  IMAD.IADD R3, R3, 0x1, R21 ;  /* 0x0000000103037824 */ /* 0x000fc800078e0215 */
[----:B-1----:R-:W0:Y:S01]  /*a940*/  SHFL.IDX PT, R28, R30, RZ, 0x181f ;  /* 0x00181fff1e1c7589 */ /* 0x002e2200000e0000 */
[----:B------:R-:W-:Y:S01]  /*a950*/  LEA.HI.X R32, R2, UR9, R3, 0x1, P0 ;  /* 0x0000000902207c11 */ /* 0x000fe200080f0c03 */
[C---:B------:R-:W-:Y:S01]  /*a960*/  VIADD R2, R34.reuse, 0x60 ;  /* 0x0000006022027836 */ /* 0x040fe20000000000 */
[----:B------:R-:W-:Y:S01]  /*a970*/  ISETP.GE.AND P0, PT, R19, UR4, PT ;  /* 0x0000000413007c0c */ /* 0x000fe2000bf06270 */
[----:B------:R-:W1:Y:S03]  /*a980*/  SHFL.IDX PT, R36, R30, 0x1, 0x181f ;  /* 0x00381f001e247f89 */ /* 0x000e6600000e0000 */
        /* <DEDUP_REMOVED lines=9> */
[C---:B0-----:R-:W-:Y:S01]  /*aa20*/  @!P1 LEA R2, P4, R19.reuse, R28, 0x1 ;  /* 0x0000001c13029211 */ /* 0x041fe200078808ff */
[----:B------:R-:W-:Y:S02]  /*aa30*/  VIADD R0, R34, 0x90 ;  /* 0x0000009022007836 */ /* 0x000fe40000000000 */
[----:B------:R-:W0:Y:S01]  /*aa40*/  SHFL.IDX PT, R30, R30, 0x3, 0x181f ;  /* 0x00781f001e1e7f89 */ /* 0x000e2200000e0000 */
[C---:B-1----:R-:W-:Y:S02]  /*aa50*/  @!P2 LEA R20, P5, R19.reuse, R36, 0x1 ;  /* 0x000000241314a211 */ /* 0x042fe400078a08ff */
        /* <DEDUP_REMOVED lines=14> */
.L_x_2389:
        /* <DEDUP_REMOVED lines=8> */
[----:B------:R-:W-:Y:S01]  /*abc0*/  IMAD.U32 R2, RZ, RZ, UR8 ;  /* 0x00000008ff027e24 */ /* 0x000fe2000f8e00ff */
[----:B------:R-:W-:Y:S01]  /*abd0*/  MOV R3, UR9 ;  /* 0x0000000900037c02 */ /* 0x000fe20008000f00 */
[----:B------:R-:W-:Y:S02]  /*abe0*/  ULDC.64 UR8, c[0x0][0xc08] ;  /* 0x0003020000087ab9 */ /* 0x000fe40000000a00 */
[----:B------:R-:W-:-:S04]  /*abf0*/  UISETP.NE.U32.AND UP1, UPT, UR8, URZ, UPT ;  /* 0x0000003f0800728c */ /* 0x000fc8000bf25070 */
[----:B------:R-:W-:Y:S01]  /*ac00*/  UISETP.NE.AND.EX UP1, UPT, UR9, URZ, UPT, UP1 ;  /* 0x0000003f0900728c */ /* 0x000fe2000bf25310 */
[----:B------:R-:W2:Y:S01]  /*ac10*/  @P2 LDG.E R6, desc[UR52][R2.64] ;  /* 0x0000003402062981 */ /* 0x000ea2000c1e1900 */
[----:B------:R-:W-:-:S04]  /*ac20*/  IMAD.U32 R0, RZ, RZ, UR4 ;  /* 0x00000004ff007e24 */ /* 0x000fc8000f8e00ff */
        /* <DEDUP_REMOVED lines=18> */
.L_x_2392:
[----:B------:R-:W-:Y:S01]  /*ad50*/  USEL UR39, UR39, URZ, !UP0 ;  /* 0x0000003f27277287 */ /* 0x000fe2000c000000 */
[----:B------:R-:W-:Y:S01]  /*ad60*/  BSSY B1, `(.L_x_2393) ;  /* 0x000002c000017945 */ /* 0x000fe20003800000 */
[----:B------:R-:W-:-:S03]  /*ad70*/  USEL UR40, UR40, URZ, !UP0 ;  /* 0x0000003f28287287 */ /* 0x000fc6000c000000 */
[----:B------:R-:W-:Y:S09]  /*ad80*/  @P1 BRA `(.L_x_2394) ;  /* 0x0000000000a41947 */ /* 0x000ff20003800000 */
        /* <DEDUP_REMOVED lines=11> */
[----:B------:R-:W-:Y:S01]  /*ae40*/  MOV R2, R4 ;  /* 0x0000000400027202 */ /* 0x000fe20000000f00 */
        /* <DEDUP_REMOVED lines=29> */
.L_x_2394:
[----:B------:R-:W-:Y:S05]  /*b020*/  BSYNC B1 ;  /* 0x0000000000017941 */ /* 0x000fea0003800000 */
.L_x_2393:
[----:B0-----:R-:W0:Y:S01]  /*b030*/  @P0 LDC R3, c[0x0][0xbf0] ;  /* 0x0002fc00ff030b82 */ /* 0x001e220000000800 */
[----:B------:R-:W-:Y:S01]  /*b040*/  ULDC.64 UR12, c[0x0][0xaa0] ;  /* 0x0002a800000c7ab9 */ /* 0x000fe20000000a00 */
[----:B------:R-:W-:Y:S01]  /*b050*/  IMAD R2, R18, 0x30, R22 ;  /* 0x0000003012027824 */ /* 0x000fe200078e0216 */
[----:B------:R-:W-:Y:S01]  /*b060*/  UIMAD UR7, UR10, UR12, URZ ;  /* 0x0000000c0a0772a4 */ /* 0x000fe2000f8e023f */
[----:B------:R-:W-:Y:S01]  /*b070*/  IADD3 R20, R22, UR42, RZ ;  /* 0x0000002a16147c10 */ /* 0x000fe2000fffe0ff */
[----:B------:R-:W-:Y:S01]  /*b080*/  UIMAD.WIDE.U32 UR8, UR4, UR12, URZ ;  /* 0x0000000c040872a5 */ /* 0x000fe2000f8e003f */
[----:B------:R-:W-:Y:S01]  /*b090*/  VIADD R4, R2, UR42 ;  /* 0x0000002a02047c36 */ /* 0x000fe20008000000 */
[----:B------:R-:W-:Y:S01]  /*b0a0*/  UIMAD UR7, UR4, UR13, UR7 ;  /* 0x0000000d040772a4 */ /* 0x000fe2000f8e0207 */
[----:B-----5:R-:W-:Y:S02]  /*b0b0*/  IMAD R13, R0, R11, RZ ;  /* 0x0000000b000d7224 */ /* 0x020fe400078e02ff */
[----:B------:R-:W-:Y:S01]  /*b0c0*/  ULDC.64 UR12, c[0x0][0xae8] ;  /* 0x0002ba00000c7ab9 */ /* 0x000fe20000000a00 */
[----:B------:R-:W-:Y:S01]  /*b0d0*/  UIADD3 UR9, UR9, UR7, URZ ;  /* 0x0000000709097290 */ /* 0x000fe2000fffe03f */
[----:B------:R-:W-:Y:S01]  /*b0e0*/  @P0 IMAD.HI.U32 R2, R4, R9, RZ ;  /* 0x0000000904020227 */ /* 0x000fe200078e00ff */
[----:B------:R-:W-:Y:S01]  /*b0f0*/  UIMAD UR4, UR11, UR12, URZ ;  /* 0x0000000c0b0472a4 */ /* 0x000fe2000f8e023f */
[----:B------:R-:W-:Y:S01]  /*b100*/  MOV R5, R4 ;  /* 0x0000000400057202 */ /* 0x000fe20000000f00 */
[----:B------:R-:W-:Y:S01]  /*b110*/  UIMAD.WIDE.U32 UR8, UR41, UR12, UR8 ;  /* 0x0000000c290872a5 */ /* 0x000fe2000f8e0008 */
[----:B------:R-:W-:Y:S01]  /*b120*/  VIADD R0, R20, 0x30 ;  /* 0x0000003014007836 */ /* 0x000fe20000000000 */
[----:B------:R-:W-:Y:S01]  /*b130*/  UIMAD UR4, UR41, UR13, UR4 ;  /* 0x0000000d290472a4 */ /* 0x000fe2000f8e0204 */
[----:B------:R-:W-:-:S03]  /*b140*/  ULDC.64 UR10, c[0x0][0xaf0] ;  /* 0x0002bc00000a7ab9 */ /* 0x000fc60000000a00 */
[----:B------:R-:W-:Y:S02]  /*b150*/  UIADD3 UR9, UR9, UR4, URZ ;  /* 0x0000000409097290 */ /* 0x000fe4000fffe03f */
[----:B------:R-:W-:Y:S01]  /*b160*/  UIMAD UR4, UR40, UR10, URZ ;  /* 0x0000000a280472a4 */ /* 0x000fe2000f8e023f */
[----:B0-----:R-:W-:Y:S01]  /*b170*/  @P0 SHF.R.U32.HI R5, RZ, R3, R2 ;  /* 0x00000003ff050219 */ /* 0x001fe20000011602 */
        /* <DEDUP_REMOVED lines=51> */
.L_x_2391:
[----:B------:R-:W-:Y:S05]  /*b4b0*/  BSYNC B0 ;  /* 0x0000000000007941 */ /* 0x000fea0003800000 */
.L_x_2388:
[----:B------:R-:W-:Y:S02]  /*b4c0*/  ULDC UR4, c[0x0][0xc3c] ;  /* 0x00030f0000047ab9 */ /* 0x000fe40000000800 */
[----:B------:R-:W-:-:S13]  /*b4d0*/  ISETP.GE.AND P0, PT, R31, UR4, PT ;  /* 0x000000041f007c0c */ /* 0x000fda000bf06270 */
[----:B------:R-:W-:Y:S05]  /*b4e0*/  @!P0 BRA `(.L_x_2395) ;  /* 0xffffff5800088947 */ /* 0x000fea000383ffff */
[----:B------:R-:W-:Y:S05]  /*b4f0*/  EXIT ;  /* 0x000000000000794d */ /* 0x000fea0003800000 */
.L_x_2346:
        /* <DEDUP_REMOVED lines=18> */
.L_x_2396:
        /* <DEDUP_REMOVED lines=40> */
.L_x_2402:
        /* <DEDUP_REMOVED lines=12> */
.L_x_2401:
[----:B------:R-:W-:Y:S05]  /*b960*/  BSYNC B0 ;  /* 0x0000000000007941 */ /* 0x000fea0003800000 */
.L_x_2400:
        /* <DEDUP_REMOVED lines=20> */
.L_x_2398:
        /* <DEDUP_REMOVED lines=15> */
[----:B0-----:R-:W-:-:S06]  /*bba0*/  IADD3 R11, R10, 0xffffffe, RZ ;  /* 0x0ffffffe0a0b7810 */ /* 0x001fcc0007ffe0ff */
[----:B------:R0:W1:Y:S01]  /*bbb0*/  F2I.FTZ.U32.TRUNC.NTZ R3, R11 ;  /* 0x0000000b00037305 */ /* 0x000062000021f000 */
[----:B------:R-:W-:Y:S05]  /*bbc0*/  @!P0 BRA `(.L_x_2403) ;  /* 0x0000000000088947 */ /* 0x000fea0003800000 */
[----:B------:R-:W-:-:S05]  /*bbd0*/  VIADD R7, R15, 0xffffffff ;  /* 0xffffffff0f077836 */ /* 0x000fca0000000000 */
[----:B------:R2:W3:Y:S02]  /*bbe0*/  SHFL.IDX PT, R16, R6, R7, 0x1f ;  /* 0x00001f0706107589 */ /* 0x0004e400000e0000 */
.L_x_2403:
        /* <DEDUP_REMOVED lines=44> */
[-C--:B------:R-:W-:Y:S01]  /*beb0*/  @!P1 IADD3 R3, R3, -R8.reuse, RZ ;  /* 0x8000000803039210 */ /* 0x080fe20007ffe0ff */
        /* <DEDUP_REMOVED lines=11> */
[----:B------:R-:W-:-:S03]  /*bf70*/  IMAD R18, R2, R9, R3 ;  /* 0x0000000902127224 */ /* 0x000fc600078e0203 */
[----:B------:R-:W-:Y:S01]  /*bf80*/  IADD3 R17, R0, R17, RZ ;  /* 0x0000001100117210 */ /* 0x000fe20007ffe0ff */
[----:B------:R-:W-:Y:S06]  /*bf90*/  BRA `(.L_x_2404) ;  /* 0x0000000000147947 */ /* 0x000fec0003800000 */
.L_x_2399:
[----:B------:R-:W-:Y:S01]  /*bfa0*/  ULDC UR4, c[0x0][0xc3c] ;  /* 0x00030f0000047ab9 */ /* 0x000fe20000000800 */
[----:B------:R-:W-:Y:S02]  /*bfb0*/  IMAD.MOV.U32 R17, RZ, RZ, RZ ;  /* 0x000000ffff117224 */ /* 0x000fe400078e00ff */
[----:B------:R-:W-:Y:S02]  /*bfc0*/  IMAD.U32 R16, RZ, RZ, UR6 ;  /* 0x00000006ff107e24 */ /* 0x000fe4000f8e00ff */
[----:B------:R-:W-:Y:S02]  /*bfd0*/  IMAD.MOV.U32 R18, RZ, RZ, RZ ;  /* 0x000000ffff127224 */ /* 0x000fe400078e00ff */
[----:B------:R-:W-:-:S07]  /*bfe0*/  IMAD.U32 R19, RZ, RZ, UR4 ;  /* 0x00000004ff137e24 */ /* 0x000fce000f8e00ff */
.L_x_2404:
[----:B------:R-:W-:-:S13]  /*bff0*/  ISETP.NE.AND P0, PT, R5, RZ, PT ;  /* 0x000000ff0500720c */ /* 0x000fda0003f05270 */
[----:B------:R-:W0:Y:S01]  /*c000*/  @!P0 S2R R3, SR_CgaCtaId ;  /* 0x0000000000038919 */ /* 0x000e220000008800 */
[----:B------:R-:W-:-:S04]  /*c010*/  @!P0 MOV R0, 0x400 ;  /* 0x0000040000008802 */ /* 0x000fc80000000f00 */
[----:B0-----:R-:W-:-:S05]  /*c020*/  @!P0 LEA R0, R3, R0, 0x18 ;  /* 0x0000000003008211 */ /* 0x001fca00078ec0ff */
[----:B------:R0:W-:Y:S01]  /*c030*/  @!P0 STS.128 [R0+0x168d0], R16 ;  /* 0x0168d01000008388 */ /* 0x0001e20000000c00 */
[----:B------:R-:W-:Y:S06]  /*c040*/  BAR.ARV 0x5, 0x200 ;  /* 0x0148000000007b1d */ /* 0x000fec0000002000 */
.L_x_2397:
[----:B------:R2:W-:Y:S01]  /*c050*/  STL [R1+0x38], RZ ;  /* 0x000038ff01007387 */ /* 0x0005e20000100800 */
[----:B------:R-:W-:Y:S01]  /*c060*/  ULDC UR4, c[0x0][0xc3c] ;  /* 0x00030f0000047ab9 */ /* 0x000fe20000000800 */
[----:B------:R-:W-:Y:S01]  /*c070*/  IMAD.MOV.U32 R27, RZ, RZ, 0x1 ;  /* 0x00000001ff1b7424 */ /* 0x000fe200078e00ff */
[----:B-1----:R-:W-:Y:S02]  /*c080*/  ISETP.GE.AND P0, PT, R19, UR4, PT ;  /* 0x0000000413007c0c */ /* 0x002fe4000bf06270 */
[----:B------:R-:W-:-:S11]  /*c090*/  MOV R25, RZ ;  /* 0x000000ff00197202 */ /* 0x000fd60000000f00 */
        /* <DEDUP_REMOVED lines=21> */
[----:B------:R-:W-:Y:S02]  /*c1f0*/  LOP3.LUT R28, R28, 0x38, RZ, 0xc0, !PT ;  /* 0x000000381c1c7812 */ /* 0x000fe400078ec0ff */
[----:B------:R-:W-:-:S05]  /*c200*/  LEA R0, R0, R22, 0x1 ;  /* 0x0000001600007211 */ /* 0x000fca00078e08ff */
[----:B------:R3:W-:Y:S02]  /*c210*/  STL [R1+0x1c], R0 ;  /* 0x00001c0001007387 */ /* 0x0007e40000100800 */
.L_x_2466:
[----:B0-----:R-:W0:Y:S01]  /*c220*/  LDC.64 R2, c[0x0][0xc88] ;  /* 0x00032200ff027b82 */ /* 0x001e220000000a00 */
[----:B--2---:R-:W2:Y:S01]  /*c230*/  LDL.LU R6, [R1] ;  /* 0x0000000001067983 */ /* 0x004ea20000300800 */
        /* <DEDUP_REMOVED lines=8> */
[----:B---3--:R-:W-:-:S11]  /*c2c0*/  SHF.R.S32.HI R0, RZ, 0x1f, R29 ;  /* 0x0000001fff007819 */ /* 0x008fd6000001141d */
[C---:B------:R-:W-:Y:S01]  /*c2d0*/  @P0 LEA R2, P1, R29.reuse, UR4, 0x2 ;  /* 0x000000041d020c11 */ /* 0x040fe2000f8210ff */
[C---:B------:R-:W-:Y:S01]  /*c2e0*/  IMAD.SHL.U32 R23, R29.reuse, 0x4, RZ ;  /* 0x000000041d177824 */ /* 0x040fe200078e00ff */
[C-C-:B------:R-:W-:Y:S01]  /*c2f0*/  SHF.L.U64.HI R24, R29.reuse, 0x2, R0.reuse ;  /* 0x000000021d187819 */ /* 0x140fe20000010200 */
[----:B------:R0:W-:Y:S01]  /*c300*/  STL [R1+0x30], R0 ;  /* 0x0000300001007387 */ /* 0x0001e20000100800 */
[----:B------:R-:W-:Y:S01]  /*c310*/  @P0 LEA.HI.X R3, R29, UR5, R0, 0x2, P1 ;  /* 0x000000051d030c11 */ /* 0x000fe200088f1400 */
[----:B------:R-:W-:-:S04]  /*c320*/  ULDC.64 UR4, c[0x0][0xa00] ;  /* 0x0002800000047ab9 */ /* 0x000fc80000000a00 */
[----:B------:R1:W3:Y:S01]  /*c330*/  @P0 LDG.E R7, desc[UR52][R2.64] ;  /* 0x0000003402070981 */ /* 0x0002e2000c1e1900 */
[----:B------:R-:W-:Y:S02]  /*c340*/  ISETP.NE.U32.AND P0, PT, RZ, UR4, PT ;  /* 0x00000004ff007c0c */ /* 0x000fe4000bf05070 */
[----:B--2---:R-:W-:Y:S01]  /*c350*/  LOP3.LUT R6, R6, 0xffffffef, RZ, 0xc0, !PT ;  /* 0xffffffef06067812 */ /* 0x004fe200078ec0ff */
[----:B0-----:R-:W-:Y:S01]  /*c360*/  IMAD.MOV.U32 R0, RZ, RZ, RZ ;  /* 0x000000ffff007224 */ /* 0x001fe200078e00ff */
[----:B------:R-:W-:Y:S02]  /*c370*/  ISETP.NE.AND.EX P2, PT, RZ, UR5, PT, P0 ;  /* 0x00000005ff007c0c */ /* 0x000fe4000bf45300 */
[----:B------:R-:W-:Y:S02]  /*c380*/  ISETP.NE.U32.AND P0, PT, RZ, UR6, PT ;  /* 0x00000006ff007c0c */ /* 0x000fe4000bf05070 */
[----:B-1----:R-:W-:Y:S02]  /*c390*/  IADD3 R2, P1, R23, UR4, RZ ;  /* 0x0000000417027c10 */ /* 0x002fe4000ff3e0ff */
[----:B------:R-:W-:-:S02]  /*c3a0*/  ISETP.NE.AND.EX P0, PT, RZ, UR7, PT, P0 ;  /* 0x00000007ff007c0c */ /* 0x000fc4000bf05300 */
[----:B------:R-:W-:Y:S01]  /*c3b0*/  IADD3.X R3, R24, UR5, RZ, P1, !PT ;  /* 0x0000000518037c10 */ /* 0x000fe20008ffe4ff */
[----:B------:R-:W-:-:S04]  /*c3c0*/  ULDC.64 UR4, c[0x0][0x418] ;  /* 0x0001060000047ab9 */ /* 0x000fc80000000a00 */
[----:B------:R-:W-:Y:S01]  /*c3d0*/  @P2 LOP3.LUT R6, R6, 0x10, RZ, 0xfc, !PT ;  /* 0x0000001006062812 */ /* 0x000fe200078efcff */
[----:B------:R-:W2:Y:S05]  /*c3e0*/  @P2 LDG.E R0, desc[UR52][R2.64] ;  /* 0x0000003402002981 */ /* 0x000eaa000c1e1900 */
[----:B------:R-:W-:Y:S01]  /*c3f0*/  @P0 IADD3 R4, P1, R23, UR6, RZ ;  /* 0x0000000617040c10 */ /* 0x000fe2000ff3e0ff */
[----:B------:R-:W-:Y:S03]  /*c400*/  STL [R1], R6 ;  /* 0x0000000601007387 */ /* 0x000fe60000100800 */
[----:B------:R-:W-:-:S05]  /*c410*/  @P0 IADD3.X R5, R24, UR7, RZ, P1, !PT ;  /* 0x0000000718050c10 */ /* 0x000fca0008ffe4ff */
[----:B------:R-:W4:Y:S01]  /*c420*/  @P0 LDG.E R4, desc[UR52][R4.64] ;  /* 0x0000003404040981 */ /* 0x000f22000c1e1900 */
[----:B------:R-:W-:-:S03]  /*c430*/  UISETP.NE.U32.AND UP0, UPT, UR4, URZ, UPT ;  /* 0x0000003f0400728c */ /* 0x000fc6000bf05070 */
[----:B------:R-:W-:Y:S01]  /*c440*/  ULDC UR4, c[0x0][0x424] ;  /* 0x0001090000047ab9 */ /* 0x000fe20000000800 */
[----:B------:R-:W-:-:S03]  /*c450*/  UISETP.NE.AND.EX UP0, UPT, UR5, URZ, UPT, UP0 ;  /* 0x0000003f0500728c */ /* 0x000fc6000bf05300 */
[----:B------:R-:W-:Y:S01]  /*c460*/  ULDC UR5, c[0x0][0x2f0] ;  /* 0x0000bc0000057ab9 */ /* 0x000fe20000000800 */
[----:B------:R-:W-:-:S04]  /*c470*/  USEL UR4, UR4, 0x1, UP0 ;  /* 0x0000000104047887 */ /* 0x000fc80008000000 */
[----:B------:R-:W-:Y:S01]  /*c480*/  UIMAD UR4, UR4, UR5, URZ ;  /* 0x00000005040472a4 */ /* 0x000fe2000f8e023f */
[----:B--2---:R0:W-:Y:S04]  /*c490*/  STL [R1+0x20], R0 ;  /* 0x0000200001007387 */ /* 0x0041e80000100800 */
[----:B---3--:R1:W-:Y:S04]  /*c4a0*/  STL [R1+0x14], R7 ;  /* 0x0000140701007387 */ /* 0x0083e80000100800 */
[----:B----4-:R1:W-:Y:S01]  /*c4b0*/  @P0 STL [R1+0x2c], R4 ;  /* 0x00002c0401000387 */ /* 0x0103e20000100800 */
        /* <DEDUP_REMOVED lines=8> */
[----:B--2---:R-:W-:-:S05]  /*c540*/  IADD3 R2, -R5, R4, RZ ;  /* 0x0000000405027210 */ /* 0x004fca0007ffe1ff */
[----:B------:R2:W-:Y:S02]  /*c550*/  STL [R1+0x2c], R2 ;  /* 0x00002c0201007387 */ /* 0x0005e40000100800 */
.L_x_2406:
        /* <DEDUP_REMOVED lines=10> */
.L_x_2407:
        /* <DEDUP_REMOVED lines=8> */
[----:B--2---:R-:W-:-:S07]  /*c680*/  IMAD.IADD R0, R5, 0x1, -R0 ;  /* 0x0000000105007824 */ /* 0x004fce00078e0a00 */
.L_x_2408:
[----:B0-2---:R-:W-:Y:S01]  /*c690*/  IMAD.MOV.U32 R2, RZ, RZ, R6 ;  /* 0x000000ffff027224 */ /* 0x005fe200078e0006 */
[----:B------:R-:W0:Y:S01]  /*c6a0*/  LDC R3, c[0x0][0x448] ;  /* 0x00011200ff037b82 */ /* 0x000e220000000800 */
[----:B------:R-:W2:Y:S01]  /*c6b0*/  LDL R6, [R1+0x2c] ;  /* 0x00002c0001067983 */ /* 0x000ea20000100800 */
[----:B-----5:R-:W-:Y:S01]  /*c6c0*/  IMAD.IADD R5, R0, 0x1, -R7 ;  /* 0x0000000100057824 */ /* 0x020fe200078e0a07 */
[----:B------:R-:W-:Y:S01]  /*c6d0*/  BSSY B7, `(.L_x_2409) ;  /* 0x00003b4000077945 */ /* 0x000fe20003800000 */
[----:B------:R-:W-:Y:S02]  /*c6e0*/  LOP3.LUT R2, R2, 0xfffffff7, RZ, 0xc0, !PT ;  /* 0xfffffff702027812 */ /* 0x000fe400078ec0ff */
[----:B0-----:R-:W-:-:S13]  /*c6f0*/  ISETP.NE.AND P0, PT, R3, 0x1, PT ;  /* 0x000000010300780c */ /* 0x001fda0003f05270 */
[----:B------:R-:W0:Y:S01]  /*c700*/  @P0 LDC R4, c[0x0][0x44c] ;  /* 0x00011300ff040b82 */ /* 0x000e220000000800 */
[----:B------:R-:W-:-:S05]  /*c710*/  @P0 LOP3.LUT R2, R2, 0x8, RZ, 0xfc, !PT ;  /* 0x0000000802020812 */ /* 0x000fca00078efcff */
[----:B------:R1:W-:Y:S02]  /*c720*/  STL [R1], R2 ;  /* 0x0000000201007387 */ /* 0x0003e40000100800 */
[----:B------:R-:W3:Y:S02]  /*c730*/  @P0 LDC R3, c[0x0][0x450] ;  /* 0x00011400ff030b82 */ /* 0x000ee40000000800 */
[----:B------:R4:W-:Y:S01]  /*c740*/  STL [R1+0x10], R5 ;  /* 0x0000100501007387 */ /* 0x0009e20000100800 */
[----:B-1----:R-:W-:-:S04]  /*c750*/  IMAD R2, R17, 0xc0, RZ ;  /* 0x000000c011027824 */ /* 0x002fc800078e02ff */
[----:B------:R-:W-:-:S04]  /*c760*/  VIADD R2, R2, 0xbf ;  /* 0x000000bf02027836 */ /* 0x000fc80000000000 */
[----:B0-----:R-:W-:-:S05]  /*c770*/  @P0 IMAD.HI.U32 R4, R2, R4, RZ ;  /* 0x0000000402040227 */ /* 0x001fca00078e00ff */
[----:B---3--:R-:W-:Y:S02]  /*c780*/  @P0 SHF.R.U32.HI R2, RZ, R3, R4 ;  /* 0x00000003ff020219 */ /* 0x008fe40000011604 */
[----:B--2---:R-:W-:-:S04]  /*c790*/  IADD3 R0, R5, 0x80, -R6 ;  /* 0x0000008005007810 */ /* 0x004fc80007ffe806 */
[----:B------:R-:W-:-:S04]  /*c7a0*/  IADD3 R0, R0, R2, RZ ;  /* 0x0000000200007210 */ /* 0x000fc80007ffe0ff */
[----:B------:R-:W-:-:S04]  /*c7b0*/  SHF.R.S32.HI R2, RZ, 0x1f, R0 ;  /* 0x0000001fff027819 */ /* 0x000fc80000011400 */
[----:B------:R-:W-:Y:S01]  /*c7c0*/  LEA.HI R0, R2, R0, RZ, 0x7 ;  /* 0x0000000002007211 */ /* 0x000fe200078f38ff */
[----:B------:R-:W-:-:S03]  /*c7d0*/  VIADD R2, R5, 0x7f ;  /* 0x0000007f05027836 */ /* 0x000fc60000000000 */
[----:B------:R-:W-:Y:S02]  /*c7e0*/  SHF.R.S32.HI R0, RZ, 0x7, R0 ;  /* 0x00000007ff007819 */ /* 0x000fe40000011400 */
[----:B------:R-:W-:-:S04]  /*c7f0*/  SHF.R.S32.HI R3, RZ, 0x1f, R2 ;  /* 0x0000001fff037819 */ /* 0x000fc80000011402 */
[----:B------:R-:W-:-:S04]  /*c800*/  LEA.HI R2, R3, R2, RZ, 0x7 ;  /* 0x0000000203027211 */ /* 0x000fc800078f38ff */
[----:B------:R-:W-:-:S04]  /*c810*/  SHF.R.S32.HI R2, RZ, 0x7, R2 ;  /* 0x00000007ff027819 */ /* 0x000fc80000011402 */
[----:B------:R-:W-:-:S04]  /*c820*/  VIMNMX R4, R2, R0, PT ;  /* 0x0000000002047248 */ /* 0x000fc80003fe0100 */
[----:B------:R-:W-:Y:S01]  /*c830*/  ISETP.GT.AND P0, PT, R4, RZ, PT ;  /* 0x000000ff0400720c */ /* 0x000fe20003f04270 */
[----:B------:R4:W-:-:S12]  /*c840*/  STL [R1+0x28], R4 ;  /* 0x0000280401007387 */ /* 0x0009d80000100800 */
[----:B----4-:R-:W-:Y:S05]  /*c850*/  @P0 BRA `(.L_x_2410) ;  /* 0x0000000000440947 */ /* 0x010fea0003800000 */
        /* <DEDUP_REMOVED lines=17> */
.L_x_2410:
        /* <DEDUP_REMOVED lines=20> */
.L_x_2413:
[----:B------:R-:W-:Y:S05]  /*cab0*/  BSYNC B6 ;  /* 0x0000000000067941 */ /* 0x000fea0003800000 */
.L_x_2412:
        /* <DEDUP_REMOVED lines=20> */
.L_x_2416:
[----:B------:R0:W1:Y:S01]  /*cc00*/  LDC.64 R2, c[0x4][R26] ;  /* 0x010000001a027b82 */ /* 0x0000620000000a00 */
[----:B------:R-:W-:Y:S01]  /*cc10*/  ULDC.64 UR6, c[0x4][0x88] ;  /* 0x0100220000067ab9 */ /* 0x000fe20000000a00 */
[----:B------:R-:W-:Y:S01]  /*cc20*/  ULDC.64 UR8, c[0x4][0x90] ;  /* 0x0100240000087ab9 */ /* 0x000fe20000000a00 */
[----:B------:R-:W-:Y:S01]  /*cc30*/  ULDC.64 UR4, c[0x4][0x18] ;  /* 0x0100060000047ab9 */ /* 0x000fe20000000a00 */
        /* <DEDUP_REMOVED lines=8> */
[----:B0-----:R-:W-:-:S07]  /*ccc0*/  IMAD.MOV.U32 R12, RZ, RZ, 0x1 ;  /* 0x00000001ff0c7424 */ /* 0x001fce00078e00ff */
[----:B------:R-:W-:-:S07]  /*ccd0*/  LEPC R20, `(.L_x_2415) ;  /* 0x000000001014794e */ /* 0x000fce0000000000 */
[----:B-1----:R-:W-:Y:S05]  /*cce0*/  CALL.ABS.NOINC R2 ;  /* 0x0000000002007343 */ /* 0x002fea0003c00000 */
.L_x_2415:
[----:B------:R-:W-:Y:S05]  /*ccf0*/  BSYNC B6 ;  /* 0x0000000000067941 */ /* 0x000fea0003800000 */
.L_x_2414:
        /* <DEDUP_REMOVED lines=10> */
[----:B------:R-:W0:Y:S03]  /*cda0*/  S2R R0, SR_TID.X ;  /* 0x0000000000007919 */ /* 0x000e260000002100 */
[----:B------:R-:W-:Y:S01]  /*cdb0*/  @P0 IADD3.X R3, R24, UR5, RZ, P1, !PT ;  /* 0x0000000518030c10 */ /* 0x000fe20008ffe4ff */
[----:B------:R-:W4:Y:S04]  /*cdc0*/  LDL.LU R20, [R1] ;  /* 0x0000000001147983 */ /* 0x000f280000300800 */
[----:B--2---:R-:W2:Y:S01]  /*cdd0*/  @P0 LDG.E R21, desc[UR52][R2.64] ;  /* 0x0000003402150981 */ /* 0x004ea2000c1e1900 */
[----:B-1----:R-:W-:Y:S01]  /*cde0*/  ISETP.NE.AND P2, PT, R7, 0x1, PT ;  /* 0x000000010700780c */ /* 0x002fe20003f45270 */
[----:B0-----:R-:W-:Y:S01]  /*cdf0*/  IMAD.SHL.U32 R5, R5, 0x10, RZ ;  /* 0x0000001005057824 */ /* 0x001fe200078e00ff */
[----:B------:R-:W-:Y:S01]  /*ce00*/  LOP3.LUT R0, R0, 0x7f, RZ, 0xc0, !PT ;  /* 0x0000007f00007812 */ /* 0x000fe200078ec0ff */
[----:B---3--:R-:W-:-:S03]  /*ce10*/  VIADD R26, R26, 0xffffffff ;  /* 0xffffffff1a1a7836 */ /* 0x008fc60000000000 */
[----:B------:R-:W-:Y:S01]  /*ce20*/  SHF.R.U32.HI R0, RZ, 0x3, R0 ;  /* 0x00000003ff007819 */ /* 0x000fe20000011600 */
[----:B------:R-:W-:Y:S01]  /*ce30*/  IMAD.SHL.U32 R8, R26, 0x80, RZ ;  /* 0x000000801a087824 */ /* 0x000fe200078e00ff */
[----:B------:R-:W-:-:S04]  /*ce40*/  LOP3.LUT R5, R5, 0x70, RZ, 0xc0, !PT ;  /* 0x0000007005057812 */ /* 0x000fc800078ec0ff */
        /* <DEDUP_REMOVED lines=8> */
[----:B------:R-:W-:Y:S01]  /*ced0*/  IMAD.MOV.U32 R4, RZ, RZ, R5 ;  /* 0x000000ffff047224 */ /* 0x000fe200078e0005 */
[----:B-1----:R-:W-:Y:S02]  /*cee0*/  @P2 SHF.R.U32.HI R4, RZ, R0, R6 ;  /* 0x00000000ff042219 */ /* 0x002fe40000011606 */
[----:B------:R-:W-:Y:S02]  /*cef0*/  SHF.R.S32.HI R6, RZ, 0x1f, R21 ;  /* 0x0000001fff067819 */ /* 0x000fe40000011415 */
[----:B------:R-:W-:-:S05]  /*cf00*/  IADD3 R0, -R4, RZ, RZ ;  /* 0x000000ff04007210 */ /* 0x000fca0007ffe1ff */
[----:B------:R-:W-:Y:S01]  /*cf10*/  IMAD R0, R7, R0, R5 ;  /* 0x0000000007007224 */ /* 0x000fe200078e0205 */
[--C-:B------:R-:W-:Y:S01]  /*cf20*/  @!P0 SHF.R.S32.HI R5, RZ, 0x1f, R4.reuse ;  /* 0x0000001fff058819 */ /* 0x100fe20000011404 */
[-C--:B0-----:R-:W-:Y:S02]  /*cf30*/  @!P0 IMAD R7, R6, R2.reuse, RZ ;  /* 0x0000000206078224 */ /* 0x081fe400078e02ff */
[----:B------:R-:W-:-:S04]  /*cf40*/  @!P0 IMAD.WIDE.U32 R4, R21, R2, R4 ;  /* 0x0000000215048225 */ /* 0x000fc800078e0004 */
[----:B------:R-:W-:Y:S02]  /*cf50*/  @!P0 IMAD R7, R21, R3, R7 ;  /* 0x0000000315078224 */ /* 0x000fe400078e0207 */
[----:B------:R-:W0:Y:S01]  /*cf60*/  @!P0 LDC.64 R2, c[0x0][0x418] ;  /* 0x00010600ff028b82 */ /* 0x000e220000000a00 */
[----:B------:R0:W-:Y:S01]  /*cf70*/  STL [R1+0x18], R6 ;  /* 0x0000180601007387 */ /* 0x0001e20000100800 */
        /* <DEDUP_REMOVED lines=11> */
[----:B------:R0:W-:Y:S01]  /*d030*/  STL [R1], R20 ;  /* 0x0000001401007387 */ /* 0x0001e20000100800 */
[----:B------:R-:W-:-:S03]  /*d040*/  UMOV UR4, 0xffffffff ;  /* 0xffffffff00047882 */ /* 0x000fc60000000000 */
[----:B------:R-:W-:Y:S05]  /*d050*/  BRA.DIV UR4, `(.L_x_2417) ;  /* 0x0000004604087947 */ /* 0x000fea000b800000 */
.L_x_2483:
[----:B------:R-:W-:-:S05]  /*d060*/  SHF.R.S32.HI R9, RZ, 0x1f, R18 ;  /* 0x0000001fff097819 */ /* 0x000fca0000011412 */
[----:B------:R1:W-:Y:S01]  /*d070*/  STL [R1+0x8], R9 ;  /* 0x0000080901007387 */ /* 0x0003e20000100800 */
[----:B------:R-:W-:Y:S05]  /*d080*/  @!P2 BRA `(.L_x_2418) ;  /* 0x000000000004a947 */ /* 0x000fea0003800000 */
[----:B------:R-:W-:Y:S01]  /*d090*/  BPT.TRAP 0x1 ;  /* 0x000000040000795c */ /* 0x000fe20000300000 */
.L_x_2418:
        /* <DEDUP_REMOVED lines=18> */
[----:B------:R-:W-:Y:S02]  /*d1c0*/  LEA R23, P0, R4, UR4, 0x1 ;  /* 0x0000000404177c11 */ /* 0x000fe4000f8008ff */
[----:B------:R-:W-:Y:S01]  /*d1d0*/  IADD3 R24, R5, R3, RZ ;  /* 0x0000000305187210 */ /* 0x000fe20007ffe0ff */
[----:B------:R-:W-:-:S03]  /*d1e0*/  IMAD R3, R25, 0x8, R22 ;  /* 0x0000000819037824 */ /* 0x000fc600078e0216 */
[----:B------:R-:W-:Y:S02]  /*d1f0*/  LEA.HI.X R24, R4, UR5, R24, 0x1, P0 ;  /* 0x0000000504187c11 */ /* 0x000fe400080f0c18 */
[----:B------:R-:W-:-:S04]  /*d200*/  SHF.L.U32 R4, R27, 0x1f, RZ ;  /* 0x0000001f1b047819 */ /* 0x000fc800000006ff */
[----:B------:R-:W0:Y:S02]  /*d210*/  SYNCS.PHASECHK.TRANS64.TRYWAIT P0, [R3+URZ+0x16840], R4 ;  /* 0x01684004030075a7 */ /* 0x000e24000800017f */
[----:B0-----:R-:W-:Y:S05]  /*d220*/  @!P0 BRA `(.L_x_2420) ;  /* 0x0000004000c88947 */ /* 0x001fea0003800000 */
.L_x_2484:
[----:B------:R-:W-:Y:S05]  /*d230*/  BSYNC B0 ;  /* 0x0000000000007941 */ /* 0x000fea0003800000 */
.L_x_2419:
        /* <DEDUP_REMOVED lines=21> */
[----:B------:R-:W-:Y:S02]  /*d390*/  ULDC.64 UR4, c[0x0][0x2e8] ;  /* 0x0000ba0000047ab9 */ /* 0x000fe40000000a00 */
[----:B------:R-:W-:Y:S01]  /*d3a0*/  LEA R0, P0, R4, UR4, 0x1 ;  /* 0x0000000404007c11 */ /* 0x000fe2000f8008ff */
[----:B------:R-:W-:Y:S01]  /*d3b0*/  ULDC UR4, c[0x0][0x2f4] ;  /* 0x0000bd0000047ab9 */ /* 0x000fe20000000800 */
[----:B----4-:R-:W-:Y:S01]  /*d3c0*/  LOP3.LUT R9, R9, 0xfffffffe, RZ, 0xc0, !PT ;  /* 0xfffffffe09097812 */ /* 0x010fe200078ec0ff */
[----:B------:R-:W-:Y:S01]  /*d3d0*/  IMAD.IADD R2, R5, 0x1, R2 ;  /* 0x0000000105027824 */ /* 0x000fe200078e0202 */
[----:B------:R-:W-:Y:S01]  /*d3e0*/  ISETP.GE.AND P2, PT, R28, UR4, PT ;  /* 0x000000041c007c0c */ /* 0x000fe2000bf46270 */
[----:B------:R-:W-:-:S03]  /*d3f0*/  UMOV UR4, 0xffffffff ;  /* 0xffffffff00047882 */ /* 0x000fc60000000000 */
[----:B------:R-:W-:Y:S02]  /*d400*/  LEA.HI.X R2, R4, UR5, R2, 0x1, P0 ;  /* 0x0000000504027c11 */ /* 0x000fe400080f0c02 */
[----:B---3--:R-:W-:-:S04]  /*d410*/  IADD3 R4, -R10, R11, -R8 ;  /* 0x0000000b0a047210 */ /* 0x008fc80007ffe908 */
[----:B------:R-:W-:-:S03]  /*d420*/  ISETP.GE.AND P0, PT, R4, 0x1, PT ;  /* 0x000000010400780c */ /* 0x000fc60003f06270 */
[----:B------:R-:W-:-:S05]  /*d430*/  @P2 LOP3.LUT R9, R9, 0x1, RZ, 0xfc, !PT ;  /* 0x0000000109092812 */ /* 0x000fca00078efcff */
[----:B------:R1:W-:Y:S01]  /*d440*/  STL [R1], R9 ;  /* 0x0000000901007387 */ /* 0x0003e20000100800 */
[C---:B0-----:R-:W-:Y:S01]  /*d450*/  SHF.L.U32 R10, R12.reuse, 0x3, RZ ;  /* 0x000000030c0a7819 */ /* 0x041fe200000006ff */
        /* <DEDUP_REMOVED lines=78> */
.L_x_2502:
[----:B------:R-:W-:-:S13]  /*d940*/  ISETP.GE.AND P0, PT, R4, 0x71, PT ;  /* 0x000000710400780c */ /* 0x000fda0003f06270 */
[----:B0-----:R-:W-:Y:S01]  /*d950*/  @P0 LEA R6, P1, R28, R0, 0x1 ;  /* 0x000000001c060211 */ /* 0x001fe200078208ff */
        /* <DEDUP_REMOVED lines=8> */
.L_x_2422:
        /* <DEDUP_REMOVED lines=11> */
.L_x_2423:
[----:B------:R1:W5:Y:S01]  /*da90*/  LDL R0, [R1] ;  /* 0x0000000001007983 */ /* 0x0003620000100800 */
        /* <DEDUP_REMOVED lines=37> */
.L_x_2425:
[----:B------:R-:W-:Y:S05]  /*dcf0*/  BSYNC B6 ;  /* 0x0000000000067941 */ /* 0x000fea0003800000 */
.L_x_2424:
[----:B------:R-:W2:Y:S01]  /*dd00*/  LDL.LU R21, [R1+0x34] ;  /* 0x0000340001157983 */ /* 0x000ea20000300800 */
[----:B------:R-:W-:Y:S01]  /*dd10*/  ULDC.64 UR4, c[0x0][0x2d8] ;  /* 0x0000b60000047ab9 */ /* 0x000fe20000000a00 */
[----:B0-----:R-:W0:Y:S01]  /*dd20*/  LDC R4, c[0x0][0x448] ;  /* 0x00011200ff047b82 */ /* 0x001e220000000800 */
[----:B------:R-:W-:Y:S01]  /*dd30*/  ULDC.64 UR6, c[0x0][0x2c8] ;  /* 0x0000b20000067ab9 */ /* 0x000fe20000000a00 */
[----:B------:R-:W3:Y:S01]  /*dd40*/  LDL.LU R0, [R1+0x30] ;  /* 0x0000300001007983 */ /* 0x000ee20000300800 */
[----:B------:R-:W-:-:S03]  /*dd50*/  ULDC.64 UR8, c[0x0][0x280] ;  /* 0x0000a00000087ab9 */ /* 0x000fc60000000a00 */
[----:B------:R-:W3:Y:S02]  /*dd60*/  LDL.LU.64 R2, [R1+0x20] ;  /* 0x0000200001027983 */ /* 0x000ee40000300a00 */
[----:B------:R-:W1:Y:S02]  /*dd70*/  LDC R9, c[0x0][0x448] ;  /* 0x00011200ff097b82 */ /* 0x000e640000000800 */
[----:B------:R-:W4:Y:S04]  /*dd80*/  LDL R20, [R1+0x8] ;  /* 0x0000080001147983 */ /* 0x000f280000100800 */
[----:B------:R0:W5:Y:S02]  /*dd90*/  LDL R10, [R1+0x1c] ;  /* 0x00001c00010a7983 */ /* 0x0001640000100800 */
[----:B0-----:R-:W-:-:S13]  /*dda0*/  ISETP.NE.AND P6, PT, R4, 0x1, PT ;  /* 0x000000010400780c */ /* 0x001fda0003fc5270 */
[----:B------:R-:W0:Y:S08]  /*ddb0*/  @P6 LDC R5, c[0x0][0x44c] ;  /* 0x00011300ff056b82 */ /* 0x000e300000000800 */
[----:B------:R-:W1:Y:S08]  /*ddc0*/  @P6 LDC R4, c[0x0][0x450] ;  /* 0x00011400ff046b82 */ /* 0x000e700000000800 */
[----:B------:R-:W1:Y:S01]  /*ddd0*/  @P6 LDC R8, c[0x0][0x450] ;  /* 0x00011400ff086b82 */ /* 0x000e620000000800 */
[----:B---3--:R-:W-:Y:S01]  /*dde0*/  MOV R3, R0 ;  /* 0x0000000000037202 */ /* 0x008fe20000000f00 */
[----:B----4-:R-:W-:-:S02]  /*ddf0*/  IMAD R0, R20, UR4, RZ ;  /* 0x0000000414007c24 */ /* 0x010fc4000f8e02ff */
[C---:B------:R-:W-:Y:S01]  /*de00*/  IMAD.WIDE.U32 R2, R18.reuse, UR4, R2 ;  /* 0x0000000412027c25 */ /* 0x040fe2000f8e0002 */
[----:B------:R-:W3:Y:S03]  /*de10*/  S2R R20, SR_TID.X ;  /* 0x0000000000147919 */ /* 0x000ee60000002100 */
[----:B------:R-:W-:Y:S01]  /*de20*/  IMAD R0, R18, UR5, R0 ;  /* 0x0000000512007c24 */ /* 0x000fe2000f8e0200 */
[----:B------:R-:W-:-:S03]  /*de30*/  ULDC.64 UR4, c[0x0][0x2e0] ;  /* 0x0000b80000047ab9 */ /* 0x000fc60000000a00 */
[----:B------:R-:W-:Y:S02]  /*de40*/  IMAD.IADD R3, R3, 0x1, R0 ;  /* 0x0000000103037824 */ /* 0x000fe400078e0200 */
[----:B--2---:R-:W-:Y:S02]  /*de50*/  IMAD R0, R21, UR4, RZ ;  /* 0x0000000415007c24 */ /* 0x004fe4000f8e02ff */
[----:B------:R-:W2:Y:S01]  /*de60*/  S2R R21, SR_TID.X ;  /* 0x0000000000157919 */ /* 0x000ea20000002100 */
[----:B------:R-:W-:-:S04]  /*de70*/  IMAD.WIDE.U32 R2, R29, UR4, R2 ;  /* 0x000000041d027c25 */ /* 0x000fc8000f8e0002 */
[----:B------:R-:W-:Y:S01]  /*de80*/  IMAD R0, R29, UR5, R0 ;  /* 0x000000051d007c24 */ /* 0x000fe2000f8e0200 */
[----:B------:R-:W-:-:S03]  /*de90*/  ULDC.64 UR4, c[0x0][0x2d0] ;  /* 0x0000b40000047ab9 */ /* 0x000fc60000000a00 */
[----:B------:R-:W-:Y:S01]  /*dea0*/  IMAD.IADD R3, R3, 0x1, R0 ;  /* 0x0000000103037824 */ /* 0x000fe200078e0200 */
[----:B---3--:R-:W-:-:S04]  /*deb0*/  LOP3.LUT R20, R20, 0x7f, RZ, 0xc0, !PT ;  /* 0x0000007f14147812 */ /* 0x008fc800078ec0ff */
[----:B------:R-:W-:Y:S01]  /*dec0*/  SHF.R.U32.HI R20, RZ, 0x3, R20 ;  /* 0x00000003ff147819 */ /* 0x000fe20000011614 */
[----:B--2---:R-:W-:-:S05]  /*ded0*/  IMAD.SHL.U32 R21, R21, 0x10, RZ ;  /* 0x0000001015157824 */ /* 0x004fca00078e00ff */
[----:B------:R-:W-:-:S04]  /*dee0*/  LOP3.LUT R21, R21, 0x70, RZ, 0xc0, !PT ;  /* 0x0000007015157812 */ /* 0x000fc800078ec0ff */
[----:B------:R-:W-:Y:S02]  /*def0*/  LOP3.LUT R20, R20, R21, RZ, 0xfc, !PT ;  /* 0x0000001514147212 */ /* 0x000fe400078efcff */
[----:B------:R2:W5:Y:S03]  /*df00*/  LDL R21, [R1+0x2c] ;  /* 0x00002c0001157983 */ /* 0x0005660000100800 */
[----:B------:R-:W-:-:S04]  /*df10*/  IMAD R6, R17, 0xc0, R20 ;  /* 0x000000c011067824 */ /* 0x000fc800078e0214 */
[----:B0-----:R-:W-:-:S04]  /*df20*/  @P6 IMAD.HI.U32 R0, R6, R5, RZ ;  /* 0x0000000506006227 */ /* 0x001fc800078e00ff */
[----:B------:R-:W-:Y:S01]  /*df30*/  IMAD.MOV.U32 R5, RZ, RZ, R6 ;  /* 0x000000ffff057224 */ /* 0x000fe200078e0006 */
[----:B-1----:R-:W-:-:S04]  /*df40*/  @P6 SHF.R.U32.HI R5, RZ, R4, R0 ;  /* 0x00000004ff056219 */ /* 0x002fc80000011600 */
        /* <DEDUP_REMOVED lines=17> */
[----:B------:R-:W1:Y:S01]  /*e060*/  S2R R20, SR_TID.X ;  /* 0x0000000000147919 */ /* 0x000e620000002100 */
[----:B0-----:R-:W-:-:S05]  /*e070*/  @P6 IMAD.HI.U32 R7, R5, R7, RZ ;  /* 0x0000000705076227 */ /* 0x001fca00078e00ff */
[----:B------:R-:W-:-:S05]  /*e080*/  @P6 SHF.R.U32.HI R6, RZ, R8, R7 ;  /* 0x00000008ff066219 */ /* 0x000fca0000011607 */
[----:B------:R-:W-:-:S04]  /*e090*/  IMAD.MOV R7, RZ, RZ, -R6 ;  /* 0x000000ffff077224 */ /* 0x000fc800078e0a06 */
[----:B------:R-:W-:Y:S01]  /*e0a0*/  IMAD R5, R9, R7, R5 ;  /* 0x0000000709057224 */ /* 0x000fe200078e0205 */
[----:B------:R-:W-:Y:S01]  /*e0b0*/  SHF.R.S32.HI R7, RZ, 0x1f, R6 ;  /* 0x0000001fff077819 */ /* 0x000fe20000011406 */
[----:B------:R-:W-:-:S04]  /*e0c0*/  IMAD.WIDE.U32 R2, R6, UR4, R2 ;  /* 0x0000000406027c25 */ /* 0x000fc8000f8e0002 */
[----:B------:R-:W-:Y:S01]  /*e0d0*/  IMAD R7, R7, UR4, RZ ;  /* 0x0000000407077c24 */ /* 0x000fe2000f8e02ff */
[----:B------:R-:W-:-:S03]  /*e0e0*/  ULDC UR4, c[0x0][0x2b8] ;  /* 0x0000ae0000047ab9 */ /* 0x000fc60000000800 */
[----:B------:R-:W-:Y:S01]  /*e0f0*/  IMAD R7, R6, UR5, R7 ;  /* 0x0000000506077c24 */ /* 0x000fe2000f8e0207 */
[----:B------:R-:W-:-:S03]  /*e100*/  SHF.R.S32.HI R6, RZ, 0x1f, R5 ;  /* 0x0000001fff067819 */ /* 0x000fc60000011405 */
[----:B------:R-:W-:Y:S02]  /*e110*/  IMAD.IADD R3, R3, 0x1, R7 ;  /* 0x0000000103037824 */ /* 0x000fe400078e0207 */
[----:B------:R-:W-:Y:S02]  /*e120*/  IMAD R6, R6, UR6, RZ ;  /* 0x0000000606067c24 */ /* 0x000fe4000f8e02ff */
[----:B------:R-:W-:-:S04]  /*e130*/  IMAD.WIDE.U32 R2, R5, UR6, R2 ;  /* 0x0000000605027c25 */ /* 0x000fc8000f8e0002 */
[----:B------:R-:W-:Y:S01]  /*e140*/  IMAD R6, R5, UR7, R6 ;  /* 0x0000000705067c24 */ /* 0x000fe2000f8e0206 */
[----:B------:R-:W-:Y:S02]  /*e150*/  LEA R5, P1, R2, UR8, 0x1 ;  /* 0x0000000802057c11 */ /* 0x000fe4000f8208ff */
[----:B------:R-:W-:Y:S02]  /*e160*/  ISETP.GE.AND P0, PT, R28, UR4, PT ;  /* 0x000000041c007c0c */ /* 0x000fe4000bf06270 */
[----:B------:R-:W-:Y:S01]  /*e170*/  IADD3 R6, R3, R6, RZ ;  /* 0x0000000603067210 */ /* 0x000fe20007ffe0ff */
[----:B------:R-:W-:Y:S01]  /*e180*/  UMOV UR4, 0xffffffff ;  /* 0xffffffff00047882 */ /* 0x000fe20000000000 */
[----:B-1----:R-:W-:Y:S02]  /*e190*/  LOP3.LUT R20, R20, 0x7f, RZ, 0xc0, !PT ;  /* 0x0000007f14147812 */ /* 0x002fe400078ec0ff */
        /* <DEDUP_REMOVED lines=86> */
[----:B0-----:R-:W-:-:S04]  /*e700*/  @!P1 LEA R4, P3, R28, R4, 0x1 ;  /* 0x000000041c049211 */ /* 0x001fc800078608ff */
[----:B-1----:R-:W-:Y:S01]  /*e710*/  @!P1 MOV R6, R4 ;  /* 0x0000000400069202 */ /* 0x002fe20000000f00 */
        /* <DEDUP_REMOVED lines=21> */
.L_x_2527:
        /* <DEDUP_REMOVED lines=10> */
.L_x_2427:
        /* <DEDUP_REMOVED lines=20> */
.L_x_2528:
[----:B------:R-:W-:Y:S05]  /*ea50*/  BSYNC B0 ;  /* 0x0000000000007941 */ /* 0x000fea0003800000 */
.L_x_2428:
        /* <DEDUP_REMOVED lines=8> */
[----:B--2---:R-:W-:-:S09]  /*eae0*/  IADD3 R7, R0, -0x2, RZ ;  /* 0xfffffffe00077810 */ /* 0x004fd20007ffe0ff */
.L_x_2444:
        /* <DEDUP_REMOVED lines=14> */
[----:B------:R-:W-:Y:S01]  /*ebd0*/  ULDC UR4, c[0x0][0x430] ;  /* 0x00010c0000047ab9 */ /* 0x000fe20000000800 */
[----:B--2---:R-:W-:-:S05]  /*ebe0*/  IADD3 R3, R2, R3, R9 ;  /* 0x0000000302037210 */ /* 0x004fca0007ffe009 */
[----:B0-----:R-:W-:Y:S01]  /*ebf0*/  @P0 IMAD.HI.U32 R4, R3, R4, RZ ;  /* 0x0000000403040227 */ /* 0x001fe200078e00ff */
[----:B------:R-:W-:-:S04]  /*ec00*/  MOV R2, R3 ;  /* 0x0000000300027202 */ /* 0x000fc80000000f00 */
        /* <DEDUP_REMOVED lines=24> */
.L_x_2432:
[----:B------:R-:W-:Y:S01]  /*ed90*/  LEA R5, R25, R22, 0x3 ;  /* 0x0000001619057211 */ /* 0x000fe200078e18ff */
[----:B------:R-:W-:Y:S01]  /*eda0*/  BSSY B1, `(.L_x_2433) ;  /* 0x0000004000017945 */ /* 0x000fe20003800000 */
[----:B------:R-:W-:-:S04]  /*edb0*/  SHF.L.U32 R2, R27, 0x1f, RZ ;  /* 0x0000001f1b027819 */ /* 0x000fc800000006ff */
[----:B------:R-:W0:Y:S02]  /*edc0*/  SYNCS.PHASECHK.TRANS64.TRYWAIT P0, [R5+URZ+0x16840], R2 ;  /* 0x01684002050075a7 */ /* 0x000e24000800017f */
[----:B0-----:R-:W-:Y:S05]  /*edd0*/  @!P0 BRA `(.L_x_2434) ;  /* 0x0000004000988947 */ /* 0x001fea0003800000 */
.L_x_2529:
[----:B------:R-:W-:Y:S05]  /*ede0*/  BSYNC B1 ;  /* 0x0000000000017941 */ /* 0x000fea0003800000 */
.L_x_2433:
        /* <DEDUP_REMOVED lines=28> */
[----:B------:R-:W-:Y:S02]  /*efb0*/  LEA.HI.X R10, R2, UR5, R7, 0x1, P0 ;  /* 0x00000005020a7c11 */ /* 0x000fe400080f0c07 */
[----:B------:R-:W-:Y:S01]  /*efc0*/  LEA R8, R25, R8, 0xd ;  /* 0x0000000819087211 */ /* 0x000fe200078e68ff */
        /* <DEDUP_REMOVED lines=41> */
.L_x_2547:
        /* <DEDUP_REMOVED lines=8> */
.L_x_2436:
        /* <DEDUP_REMOVED lines=11> */
.L_x_2437:
[----:B------:R1:W-:Y:S01]  /*f390*/  SYNCS.ARRIVE.TRANS64.A1T0 RZ, [R5+URZ+0x16830], RZ ;  /* 0x016830ff05ff79a7 */ /* 0x0003e2000810003f */
[----:B------:R-:W-:Y:S05]  /*f3a0*/  @!P3 BRA `(.L_x_2438) ;  /* 0x000000000004b947 */ /* 0x000fea0003800000 */
[----:B------:R-:W-:Y:S01]  /*f3b0*/  BPT.TRAP 0x1 ;  /* 0x000000040000795c */ /* 0x000fe20000300000 */
.L_x_2438:
[----:B------:R-:W-:Y:S01]  /*f3c0*/  SHF.L.U32 R2, R17, 0x1f, RZ ;  /* 0x0000001f11027819 */ /* 0x000fe200000006ff */
[----:B------:R-:W-:Y:S01]  /*f3d0*/  BSSY B1, `(.L_x_2439) ;  /* 0x0000004000017945 */ /* 0x000fe20003800000 */
[----:B-1----:R-:W-:-:S04]  /*f3e0*/  LEA R5, R6, R22, 0x3 ;  /* 0x0000001606057211 */ /* 0x002fc800078e18ff */
[----:B------:R-:W1:Y:S02]  /*f3f0*/  SYNCS.PHASECHK.TRANS64.TRYWAIT P0, [R5+URZ+0x16860], R2 ;  /* 0x01686002050075a7 */ /* 0x000e64000800017f */
[----:B-1----:R-:W-:Y:S05]  /*f400*/  @!P0 BRA `(.L_x_2440) ;  /* 0x0000004400508947 */ /* 0x002fea0003800000 */
.L_x_2548:
[----:B------:R-:W-:Y:S05]  /*f410*/  BSYNC B1 ;  /* 0x0000000000017941 */ /* 0x000fea0003800000 */
.L_x_2439:
        /* <DEDUP_REMOVED lines=15> */
[----:B------:R-:W-:Y:S02]  /*f510*/  ISETP.LT.OR P0, PT, R8, 0x1, P1 ;  /* 0x000000010800780c */ /* 0x000fe40000f01670 */
[----:B------:R-:W-:Y:S01]  /*f520*/  LEA R6, R6, R22, 0x1 ;  /* 0x0000001606067211 */ /* 0x000fe200078e08ff */
        /* <DEDUP_REMOVED lines=43> */
.L_x_2566:
        /* <DEDUP_REMOVED lines=28> */
.L_x_2442:
        /* <DEDUP_REMOVED lines=11> */
.L_x_2443:
[C---:B------:R-:W-:Y:S01]  /*fa50*/  ISETP.GT.AND P0, PT, R26.reuse, RZ, PT ;  /* 0x000000ff1a00720c */ /* 0x040fe20003f04270 */
[----:B------:R1:W-:Y:S01]  /*fa60*/  SYNCS.ARRIVE.TRANS64.A1T0 RZ, [R5+URZ+0x16850], RZ ;  /* 0x016850ff05ff79a7 */ /* 0x0003e2000810003f */
[----:B------:R-:W-:Y:S01]  /*fa70*/  IADD3 R7, R26, -0x1, RZ ;  /* 0xffffffff1a077810 */ /* 0x000fe20007ffe0ff */
[----:B------:R-:W-:Y:S02]  /*fa80*/  IMAD.MOV.U32 R17, RZ, RZ, R27 ;  /* 0x000000ffff117224 */ /* 0x000fe400078e001b */
[----:B------:R-:W-:Y:S02]  /*fa90*/  IMAD.MOV.U32 R6, RZ, RZ, R25 ;  /* 0x000000ffff067224 */ /* 0x000fe400078e0019 */
[----:B------:R-:W-:-:S06]  /*faa0*/  IMAD.MOV.U32 R29, RZ, RZ, R26 ;  /* 0x000000ffff1d7224 */ /* 0x000fcc00078e001a */
[----:B-1----:R-:W-:Y:S05]  /*fab0*/  @P0 BRA `(.L_x_2444) ;  /* 0xfffffff0000c0947 */ /* 0x002fea000383ffff */
.L_x_2431:
[----:B------:R-:W-:Y:S05]  /*fac0*/  BSYNC B0 ;  /* 0x0000000000007941 */ /* 0x000fea0003800000 */
.L_x_2430:
        /* <DEDUP_REMOVED lines=17> */
.L_x_2446:
[----:B------:R-:W-:Y:S05]  /*fbe0*/  BSYNC B0 ;  /* 0x0000000000007941 */ /* 0x000fea0003800000 */
.L_x_2445:
[----:B------:R-:W-:-:S05]  /*fbf0*/  IMAD.U32 R0, RZ, RZ, UR36 ;  /* 0x00000024ff007e24 */ /* 0x000fca000f8e00ff */
[----:B------:R-:W-:-:S13]  /*fc00*/  ISETP.NE.AND P0, PT, R0, 0x3, PT ;  /* 0x000000030000780c */ /* 0x000fda0003f05270 */
[----:B------:R-:W-:Y:S05]  /*fc10*/  @!P0 BRA `(.L_x_2447) ;  /* 0x0000000000048947 */ /* 0x000fea0003800000 */
[----:B------:R-:W-:Y:S01]  /*fc20*/  BPT.TRAP 0x1 ;  /* 0x000000040000795c */ /* 0x000fe20000300000 */
.L_x_2447:
[----:B------:R-:W2:Y:S01]  /*fc30*/  LDL.LU R2, [R1+0x10] ;  /* 0x0000100001027983 */ /* 0x000ea20000300800 */
[----:B------:R-:W-:Y:S01]  /*fc40*/  IMAD R0, R25, 0x8, R22 ;  /* 0x0000000819007824 */ /* 0x000fe200078e0216 */
[----:B0-----:R-:W-:Y:S01]  /*fc50*/  SHF.L.U32 R3, R27, 0x1f, RZ ;  /* 0x0000001f1b037819 */ /* 0x001fe200000006ff */
[----:B------:R-:W-:Y:S03]  /*fc60*/  BSSY B0, `(.L_x_2448) ;  /* 0x0000004000007945 */ /* 0x000fe60003800000 */
[----:B------:R-:W0:Y:S01]  /*fc70*/  SYNCS.PHASECHK.TRANS64.TRYWAIT P0, [R0+URZ+0x16860], R3 ;  /* 0x01686003000075a7 */ /* 0x000e22000800017f */
[----:B--2---:R-:W-:Y:S01]  /*fc80*/  IMAD R6, R26, -0x80, R2 ;  /* 0xffffff801a067824 */ /* 0x004fe200078e0202 */
[----:B0-----:R-:W-:Y:S06]  /*fc90*/  @!P0 BRA `(.L_x_2449) ;  /* 0x0000004400888947 */ /* 0x001fec0003800000 */
.L_x_2567:
[----:B------:R-:W-:Y:S05]  /*fca0*/  BSYNC B0 ;  /* 0x0000000000007941 */ /* 0x000fea0003800000 */
.L_x_2448:
[----:B------:R-:W1:Y:S01]  /*fcb0*/  S2R R7, SR_TID.X ;  /* 0x0000000000077919 */ /* 0x000e620000002100 */
[----:B------:R-:W-:Y:S02]  /*fcc0*/  ULDC UR4, c[0x0][0x2f4] ;  /* 0x0000bd0000047ab9 */ /* 0x000fe40000000800 */
[----:B------:R-:W-:Y:S01]  /*fcd0*/  ISETP.GE.AND P0, PT, R28, UR4, PT ;  /* 0x000000041c007c0c */ /* 0x000fe2000bf06270 */
[----:B------:R-:W-:Y:S01]  /*fce0*/  UMOV UR4, 0xffffffff ;  /* 0xffffffff00047882 */ /* 0x000fe20000000000 */
[C---:B-1----:R-:W-:Y:S01]  /*fcf0*/  IMAD.SHL.U32 R2, R7.reuse, 0x8, RZ ;  /* 0x0000000807027824 */ /* 0x042fe200078e00ff */
[C---:B------:R-:W-:Y:S02]  /*fd00*/  SHF.L.U32 R4, R7.reuse, 0x3, RZ ;  /* 0x0000000307047819 */ /* 0x040fe400000006ff */
[----:B------:R-:W-:Y:S02]  /*fd10*/  LOP3.LUT R5, R7, 0x7f, RZ, 0xc0, !PT ;  /* 0x0000007f07057812 */ /* 0x000fe400078ec0ff */
[----:B------:R-:W-:-:S02]  /*fd20*/  LOP3.LUT R2, R2, 0x1f8, RZ, 0xc0, !PT ;  /* 0x000001f802027812 */ /* 0x000fc400078ec0ff */
        /* <DEDUP_REMOVED lines=49> */
[----:B------:R0:W1:Y:S02]  /*10040*/  SHFL.IDX PT, R14, R23, 0x7, 0x181f ;  /* 0x00f81f00170e7f89 */ /* 0x00006400000e0000 */
[----:B--2---:R-:W-:-:S07]  /*10050*/  IADD3.X R3, RZ, R8, RZ, P2, !PT ;  /* 0x00000008ff037210 */ /* 0x004fce00017fe4ff */
[----:B---3--:R0:W-:Y:S02]  /*10060*/  LDGSTS.E.BYPASS.LTC128B.128 [R4+0x3400], desc[UR52][R2.64], !P1 ;  /* 0x0340000002047fae */ /* 0x0081e4000c901d74 */
.L_x_2585:
        /* <DEDUP_REMOVED lines=9> */
.L_x_2451:
        /* <DEDUP_REMOVED lines=11> */
.L_x_2452:
[----:B------:R-:W-:Y:S01]  /*101b0*/  VIADD R25, R25, 0x1 ;  /* 0x0000000119197836 */ /* 0x000fe20000000000 */
[----:B------:R0:W-:Y:S04]  /*101c0*/  SYNCS.ARRIVE.TRANS64.A1T0 RZ, [R0+URZ+0x16850], RZ ;  /* 0x016850ff00ff79a7 */ /* 0x0001e8000810003f */
[----:B------:R-:W-:-:S04]  /*101d0*/  ISETP.NE.AND P0, PT, R25, 0x2, PT ;  /* 0x000000021900780c */ /* 0x000fc80003f05270 */
[----:B0-----:R-:W-:Y:S02]  /*101e0*/  SEL R0, RZ, 0x1, P0 ;  /* 0x00000001ff007807 */ /* 0x001fe40000000000 */
[----:B------:R-:W-:Y:S02]  /*101f0*/  SEL R25, R25, RZ, P0 ;  /* 0x000000ff19197207 */ /* 0x000fe40000000000 */
[----:B------:R-:W-:-:S07]  /*10200*/  LOP3.LUT R27, R27, R0, RZ, 0x3c, !PT ;  /* 0x000000001b1b7212 */ /* 0x000fce00078e3cff */
.L_x_2411:
[----:B------:R-:W-:Y:S05]  /*10210*/  BSYNC B7 ;  /* 0x0000000000077941 */ /* 0x000fea0003800000 */
.L_x_2409:
        /* <DEDUP_REMOVED lines=8> */
[----:B------:R-:W-:-:S05]  /*102a0*/  IMAD.U32 R22, RZ, RZ, UR4 ;  /* 0x00000004ff167e24 */ /* 0x000fca000f8e00ff */
[----:B------:R0:W1:Y:S01]  /*102b0*/  LDS.128 R16, [R22+0x168d0] ;  /* 0x0168d00016107984 */ /* 0x0000620000000c00 */
[----:B------:R-:W-:Y:S06]  /*102c0*/  BAR.ARV 0x4, 0x200 ;  /* 0x0108000000007b1d */ /* 0x000fec0000002000 */
[----:B------:R-:W-:Y:S05]  /*102d0*/  BRA `(.L_x_2454) ;  /* 0x0000000800cc7947 */ /* 0x000fea0003800000 */
.L_x_2453:
        /* <DEDUP_REMOVED lines=11> */
[----:B------:R-:W-:Y:S02]  /*10390*/  MOV R17, RZ ;  /* 0x000000ff00117202 */ /* 0x000fe40000000f00 */
[C---:B------:R-:W-:Y:S01]  /*103a0*/  ISETP.GE.U32.AND P2, PT, R8.reuse, 0x2, PT ;  /* 0x000000020800780c */ /* 0x040fe20003f46070 */
[----:B------:R-:W-:Y:S01]  /*103b0*/  SHFL.IDX PT, R0, R16, RZ, 0x1f ;  /* 0x00001fff10007589 */ /* 0x000fe200000e0000 */
[C---:B------:R-:W-:Y:S02]  /*103c0*/  ISETP.GE.U32.AND P3, PT, R8.reuse, 0x4, PT ;  /* 0x000000040800780c */ /* 0x040fe40003f66070 */
[C---:B------:R-:W-:Y:S02]  /*103d0*/  ISETP.GE.U32.AND P4, PT, R8.reuse, 0x8, PT ;  /* 0x000000080800780c */ /* 0x040fe40003f86070 */
[C---:B------:R-:W-:Y:S01]  /*103e0*/  ISETP.GE.U32.AND P5, PT, R8.reuse, 0x10, PT ;  /* 0x000000100800780c */ /* 0x040fe20003fa6070 */
[----:B--2---:R-:W-:Y:S01]  /*103f0*/  @!P1 IMAD.MOV.U32 R17, RZ, RZ, R2 ;  /* 0x000000ffff119224 */ /* 0x004fe200078e0002 */
[----:B------:R-:W-:-:S04]  /*10400*/  ISETP.NE.AND P1, PT, R8, RZ, PT ;  /* 0x000000ff0800720c */ /* 0x000fc80003f25270 */
[----:B------:R-:W0:Y:S02]  /*10410*/  SHFL.UP PT, R14, R17, 0x1, RZ ;  /* 0x04200000110e7989 */ /* 0x000e2400000e00ff */
[----:B0-----:R-:W-:-:S05]  /*10420*/  SEL R4, R14, RZ, P1 ;  /* 0x000000ff0e047207 */ /* 0x001fca0000800000 */
[----:B------:R-:W-:-:S05]  /*10430*/  IMAD.IADD R4, R17, 0x1, R4 ;  /* 0x0000000111047824 */ /* 0x000fca00078e0204 */
[----:B------:R-:W0:Y:S02]  /*10440*/  SHFL.UP PT, R14, R4, 0x2, RZ ;  /* 0x04400000040e7989 */ /* 0x000e2400000e00ff */
[----:B0-----:R-:W-:-:S05]  /*10450*/  SEL R5, R14, RZ, P2 ;  /* 0x000000ff0e057207 */ /* 0x001fca0001000000 */
[----:B------:R-:W-:Y:S02]  /*10460*/  IMAD.IADD R6, R4, 0x1, R5 ;  /* 0x0000000104067824 */ /* 0x000fe400078e0205 */
[----:B------:R-:W-:Y:S04]  /*10470*/  SHFL.IDX PT, R5, R16, 0x1, 0x1f ;  /* 0x00201f0010057f89 */ /* 0x000fe800000e0000 */
        /* <DEDUP_REMOVED lines=10> */
.L_x_2595:
[----:B------:R-:W-:Y:S02]  /*10520*/  ULDC UR4, c[0x0][0xc38] ;  /* 0x00030e0000047ab9 */ /* 0x000fe40000000800 */
[----:B------:R-:W-:-:S04]  /*10530*/  IMAD.U32 R4, RZ, RZ, UR4 ;  /* 0x00000004ff047e24 */ /* 0x000fc8000f8e00ff */
[----:B-1----:R-:W-:-:S04]  /*10540*/  IMAD R14, R14, R4, RZ ;  /* 0x000000040e0e7224 */ /* 0x002fc800078e02ff */
[----:B------:R-:W-:-:S05]  /*10550*/  IMAD.IADD R5, R5, 0x1, R14 ;  /* 0x0000000105057824 */ /* 0x000fca00078e020e */
[----:B------:R-:W-:-:S13]  /*10560*/  ISETP.GT.AND P6, PT, R5, R0, PT ;  /* 0x000000000500720c */ /* 0x000fda0003fc4270 */
[----:B------:R-:W-:Y:S05]  /*10570*/  @P6 BRA `(.L_x_2456) ;  /* 0x00000000009c6947 */ /* 0x000fea0003800000 */
.L_x_2461:
[----:B------:R-:W1:Y:S01]  /*10580*/  LDC R2, c[0x0][0xc3c] ;  /* 0x00030f00ff027b82 */ /* 0x000e620000000800 */
[----:B------:R-:W-:-:S05]  /*10590*/  VIADD R19, R19, 0x1f ;  /* 0x0000001f13137836 */ /* 0x000fca0000000000 */
[----:B-1----:R-:W-:-:S13]  /*105a0*/  ISETP.GE.AND P6, PT, R19, R2, PT ;  /* 0x000000021300720c */ /* 0x002fda0003fc6270 */
[----:B------:R-:W-:Y:S05]  /*105b0*/  @P6 BRA `(.L_x_2457) ;  /* 0x0000000400d06947 */ /* 0x000fea0003800000 */
[----:B0-----:R-:W0:Y:S01]  /*105c0*/  S2R R3, SR_TID.X ;  /* 0x0000000000037919 */ /* 0x001e220000002100 */
        /* <DEDUP_REMOVED lines=9> */
.L_x_2459:
[----:B------:R-:W-:Y:S05]  /*10660*/  BSYNC B0 ;  /* 0x0000000000007941 */ /* 0x000fea0003800000 */
.L_x_2458:
[----:B------:R-:W-:-:S03]  /*10670*/  UMOV UR4, 0xffffffff ;  /* 0xffffffff00047882 */ /* 0x000fc60000000000 */
[----:B------:R-:W-:Y:S05]  /*10680*/  BRA.DIV UR4, `(.L_x_2460) ;  /* 0x0000004a04847947 */ /* 0x000fea000b800000 */
[----:B-----5:R-:W1:Y:S02]  /*10690*/  SHFL.UP PT, R14, R17, 0x1, RZ ;  /* 0x04200000110e7989 */ /* 0x020e6400000e00ff */
[----:B-1----:R-:W-:-:S04]  /*106a0*/  SEL R14, R14, RZ, P1 ;  /* 0x000000ff0e0e7207 */ /* 0x002fc80000800000 */
        /* <DEDUP_REMOVED lines=14> */
.L_x_2603:
[----:B------:R-:W-:Y:S02]  /*10790*/  ULDC UR4, c[0x0][0xc38] ;  /* 0x00030e0000047ab9 */ /* 0x000fe40000000800 */
[----:B------:R-:W-:-:S04]  /*107a0*/  IMAD.U32 R4, RZ, RZ, UR4 ;  /* 0x00000004ff047e24 */ /* 0x000fc8000f8e00ff */
[----:B-1----:R-:W-:-:S05]  /*107b0*/  IMAD R14, R14, R4, RZ ;  /* 0x000000040e0e7224 */ /* 0x002fca00078e02ff */
[----:B------:R-:W-:-:S04]  /*107c0*/  IADD3 R5, R14, R5, RZ ;  /* 0x000000050e057210 */ /* 0x000fc80007ffe0ff */
[----:B------:R-:W-:-:S13]  /*107d0*/  ISETP.GT.AND P6, PT, R5, R0, PT ;  /* 0x000000000500720c */ /* 0x000fda0003fc4270 */
[----:B------:R-:W-:Y:S05]  /*107e0*/  @!P6 BRA `(.L_x_2461) ;  /* 0xfffffffc0064e947 */ /* 0x000fea000383ffff */
.L_x_2456:
        /* <DEDUP_REMOVED lines=8> */
.L_x_2607:
[----:B------:R-:W-:Y:S01]  /*10870*/  ISETP.NE.AND P0, PT, R2, RZ, PT ;  /* 0x000000ff0200720c */ /* 0x000fe20003f05270 */
[----:B------:R-:W-:-:S12]  /*10880*/  IMAD.MOV.U32 R14, RZ, RZ, RZ ;  /* 0x000000ffff0e7224 */ /* 0x000fd800078e00ff */
[----:B------:R-:W-:Y:S05]  /*10890*/  @!P0 BRA `(.L_x_2463) ;  /* 0x0000000000108947 */ /* 0x000fea0003800000 */
[----:B------:R-:W-:Y:S01]  /*108a0*/  UMOV UR4, 0xffffffff ;  /* 0xffffffff00047882 */ /* 0x000fe20000000000 */
[----:B------:R-:W-:Y:S02]  /*108b0*/  VIADD R12, R6, 0xffffffff ;  /* 0xffffffff060c7836 */ /* 0x000fe40000000000 */
[----:B------:R-:W-:Y:S05]  /*108c0*/  BRA.DIV UR4, `(.L_x_2464) ;  /* 0x0000004a04f87947 */ /* 0x000fea000b800000 */
[----:B------:R3:W4:Y:S02]  /*108d0*/  SHFL.IDX PT, R14, R3, R12, 0x1f ;  /* 0x00001f0c030e7589 */ /* 0x00072400000e0000 */
.L_x_2463:
[----:B0--3--:R-:W0:Y:S01]  /*108e0*/  LDC.64 R2, c[0x0][0xc90] ;  /* 0x00032400ff027b82 */ /* 0x009e220000000a00 */
[----:B------:R-:W-:-:S04]  /*108f0*/  IMAD.IADD R19, R6, 0x1, R19 ;  /* 0x0000000106137824 */ /* 0x000fc800078e0213 */
[----:B0-----:R-:W-:-:S05]  /*10900*/  IMAD.WIDE R2, R19, 0x4, R2 ;  /* 0x0000000413027825 */ /* 0x001fca00078e0202 */
[----:B-1----:R0:W2:Y:S01]  /*10910*/  LDG.E R6, desc[UR52][R2.64] ;  /* 0x0000003402067981 */ /* 0x0020a2000c1e1900 */
[----:B----4-:R-:W-:-:S04]  /*10920*/  IMAD R16, R14, R4, R16 ;  /* 0x000000040e107224 */ /* 0x010fc800078e0210 */
[----:B------:R-:W-:Y:S02]  /*10930*/  IMAD.IADD R0, R0, 0x1, -R16 ;  /* 0x0000000100007824 */ /* 0x000fe400078e0a10 */
[----:B0-----:R-:W-:Y:S02]  /*10940*/  IMAD.MOV.U32 R2, RZ, RZ, RZ ;  /* 0x000000ffff027224 */ /* 0x001fe400078e00ff */
[----:B--2---:R-:W-:-:S05]  /*10950*/  IMAD R5, R17, R6, RZ ;  /* 0x0000000611057224 */ /* 0x004fca00078e02ff */
[----:B------:R-:W-:-:S04]  /*10960*/  IABS R7, R5 ;  /* 0x0000000500077213 */ /* 0x000fc80000000000 */
[----:B------:R-:W0:Y:S08]  /*10970*/  I2F.RP R8, R7 ;  /* 0x0000000700087306 */ /* 0x000e300000209400 */
[----:B0-----:R-:W0:Y:S02]  /*10980*/  MUFU.RCP R8, R8 ;  /* 0x0000000800087308 */ /* 0x001e240000001000 */
[----:B0-----:R-:W-:Y:S01]  /*10990*/  VIADD R9, R8, 0xffffffe ;  /* 0x0ffffffe08097836 */ /* 0x001fe20000000000 */
[----:B------:R-:W-:-:S05]  /*109a0*/  IABS R8, R5 ;  /* 0x0000000500087213 */ /* 0x000fca0000000000 */
[----:B------:R-:W0:Y:S01]  /*109b0*/  F2I.FTZ.U32.TRUNC.NTZ R3, R9 ;  /* 0x0000000900037305 */ /* 0x000e22000021f000 */
[----:B------:R-:W-:Y:S01]  /*109c0*/  IMAD.MOV R8, RZ, RZ, -R8 ;  /* 0x000000ffff087224 */ /* 0x000fe200078e0a08 */
[----:B0-----:R-:W-:-:S05]  /*109d0*/  IADD3 R10, RZ, -R3, RZ ;  /* 0x80000003ff0a7210 */ /* 0x001fca0007ffe0ff */
        /* <DEDUP_REMOVED lines=12> */
[----:B------:R-:W-:-:S06]  /*10aa0*/  @P0 IADD3 R9, R9, 0x1, RZ ;  /* 0x0000000109090810 */ /* 0x000fcc0007ffe0ff */
        /* <DEDUP_REMOVED lines=13> */
[----:B0-----:R-:W-:Y:S01]  /*10b80*/  MOV R2, RZ ;  /* 0x000000ff00027202 */ /* 0x001fe20000000f00 */
[----:B-1----:R-:W-:-:S04]  /*10b90*/  IMAD.MOV R5, RZ, RZ, -R3 ;  /* 0x000000ffff057224 */ /* 0x002fc800078e0a03 */
[----:B------:R-:W-:-:S04]  /*10ba0*/  IMAD R5, R5, R6, RZ ;  /* 0x0000000605057224 */ /* 0x000fc800078e02ff */
[----:B------:R-:W-:Y:S01]  /*10bb0*/  IMAD.HI.U32 R3, R3, R5, R2 ;  /* 0x0000000503037227 */ /* 0x000fe200078e0002 */
[-C--:B------:R-:W-:Y:S02]  /*10bc0*/  IABS R5, R4.reuse ;  /* 0x0000000400057213 */ /* 0x080fe40000000000 */
[C---:B------:R-:W-:Y:S02]  /*10bd0*/  LOP3.LUT R2, R0.reuse, R4, RZ, 0x3c, !PT ;  /* 0x0000000400027212 */ /* 0x040fe400078e3cff */
[----:B------:R-:W-:Y:S01]  /*10be0*/  IADD3 R0, R0, R7, RZ ;  /* 0x0000000700007210 */ /* 0x000fe20007ffe0ff */
        /* <DEDUP_REMOVED lines=17> */
.L_x_2457:
[----:B------:R-:W-:Y:S01]  /*10d00*/  UMOV UR4, URZ ;  /* 0x0000003f00047c82 */ /* 0x000fe20008000000 */
[----:B------:R-:W-:Y:S01]  /*10d10*/  UMOV UR5, URZ ;  /* 0x0000003f00057c82 */ /* 0x000fe20008000000 */
[----:B------:R-:W-:Y:S01]  /*10d20*/  ULDC UR6, c[0x0][0xc3c] ;  /* 0x00030f0000067ab9 */ /* 0x000fe20000000800 */
[----:B------:R-:W-:Y:S01]  /*10d30*/  IMAD.MOV.U32 R16, RZ, RZ, R0 ;  /* 0x000000ffff107224 */ /* 0x000fe200078e0000 */
[----:B------:R-:W-:Y:S01]  /*10d40*/  MOV R19, UR6 ;  /* 0x0000000600137c02 */ /* 0x000fe20008000f00 */
[----:B------:R-:W-:Y:S02]  /*10d50*/  IMAD.U32 R17, RZ, RZ, UR4 ;  /* 0x00000004ff117e24 */ /* 0x000fe4000f8e00ff */
[----:B------:R-:W-:-:S07]  /*10d60*/  IMAD.U32 R18, RZ, RZ, UR5 ;  /* 0x00000005ff127e24 */ /* 0x000fce000f8e00ff */
.L_x_2465:
        /* <DEDUP_REMOVED lines=10> */
.L_x_2454:
[----:B------:R-:W-:Y:S02]  /*10e10*/  ULDC UR4, c[0x0][0xc3c] ;  /* 0x00030f0000047ab9 */ /* 0x000fe40000000800 */
[----:B-1----:R-:W-:-:S13]  /*10e20*/  ISETP.GE.AND P0, PT, R19, UR4, PT ;  /* 0x0000000413007c0c */ /* 0x002fda000bf06270 */
[----:B------:R-:W-:Y:S05]  /*10e30*/  @!P0 BRA `(.L_x_2466) ;  /* 0xffffffb000f88947 */ /* 0x000fea000383ffff */
[----:B------:R-:W-:Y:S05]  /*10e40*/  BSYNC B8 ;  /* 0x0000000000087941 */ /* 0x000fea0003800000 */
.L_x_2405:
        /* <DEDUP_REMOVED lines=12> */
.L_x_2610:
[----:B------:R-:W-:Y:S05]  /*10f10*/  BSYNC B0 ;  /* 0x0000000000007941 */ /* 0x000fea0003800000 */
.L_x_2467:
[----:B------:R-:W-:-:S03]  /*10f20*/  UMOV UR4, 0xffffffff ;  /* 0xffffffff00047882 */ /* 0x000fc60000000000 */
[----:B------:R-:W-:Y:S05]  /*10f30*/  BRA.DIV UR4, `(.L_x_2469) ;  /* 0x0000004604947947 */ /* 0x000fea000b800000 */
[----:B0-----:R-:W0:Y:S02]  /*10f40*/  S2R R0, SR_TID.X ;  /* 0x0000000000007919 */ /* 0x001e240000002100 */
[----:B0-----:R-:W-:-:S04]  /*10f50*/  SHF.R.U32.HI R0, RZ, 0x5, R0 ;  /* 0x00000005ff007819 */ /* 0x001fc80000011600 */
[----:B------:R-:W-:-:S05]  /*10f60*/  LOP3.LUT R0, R0, 0x3, RZ, 0xc0, !PT ;  /* 0x0000000300007812 */ /* 0x000fca00078ec0ff */
[----:B------:R0:W1:Y:S02]  /*10f70*/  SHFL.IDX PT, R14, R0, RZ, 0x1f ;  /* 0x00001fff000e7589 */ /* 0x00006400000e0000 */
.L_x_2613:
[----:B-1----:R-:W-:Y:S01]  /*10f80*/  ISETP.NE.AND P0, PT, R14, RZ, PT ;  /* 0x000000ff0e00720c */ /* 0x002fe20003f05270 */
[----:B------:R-:W-:-:S12]  /*10f90*/  BSSY B0, `(.L_x_2470) ;  /* 0x0000024000007945 */ /* 0x000fd80003800000 */
[----:B------:R-:W-:Y:S05]  /*10fa0*/  @P0 BRA `(.L_x_2471) ;  /* 0x0000000000880947 */ /* 0x000fea0003800000 */
[----:B------:R-:W-:-:S03]  /*10fb0*/  UMOV UR4, 0xffffffff ;  /* 0xffffffff00047882 */ /* 0x000fc60000000000 */
[----:B------:R-:W-:Y:S05]  /*10fc0*/  BRA.DIV UR4, `(.L_x_2472) ;  /* 0x0000004604a47947 */ /* 0x000fea000b800000 */
[----:B------:R-:W-:-:S13]  /*10fd0*/  ELECT P6, URZ, PT ;  /* 0x00000000003f782f */ /* 0x000fda00038c0000 */
.L_x_2616:
[----:B------:R-:W-:Y:S05]  /*10fe0*/  @!P6 BRA `(.L_x_2471) ;  /* 0x000000000078e947 */ /* 0x000fea0003800000 */
[----:B------:R-:W-:-:S06]  /*10ff0*/  ULOP3.LUT UR4, UR38, 0x2, URZ, 0xfc, !UPT ;  /* 0x0000000226047892 */ /* 0x000fcc000f8efc3f */
[----:B0-----:R-:W-:-:S05]  /*11000*/  IMAD.U32 R0, RZ, RZ, UR4 ;  /* 0x00000004ff007e24 */ /* 0x001fca000f8e00ff */
[----:B------:R-:W-:-:S13]  /*11010*/  ISETP.NE.AND P0, PT, R0, 0x3, PT ;  /* 0x000000030000780c */ /* 0x000fda0003f05270 */
[----:B------:R-:W-:Y:S05]  /*11020*/  @!P0 BRA `(.L_x_2473) ;  /* 0x0000000000048947 */ /* 0x000fea0003800000 */
[----:B------:R-:W-:Y:S01]  /*11030*/  BPT.TRAP 0x1 ;  /* 0x000000040000795c */ /* 0x000fe20000300000 */
.L_x_2473:
[----:B------:R-:W-:Y:S01]  /*11040*/  IMAD R3, R25, 0x8, R5 ;  /* 0x0000000819037824 */ /* 0x000fe200078e0205 */
[----:B------:R-:W-:Y:S01]  /*11050*/  SHF.L.U32 R2, R27, 0x1f, RZ ;  /* 0x0000001f1b027819 */ /* 0x000fe200000006ff */
[----:B------:R-:W-:-:S03]  /*11060*/  VIADD R25, R25, 0x1 ;  /* 0x0000000119197836 */ /* 0x000fc60000000000 */
[----:B------:R-:W0:Y:S02]  /*11070*/  SYNCS.PHASECHK.TRANS64.TRYWAIT P1, [R3+URZ+0x16840], R2 ;  /* 0x01684002030075a7 */ /* 0x000e24000802017f */
[----:B------:R-:W-:-:S04]  /*11080*/  ISETP.NE.AND P2, PT, R25, 0x2, PT ;  /* 0x000000021900780c */ /* 0x000fc80003f45270 */
[----:B------:R-:W-:Y:S01]  /*11090*/  SEL R0, RZ, 0x1, P2 ;  /* 0x00000001ff007807 */ /* 0x000fe20001000000 */
[----:B0-----:R-:W-:Y:S08]  /*110a0*/  @!P1 BRA `(.L_x_2474) ;  /* 0x00000044008c9947 */ /* 0x001ff00003800000 */
.L_x_2617:
[----:B------:R-:W-:Y:S02]  /*110b0*/  SEL R25, R25, RZ, P2 ;  /* 0x000000ff19197207 */ /* 0x000fe40001000000 */
[----:B------:R-:W-:Y:S01]  /*110c0*/  LOP3.LUT R0, R27, R0, RZ, 0x3c, !PT ;  /* 0x000000001b007212 */ /* 0x000fe200078e3cff */
[----:B------:R-:W-:Y:S06]  /*110d0*/  @!P0 BRA `(.L_x_2475) ;  /* 0x0000000000048947 */ /* 0x000fec0003800000 */
[----:B------:R-:W-:Y:S01]  /*110e0*/  BPT.TRAP 0x1 ;  /* 0x000000040000795c */ /* 0x000fe20000300000 */
.L_x_2475:
[----:B------:R-:W-:Y:S02]  /*110f0*/  LEA R25, R25, R5, 0x3 ;  /* 0x0000000519197211 */ /* 0x000fe400078e18ff */
[----:B------:R-:W-:-:S04]  /*11100*/  SHF.L.U32 R0, R0, 0x1f, RZ ;  /* 0x0000001f00007819 */ /* 0x000fc800000006ff */
[----:B------:R-:W1:Y:S02]  /*11110*/  SYNCS.PHASECHK.TRANS64.TRYWAIT P1, [R25+URZ+0x16840], R0 ;  /* 0x01684000190075a7 */ /* 0x000e64000802017f */
[----:B-1----:R-:W-:Y:S05]  /*11120*/  @!P1 BRA `(.L_x_2476) ;  /* 0x0000004400809947 */ /* 0x002fea0003800000 */
.L_x_2618:
[----:B------:R-:W-:Y:S05]  /*11130*/  @!P0 BRA `(.L_x_2477) ;  /* 0x0000000000048947 */ /* 0x000fea0003800000 */
[----:B------:R-:W-:Y:S01]  /*11140*/  BPT.TRAP 0x1 ;  /* 0x000000040000795c */ /* 0x000fe20000300000 */
.L_x_2477:
[----:B------:R-:W3:Y:S02]  /*11150*/  SYNCS.PHASECHK.TRANS64.TRYWAIT P1, [R3+URZ+0x16860], R2 ;  /* 0x01686002030075a7 */ /* 0x000ee4000802017f */
[----:B---3--:R-:W-:Y:S05]  /*11160*/  @!P1 BRA `(.L_x_2478) ;  /* 0x0000004400849947 */ /* 0x008fea0003800000 */
.L_x_2619:
[----:B------:R-:W-:Y:S05]  /*11170*/  @!P0 BRA `(.L_x_2479) ;  /* 0x0000000000048947 */ /* 0x000fea0003800000 */
[----:B------:R-:W-:Y:S01]  /*11180*/  BPT.TRAP 0x1 ;  /* 0x000000040000795c */ /* 0x000fe20000300000 */
.L_x_2479:
[----:B----4-:R4:W0:Y:S02]  /*11190*/  SYNCS.PHASECHK.TRANS64.TRYWAIT P0, [R25+URZ+0x16860], R0 ;  /* 0x01686000190075a7 */ /* 0x010824000800017f */
[----:B0-----:R-:W-:Y:S05]  /*111a0*/  @!P0 NANOSLEEP.SYNCS 0x989680 ;  /* 0x009896800000895d */ /* 0x001fea0003900000 */
[----:B------:R-:W0:Y:S02]  /*111b0*/  @!P0 SYNCS.PHASECHK.TRANS64 P0, [R25+URZ+0x16860], R0 ;  /* 0x01686000190085a7 */ /* 0x000e24000800007f */
[----:B0-----:R-:W-:Y:S05]  /*111c0*/  @!P0 BRA `(.L_x_2479) ;  /* 0xfffffffc00f08947 */ /* 0x001fea000383ffff */
.L_x_2471:
[----:B------:R-:W-:Y:S05]  /*111d0*/  BSYNC B0 ;  /* 0x0000000000007941 */ /* 0x000fea0003800000 */
.L_x_2470:
[----:B------:R-:W-:Y:S05]  /*111e0*/  EXIT ;  /* 0x000000000000794d */ /* 0x000fea0003800000 */
.L_x_2353:
[----:B0-----:R-:W-:-:S04]  /*111f0*/  IMAD.U32 R3, RZ, RZ, UR45 ;  /* 0x0000002dff037e24 */ /* 0x001fc8000f8e00ff */
[----:B------:R0:W1:Y:S03]  /*11200*/  SYNCS.PHASECHK.TRANS64.TRYWAIT P1, [R3+URZ+0x16800], R0 ;  /* 0x01680000030075a7 */ /* 0x000066000802017f */
[----:B-1----:R-:W-:Y:S05]  /*11210*/  @!P1 NANOSLEEP.SYNCS 0x989680 ;  /* 0x009896800000995d */ /* 0x002fea0003900000 */
[----:B------:R-:W1:Y:S02]  /*11220*/  @!P1 SYNCS.PHASECHK.TRANS64 P1, [R3+URZ+0x16800], R0 ;  /* 0x01680000030095a7 */ /* 0x000e64000802007f */
[----:B-1----:R-:W-:Y:S05]  /*11230*/  @!P1 BRA `(.L_x_2353) ;  /* 0xfffffffc00ec9947 */ /* 0x002fea000383ffff */
[----:B------:R-:W-:Y:S05]  /*11240*/  BRA `(.L_x_2480) ;  /* 0xffffff0400287947 */ /* 0x000fea000383ffff */
.L_x_2357:
[----:B-1----:R1:W2:Y:S02]  /*11250*/  SYNCS.PHASECHK.TRANS64.TRYWAIT P1, [R0+URZ+0x16830], R3 ;  /* 0x01683003000075a7 */ /* 0x0022a4000802017f */
[----:B--2---:R-:W-:Y:S05]  /*11260*/  @!P1 NANOSLEEP.SYNCS 0x989680 ;  /* 0x009896800000995d */ /* 0x004fea0003900000 */
[----:B------:R-:W2:Y:S02]  /*11270*/  @!P1 SYNCS.PHASECHK.TRANS64 P1, [R0+URZ+0x16830], R3 ;  /* 0x01683003000095a7 */ /* 0x000ea4000802007f */
[----:B--2---:R-:W-:Y:S05]  /*11280*/  @!P1 BRA `(.L_x_2357) ;  /* 0xfffffffc00f09947 */ /* 0x004fea000383ffff */
[----:B------:R-:W-:Y:S05]  /*11290*/  BRA `(.L_x_2356) ;  /* 0xffffff0400447947 */ /* 0x000fea000383ffff */
.L_x_2363:
[----:B-1----:R-:W-:-:S04]  /*112a0*/  IMAD.U32 R6, RZ, RZ, UR6 ;  /* 0x00000006ff067e24 */ /* 0x002fc8000f8e00ff */
[----:B------:R1:W2:Y:S03]  /*112b0*/  SYNCS.PHASECHK.TRANS64.TRYWAIT P1, [R6+URZ+0x16830], R5 ;  /* 0x01683005060075a7 */ /* 0x0002a6000802017f */
[----:B--2---:R-:W-:Y:S05]  /*112c0*/  @!P1 NANOSLEEP.SYNCS 0x989680 ;  /* 0x009896800000995d */ /* 0x004fea0003900000 */
[----:B------:R-:W2:Y:S02]  /*112d0*/  @!P1 SYNCS.PHASECHK.TRANS64 P1, [R6+URZ+0x16830], R5 ;  /* 0x01683005060095a7 */ /* 0x000ea4000802007f */
[----:B--2---:R-:W-:Y:S05]  /*112e0*/  @!P1 BRA `(.L_x_2363) ;  /* 0xfffffffc00ec9947 */ /* 0x004fea000383ffff */
[----:B------:R-:W-:Y:S05]  /*112f0*/  BRA `(.L_x_2360) ;  /* 0xffffff2c00b47947 */ /* 0x000fea000383ffff */
.L_x_2367:
[----:B-1----:R-:W-:-:S04]  /*11300*/  IMAD.U32 R6, RZ, RZ, UR6 ;  /* 0x00000006ff067e24 */ /* 0x002fc8000f8e00ff */
[----:B------:R1:W2:Y:S03]  /*11310*/  SYNCS.PHASECHK.TRANS64.TRYWAIT P1, [R6+URZ+0x16850], R5 ;  /* 0x01685005060075a7 */ /* 0x0002a6000802017f */
[----:B--2---:R-:W-:Y:S05]  /*11320*/  @!P1 NANOSLEEP.SYNCS 0x989680 ;  /* 0x009896800000995d */ /* 0x004fea0003900000 */
[----:B------:R-:W2:Y:S02]  /*11330*/  @!P1 SYNCS.PHASECHK.TRANS64 P1, [R6+URZ+0x16850], R5 ;  /* 0x01685005060095a7 */ /* 0x000ea4000802007f */
[----:B--2---:R-:W-:Y:S05]  /*11340*/  @!P1 BRA `(.L_x_2367) ;  /* 0xfffffffc00ec9947 */ /* 0x004fea000383ffff */
[----:B------:R-:W-:Y:S05]  /*11350*/  BRA `(.L_x_2364) ;  /* 0xffffff3000307947 */ /* 0x000fea000383ffff */
.L_x_2375:
[----:B-1----:R-:W-:-:S04]  /*11360*/  IMAD.U32 R6, RZ, RZ, UR6 ;  /* 0x00000006ff067e24 */ /* 0x002fc8000f8e00ff */
[----:B------:R1:W2:Y:S03]  /*11370*/  SYNCS.PHASECHK.TRANS64.TRYWAIT P1, [R6+URZ+0x16830], R5 ;  /* 0x01683005060075a7 */ /* 0x0002a6000802017f */
[----:B--2---:R-:W-:Y:S05]  /*11380*/  @!P1 NANOSLEEP.SYNCS 0x989680 ;  /* 0x009896800000995d */ /* 0x004fea0003900000 */
[----:B------:R-:W2:Y:S02]  /*11390*/  @!P1 SYNCS.PHASECHK.TRANS64 P1, [R6+URZ+0x16830], R5 ;  /* 0x01683005060095a7 */ /* 0x000ea4000802007f */
[----:B--2---:R-:W-:Y:S05]  /*113a0*/  @!P1 BRA `(.L_x_2375) ;  /* 0xfffffffc00ec9947 */ /* 0x004fea000383ffff */
[----:B------:R-:W-:Y:S05]  /*113b0*/  BRA `(.L_x_2372) ;  /* 0xffffff5c003c7947 */ /* 0x000fea000383ffff */
.L_x_2379:
[----:B-1----:R-:W-:-:S04]  /*113c0*/  IMAD.U32 R6, RZ, RZ, UR6 ;  /* 0x00000006ff067e24 */ /* 0x002fc8000f8e00ff */
[----:B------:R1:W2:Y:S03]  /*113d0*/  SYNCS.PHASECHK.TRANS64.TRYWAIT P1, [R6+URZ+0x16850], R5 ;  /* 0x01685005060075a7 */ /* 0x0002a6000802017f */
[----:B--2---:R-:W-:Y:S05]  /*113e0*/  @!P1 NANOSLEEP.SYNCS 0x989680 ;  /* 0x009896800000995d */ /* 0x004fea0003900000 */
[----:B------:R-:W2:Y:S02]  /*113f0*/  @!P1 SYNCS.PHASECHK.TRANS64 P1, [R6+URZ+0x16850], R5 ;  /* 0x01685005060095a7 */ /* 0x000ea4000802007f */
[----:B--2---:R-:W-:Y:S05]  /*11400*/  @!P1 BRA `(.L_x_2379) ;  /* 0xfffffffc00ec9947 */ /* 0x004fea000383ffff */
[----:B------:R-:W-:Y:S05]  /*11410*/  BRA `(.L_x_2376) ;  /* 0xffffff5c00ac7947 */ /* 0x000fea000383ffff */
.L_x_2386:
[----:B-1----:R-:W-:-:S04]  /*11420*/  MOV R4, UR5 ;  /* 0x0000000500047c02 */ /* 0x002fc80008000f00 */
[----:B------:R1:W2:Y:S03]  /*11430*/  SYNCS.PHASECHK.TRANS64.TRYWAIT P1, [R4+URZ+0x16850], R3 ;  /* 0x01685003040075a7 */ /* 0x0002a6000802017f */
[----:B--2---:R-:W-:Y:S05]  /*11440*/  @!P1 NANOSLEEP.SYNCS 0x989680 ;  /* 0x009896800000995d */ /* 0x004fea0003900000 */
[----:B------:R-:W2:Y:S02]  /*11450*/  @!P1 SYNCS.PHASECHK.TRANS64 P1, [R4+URZ+0x16850], R3 ;  /* 0x01685003040095a7 */ /* 0x000ea4000802007f */
[----:B--2---:R-:W-:Y:S05]  /*11460*/  @!P1 BRA `(.L_x_2386) ;  /* 0xfffffffc00ec9947 */ /* 0x004fea000383ffff */
[----:B------:R-:W-:Y:S05]  /*11470*/  BRA `(.L_x_2385) ;  /* 0xffffff80001c7947 */ /* 0x000fea000383ffff */
.L_x_2417:
        /* <DEDUP_REMOVED lines=11> */
.L_x_2482:
[----:B------:R-:W-:Y:S05]  /*11530*/  BSYNC B0 ;  /* 0x0000000000007941 */ /* 0x000fea0003800000 */
.L_x_2481:
[----:B------:R-:W-:Y:S05]  /*11540*/  BRA `(.L_x_2483) ;  /* 0xffffffb800c47947 */ /* 0x000fea000383ffff */
.L_x_2420:
[----:B0-----:R0:W2:Y:S02]  /*11550*/  SYNCS.PHASECHK.TRANS64.TRYWAIT P0, [R3+URZ+0x16840], R4 ;  /* 0x01684004030075a7 */ /* 0x0010a4000800017f */
[----:B--2---:R-:W-:Y:S05]  /*11560*/  @!P0 NANOSLEEP.SYNCS 0x989680 ;  /* 0x009896800000895d */ /* 0x004fea0003900000 */
[----:B------:R-:W2:Y:S02]  /*11570*/  @!P0 SYNCS.PHASECHK.TRANS64 P0, [R3+URZ+0x16840], R4 ;  /* 0x01684004030085a7 */ /* 0x000ea4000800007f */
[----:B--2---:R-:W-:Y:S05]  /*11580*/  @!P0 BRA `(.L_x_2420) ;  /* 0xfffffffc00f08947 */ /* 0x004fea000383ffff */
[----:B------:R-:W-:Y:S05]  /*11590*/  BRA `(.L_x_2484) ;  /* 0xffffffbc00247947 */ /* 0x000fea000383ffff */
.L_x_2421:
        /* <DEDUP_REMOVED lines=8> */
.L_x_2486:
[----:B------:R-:W-:Y:S05]  /*11620*/  BSYNC B0 ;  /* 0x0000000000007941 */ /* 0x000fea0003800000 */
.L_x_2485:
[----:B------:R-:W-:Y:S01]  /*11630*/  IMAD.MOV.U32 R13, RZ, RZ, R0 ;  /* 0x000000ffff0d7224 */ /* 0x000fe200078e0000 */
[----:B------:R-:W-:Y:S01]  /*11640*/  MOV R11, 0x181f ;  /* 0x0000181f000b7802 */ /* 0x000fe20000000f00 */
[----:B------:R-:W-:Y:S02]  /*11650*/  IMAD.MOV.U32 R12, RZ, RZ, RZ ;  /* 0x000000ffff0c7224 */ /* 0x000fe400078e00ff */
[----:B------:R-:W-:Y:S02]  /*11660*/  IMAD.MOV.U32 R15, RZ, RZ, -0x1 ;  /* 0xffffffffff0f7424 */ /* 0x000fe400078e00ff */
[----:B------:R-:W-:Y:S02]  /*11670*/  IMAD.MOV.U32 R6, RZ, RZ, R14 ;  /* 0x000000ffff067224 */ /* 0x000fe400078e000e */
[----:B------:R-:W-:-:S07]  /*11680*/  @P0 IMAD R8, R5, 0x2, R22 ;  /* 0x0000000205080824 */ /* 0x000fce00078e0216 */
[----:B------:R-:W-:Y:S05]  /*11690*/  WARPSYNC.COLLECTIVE R15, `(.L_x_2487) ;  /* 0x000000000f087348 */ /* 0x000fea0003c00000 */
[----:B------:R0:W1:Y:S02]  /*116a0*/  SHFL.IDX P6, R14, R13, R12, R11 ;  /* 0x0000000c0d0e7389 */ /* 0x00006400000c000b */
[----:B01----:R-:W-:Y:S01]  /*116b0*/  ENDCOLLECTIVE ;  /* 0x000000000000791b */ /* 0x003fe20003800000 */
.L_x_2487:
[----:B------:R-:W-:Y:S01]  /*116c0*/  IMAD.MOV.U32 R13, RZ, RZ, R2 ;  /* 0x000000ffff0d7224 */ /* 0x000fe200078e0002 */
[----:B------:R-:W-:Y:S01]  /*116d0*/  MOV R12, 0x1 ;  /* 0x00000001000c7802 */ /* 0x000fe20000000f00 */
[----:B------:R-:W-:-:S07]  /*116e0*/  IMAD.MOV.U32 R7, RZ, RZ, R14 ;  /* 0x000000ffff077224 */ /* 0x000fce00078e000e */
[----:B------:R-:W-:Y:S05]  /*116f0*/  WARPSYNC.COLLECTIVE R15, `(.L_x_2488) ;  /* 0x000000000f087348 */ /* 0x000fea0003c00000 */
[----:B------:R0:W1:Y:S02]  /*11700*/  SHFL.IDX P6, R14, R13, R12, R11 ;  /* 0x0000000c0d0e7389 */ /* 0x00006400000c000b */
[----:B01----:R-:W-:Y:S01]  /*11710*/  ENDCOLLECTIVE ;  /* 0x000000000000791b */ /* 0x003fe20003800000 */
.L_x_2488:
        /* <DEDUP_REMOVED lines=15> */
.L_x_2489:
[----:B------:R-:W-:Y:S01]  /*11810*/  @P1 IMAD R8, R5, 0x2, R22 ;  /* 0x0000000205081824 */ /* 0x000fe200078e0216 */
[----:B------:R-:W-:Y:S01]  /*11820*/  MOV R13, R2 ;  /* 0x00000002000d7202 */ /* 0x000fe20000000f00 */
[----:B------:R-:W-:Y:S02]  /*11830*/  IMAD.MOV.U32 R12, RZ, RZ, 0x2 ;  /* 0x00000002ff0c7424 */ /* 0x000fe400078e00ff */
[----:B------:R-:W-:-:S07]  /*11840*/  IMAD.MOV.U32 R7, RZ, RZ, R14 ;  /* 0x000000ffff077224 */ /* 0x000fce00078e000e */
[----:B------:R-:W-:Y:S05]  /*11850*/  WARPSYNC.COLLECTIVE R15, `(.L_x_2490) ;  /* 0x000000000f087348 */ /* 0x000fea0003c00000 */
[----:B------:R0:W1:Y:S02]  /*11860*/  SHFL.IDX P6, R14, R13, R12, R11 ;  /* 0x0000000c0d0e7389 */ /* 0x00006400000c000b */
[----:B01----:R-:W-:Y:S01]  /*11870*/  ENDCOLLECTIVE ;  /* 0x000000000000791b */ /* 0x003fe20003800000 */
.L_x_2490:
        /* <DEDUP_REMOVED lines=15> */
.L_x_2491:
[----:B------:R-:W-:Y:S01]  /*11970*/  @P1 LEA R8, R5, R22, 0x1 ;  /* 0x0000001605081211 */ /* 0x000fe200078e08ff */
[----:B------:R-:W-:Y:S02]  /*11980*/  IMAD.MOV.U32 R13, RZ, RZ, R2 ;  /* 0x000000ffff0d7224 */ /* 0x000fe400078e0002 */
[----:B------:R-:W-:Y:S02]  /*11990*/  IMAD.MOV.U32 R12, RZ, RZ, 0x3 ;  /* 0x00000003ff0c7424 */ /* 0x000fe400078e00ff */
[----:B------:R-:W-:-:S07]  /*119a0*/  IMAD.MOV.U32 R7, RZ, RZ, R14 ;  /* 0x000000ffff077224 */ /* 0x000fce00078e000e */
[----:B------:R-:W-:Y:S05]  /*119b0*/  WARPSYNC.COLLECTIVE R15, `(.L_x_2492) ;  /* 0x000000000f087348 */ /* 0x000fea0003c00000 */
[----:B------:R0:W1:Y:S02]  /*119c0*/  SHFL.IDX P6, R14, R13, R12, R11 ;  /* 0x0000000c0d0e7389 */ /* 0x00006400000c000b */
[----:B01----:R-:W-:Y:S01]  /*119d0*/  ENDCOLLECTIVE ;  /* 0x000000000000791b */ /* 0x003fe20003800000 */
.L_x_2492:
        /* <DEDUP_REMOVED lines=15> */
.L_x_2493:
[----:B------:R-:W-:Y:S02]  /*11ad0*/  @P1 IMAD R8, R5, 0x2, R22 ;  /* 0x0000000205081824 */ /* 0x000fe400078e0216 */
[----:B------:R-:W-:Y:S02]  /*11ae0*/  IMAD.MOV.U32 R13, RZ, RZ, R2 ;  /* 0x000000ffff0d7224 */ /* 0x000fe400078e0002 */
[----:B------:R-:W-:Y:S02]  /*11af0*/  IMAD.MOV.U32 R12, RZ, RZ, 0x4 ;  /* 0x00000004ff0c7424 */ /* 0x000fe400078e00ff */
[----:B------:R-:W-:-:S07]  /*11b00*/  IMAD.MOV.U32 R7, RZ, RZ, R14 ;  /* 0x000000ffff077224 */ /* 0x000fce00078e000e */
[----:B------:R-:W-:Y:S05]  /*11b10*/  WARPSYNC.COLLECTIVE R15, `(.L_x_2494) ;  /* 0x000000000f087348 */ /* 0x000fea0003c00000 */
[----:B------:R0:W1:Y:S02]  /*11b20*/  SHFL.IDX P6, R14, R13, R12, R11 ;  /* 0x0000000c0d0e7389 */ /* 0x00006400000c000b */
[----:B01----:R-:W-:Y:S01]  /*11b30*/  ENDCOLLECTIVE ;  /* 0x000000000000791b */ /* 0x003fe20003800000 */
.L_x_2494:
        /* <DEDUP_REMOVED lines=15> */
.L_x_2495:
[----:B------:R-:W-:Y:S02]  /*11c30*/  @P1 IMAD R8, R5, 0x2, R22 ;  /* 0x0000000205081824 */ /* 0x000fe400078e0216 */
[----:B------:R-:W-:Y:S02]  /*11c40*/  IMAD.MOV.U32 R13, RZ, RZ, R2 ;  /* 0x000000ffff0d7224 */ /* 0x000fe400078e0002 */
[----:B------:R-:W-:Y:S01]  /*11c50*/  IMAD.MOV.U32 R12, RZ, RZ, 0x5 ;  /* 0x00000005ff0c7424 */ /* 0x000fe200078e00ff */
[----:B------:R-:W-:-:S07]  /*11c60*/  MOV R7, R14 ;  /* 0x0000000e00077202 */ /* 0x000fce0000000f00 */
[----:B------:R-:W-:Y:S05]  /*11c70*/  WARPSYNC.COLLECTIVE R15, `(.L_x_2496) ;  /* 0x000000000f087348 */ /* 0x000fea0003c00000 */
[----:B------:R0:W1:Y:S02]  /*11c80*/  SHFL.IDX P6, R14, R13, R12, R11 ;  /* 0x0000000c0d0e7389 */ /* 0x00006400000c000b */
[----:B01----:R-:W-:Y:S01]  /*11c90*/  ENDCOLLECTIVE ;  /* 0x000000000000791b */ /* 0x003fe20003800000 */
.L_x_2496:
        /* <DEDUP_REMOVED lines=15> */
.L_x_2497:
[----:B------:R-:W-:Y:S01]  /*11d90*/  @P1 IMAD R8, R5, 0x2, R22 ;  /* 0x0000000205081824 */ /* 0x000fe200078e0216 */
[----:B------:R-:W-:Y:S01]  /*11da0*/  MOV R13, R2 ;  /* 0x00000002000d7202 */ /* 0x000fe20000000f00 */
[----:B------:R-:W-:Y:S02]  /*11db0*/  IMAD.MOV.U32 R12, RZ, RZ, 0x6 ;  /* 0x00000006ff0c7424 */ /* 0x000fe400078e00ff */
[----:B------:R-:W-:-:S07]  /*11dc0*/  IMAD.MOV.U32 R7, RZ, RZ, R14 ;  /* 0x000000ffff077224 */ /* 0x000fce00078e000e */
[----:B------:R-:W-:Y:S05]  /*11dd0*/  WARPSYNC.COLLECTIVE R15, `(.L_x_2498) ;  /* 0x000000000f087348 */ /* 0x000fea0003c00000 */
[----:B------:R0:W1:Y:S02]  /*11de0*/  SHFL.IDX P6, R14, R13, R12, R11 ;  /* 0x0000000c0d0e7389 */ /* 0x00006400000c000b */
[----:B01----:R-:W-:Y:S01]  /*11df0*/  ENDCOLLECTIVE ;  /* 0x000000000000791b */ /* 0x003fe20003800000 */
.L_x_2498:
        /* <DEDUP_REMOVED lines=15> */
.L_x_2499:
[----:B------:R-:W-:Y:S02]  /*11ef0*/  @P1 IMAD R8, R5, 0x2, R22 ;  /* 0x0000000205081824 */ /* 0x000fe400078e0216 */
[----:B------:R-:W-:Y:S02]  /*11f00*/  IMAD.MOV.U32 R13, RZ, RZ, R2 ;  /* 0x000000ffff0d7224 */ /* 0x000fe400078e0002 */
[----:B------:R-:W-:Y:S02]  /*11f10*/  IMAD.MOV.U32 R12, RZ, RZ, 0x7 ;  /* 0x00000007ff0c7424 */ /* 0x000fe400078e00ff */
[----:B------:R-:W-:-:S07]  /*11f20*/  IMAD.MOV.U32 R7, RZ, RZ, R14 ;  /* 0x000000ffff077224 */ /* 0x000fce00078e000e */
[----:B------:R-:W-:Y:S05]  /*11f30*/  WARPSYNC.COLLECTIVE R15, `(.L_x_2500) ;  /* 0x000000000f087348 */ /* 0x000fea0003c00000 */
[----:B------:R0:W1:Y:S02]  /*11f40*/  SHFL.IDX P6, R14, R13, R12, R11 ;  /* 0x0000000c0d0e7389 */ /* 0x00006400000c000b */
[----:B01----:R-:W-:Y:S01]  /*11f50*/  ENDCOLLECTIVE ;  /* 0x000000000000791b */ /* 0x003fe20003800000 */
.L_x_2500:
[----:B------:R-:W-:-:S04]  /*11f60*/  @P1 LEA R7, P0, R28, R7, 0x1 ;  /* 0x000000071c071211 */ /* 0x000fc800078008ff */
[----:B------:R-:W-:-:S04]  /*11f70*/  @P1 IADD3.X R6, RZ, R6, RZ, P0, !PT ;  /* 0x00000006ff061210 */ /* 0x000fc800007fe4ff */
[----:B------:R-:W-:Y:S02]  /*11f80*/  @P1 LOP3.LUT R7, R7, R6, RZ, 0x3c, !PT ;  /* 0x0000000607071212 */ /* 0x000fe400078e3cff */
[----:B------:R-:W-:Y:S02]  /*11f90*/  MOV R13, R0 ;  /* 0x00000000000d7202 */ /* 0x000fe40000000f00 */
        /* <DEDUP_REMOVED lines=10> */
.L_x_2501:
[----:B------:R-:W-:Y:S01]  /*12040*/  IMAD.MOV.U32 R0, RZ, RZ, R14 ;  /* 0x000000ffff007224 */ /* 0x000fe200078e000e */
[----:B------:R-:W-:Y:S06]  /*12050*/  BRA `(.L_x_2502) ;  /* 0xffffffb800387947 */ /* 0x000fec000383ffff */
.L_x_2426:
[----:B------:R-:W-:Y:S01]  /*12060*/  IMAD.MOV.U32 R13, RZ, RZ, R4 ;  /* 0x000000ffff0d7224 */ /* 0x000fe200078e0004 */
[----:B------:R-:W-:Y:S01]  /*12070*/  MOV R15, 0xffffffff ;  /* 0xffffffff000f7802 */ /* 0x000fe20000000f00 */
[----:B------:R-:W-:Y:S02]  /*12080*/  IMAD.MOV.U32 R12, RZ, RZ, RZ ;  /* 0x000000ffff0c7224 */ /* 0x000fe400078e00ff */
[----:B------:R-:W-:Y:S02]  /*12090*/  IMAD.MOV.U32 R11, RZ, RZ, 0x181f ;  /* 0x0000181fff0b7424 */ /* 0x000fe400078e00ff */
[----:B-----5:R-:W-:Y:S02]  /*120a0*/  IMAD R3, R21, R9, RZ ;  /* 0x0000000915037224 */ /* 0x020fe400078e02ff */
[----:B------:R-:W-:-:S07]  /*120b0*/  IMAD R17, R17, 0xc0, R20 ;  /* 0x000000c011117824 */ /* 0x000fce00078e0214 */
[----:B------:R-:W-:Y:S05]  /*120c0*/  WARPSYNC.COLLECTIVE R15, `(.L_x_2503) ;  /* 0x000000000f087348 */ /* 0x000fea0003c00000 */
[----:B------:R0:W1:Y:S02]  /*120d0*/  SHFL.IDX P6, R14, R13, R12, R11 ;  /* 0x0000000c0d0e7389 */ /* 0x00006400000c000b */
[----:B01----:R-:W-:Y:S01]  /*120e0*/  ENDCOLLECTIVE ;  /* 0x000000000000791b */ /* 0x003fe20003800000 */
.L_x_2503:
[C---:B------:R-:W-:Y:S02]  /*120f0*/  ISETP.GE.AND P2, PT, R17.reuse, R3, PT ;  /* 0x000000031100720c */ /* 0x040fe40003f46270 */
[----:B------:R-:W-:Y:S01]  /*12100*/  IADD3 R8, R17, 0x10, RZ ;  /* 0x0000001011087810 */ /* 0x000fe20007ffe0ff */
[----:B------:R-:W-:Y:S02]  /*12110*/  IMAD.MOV.U32 R13, RZ, RZ, R0 ;  /* 0x000000ffff0d7224 */ /* 0x000fe400078e0000 */
[----:B------:R-:W-:-:S08]  /*12120*/  IMAD.MOV.U32 R6, RZ, RZ, R14 ;  /* 0x000000ffff067224 */ /* 0x000fd000078e000e */
[----:B------:R-:W-:Y:S05]  /*12130*/  WARPSYNC.COLLECTIVE R15, `(.L_x_2504) ;  /* 0x000000000f087348 */ /* 0x000fea0003c00000 */
[----:B------:R0:W1:Y:S02]  /*12140*/  SHFL.IDX P6, R14, R13, R12, R11 ;  /* 0x0000000c0d0e7389 */ /* 0x00006400000c000b */
[----:B01----:R-:W-:Y:S01]  /*12150*/  ENDCOLLECTIVE ;  /* 0x000000000000791b */ /* 0x003fe20003800000 */
.L_x_2504:
[----:B------:R-:W-:Y:S02]  /*12160*/  IMAD.MOV.U32 R13, RZ, RZ, R4 ;  /* 0x000000ffff0d7224 */ /* 0x000fe400078e0004 */
[----:B------:R-:W-:Y:S02]  /*12170*/  IMAD.MOV.U32 R12, RZ, RZ, 0x1 ;  /* 0x00000001ff0c7424 */ /* 0x000fe400078e00ff */
[----:B------:R-:W-:-:S07]  /*12180*/  IMAD.MOV.U32 R7, RZ, RZ, R14 ;  /* 0x000000ffff077224 */ /* 0x000fce00078e000e */
[----:B------:R-:W-:Y:S05]  /*12190*/  WARPSYNC.COLLECTIVE R15, `(.L_x_2505) ;  /* 0x000000000f087348 */ /* 0x000fea0003c00000 */
[----:B------:R0:W1:Y:S02]  /*121a0*/  SHFL.IDX P6, R14, R13, R12, R11 ;  /* 0x0000000c0d0e7389 */ /* 0x00006400000c000b */
[----:B01----:R-:W-:Y:S01]  /*121b0*/  ENDCOLLECTIVE ;  /* 0x000000000000791b */ /* 0x003fe20003800000 */
.L_x_2505:
        /* <DEDUP_REMOVED lines=15> */
.L_x_2506:
[----:B------:R-:W-:Y:S02]  /*122b0*/  IMAD.MOV.U32 R13, RZ, RZ, R4 ;  /* 0x000000ffff0d7224 */ /* 0x000fe400078e0004 */
[----:B------:R-:W-:Y:S01]  /*122c0*/  IMAD.MOV.U32 R12, RZ, RZ, 0x2 ;  /* 0x00000002ff0c7424 */ /* 0x000fe200078e00ff */
[----:B------:R-:W-:-:S07]  /*122d0*/  MOV R7, R14 ;  /* 0x0000000e00077202 */ /* 0x000fce0000000f00 */
[----:B------:R-:W-:Y:S05]  /*122e0*/  WARPSYNC.COLLECTIVE R15, `(.L_x_2507) ;  /* 0x000000000f087348 */ /* 0x000fea0003c00000 */
[----:B------:R0:W1:Y:S02]  /*122f0*/  SHFL.IDX P6, R14, R13, R12, R11 ;  /* 0x0000000c0d0e7389 */ /* 0x00006400000c000b */
[----:B01----:R-:W-:Y:S01]  /*12300*/  ENDCOLLECTIVE ;  /* 0x000000000000791b */ /* 0x003fe20003800000 */
.L_x_2507:
        /* <DEDUP_REMOVED lines=16> */
.L_x_2508:
[----:B------:R-:W-:Y:S01]  /*12410*/  MOV R13, R4 ;  /* 0x00000004000d7202 */ /* 0x000fe20000000f00 */
[----:B------:R-:W-:Y:S02]  /*12420*/  IMAD.MOV.U32 R12, RZ, RZ, 0x3 ;  /* 0x00000003ff0c7424 */ /* 0x000fe400078e00ff */
[----:B------:R-:W-:-:S07]  /*12430*/  IMAD.MOV.U32 R7, RZ, RZ, R14 ;  /* 0x000000ffff077224 */ /* 0x000fce00078e000e */
[----:B------:R-:W-:Y:S05]  /*12440*/  WARPSYNC.COLLECTIVE R15, `(.L_x_2509) ;  /* 0x000000000f087348 */ /* 0x000fea0003c00000 */
[----:B------:R0:W1:Y:S02]  /*12450*/  SHFL.IDX P6, R14, R13, R12, R11 ;  /* 0x0000000c0d0e7389 */ /* 0x00006400000c000b */
[----:B01----:R-:W-:Y:S01]  /*12460*/  ENDCOLLECTIVE ;  /* 0x000000000000791b */ /* 0x003fe20003800000 */
.L_x_2509:
        /* <DEDUP_REMOVED lines=16> */
.L_x_2510:
[----:B------:R-:W-:Y:S02]  /*12570*/  IMAD.MOV.U32 R13, RZ, RZ, R4 ;  /* 0x000000ffff0d7224 */ /* 0x000fe400078e0004 */
[----:B------:R-:W-:Y:S02]  /*12580*/  IMAD.MOV.U32 R12, RZ, RZ, 0x4 ;  /* 0x00000004ff0c7424 */ /* 0x000fe400078e00ff */
[----:B------:R-:W-:-:S07]  /*12590*/  IMAD.MOV.U32 R7, RZ, RZ, R14 ;  /* 0x000000ffff077224 */ /* 0x000fce00078e000e */
[----:B------:R-:W-:Y:S05]  /*125a0*/  WARPSYNC.COLLECTIVE R15, `(.L_x_2511) ;  /* 0x000000000f087348 */ /* 0x000fea0003c00000 */
[----:B------:R0:W1:Y:S02]  /*125b0*/  SHFL.IDX P6, R14, R13, R12, R11 ;  /* 0x0000000c0d0e7389 */ /* 0x00006400000c000b */
[----:B01----:R-:W-:Y:S01]  /*125c0*/  ENDCOLLECTIVE ;  /* 0x000000000000791b */ /* 0x003fe20003800000 */
.L_x_2511:
[----:B------:R-:W-:-:S04]  /*125d0*/  @!P1 LEA R7, P2, R28, R7, 0x1 ;  /* 0x000000071c079211 */ /* 0x000fc800078408ff */
[----:B------:R-:W-:-:S04]  /*125e0*/  @!P1 IADD3.X R6, RZ, R6, RZ, P2, !PT ;  /* 0x00000006ff069210 */ /* 0x000fc800017fe4ff */
        /* <DEDUP_REMOVED lines=14> */
.L_x_2512:
[----:B------:R-:W-:Y:S01]  /*126d0*/  IMAD.MOV.U32 R13, RZ, RZ, R4 ;  /* 0x000000ffff0d7224 */ /* 0x000fe200078e0004 */
[----:B------:R-:W-:Y:S01]  /*126e0*/  MOV R12, 0x5 ;  /* 0x00000005000c7802 */ /* 0x000fe20000000f00 */
[----:B------:R-:W-:-:S07]  /*126f0*/  IMAD.MOV.U32 R7, RZ, RZ, R14 ;  /* 0x000000ffff077224 */ /* 0x000fce00078e000e */
[----:B------:R-:W-:Y:S05]  /*12700*/  WARPSYNC.COLLECTIVE R15, `(.L_x_2513) ;  /* 0x000000000f087348 */ /* 0x000fea0003c00000 */
[----:B------:R0:W1:Y:S02]  /*12710*/  SHFL.IDX P6, R14, R13, R12, R11 ;  /* 0x0000000c0d0e7389 */ /* 0x00006400000c000b */
[----:B01----:R-:W-:Y:S01]  /*12720*/  ENDCOLLECTIVE ;  /* 0x000000000000791b */ /* 0x003fe20003800000 */
.L_x_2513:
        /* <DEDUP_REMOVED lines=16> */
.L_x_2514:
[----:B------:R-:W-:Y:S02]  /*12830*/  IMAD.MOV.U32 R13, RZ, RZ, R4 ;  /* 0x000000ffff0d7224 */ /* 0x000fe400078e0004 */
[----:B------:R-:W-:Y:S02]  /*12840*/  IMAD.MOV.U32 R12, RZ, RZ, 0x6 ;  /* 0x00000006ff0c7424 */ /* 0x000fe400078e00ff */
[----:B------:R-:W-:-:S07]  /*12850*/  IMAD.MOV.U32 R7, RZ, RZ, R14 ;  /* 0x000000ffff077224 */ /* 0x000fce00078e000e */
[----:B------:R-:W-:Y:S05]  /*12860*/  WARPSYNC.COLLECTIVE R15, `(.L_x_2515) ;  /* 0x000000000f087348 */ /* 0x000fea0003c00000 */
[----:B------:R0:W1:Y:S02]  /*12870*/  SHFL.IDX P6, R14, R13, R12, R11 ;  /* 0x0000000c0d0e7389 */ /* 0x00006400000c000b */
[----:B01----:R-:W-:Y:S01]  /*12880*/  ENDCOLLECTIVE ;  /* 0x000000000000791b */ /* 0x003fe20003800000 */
.L_x_2515:
        /* <DEDUP_REMOVED lines=16> */
.L_x_2516:
[----:B------:R-:W-:Y:S02]  /*12990*/  IMAD.MOV.U32 R13, RZ, RZ, R4 ;  /* 0x000000ffff0d7224 */ /* 0x000fe400078e0004 */
[----:B------:R-:W-:Y:S01]  /*129a0*/  IMAD.MOV.U32 R12, RZ, RZ, 0x7 ;  /* 0x00000007ff0c7424 */ /* 0x000fe200078e00ff */
[----:B------:R-:W-:-:S07]  /*129b0*/  MOV R7, R14 ;  /* 0x0000000e00077202 */ /* 0x000fce0000000f00 */
[----:B------:R-:W-:Y:S05]  /*129c0*/  WARPSYNC.COLLECTIVE R15, `(.L_x_2517) ;  /* 0x000000000f087348 */ /* 0x000fea0003c00000 */
[----:B------:R0:W1:Y:S02]  /*129d0*/  SHFL.IDX P6, R14, R13, R12, R11 ;  /* 0x0000000c0d0e7389 */ /* 0x00006400000c000b */
[----:B01----:R-:W-:Y:S01]  /*129e0*/  ENDCOLLECTIVE ;  /* 0x000000000000791b */ /* 0x003fe20003800000 */
.L_x_2517:
[----:B------:R-:W-:-:S05]  /*129f0*/  @!P1 LEA R7, P2, R28, R7, 0x1 ;  /* 0x000000071c079211 */ /* 0x000fca00078408ff */
[----:B------:R-:W-:-:S05]  /*12a00*/  @!P1 IMAD.X R6, RZ, RZ, R6, P2 ;  /* 0x000000ffff069224 */ /* 0x000fca00010e0606 */
        /* <DEDUP_REMOVED lines=10> */
[----:B------:R-:W-:Y:S01]  /*12ab0*/  ISETP.GE.AND P1, PT, R0, R3, PT ;  /* 0x000000030000720c */ /* 0x000fe20003f26270 */
[----:B------:R-:W-:-:S12]  /*12ac0*/  VIADD R0, R17, 0x80 ;  /* 0x0000008011007836 */ /* 0x000fd80000000000 */
[----:B0-----:R-:W-:Y:S05]  /*12ad0*/  WARPSYNC.COLLECTIVE R15, `(.L_x_2518) ;  /* 0x000000000f087348 */ /* 0x001fea0003c00000 */
[----:B------:R1:W2:Y:S02]  /*12ae0*/  SHFL.IDX P6, R14, R13, R12, R11 ;  /* 0x0000000c0d0e7389 */ /* 0x0002a400000c000b */
[----:B012---:R-:W-:Y:S01]  /*12af0*/  ENDCOLLECTIVE ;  /* 0x000000000000791b */ /* 0x007fe20003800000 */
.L_x_2518:
[----:B------:R-:W-:Y:S01]  /*12b00*/  MOV R13, R2 ;  /* 0x00000002000d7202 */ /* 0x000fe20000000f00 */
[----:B------:R-:W-:Y:S02]  /*12b10*/  IMAD.MOV.U32 R12, RZ, RZ, RZ ;  /* 0x000000ffff0c7224 */ /* 0x000fe400078e00ff */
[----:B------:R-:W-:-:S07]  /*12b20*/  IMAD.MOV.U32 R6, RZ, RZ, R14 ;  /* 0x000000ffff067224 */ /* 0x000fce00078e000e */
[----:B------:R-:W-:Y:S05]  /*12b30*/  WARPSYNC.COLLECTIVE R15, `(.L_x_2519) ;  /* 0x000000000f087348 */ /* 0x000fea0003c00000 */
[----:B------:R0:W1:Y:S02]  /*12b40*/  SHFL.IDX P6, R14, R13, R12, R11 ;  /* 0x0000000c0d0e7389 */ /* 0x00006400000c000b */
[----:B01----:R-:W-:Y:S01]  /*12b50*/  ENDCOLLECTIVE ;  /* 0x000000000000791b */ /* 0x003fe20003800000 */
.L_x_2519:
[----:B------:R-:W-:-:S05]  /*12b60*/  @!P1 LEA R6, P3, R28, R6, 0x1 ;  /* 0x000000061c069211 */ /* 0x000fca00078608ff */
[----:B------:R-:W-:-:S05]  /*12b70*/  @!P1 IMAD.X R7, RZ, RZ, R4, P3 ;  /* 0x000000ffff079224 */ /* 0x000fca00018e0604 */
        /* <DEDUP_REMOVED lines=10> */
.L_x_2520:
[----:B------:R-:W-:Y:S01]  /*12c20*/  IMAD.MOV.U32 R13, RZ, RZ, R2 ;  /* 0x000000ffff0d7224 */ /* 0x000fe200078e0002 */
[----:B------:R-:W-:Y:S01]  /*12c30*/  MOV R12, 0x1 ;  /* 0x00000001000c7802 */ /* 0x000fe20000000f00 */
[----:B------:R-:W-:-:S07]  /*12c40*/  IMAD.MOV.U32 R4, RZ, RZ, R14 ;  /* 0x000000ffff047224 */ /* 0x000fce00078e000e */
[----:B------:R-:W-:Y:S05]  /*12c50*/  WARPSYNC.COLLECTIVE R15, `(.L_x_2521) ;  /* 0x000000000f087348 */ /* 0x000fea0003c00000 */
[----:B------:R0:W1:Y:S02]  /*12c60*/  SHFL.IDX P6, R14, R13, R12, R11 ;  /* 0x0000000c0d0e7389 */ /* 0x00006400000c000b */
[----:B01----:R-:W-:Y:S01]  /*12c70*/  ENDCOLLECTIVE ;  /* 0x000000000000791b */ /* 0x003fe20003800000 */
.L_x_2521:
[----:B------:R-:W-:-:S04]  /*12c80*/  @!P1 LEA R4, P3, R28, R4, 0x1 ;  /* 0x000000041c049211 */ /* 0x000fc800078608ff */
[----:B------:R-:W-:Y:S01]  /*12c90*/  @!P1 IADD3.X R0, RZ, R0, RZ, P3, !PT ;  /* 0x00000000ff009210 */ /* 0x000fe20001ffe4ff */
[----:B------:R-:W-:Y:S02]  /*12ca0*/  @!P1 IMAD.MOV.U32 R6, RZ, RZ, R4 ;  /* 0x000000ffff069224 */ /* 0x000fe400078e0004 */
[C---:B------:R-:W-:Y:S02]  /*12cb0*/  VIADD R4, R17.reuse, 0xa0 ;  /* 0x000000a011047836 */ /* 0x040fe40000000000 */
[----:B------:R-:W-:Y:S02]  /*12cc0*/  @!P1 IMAD.MOV.U32 R7, RZ, RZ, R0 ;  /* 0x000000ffff079224 */ /* 0x000fe400078e0000 */
[----:B------:R-:W-:Y:S02]  /*12cd0*/  VIADD R0, R17, 0x90 ;  /* 0x0000009011007836 */ /* 0x000fe40000000000 */
[----:B------:R-:W-:Y:S01]  /*12ce0*/  IMAD.MOV.U32 R13, RZ, RZ, R5 ;  /* 0x000000ffff0d7224 */ /* 0x000fe200078e0005 */
[----:B------:R-:W-:Y:S01]  /*12cf0*/  @!PT LDS RZ, [RZ] ;  /* 0x00000000fffff984 */ /* 0x000fe20000000800 */
[----:B------:R-:W-:Y:S01]  /*12d00*/  @!PT LDS RZ, [RZ] ;  /* 0x00000000fffff984 */ /* 0x000fe20000000800 */
[----:B------:R-:W-:Y:S01]  /*12d10*/  @!PT LDS RZ, [RZ] ;  /* 0x00000000fffff984 */ /* 0x000fe20000000800 */
[----:B------:R0:W-:Y:S02]  /*12d20*/  @!P1 LDGSTS.E.BYPASS.LTC128B.128 [R10+0xc400], desc[UR52][R6.64], !P0 ;  /* 0x0c400000060a9fae */ /* 0x0001e4000c101d74 */
[----:B------:R-:W-:Y:S01]  /*12d30*/  ISETP.GE.AND P1, PT, R0, R3, PT ;  /* 0x000000030000720c */ /* 0x000fe20003f26270 */
[----:B------:R-:W-:-:S12]  /*12d40*/  IMAD.MOV.U32 R0, RZ, RZ, R14 ;  /* 0x000000ffff007224 */ /* 0x000fd800078e000e */
[----:B0-----:R-:W-:Y:S05]  /*12d50*/  WARPSYNC.COLLECTIVE R15, `(.L_x_2522) ;  /* 0x000000000f087348 */ /* 0x001fea0003c00000 */
[----:B------:R1:W2:Y:S02]  /*12d60*/  SHFL.IDX P6, R14, R13, R12, R11 ;  /* 0x0000000c0d0e7389 */ /* 0x0002a400000c000b */
[----:B012---:R-:W-:Y:S01]  /*12d70*/  ENDCOLLECTIVE ;  /* 0x000000000000791b */ /* 0x007fe20003800000 */
.L_x_2522:
[----:B------:R-:W-:Y:S02]  /*12d80*/  IMAD.MOV.U32 R13, RZ, RZ, R2 ;  /* 0x000000ffff0d7224 */ /* 0x000fe400078e0002 */
[----:B------:R-:W-:Y:S02]  /*12d90*/  IMAD.MOV.U32 R12, RZ, RZ, 0x2 ;  /* 0x00000002ff0c7424 */ /* 0x000fe400078e00ff */
[----:B------:R-:W-:-:S07]  /*12da0*/  IMAD.MOV.U32 R6, RZ, RZ, R14 ;  /* 0x000000ffff067224 */ /* 0x000fce00078e000e */
[----:B------:R-:W-:Y:S05]  /*12db0*/  WARPSYNC.COLLECTIVE R15, `(.L_x_2523) ;  /* 0x000000000f087348 */ /* 0x000fea0003c00000 */
[----:B------:R0:W1:Y:S02]  /*12dc0*/  SHFL.IDX P6, R14, R13, R12, R11 ;  /* 0x0000000c0d0e7389 */ /* 0x00006400000c000b */
[----:B01----:R-:W-:Y:S01]  /*12dd0*/  ENDCOLLECTIVE ;  /* 0x000000000000791b */ /* 0x003fe20003800000 */
.L_x_2523:
[----:B------:R-:W-:-:S05]  /*12de0*/  @!P1 LEA R6, P2, R28, R6, 0x1 ;  /* 0x000000061c069211 */ /* 0x000fca00078408ff */
[----:B------:R-:W-:Y:S01]  /*12df0*/  @!P1 IMAD.X R0, RZ, RZ, R0, P2 ;  /* 0x000000ffff009224 */ /* 0x000fe200010e0600 */
[----:B------:R-:W-:-:S04]  /*12e00*/  ISETP.GE.AND P2, PT, R4, R3, PT ;  /* 0x000000030400720c */ /* 0x000fc80003f46270 */
[----:B------:R-:W-:Y:S01]  /*12e10*/  @!P1 MOV R7, R0 ;  /* 0x0000000000079202 */ /* 0x000fe20000000f00 */
[----:B------:R-:W-:-:S04]  /*12e20*/  IMAD.MOV.U32 R13, RZ, RZ, R5 ;  /* 0x000000ffff0d7224 */ /* 0x000fc800078e0005 */
        /* <DEDUP_REMOVED lines=8> */
.L_x_2524:
[----:B------:R-:W-:Y:S01]  /*12eb0*/  IMAD.MOV.U32 R13, RZ, RZ, R2 ;  /* 0x000000ffff0d7224 */ /* 0x000fe200078e0002 */
[----:B------:R-:W-:Y:S02]  /*12ec0*/  MOV R12, 0x3 ;  /* 0x00000003000c7802 */ /* 0x000fe40000000f00 */
[----:B------:R-:W-:-:S07]  /*12ed0*/  MOV R6, R14 ;  /* 0x0000000e00067202 */ /* 0x000fce0000000f00 */
[----:B------:R-:W-:Y:S05]  /*12ee0*/  WARPSYNC.COLLECTIVE R15, `(.L_x_2525) ;  /* 0x000000000f087348 */ /* 0x000fea0003c00000 */
[----:B------:R0:W1:Y:S02]  /*12ef0*/  SHFL.IDX P6, R14, R13, R12, R11 ;  /* 0x0000000c0d0e7389 */ /* 0x00006400000c000b */
[----:B01----:R-:W-:Y:S01]  /*12f00*/  ENDCOLLECTIVE ;  /* 0x000000000000791b */ /* 0x003fe20003800000 */
.L_x_2525:
        /* <DEDUP_REMOVED lines=12> */
.L_x_2526:
[----:B------:R-:W-:Y:S01]  /*12fd0*/  IMAD.MOV.U32 R2, RZ, RZ, R14 ;  /* 0x000000ffff027224 */ /* 0x000fe200078e000e */
[----:B------:R-:W-:Y:S06]  /*12fe0*/  BRA `(.L_x_2527) ;  /* 0xffffffb800207947 */ /* 0x000fec000383ffff */
.L_x_2429:
[----:B0-----:R0:W1:Y:S02]  /*12ff0*/  SYNCS.PHASECHK.TRANS64.TRYWAIT P0, [R22+URZ+0x16820], R3 ;  /* 0x01682003160075a7 */ /* 0x001064000800017f */
[----:B-1----:R-:W-:Y:S05]  /*13000*/  @!P0 NANOSLEEP.SYNCS 0x989680 ;  /* 0x009896800000895d */ /* 0x002fea0003900000 */
[----:B------:R-:W1:Y:S02]  /*13010*/  @!P0 SYNCS.PHASECHK.TRANS64 P0, [R22+URZ+0x16820], R3 ;  /* 0x01682003160085a7 */ /* 0x000e64000800007f */
[----:B-1----:R-:W-:Y:S05]  /*13020*/  @!P0 BRA `(.L_x_2429) ;  /* 0xfffffffc00f08947 */ /* 0x002fea000383ffff */
[----:B------:R-:W-:Y:S05]  /*13030*/  BRA `(.L_x_2528) ;  /* 0xffffffb800847947 */ /* 0x000fea000383ffff */
.L_x_2434:
[----:B0-----:R0:W1:Y:S02]  /*13040*/  SYNCS.PHASECHK.TRANS64.TRYWAIT P0, [R5+URZ+0x16840], R2 ;  /* 0x01684002050075a7 */ /* 0x001064000800017f */
[----:B-1----:R-:W-:Y:S05]  /*13050*/  @!P0 NANOSLEEP.SYNCS 0x989680 ;  /* 0x009896800000895d */ /* 0x002fea0003900000 */
[----:B------:R-:W1:Y:S02]  /*13060*/  @!P0 SYNCS.PHASECHK.TRANS64 P0, [R5+URZ+0x16840], R2 ;  /* 0x01684002050085a7 */ /* 0x000e64000800007f */
[----:B-1----:R-:W-:Y:S05]  /*13070*/  @!P0 BRA `(.L_x_2434) ;  /* 0xfffffffc00f08947 */ /* 0x002fea000383ffff */
[----:B------:R-:W-:Y:S05]  /*13080*/  BRA `(.L_x_2529) ;  /* 0xffffffbc00547947 */ /* 0x000fea000383ffff */
.L_x_2435:
        /* <DEDUP_REMOVED lines=8> */
.L_x_2531:
[----:B------:R-:W-:Y:S05]  /*13110*/  BSYNC B1 ;  /* 0x0000000000017941 */ /* 0x000fea0003800000 */
.L_x_2530:
[----:B------:R-:W-:Y:S01]  /*13120*/  IMAD.MOV.U32 R13, RZ, RZ, R9 ;  /* 0x000000ffff0d7224 */ /* 0x000fe200078e0009 */
[----:B------:R-:W-:Y:S01]  /*13130*/  MOV R12, RZ ;  /* 0x000000ff000c7202 */ /* 0x000fe20000000f00 */
[----:B------:R-:W-:Y:S02]  /*13140*/  IMAD.MOV.U32 R11, RZ, RZ, 0x181f ;  /* 0x0000181fff0b7424 */ /* 0x000fe400078e00ff */
[----:B------:R-:W-:Y:S02]  /*13150*/  IMAD.MOV.U32 R15, RZ, RZ, -0x1 ;  /* 0xffffffffff0f7424 */ /* 0x000fe400078e00ff */
[----:B------:R-:W-:Y:S02]  /*13160*/  IMAD.MOV.U32 R3, RZ, RZ, R14 ;  /* 0x000000ffff037224 */ /* 0x000fe400078e000e */
[----:B------:R-:W-:-:S07]  /*13170*/  IMAD.SHL.U32 R7, R28, 0x2, RZ ;  /* 0x000000021c077824 */ /* 0x000fce00078e00ff */
[----:B------:R-:W-:Y:S05]  /*13180*/  WARPSYNC.COLLECTIVE R15, `(.L_x_2532) ;  /* 0x000000000f087348 */ /* 0x000fea0003c00000 */
[----:B------:R0:W1:Y:S02]  /*13190*/  SHFL.IDX P6, R14, R13, R12, R11 ;  /* 0x0000000c0d0e7389 */ /* 0x00006400000c000b */
[----:B01----:R-:W-:Y:S01]  /*131a0*/  ENDCOLLECTIVE ;  /* 0x000000000000791b */ /* 0x003fe20003800000 */
.L_x_2532:
[----:B------:R-:W-:Y:S02]  /*131b0*/  IMAD R8, R8, 0x2, R22 ;  /* 0x0000000208087824 */ /* 0x000fe400078e0216 */
[----:B------:R-:W-:Y:S02]  /*131c0*/  IMAD.MOV.U32 R13, RZ, RZ, R10 ;  /* 0x000000ffff0d7224 */ /* 0x000fe400078e000a */
[----:B------:R-:W-:Y:S02]  /*131d0*/  IMAD.MOV.U32 R12, RZ, RZ, 0x1 ;  /* 0x00000001ff0c7424 */ /* 0x000fe400078e00ff */
[----:B------:R-:W-:-:S07]  /*131e0*/  IMAD.MOV.U32 R2, RZ, RZ, R14 ;  /* 0x000000ffff027224 */ /* 0x000fce00078e000e */
[----:B------:R-:W-:Y:S05]  /*131f0*/  WARPSYNC.COLLECTIVE R15, `(.L_x_2533) ;  /* 0x000000000f087348 */ /* 0x000fea0003c00000 */
[----:B------:R0:W1:Y:S02]  /*13200*/  SHFL.IDX P6, R14, R13, R12, R11 ;  /* 0x0000000c0d0e7389 */ /* 0x00006400000c000b */
[----:B01----:R-:W-:Y:S01]  /*13210*/  ENDCOLLECTIVE ;  /* 0x000000000000791b */ /* 0x003fe20003800000 */
.L_x_2533:
        /* <DEDUP_REMOVED lines=11> */
.L_x_2534:
[----:B------:R-:W-:Y:S02]  /*132d0*/  IMAD.MOV.U32 R13, RZ, RZ, R10 ;  /* 0x000000ffff0d7224 */ /* 0x000fe400078e000a */
[----:B------:R-:W-:Y:S02]  /*132e0*/  IMAD.MOV.U32 R12, RZ, RZ, 0x2 ;  /* 0x00000002ff0c7424 */ /* 0x000fe400078e00ff */
[----:B------:R-:W-:-:S07]  /*132f0*/  IMAD.MOV.U32 R2, RZ, RZ, R14 ;  /* 0x000000ffff027224 */ /* 0x000fce00078e000e */
[----:B------:R-:W-:Y:S05]  /*13300*/  WARPSYNC.COLLECTIVE R15, `(.L_x_2535) ;  /* 0x000000000f087348 */ /* 0x000fea0003c00000 */
[----:B------:R0:W1:Y:S02]  /*13310*/  SHFL.IDX P6, R14, R13, R12, R11 ;  /* 0x0000000c0d0e7389 */ /* 0x00006400000c000b */
[----:B01----:R-:W-:Y:S01]  /*13320*/  ENDCOLLECTIVE ;  /* 0x000000000000791b */ /* 0x003fe20003800000 */
.L_x_2535:
[----:B------:R-:W-:-:S05]  /*13330*/  IADD3 R2, P0, R2, R7, RZ ;  /* 0x0000000702027210 */ /* 0x000fca0007f1e0ff */
[----:B------:R-:W-:-:S05]  /*13340*/  IMAD.X R3, RZ, RZ, R3, P0 ;  /* 0x000000ffff037224 */ /* 0x000fca00000e0603 */
[----:B------:R-:W-:Y:S01]  /*13350*/  @!PT LDS RZ, [RZ] ;  /* 0x00000000fffff984 */ /* 0x000fe20000000800 */
[----:B------:R-:W-:Y:S01]  /*13360*/  @!PT LDS RZ, [RZ] ;  /* 0x00000000fffff984 */ /* 0x000fe20000000800 */
[----:B------:R-:W-:Y:S01]  /*13370*/  @!PT LDS RZ, [RZ] ;  /* 0x00000000fffff984 */ /* 0x000fe20000000800 */
[----:B------:R0:W-:Y:S01]  /*13380*/  LDGSTS.E.BYPASS.LTC128B.128 [R8+0xec00], desc[UR52][R2.64], !P2 ;  /* 0x0ec0000002087fae */ /* 0x0001e2000d101d74 */
[----:B------:R-:W-:Y:S01]  /*13390*/  IMAD.MOV.U32 R13, RZ, RZ, R9 ;  /* 0x000000ffff0d7224 */ /* 0x000fe200078e0009 */
[----:B0-----:R-:W-:-:S07]  /*133a0*/  MOV R3, R14 ;  /* 0x0000000e00037202 */ /* 0x001fce0000000f00 */
[----:B------:R-:W-:Y:S05]  /*133b0*/  WARPSYNC.COLLECTIVE R15, `(.L_x_2536) ;  /* 0x000000000f087348 */ /* 0x000fea0003c00000 */
[----:B------:R0:W1:Y:S02]  /*133c0*/  SHFL.IDX P6, R14, R13, R12, R11 ;  /* 0x0000000c0d0e7389 */ /* 0x00006400000c000b */
[----:B01----:R-:W-:Y:S01]  /*133d0*/  ENDCOLLECTIVE ;  /* 0x000000000000791b */ /* 0x003fe20003800000 */
.L_x_2536:
[----:B------:R-:W-:Y:S01]  /*133e0*/  IMAD.MOV.U32 R13, RZ, RZ, R10 ;  /* 0x000000ffff0d7224 */ /* 0x000fe200078e000a */
[----:B------:R-:W-:Y:S01]  /*133f0*/  MOV R12, 0x3 ;  /* 0x00000003000c7802 */ /* 0x000fe20000000f00 */
[----:B------:R-:W-:-:S07]  /*13400*/  IMAD.MOV.U32 R2, RZ, RZ, R14 ;  /* 0x000000ffff027224 */ /* 0x000fce00078e000e */
[----:B------:R-:W-:Y:S05]  /*13410*/  WARPSYNC.COLLECTIVE R15, `(.L_x_2537) ;  /* 0x000000000f087348 */ /* 0x000fea0003c00000 */
[----:B------:R0:W1:Y:S02]  /*13420*/  SHFL.IDX P6, R14, R13, R12, R11 ;  /* 0x0000000c0d0e7389 */ /* 0x00006400000c000b */
[----:B01----:R-:W-:Y:S01]  /*13430*/  ENDCOLLECTIVE ;  /* 0x000000000000791b */ /* 0x003fe20003800000 */
.L_x_2537:
        /* <DEDUP_REMOVED lines=11> */
.L_x_2538:
[----:B------:R-:W-:Y:S01]  /*134f0*/  MOV R13, R10 ;  /* 0x0000000a000d7202 */ /* 0x000fe20000000f00 */
[----:B------:R-:W-:Y:S02]  /*13500*/  IMAD.MOV.U32 R12, RZ, RZ, 0x4 ;  /* 0x00000004ff0c7424 */ /* 0x000fe400078e00ff */
[----:B------:R-:W-:-:S07]  /*13510*/  IMAD.MOV.U32 R2, RZ, RZ, R14 ;  /* 0x000000ffff027224 */ /* 0x000fce00078e000e */
[----:B------:R-:W-:Y:S05]  /*13520*/  WARPSYNC.COLLECTIVE R15, `(.L_x_2539) ;  /* 0x000000000f087348 */ /* 0x000fea0003c00000 */
[----:B------:R0:W1:Y:S02]  /*13530*/  SHFL.IDX P6, R14, R13, R12, R11 ;  /* 0x0000000c0d0e7389 */ /* 0x00006400000c000b */
[----:B01----:R-:W-:Y:S01]  /*13540*/  ENDCOLLECTIVE ;  /* 0x000000000000791b */ /* 0x003fe20003800000 */
.L_x_2539:
        /* <DEDUP_REMOVED lines=11> */
.L_x_2540:
[----:B------:R-:W-:Y:S02]  /*13600*/  IMAD.MOV.U32 R13, RZ, RZ, R10 ;  /* 0x000000ffff0d7224 */ /* 0x000fe400078e000a */
[----:B------:R-:W-:Y:S02]  /*13610*/  IMAD.MOV.U32 R12, RZ, RZ, 0x5 ;  /* 0x00000005ff0c7424 */ /* 0x000fe400078e00ff */
[----:B------:R-:W-:-:S07]  /*13620*/  IMAD.MOV.U32 R2, RZ, RZ, R14 ;  /* 0x000000ffff027224 */ /* 0x000fce00078e000e */
[----:B------:R-:W-:Y:S05]  /*13630*/  WARPSYNC.COLLECTIVE R15, `(.L_x_2541) ;  /* 0x000000000f087348 */ /* 0x000fea0003c00000 */
[----:B------:R0:W1:Y:S02]  /*13640*/  SHFL.IDX P6, R14, R13, R12, R11 ;  /* 0x0000000c0d0e7389 */ /* 0x00006400000c000b */
[----:B01----:R-:W-:Y:S01]  /*13650*/  ENDCOLLECTIVE ;  /* 0x000000000000791b */ /* 0x003fe20003800000 */
.L_x_2541:
        /* <DEDUP_REMOVED lines=11> */
.L_x_2542:
[----:B------:R-:W-:Y:S02]  /*13710*/  IMAD.MOV.U32 R13, RZ, RZ, R10 ;  /* 0x000000ffff0d7224 */ /* 0x000fe400078e000a */
[----:B------:R-:W-:Y:S01]  /*13720*/  IMAD.MOV.U32 R12, RZ, RZ, 0x6 ;  /* 0x00000006ff0c7424 */ /* 0x000fe200078e00ff */
[----:B------:R-:W-:-:S07]  /*13730*/  MOV R2, R14 ;  /* 0x0000000e00027202 */ /* 0x000fce0000000f00 */
[----:B------:R-:W-:Y:S05]  /*13740*/  WARPSYNC.COLLECTIVE R15, `(.L_x_2543) ;  /* 0x000000000f087348 */ /* 0x000fea0003c00000 */
[----:B------:R0:W1:Y:S02]  /*13750*/  SHFL.IDX P6, R14, R13, R12, R11 ;  /* 0x0000000c0d0e7389 */ /* 0x00006400000c000b */
[----:B01----:R-:W-:Y:S01]  /*13760*/  ENDCOLLECTIVE ;  /* 0x000000000000791b */ /* 0x003fe20003800000 */
.L_x_2543:
        /* <DEDUP_REMOVED lines=11> */
.L_x_2544:
[----:B------:R-:W-:Y:S02]  /*13820*/  IMAD.MOV.U32 R13, RZ, RZ, R10 ;  /* 0x000000ffff0d7224 */ /* 0x000fe400078e000a */
[----:B------:R-:W-:Y:S02]  /*13830*/  IMAD.MOV.U32 R12, RZ, RZ, 0x7 ;  /* 0x00000007ff0c7424 */ /* 0x000fe400078e00ff */
[----:B------:R-:W-:-:S07]  /*13840*/  IMAD.MOV.U32 R2, RZ, RZ, R14 ;  /* 0x000000ffff027224 */ /* 0x000fce00078e000e */
[----:B------:R-:W-:Y:S05]  /*13850*/  WARPSYNC.COLLECTIVE R15, `(.L_x_2545) ;  /* 0x000000000f087348 */ /* 0x000fea0003c00000 */
[----:B------:R0:W1:Y:S02]  /*13860*/  SHFL.IDX P6, R14, R13, R12, R11 ;  /* 0x0000000c0d0e7389 */ /* 0x00006400000c000b */
[----:B01----:R-:W-:Y:S01]  /*13870*/  ENDCOLLECTIVE ;  /* 0x000000000000791b */ /* 0x003fe20003800000 */
.L_x_2545:
        /* <DEDUP_REMOVED lines=11> */
.L_x_2546:
[----:B------:R-:W-:Y:S01]  /*13930*/  IMAD.MOV.U32 R2, RZ, RZ, R14 ;  /* 0x000000ffff027224 */ /* 0x000fe200078e000e */
[----:B------:R-:W-:Y:S06]  /*13940*/  BRA `(.L_x_2547) ;  /* 0xffffffb800447947 */ /* 0x000fec000383ffff */
.L_x_2440:
[----:B-1----:R1:W2:Y:S02]  /*13950*/  SYNCS.PHASECHK.TRANS64.TRYWAIT P0, [R5+URZ+0x16860], R2 ;  /* 0x01686002050075a7 */ /* 0x0022a4000800017f */
[----:B--2---:R-:W-:Y:S05]  /*13960*/  @!P0 NANOSLEEP.SYNCS 0x989680 ;  /* 0x009896800000895d */ /* 0x004fea0003900000 */
[----:B------:R-:W2:Y:S02]  /*13970*/  @!P0 SYNCS.PHASECHK.TRANS64 P0, [R5+URZ+0x16860], R2 ;  /* 0x01686002050085a7 */ /* 0x000ea4000800007f */
[----:B--2---:R-:W-:Y:S05]  /*13980*/  @!P0 BRA `(.L_x_2440) ;  /* 0xfffffffc00f08947 */ /* 0x004fea000383ffff */
[----:B------:R-:W-:Y:S05]  /*13990*/  BRA `(.L_x_2548) ;  /* 0xffffffb8009c7947 */ /* 0x000fea000383ffff */
.L_x_2441:
        /* <DEDUP_REMOVED lines=8> */
.L_x_2550:
[----:B------:R-:W-:Y:S05]  /*13a20*/  BSYNC B1 ;  /* 0x0000000000017941 */ /* 0x000fea0003800000 */
.L_x_2549:
[----:B------:R-:W-:Y:S01]  /*13a30*/  IMAD.MOV.U32 R13, RZ, RZ, R23 ;  /* 0x000000ffff0d7224 */ /* 0x000fe200078e0017 */
[----:B------:R-:W-:Y:S01]  /*13a40*/  MOV R11, 0x181f ;  /* 0x0000181f000b7802 */ /* 0x000fe20000000f00 */
[----:B------:R-:W-:Y:S01]  /*13a50*/  IMAD.MOV.U32 R12, RZ, RZ, RZ ;  /* 0x000000ffff0c7224 */ /* 0x000fe200078e00ff */
[----:B------:R-:W-:Y:S01]  /*13a60*/  ISETP.LT.OR P2, PT, R8, 0x1, P1 ;  /* 0x000000010800780c */ /* 0x000fe20000f41670 */
[----:B------:R-:W-:Y:S02]  /*13a70*/  IMAD.MOV.U32 R15, RZ, RZ, -0x1 ;  /* 0xffffffffff0f7424 */ /* 0x000fe400078e00ff */
[----:B------:R-:W-:Y:S02]  /*13a80*/  IMAD.MOV.U32 R3, RZ, RZ, R14 ;  /* 0x000000ffff037224 */ /* 0x000fe400078e000e */
[----:B------:R-:W-:-:S08]  /*13a90*/  IMAD R6, R6, 0x2, R22 ;  /* 0x0000000206067824 */ /* 0x000fd000078e0216 */
[----:B------:R-:W-:Y:S05]  /*13aa0*/  WARPSYNC.COLLECTIVE R15, `(.L_x_2551) ;  /* 0x000000000f087348 */ /* 0x000fea0003c00000 */
[----:B------:R0:W1:Y:S02]  /*13ab0*/  SHFL.IDX P6, R14, R13, R12, R11 ;  /* 0x0000000c0d0e7389 */ /* 0x00006400000c000b */
[----:B01----:R-:W-:Y:S01]  /*13ac0*/  ENDCOLLECTIVE ;  /* 0x000000000000791b */ /* 0x003fe20003800000 */
.L_x_2551:
[----:B------:R-:W-:Y:S01]  /*13ad0*/  MOV R13, R24 ;  /* 0x00000018000d7202 */ /* 0x000fe20000000f00 */
[----:B------:R-:W-:Y:S02]  /*13ae0*/  IMAD.MOV.U32 R12, RZ, RZ, 0x1 ;  /* 0x00000001ff0c7424 */ /* 0x000fe400078e00ff */
[----:B------:R-:W-:-:S07]  /*13af0*/  IMAD.MOV.U32 R2, RZ, RZ, R14 ;  /* 0x000000ffff027224 */ /* 0x000fce00078e000e */
[----:B------:R-:W-:Y:S05]  /*13b00*/  WARPSYNC.COLLECTIVE R15, `(.L_x_2552) ;  /* 0x000000000f087348 */ /* 0x000fea0003c00000 */
[----:B------:R0:W1:Y:S02]  /*13b10*/  SHFL.IDX P6, R14, R13, R12, R11 ;  /* 0x0000000c0d0e7389 */ /* 0x00006400000c000b */
[----:B01----:R-:W-:Y:S01]  /*13b20*/  ENDCOLLECTIVE ;  /* 0x000000000000791b */ /* 0x003fe20003800000 */
.L_x_2552:
        /* <DEDUP_REMOVED lines=12> */
.L_x_2553:
[----:B------:R-:W-:Y:S02]  /*13bf0*/  IMAD.MOV.U32 R13, RZ, RZ, R24 ;  /* 0x000000ffff0d7224 */ /* 0x000fe400078e0018 */
[----:B------:R-:W-:Y:S02]  /*13c00*/  IMAD.MOV.U32 R12, RZ, RZ, 0x2 ;  /* 0x00000002ff0c7424 */ /* 0x000fe400078e00ff */
[----:B------:R-:W-:-:S07]  /*13c10*/  IMAD.MOV.U32 R2, RZ, RZ, R14 ;  /* 0x000000ffff027224 */ /* 0x000fce00078e000e */
[----:B------:R-:W-:Y:S05]  /*13c20*/  WARPSYNC.COLLECTIVE R15, `(.L_x_2554) ;  /* 0x000000000f087348 */ /* 0x000fea0003c00000 */
[----:B------:R0:W1:Y:S02]  /*13c30*/  SHFL.IDX P6, R14, R13, R12, R11 ;  /* 0x0000000c0d0e7389 */ /* 0x00006400000c000b */
[----:B01----:R-:W-:Y:S01]  /*13c40*/  ENDCOLLECTIVE ;  /* 0x000000000000791b */ /* 0x003fe20003800000 */
.L_x_2554:
[----:B------:R-:W-:-:S04]  /*13c50*/  IADD3 R2, P0, R2, R7, RZ ;  /* 0x0000000702027210 */ /* 0x000fc80007f1e0ff */
[----:B------:R-:W-:-:S05]  /*13c60*/  IADD3.X R3, RZ, R3, RZ, P0, !PT ;  /* 0x00000003ff037210 */ /* 0x000fca00007fe4ff */
        /* <DEDUP_REMOVED lines=10> */
.L_x_2555:
[----:B------:R-:W-:Y:S02]  /*13d10*/  IMAD.MOV.U32 R13, RZ, RZ, R24 ;  /* 0x000000ffff0d7224 */ /* 0x000fe400078e0018 */
[----:B------:R-:W-:Y:S01]  /*13d20*/  IMAD.MOV.U32 R12, RZ, RZ, 0x3 ;  /* 0x00000003ff0c7424 */ /* 0x000fe200078e00ff */
[----:B------:R-:W-:-:S07]  /*13d30*/  MOV R2, R14 ;  /* 0x0000000e00027202 */ /* 0x000fce0000000f00 */
[----:B------:R-:W-:Y:S05]  /*13d40*/  WARPSYNC.COLLECTIVE R15, `(.L_x_2556) ;  /* 0x000000000f087348 */ /* 0x000fea0003c00000 */
[----:B------:R0:W1:Y:S02]  /*13d50*/  SHFL.IDX P6, R14, R13, R12, R11 ;  /* 0x0000000c0d0e7389 */ /* 0x00006400000c000b */
[----:B01----:R-:W-:Y:S01]  /*13d60*/  ENDCOLLECTIVE ;  /* 0x000000000000791b */ /* 0x003fe20003800000 */
.L_x_2556:
[----:B------:R-:W-:-:S05]  /*13d70*/  IADD3 R2, P0, R2, R7, RZ ;  /* 0x0000000702027210 */ /* 0x000fca0007f1e0ff */
        /* <DEDUP_REMOVED lines=11> */
.L_x_2557:
[----:B------:R-:W-:Y:S02]  /*13e30*/  IMAD.MOV.U32 R13, RZ, RZ, R24 ;  /* 0x000000ffff0d7224 */ /* 0x000fe400078e0018 */
[----:B------:R-:W-:Y:S02]  /*13e40*/  IMAD.MOV.U32 R12, RZ, RZ, 0x4 ;  /* 0x00000004ff0c7424 */ /* 0x000fe400078e00ff */
[----:B------:R-:W-:-:S07]  /*13e50*/  IMAD.MOV.U32 R2, RZ, RZ, R14 ;  /* 0x000000ffff027224 */ /* 0x000fce00078e000e */
[----:B------:R-:W-:Y:S05]  /*13e60*/  WARPSYNC.COLLECTIVE R15, `(.L_x_2558) ;  /* 0x000000000f087348 */ /* 0x000fea0003c00000 */
[----:B------:R0:W1:Y:S02]  /*13e70*/  SHFL.IDX P6, R14, R13, R12, R11 ;  /* 0x0000000c0d0e7389 */ /* 0x00006400000c000b */
[----:B01----:R-:W-:Y:S01]  /*13e80*/  ENDCOLLECTIVE ;  /* 0x000000000000791b */ /* 0x003fe20003800000 */
.L_x_2558:
        /* <DEDUP_REMOVED lines=12> */
.L_x_2559:
[----:B------:R-:W-:Y:S01]  /*13f50*/  IMAD.MOV.U32 R13, RZ, RZ, R24 ;  /* 0x000000ffff0d7224 */ /* 0x000fe200078e0018 */
[----:B------:R-:W-:Y:S01]  /*13f60*/  MOV R12, 0x5 ;  /* 0x00000005000c7802 */ /* 0x000fe20000000f00 */
[----:B------:R-:W-:-:S07]  /*13f70*/  IMAD.MOV.U32 R2, RZ, RZ, R14 ;  /* 0x000000ffff027224 */ /* 0x000fce00078e000e */
[----:B------:R-:W-:Y:S05]  /*13f80*/  WARPSYNC.COLLECTIVE R15, `(.L_x_2560) ;  /* 0x000000000f087348 */ /* 0x000fea0003c00000 */
[----:B------:R0:W1:Y:S02]  /*13f90*/  SHFL.IDX P6, R14, R13, R12, R11 ;  /* 0x0000000c0d0e7389 */ /* 0x00006400000c000b */
[----:B01----:R-:W-:Y:S01]  /*13fa0*/  ENDCOLLECTIVE ;  /* 0x000000000000791b */ /* 0x003fe20003800000 */
.L_x_2560:
        /* <DEDUP_REMOVED lines=12> */
.L_x_2561:
[----:B------:R-:W-:Y:S01]  /*14070*/  MOV R13, R24 ;  /* 0x00000018000d7202 */ /* 0x000fe20000000f00 */
[----:B------:R-:W-:Y:S02]  /*14080*/  IMAD.MOV.U32 R12, RZ, RZ, 0x6 ;  /* 0x00000006ff0c7424 */ /* 0x000fe400078e00ff */
[----:B------:R-:W-:-:S07]  /*14090*/  IMAD.MOV.U32 R2, RZ, RZ, R14 ;  /* 0x000000ffff027224 */ /* 0x000fce00078e000e */
[----:B------:R-:W-:Y:S05]  /*140a0*/  WARPSYNC.COLLECTIVE R15, `(.L_x_2562) ;  /* 0x000000000f087348 */ /* 0x000fea0003c00000 */
[----:B------:R0:W1:Y:S02]  /*140b0*/  SHFL.IDX P6, R14, R13, R12, R11 ;  /* 0x0000000c0d0e7389 */ /* 0x00006400000c000b */
[----:B01----:R-:W-:Y:S01]  /*140c0*/  ENDCOLLECTIVE ;  /* 0x000000000000791b */ /* 0x003fe20003800000 */
.L_x_2562:
        /* <DEDUP_REMOVED lines=12> */
.L_x_2563:
[----:B------:R-:W-:Y:S02]  /*14190*/  IMAD.MOV.U32 R13, RZ, RZ, R24 ;  /* 0x000000ffff0d7224 */ /* 0x000fe400078e0018 */
[----:B------:R-:W-:Y:S02]  /*141a0*/  IMAD.MOV.U32 R12, RZ, RZ, 0x7 ;  /* 0x00000007ff0c7424 */ /* 0x000fe400078e00ff */
[----:B------:R-:W-:-:S07]  /*141b0*/  IMAD.MOV.U32 R2, RZ, RZ, R14 ;  /* 0x000000ffff027224 */ /* 0x000fce00078e000e */
[----:B------:R-:W-:Y:S05]  /*141c0*/  WARPSYNC.COLLECTIVE R15, `(.L_x_2564) ;  /* 0x000000000f087348 */ /* 0x000fea0003c00000 */
[----:B------:R0:W1:Y:S02]  /*141d0*/  SHFL.IDX P6, R14, R13, R12, R11 ;  /* 0x0000000c0d0e7389 */ /* 0x00006400000c000b */
[----:B01----:R-:W-:Y:S01]  /*141e0*/  ENDCOLLECTIVE ;  /* 0x000000000000791b */ /* 0x003fe20003800000 */
.L_x_2564:
[----:B------:R-:W-:-:S04]  /*141f0*/  IADD3 R2, P0, R2, R7, RZ ;  /* 0x0000000702027210 */ /* 0x000fc80007f1e0ff */
[----:B------:R-:W-:-:S05]  /*14200*/  IADD3.X R3, RZ, R3, RZ, P0, !PT ;  /* 0x00000003ff037210 */ /* 0x000fca00007fe4ff */
        /* <DEDUP_REMOVED lines=9> */
.L_x_2565:
[----:B------:R-:W-:Y:S01]  /*142a0*/  MOV R2, R14 ;  /* 0x0000000e00027202 */ /* 0x000fe20000000f00 */
[----:B------:R-:W-:Y:S06]  /*142b0*/  BRA `(.L_x_2566) ;  /* 0xffffffb400487947 */ /* 0x000fec000383ffff */
.L_x_2449:
[----:B0-----:R0:W1:Y:S02]  /*142c0*/  SYNCS.PHASECHK.TRANS64.TRYWAIT P0, [R0+URZ+0x16860], R3 ;  /* 0x01686003000075a7 */ /* 0x001064000800017f */
[----:B-1----:R-:W-:Y:S05]  /*142d0*/  @!P0 NANOSLEEP.SYNCS 0x989680 ;  /* 0x009896800000895d */ /* 0x002fea0003900000 */
[----:B------:R-:W1:Y:S02]  /*142e0*/  @!P0 SYNCS.PHASECHK.TRANS64 P0, [R0+URZ+0x16860], R3 ;  /* 0x01686003000085a7 */ /* 0x000e64000800007f */
[----:B-1----:R-:W-:Y:S05]  /*142f0*/  @!P0 BRA `(.L_x_2449) ;  /* 0xfffffffc00f08947 */ /* 0x002fea000383ffff */
[----:B------:R-:W-:Y:S05]  /*14300*/  BRA `(.L_x_2567) ;  /* 0xffffffb800647947 */ /* 0x000fea000383ffff */
.L_x_2450:
        /* <DEDUP_REMOVED lines=8> */
.L_x_2569:
[----:B------:R-:W-:Y:S05]  /*14390*/  BSYNC B0 ;  /* 0x0000000000007941 */ /* 0x000fea0003800000 */
.L_x_2568:
[----:B------:R-:W-:Y:S01]  /*143a0*/  IMAD.MOV.U32 R13, RZ, RZ, R23 ;  /* 0x000000ffff0d7224 */ /* 0x000fe200078e0017 */
[----:B------:R-:W-:Y:S01]  /*143b0*/  MOV R3, R14 ;  /* 0x0000000e00037202 */ /* 0x000fe20000000f00 */
[----:B------:R-:W-:Y:S01]  /*143c0*/  IMAD.MOV.U32 R12, RZ, RZ, RZ ;  /* 0x000000ffff0c7224 */ /* 0x000fe200078e00ff */
[----:B------:R-:W-:Y:S01]  /*143d0*/  SHF.L.U32 R5, R28, 0x1, RZ ;  /* 0x000000011c057819 */ /* 0x000fe200000006ff */
[----:B------:R-:W-:Y:S01]  /*143e0*/  IMAD.MOV.U32 R11, RZ, RZ, 0x181f ;  /* 0x0000181fff0b7424 */ /* 0x000fe200078e00ff */
[----:B------:R-:W-:Y:S01]  /*143f0*/  ISETP.LT.OR P2, PT, R6, 0x1, P0 ;  /* 0x000000010600780c */ /* 0x000fe20000741670 */
[----:B------:R-:W-:Y:S02]  /*14400*/  IMAD.MOV.U32 R15, RZ, RZ, -0x1 ;  /* 0xffffffffff0f7424 */ /* 0x000fe400078e00ff */
[----:B------:R-:W-:-:S10]  /*14410*/  IMAD R4, R4, 0x2, R22 ;  /* 0x0000000204047824 */ /* 0x000fd400078e0216 */
[----:B------:R-:W-:Y:S05]  /*14420*/  WARPSYNC.COLLECTIVE R15, `(.L_x_2570) ;  /* 0x000000000f087348 */ /* 0x000fea0003c00000 */
[----:B------:R0:W1:Y:S02]  /*14430*/  SHFL.IDX P6, R14, R13, R12, R11 ;  /* 0x0000000c0d0e7389 */ /* 0x00006400000c000b */
[----:B01----:R-:W-:Y:S01]  /*14440*/  ENDCOLLECTIVE ;  /* 0x000000000000791b */ /* 0x003fe20003800000 */
.L_x_2570:
[----:B------:R-:W-:Y:S02]  /*14450*/  IMAD.MOV.U32 R13, RZ, RZ, R24 ;  /* 0x000000ffff0d7224 */ /* 0x000fe400078e0018 */
[----:B------:R-:W-:Y:S01]  /*14460*/  IMAD.MOV.U32 R12, RZ, RZ, 0x1 ;  /* 0x00000001ff0c7424 */ /* 0x000fe200078e00ff */
[----:B------:R-:W-:-:S13]  /*14470*/  IADD3 R2, P1, R14, R5, RZ ;  /* 0x000000050e027210 */ /* 0x000fda0007f3e0ff */
[----:B------:R-:W-:Y:S05]  /*14480*/  WARPSYNC.COLLECTIVE R15, `(.L_x_2571) ;  /* 0x000000000f087348 */ /* 0x000fea0003c00000 */
[----:B------:R0:W1:Y:S02]  /*14490*/  SHFL.IDX P6, R14, R13, R12, R11 ;  /* 0x0000000c0d0e7389 */ /* 0x00006400000c000b */
[----:B01----:R-:W-:Y:S01]  /*144a0*/  ENDCOLLECTIVE ;  /* 0x000000000000791b */ /* 0x003fe20003800000 */
.L_x_2571:
        /* <DEDUP_REMOVED lines=11> */
.L_x_2572:
[----:B------:R-:W-:Y:S01]  /*14560*/  IMAD.MOV.U32 R13, RZ, RZ, R24 ;  /* 0x000000ffff0d7224 */ /* 0x000fe200078e0018 */
[----:B------:R-:W-:Y:S01]  /*14570*/  MOV R12, 0x2 ;  /* 0x00000002000c7802 */ /* 0x000fe20000000f00 */
[----:B------:R-:W-:-:S07]  /*14580*/  IMAD.MOV.U32 R9, RZ, RZ, R14 ;  /* 0x000000ffff097224 */ /* 0x000fce00078e000e */
[----:B------:R-:W-:Y:S05]  /*14590*/  WARPSYNC.COLLECTIVE R15, `(.L_x_2573) ;  /* 0x000000000f087348 */ /* 0x000fea0003c00000 */
[----:B------:R0:W1:Y:S02]  /*145a0*/  SHFL.IDX P6, R14, R13, R12, R11 ;  /* 0x0000000c0d0e7389 */ /* 0x00006400000c000b */
[----:B01----:R-:W-:Y:S01]  /*145b0*/  ENDCOLLECTIVE ;  /* 0x000000000000791b */ /* 0x003fe20003800000 */
.L_x_2573:
        /* <DEDUP_REMOVED lines=12> */
.L_x_2574:
[----:B------:R-:W-:Y:S01]  /*14680*/  MOV R13, R24 ;  /* 0x00000018000d7202 */ /* 0x000fe20000000f00 */
[----:B------:R-:W-:Y:S02]  /*14690*/  IMAD.MOV.U32 R12, RZ, RZ, 0x3 ;  /* 0x00000003ff0c7424 */ /* 0x000fe400078e00ff */
[----:B------:R-:W-:-:S07]  /*146a0*/  IMAD.MOV.U32 R10, RZ, RZ, R14 ;  /* 0x000000ffff0a7224 */ /* 0x000fce00078e000e */
[----:B------:R-:W-:Y:S05]  /*146b0*/  WARPSYNC.COLLECTIVE R15, `(.L_x_2575) ;  /* 0x000000000f087348 */ /* 0x000fea0003c00000 */
[----:B------:R0:W1:Y:S02]  /*146c0*/  SHFL.IDX P6, R14, R13, R12, R11 ;  /* 0x0000000c0d0e7389 */ /* 0x00006400000c000b */
[----:B01----:R-:W-:Y:S01]  /*146d0*/  ENDCOLLECTIVE ;  /* 0x000000000000791b */ /* 0x003fe20003800000 */
.L_x_2575:
        /* <DEDUP_REMOVED lines=12> */
.L_x_2576:
[----:B------:R-:W-:Y:S02]  /*147a0*/  IMAD.MOV.U32 R13, RZ, RZ, R24 ;  /* 0x000000ffff0d7224 */ /* 0x000fe400078e0018 */
[----:B------:R-:W-:Y:S02]  /*147b0*/  IMAD.MOV.U32 R12, RZ, RZ, 0x4 ;  /* 0x00000004ff0c7424 */ /* 0x000fe400078e00ff */
[----:B------:R-:W-:-:S07]  /*147c0*/  IMAD.MOV.U32 R9, RZ, RZ, R14 ;  /* 0x000000ffff097224 */ /* 0x000fce00078e000e */
[----:B------:R-:W-:Y:S05]  /*147d0*/  WARPSYNC.COLLECTIVE R15, `(.L_x_2577) ;  /* 0x000000000f087348 */ /* 0x000fea0003c00000 */
[----:B------:R0:W1:Y:S02]  /*147e0*/  SHFL.IDX P6, R14, R13, R12, R11 ;  /* 0x0000000c0d0e7389 */ /* 0x00006400000c000b */
[----:B01----:R-:W-:Y:S01]  /*147f0*/  ENDCOLLECTIVE ;  /* 0x000000000000791b */ /* 0x003fe20003800000 */
.L_x_2577:
        /* <DEDUP_REMOVED lines=12> */
.L_x_2578:
[----:B------:R-:W-:Y:S02]  /*148c0*/  IMAD.MOV.U32 R13, RZ, RZ, R24 ;  /* 0x000000ffff0d7224 */ /* 0x000fe400078e0018 */
[----:B------:R-:W-:Y:S01]  /*148d0*/  IMAD.MOV.U32 R12, RZ, RZ, 0x5 ;  /* 0x00000005ff0c7424 */ /* 0x000fe200078e00ff */
[----:B------:R-:W-:-:S07]  /*148e0*/  MOV R10, R14 ;  /* 0x0000000e000a7202 */ /* 0x000fce0000000f00 */
[----:B------:R-:W-:Y:S05]  /*148f0*/  WARPSYNC.COLLECTIVE R15, `(.L_x_2579) ;  /* 0x000000000f087348 */ /* 0x000fea0003c00000 */
[----:B------:R0:W1:Y:S02]  /*14900*/  SHFL.IDX P6, R14, R13, R12, R11 ;  /* 0x0000000c0d0e7389 */ /* 0x00006400000c000b */
[----:B01----:R-:W-:Y:S01]  /*14910*/  ENDCOLLECTIVE ;  /* 0x000000000000791b */ /* 0x003fe20003800000 */
.L_x_2579:
        /* <DEDUP_REMOVED lines=12> */
.L_x_2580:
[----:B------:R-:W-:Y:S02]  /*149e0*/  IMAD.MOV.U32 R13, RZ, RZ, R24 ;  /* 0x000000ffff0d7224 */ /* 0x000fe400078e0018 */
[----:B------:R-:W-:Y:S02]  /*149f0*/  IMAD.MOV.U32 R12, RZ, RZ, 0x6 ;  /* 0x00000006ff0c7424 */ /* 0x000fe400078e00ff */
[----:B------:R-:W-:-:S07]  /*14a00*/  IMAD.MOV.U32 R9, RZ, RZ, R14 ;  /* 0x000000ffff097224 */ /* 0x000fce00078e000e */
[----:B------:R-:W-:Y:S05]  /*14a10*/  WARPSYNC.COLLECTIVE R15, `(.L_x_2581) ;  /* 0x000000000f087348 */ /* 0x000fea0003c00000 */
[----:B------:R0:W1:Y:S02]  /*14a20*/  SHFL.IDX P6, R14, R13, R12, R11 ;  /* 0x0000000c0d0e7389 */ /* 0x00006400000c000b */
[----:B01----:R-:W-:Y:S01]  /*14a30*/  ENDCOLLECTIVE ;  /* 0x000000000000791b */ /* 0x003fe20003800000 */
.L_x_2581:
        /* <DEDUP_REMOVED lines=8> */
[----:B------:R-:W-:-:S11]  /*14ac0*/  MOV R8, R14 ;  /* 0x0000000e00087202 */ /* 0x000fd60000000f00 */
[----:B0-----:R-:W-:Y:S05]  /*14ad0*/  WARPSYNC.COLLECTIVE R15, `(.L_x_2582) ;  /* 0x000000000f087348 */ /* 0x001fea0003c00000 */
[----:B------:R1:W2:Y:S02]  /*14ae0*/  SHFL.IDX P6, R14, R13, R12, R11 ;  /* 0x0000000c0d0e7389 */ /* 0x0002a400000c000b */
[----:B012---:R-:W-:Y:S01]  /*14af0*/  ENDCOLLECTIVE ;  /* 0x000000000000791b */ /* 0x007fe20003800000 */
.L_x_2582:
[----:B------:R-:W-:Y:S02]  /*14b00*/  IMAD.MOV.U32 R13, RZ, RZ, R24 ;  /* 0x000000ffff0d7224 */ /* 0x000fe400078e0018 */
[----:B------:R-:W-:Y:S01]  /*14b10*/  IMAD.MOV.U32 R12, RZ, RZ, 0x7 ;  /* 0x00000007ff0c7424 */ /* 0x000fe200078e00ff */
[----:B------:R-:W-:-:S13]  /*14b20*/  IADD3 R2, P1, R14, R5, RZ ;  /* 0x000000050e027210 */ /* 0x000fda0007f3e0ff */
[----:B------:R-:W-:Y:S05]  /*14b30*/  WARPSYNC.COLLECTIVE R15, `(.L_x_2583) ;  /* 0x000000000f087348 */ /* 0x000fea0003c00000 */
[----:B------:R0:W1:Y:S02]  /*14b40*/  SHFL.IDX P6, R14, R13, R12, R11 ;  /* 0x0000000c0d0e7389 */ /* 0x00006400000c000b */
[----:B01----:R-:W-:Y:S01]  /*14b50*/  ENDCOLLECTIVE ;  /* 0x000000000000791b */ /* 0x003fe20003800000 */
.L_x_2583:
        /* <DEDUP_REMOVED lines=10> */
.L_x_2584:
[----:B------:R-:W-:Y:S05]  /*14c00*/  BRA `(.L_x_2585) ;  /* 0xffffffb400187947 */ /* 0x000fea000383ffff */
.L_x_2455:
        /* <DEDUP_REMOVED lines=8> */
.L_x_2587:
[----:B------:R-:W-:Y:S05]  /*14c90*/  BSYNC B0 ;  /* 0x0000000000007941 */ /* 0x000fea0003800000 */
.L_x_2586:
[----:B------:R-:W-:Y:S01]  /*14ca0*/  IMAD.MOV.U32 R13, RZ, RZ, R16 ;  /* 0x000000ffff0d7224 */ /* 0x000fe200078e0010 */
[----:B------:R-:W-:Y:S01]  /*14cb0*/  MOV R15, 0xffffffff ;  /* 0xffffffff000f7802 */ /* 0x000fe20000000f00 */
[----:B------:R-:W-:Y:S02]  /*14cc0*/  IMAD.MOV.U32 R12, RZ, RZ, 0x1 ;  /* 0x00000001ff0c7424 */ /* 0x000fe400078e00ff */
[----:B------:R-:W-:Y:S02]  /*14cd0*/  IMAD.MOV.U32 R11, RZ, RZ, 0x1f ;  /* 0x0000001fff0b7424 */ /* 0x000fe400078e00ff */
[----:B------:R-:W-:Y:S02]  /*14ce0*/  IMAD.IADD R7, R19, 0x1, R8 ;  /* 0x0000000113077824 */ /* 0x000fe400078e0208 */
[----:B------:R-:W-:-:S07]  /*14cf0*/  IMAD.MOV.U32 R0, RZ, RZ, R14 ;  /* 0x000000ffff007224 */ /* 0x000fce00078e000e */
[----:B------:R-:W-:Y:S05]  /*14d00*/  WARPSYNC.COLLECTIVE R15, `(.L_x_2588) ;  /* 0x000000000f087348 */ /* 0x000fea0003c00000 */
[----:B------:R0:W1:Y:S02]  /*14d10*/  SHFL.IDX P6, R14, R13, R12, R11 ;  /* 0x0000000c0d0e7389 */ /* 0x00006400000c000b */
[----:B01----:R-:W-:Y:S01]  /*14d20*/  ENDCOLLECTIVE ;  /* 0x000000000000791b */ /* 0x003fe20003800000 */
.L_x_2588:
        /* <DEDUP_REMOVED lines=13> */
[----:B------:R-:W-:-:S04]  /*14e00*/  ISETP.NE.AND P1, PT, R8, RZ, PT ;  /* 0x000000ff0800720c */ /* 0x000fc80003f25270 */
[----:B------:R-:W-:-:S09]  /*14e10*/  MOV R13, R17 ;  /* 0x00000011000d7202 */ /* 0x000fd20000000f00 */
[----:B------:R-:W-:Y:S05]  /*14e20*/  WARPSYNC.COLLECTIVE R15, `(.L_x_2589) ;  /* 0x000000000f087348 */ /* 0x000fea0003c00000 */
[----:B------:R0:W1:Y:S02]  /*14e30*/  SHFL.UP P6, R14, R13, R12, R11 ;  /* 0x0400000c0d0e7389 */ /* 0x00006400000c000b */
[----:B01----:R-:W-:Y:S01]  /*14e40*/  ENDCOLLECTIVE ;  /* 0x000000000000791b */ /* 0x003fe20003800000 */
.L_x_2589:
[----:B------:R-:W-:Y:S01]  /*14e50*/  IMAD.MOV.U32 R12, RZ, RZ, 0x2 ;  /* 0x00000002ff0c7424 */ /* 0x000fe200078e00ff */
[----:B------:R-:W-:-:S05]  /*14e60*/  SEL R4, R14, RZ, P1 ;  /* 0x000000ff0e047207 */ /* 0x000fca0000800000 */
[----:B------:R-:W-:-:S04]  /*14e70*/  IMAD.IADD R4, R17, 0x1, R4 ;  /* 0x0000000111047824 */ /* 0x000fc800078e0204 */
[----:B------:R-:W-:-:S07]  /*14e80*/  IMAD.MOV.U32 R13, RZ, RZ, R4 ;  /* 0x000000ffff0d7224 */ /* 0x000fce00078e0004 */
[----:B------:R-:W-:Y:S05]  /*14e90*/  WARPSYNC.COLLECTIVE R15, `(.L_x_2590) ;  /* 0x000000000f087348 */ /* 0x000fea0003c00000 */
[----:B------:R0:W1:Y:S02]  /*14ea0*/  SHFL.UP P6, R14, R13, R12, R11 ;  /* 0x0400000c0d0e7389 */ /* 0x00006400000c000b */
[----:B01----:R-:W-:Y:S01]  /*14eb0*/  ENDCOLLECTIVE ;  /* 0x000000000000791b */ /* 0x003fe20003800000 */
.L_x_2590:
[----:B------:R-:W-:Y:S01]  /*14ec0*/  IMAD.MOV.U32 R12, RZ, RZ, 0x4 ;  /* 0x00000004ff0c7424 */ /* 0x000fe200078e00ff */
[----:B------:R-:W-:-:S04]  /*14ed0*/  SEL R3, R14, RZ, P2 ;  /* 0x000000ff0e037207 */ /* 0x000fc80001000000 */
[----:B------:R-:W-:-:S05]  /*14ee0*/  IADD3 R6, R4, R3, RZ ;  /* 0x0000000304067210 */ /* 0x000fca0007ffe0ff */
[----:B------:R-:W-:-:S07]  /*14ef0*/  IMAD.MOV.U32 R13, RZ, RZ, R6 ;  /* 0x000000ffff0d7224 */ /* 0x000fce00078e0006 */
[----:B------:R-:W-:Y:S05]  /*14f00*/  WARPSYNC.COLLECTIVE R15, `(.L_x_2591) ;  /* 0x000000000f087348 */ /* 0x000fea0003c00000 */
[----:B------:R0:W1:Y:S02]  /*14f10*/  SHFL.UP P6, R14, R13, R12, R11 ;  /* 0x0400000c0d0e7389 */ /* 0x00006400000c000b */
[----:B01----:R-:W-:Y:S01]  /*14f20*/  ENDCOLLECTIVE ;  /* 0x000000000000791b */ /* 0x003fe20003800000 */
.L_x_2591:
[----:B------:R-:W-:Y:S02]  /*14f30*/  MOV R12, 0x8 ;  /* 0x00000008000c7802 */ /* 0x000fe40000000f00 */
[----:B------:R-:W-:-:S05]  /*14f40*/  SEL R3, R14, RZ, P3 ;  /* 0x000000ff0e037207 */ /* 0x000fca0001800000 */
[----:B------:R-:W-:-:S04]  /*14f50*/  IMAD.IADD R2, R6, 0x1, R3 ;  /* 0x0000000106027824 */ /* 0x000fc800078e0203 */
[----:B------:R-:W-:-:S07]  /*14f60*/  IMAD.MOV.U32 R13, RZ, RZ, R2 ;  /* 0x000000ffff0d7224 */ /* 0x000fce00078e0002 */
[----:B------:R-:W-:Y:S05]  /*14f70*/  WARPSYNC.COLLECTIVE R15, `(.L_x_2592) ;  /* 0x000000000f087348 */ /* 0x000fea0003c00000 */
[----:B------:R0:W1:Y:S02]  /*14f80*/  SHFL.UP P6, R14, R13, R12, R11 ;  /* 0x0400000c0d0e7389 */ /* 0x00006400000c000b */
[----:B01----:R-:W-:Y:S01]  /*14f90*/  ENDCOLLECTIVE ;  /* 0x000000000000791b */ /* 0x003fe20003800000 */
.L_x_2592:
[----:B------:R-:W-:Y:S01]  /*14fa0*/  IMAD.MOV.U32 R12, RZ, RZ, 0x10 ;  /* 0x00000010ff0c7424 */ /* 0x000fe200078e00ff */
[----:B------:R-:W-:-:S05]  /*14fb0*/  SEL R3, R14, RZ, P4 ;  /* 0x000000ff0e037207 */ /* 0x000fca0002000000 */
[----:B------:R-:W-:-:S04]  /*14fc0*/  IMAD.IADD R3, R2, 0x1, R3 ;  /* 0x0000000102037824 */ /* 0x000fc800078e0203 */
[----:B------:R-:W-:-:S07]  /*14fd0*/  IMAD.MOV.U32 R13, RZ, RZ, R3 ;  /* 0x000000ffff0d7224 */ /* 0x000fce00078e0003 */
[----:B------:R-:W-:Y:S05]  /*14fe0*/  WARPSYNC.COLLECTIVE R15, `(.L_x_2593) ;  /* 0x000000000f087348 */ /* 0x000fea0003c00000 */
[----:B------:R0:W1:Y:S02]  /*14ff0*/  SHFL.UP P6, R14, R13, R12, R11 ;  /* 0x0400000c0d0e7389 */ /* 0x00006400000c000b */
[----:B01----:R-:W-:Y:S01]  /*15000*/  ENDCOLLECTIVE ;  /* 0x000000000000791b */ /* 0x003fe20003800000 */
.L_x_2593:
        /* <DEDUP_REMOVED lines=8> */
.L_x_2594:
[----:B------:R-:W-:Y:S05]  /*15090*/  BRA `(.L_x_2595) ;  /* 0xffffffb400207947 */ /* 0x000fea000383ffff */
.L_x_2460:
[----:B------:R-:W-:Y:S01]  /*150a0*/  BSSY B0, `(.L_x_2596) ;  /* 0x0000008000007945 */ /* 0x000fe20003800000 */
[----:B-----5:R-:W-:Y:S01]  /*150b0*/  IMAD.MOV.U32 R13, RZ, RZ, R17 ;  /* 0x000000ffff0d7224 */ /* 0x020fe200078e0011 */
[----:B------:R-:W-:Y:S01]  /*150c0*/  MOV R11, RZ ;  /* 0x000000ff000b7202 */ /* 0x000fe20000000f00 */
[----:B------:R-:W-:Y:S02]  /*150d0*/  IMAD.MOV.U32 R12, RZ, RZ, 0x1 ;  /* 0x00000001ff0c7424 */ /* 0x000fe400078e00ff */
[----:B------:R-:W-:-:S07]  /*150e0*/  IMAD.MOV.U32 R15, RZ, RZ, -0x1 ;  /* 0xffffffffff0f7424 */ /* 0x000fce00078e00ff */
[----:B0-----:R-:W-:Y:S05]  /*150f0*/  WARPSYNC.COLLECTIVE R15, `(.L_x_2597) ;  /* 0x000000000f087348 */ /* 0x001fea0003c00000 */
[----:B------:R1:W2:Y:S02]  /*15100*/  SHFL.UP P6, R14, R13, R12, R11 ;  /* 0x0400000c0d0e7389 */ /* 0x0002a400000c000b */
[----:B012---:R-:W-:Y:S01]  /*15110*/  ENDCOLLECTIVE ;  /* 0x000000000000791b */ /* 0x007fe20003800000 */
.L_x_2597:
[----:B------:R-:W-:Y:S05]  /*15120*/  BSYNC B0 ;  /* 0x0000000000007941 */ /* 0x000fea0003800000 */
.L_x_2596:
[----:B------:R-:W-:Y:S01]  /*15130*/  SEL R14, R14, RZ, P1 ;  /* 0x000000ff0e0e7207 */ /* 0x000fe20000800000 */
[----:B------:R-:W-:Y:S01]  /*15140*/  IMAD.MOV.U32 R12, RZ, RZ, 0x2 ;  /* 0x00000002ff0c7424 */ /* 0x000fe200078e00ff */
[----:B------:R-:W-:Y:S01]  /*15150*/  MOV R15, 0xffffffff ;  /* 0xffffffff000f7802 */ /* 0x000fe20000000f00 */
[----:B------:R-:W-:Y:S02]  /*15160*/  IMAD.MOV.U32 R11, RZ, RZ, RZ ;  /* 0x000000ffff0b7224 */ /* 0x000fe400078e00ff */
[----:B------:R-:W-:-:S07]  /*15170*/  IMAD.IADD R13, R17, 0x1, R14 ;  /* 0x00000001110d7824 */ /* 0x000fce00078e020e */
[----:B------:R-:W-:Y:S05]  /*15180*/  WARPSYNC.COLLECTIVE R15, `(.L_x_2598) ;  /* 0x000000000f087348 */ /* 0x000fea0003c00000 */
[----:B------:R0:W1:Y:S02]  /*15190*/  SHFL.UP P6, R14, R13, R12, R11 ;  /* 0x0400000c0d0e7389 */ /* 0x00006400000c000b */
[----:B01----:R-:W-:Y:S01]  /*151a0*/  ENDCOLLECTIVE ;  /* 0x000000000000791b */ /* 0x003fe20003800000 */
.L_x_2598:
[----:B------:R-:W-:Y:S01]  /*151b0*/  IMAD.MOV.U32 R12, RZ, RZ, 0x4 ;  /* 0x00000004ff0c7424 */ /* 0x000fe200078e00ff */
[----:B------:R-:W-:-:S05]  /*151c0*/  SEL R2, R14, RZ, P2 ;  /* 0x000000ff0e027207 */ /* 0x000fca0001000000 */
[----:B------:R-:W-:-:S04]  /*151d0*/  IMAD.IADD R2, R13, 0x1, R2 ;  /* 0x000000010d027824 */ /* 0x000fc800078e0202 */
[----:B------:R-:W-:-:S07]  /*151e0*/  IMAD.MOV.U32 R13, RZ, RZ, R2 ;  /* 0x000000ffff0d7224 */ /* 0x000fce00078e0002 */
[----:B------:R-:W-:Y:S05]  /*151f0*/  WARPSYNC.COLLECTIVE R15, `(.L_x_2599) ;  /* 0x000000000f087348 */ /* 0x000fea0003c00000 */
[----:B------:R0:W1:Y:S02]  /*15200*/  SHFL.UP P6, R14, R13, R12, R11 ;  /* 0x0400000c0d0e7389 */ /* 0x00006400000c000b */
[----:B01----:R-:W-:Y:S01]  /*15210*/  ENDCOLLECTIVE ;  /* 0x000000000000791b */ /* 0x003fe20003800000 */
.L_x_2599:
[----:B------:R-:W-:Y:S01]  /*15220*/  IMAD.MOV.U32 R12, RZ, RZ, 0x8 ;  /* 0x00000008ff0c7424 */ /* 0x000fe200078e00ff */
[----:B------:R-:W-:-:S05]  /*15230*/  SEL R3, R14, RZ, P3 ;  /* 0x000000ff0e037207 */ /* 0x000fca0001800000 */
[----:B------:R-:W-:-:S05]  /*15240*/  IMAD.IADD R3, R2, 0x1, R3 ;  /* 0x0000000102037824 */ /* 0x000fca00078e0203 */
[----:B------:R-:W-:-:S07]  /*15250*/  MOV R13, R3 ;  /* 0x00000003000d7202 */ /* 0x000fce0000000f00 */
[----:B------:R-:W-:Y:S05]  /*15260*/  WARPSYNC.COLLECTIVE R15, `(.L_x_2600) ;  /* 0x000000000f087348 */ /* 0x000fea0003c00000 */
[----:B------:R0:W1:Y:S02]  /*15270*/  SHFL.UP P6, R14, R13, R12, R11 ;  /* 0x0400000c0d0e7389 */ /* 0x00006400000c000b */
[----:B01----:R-:W-:Y:S01]  /*15280*/  ENDCOLLECTIVE ;  /* 0x000000000000791b */ /* 0x003fe20003800000 */
.L_x_2600:
[----:B------:R-:W-:Y:S01]  /*15290*/  IMAD.MOV.U32 R12, RZ, RZ, 0x10 ;  /* 0x00000010ff0c7424 */ /* 0x000fe200078e00ff */
[----:B------:R-:W-:-:S05]  /*152a0*/  SEL R4, R14, RZ, P4 ;  /* 0x000000ff0e047207 */ /* 0x000fca0002000000 */
[----:B------:R-:W-:-:S04]  /*152b0*/  IMAD.IADD R4, R3, 0x1, R4 ;  /* 0x0000000103047824 */ /* 0x000fc800078e0204 */
[----:B------:R-:W-:-:S07]  /*152c0*/  IMAD.MOV.U32 R13, RZ, RZ, R4 ;  /* 0x000000ffff0d7224 */ /* 0x000fce00078e0004 */
[----:B------:R-:W-:Y:S05]  /*152d0*/  WARPSYNC.COLLECTIVE R15, `(.L_x_2601) ;  /* 0x000000000f087348 */ /* 0x000fea0003c00000 */
[----:B------:R0:W1:Y:S02]  /*152e0*/  SHFL.UP P6, R14, R13, R12, R11 ;  /* 0x0400000c0d0e7389 */ /* 0x00006400000c000b */
[----:B01----:R-:W-:Y:S01]  /*152f0*/  ENDCOLLECTIVE ;  /* 0x000000000000791b */ /* 0x003fe20003800000 */
.L_x_2601:
        /* <DEDUP_REMOVED lines=8> */
.L_x_2602:
[----:B------:R-:W-:Y:S05]  /*15380*/  BRA `(.L_x_2603) ;  /* 0xffffffb400007947 */ /* 0x000fea000383ffff */
.L_x_2462:
[----:B------:R-:W-:Y:S01]  /*15390*/  BSSY B0, `(.L_x_2604) ;  /* 0x0000006000007945 */ /* 0x000fe20003800000 */
[----:B------:R-:W-:Y:S01]  /*153a0*/  PLOP3.LUT P6, PT, P6, PT, PT, 0x8, 0x0 ;  /* 0x000000000000781c */ /* 0x000fe200037ce170 */
[----:B------:R-:W-:-:S12]  /*153b0*/  IMAD.MOV.U32 R15, RZ, RZ, -0x1 ;  /* 0xffffffffff0f7424 */ /* 0x000fd800078e00ff */
[----:B0-----:R-:W-:Y:S05]  /*153c0*/  WARPSYNC.COLLECTIVE R15, `(.L_x_2605) ;  /* 0x000000000f087348 */ /* 0x001fea0003c00000 */
[----:B------:R-:W-:Y:S01]  /*153d0*/  VOTE.ANY R14, PT, P6 ;  /* 0x00000000000e7806 */ /* 0x000fe200030e0100 */
[----:B0-----:R-:W-:Y:S06]  /*153e0*/  ENDCOLLECTIVE ;  /* 0x000000000000791b */ /* 0x001fec0003800000 */
.L_x_2605:
[----:B------:R-:W-:Y:S05]  /*153f0*/  BSYNC B0 ;  /* 0x0000000000007941 */ /* 0x000fea0003800000 */
.L_x_2604:
        /* <DEDUP_REMOVED lines=9> */
.L_x_2606:
[----:B------:R-:W-:Y:S01]  /*15490*/  MOV R17, R14 ;  /* 0x0000000e00117202 */ /* 0x000fe20000000f00 */
[----:B------:R-:W-:Y:S06]  /*154a0*/  BRA `(.L_x_2607) ;  /* 0xffffffb000f07947 */ /* 0x000fec000383ffff */
.L_x_2464:
[----:B------:R-:W-:Y:S01]  /*154b0*/  BSSY B0, `(.L_x_2608) ;  /* 0x0000007000007945 */ /* 0x000fe20003800000 */
[----:B------:R-:W-:Y:S02]  /*154c0*/  IMAD.MOV.U32 R13, RZ, RZ, R3 ;  /* 0x000000ffff0d7224 */ /* 0x000fe400078e0003 */
[----:B------:R-:W-:Y:S02]  /*154d0*/  IMAD.MOV.U32 R11, RZ, RZ, 0x1f ;  /* 0x0000001fff0b7424 */ /* 0x000fe400078e00ff */
[----:B------:R-:W-:-:S07]  /*154e0*/  IMAD.MOV.U32 R15, RZ, RZ, -0x1 ;  /* 0xffffffffff0f7424 */ /* 0x000fce00078e00ff */
[----:B012---:R-:W-:Y:S05]  /*154f0*/  WARPSYNC.COLLECTIVE R15, `(.L_x_2609) ;  /* 0x000000000f087348 */ /* 0x007fea0003c00000 */
[----:B------:R3:W4:Y:S02]  /*15500*/  SHFL.IDX P6, R14, R13, R12, R11 ;  /* 0x0000000c0d0e7389 */ /* 0x00072400000c000b */
[----:B01234-:R-:W-:Y:S01]  /*15510*/  ENDCOLLECTIVE ;  /* 0x000000000000791b */ /* 0x01ffe20003800000 */
.L_x_2609:
[----:B------:R-:W-:Y:S05]  /*15520*/  BSYNC B0 ;  /* 0x0000000000007941 */ /* 0x000fea0003800000 */
.L_x_2608:
[----:B------:R-:W-:Y:S05]  /*15530*/  BRA `(.L_x_2463) ;  /* 0xffffffb000e87947 */ /* 0x000fea000383ffff */
.L_x_2468:
[----:B0-----:R0:W1:Y:S02]  /*15540*/  SYNCS.PHASECHK.TRANS64.TRYWAIT P0, [R5+URZ+0x16820], R0 ;  /* 0x01682000050075a7 */ /* 0x001064000800017f */
[----:B-1----:R-:W-:Y:S05]  /*15550*/  @!P0 NANOSLEEP.SYNCS 0x989680 ;  /* 0x009896800000895d */ /* 0x002fea0003900000 */
[----:B------:R-:W1:Y:S02]  /*15560*/  @!P0 SYNCS.PHASECHK.TRANS64 P0, [R5+URZ+0x16820], R0 ;  /* 0x01682000050085a7 */ /* 0x000e64000800007f */
[----:B-1----:R-:W-:Y:S05]  /*15570*/  @!P0 BRA `(.L_x_2468) ;  /* 0xfffffffc00f08947 */ /* 0x002fea000383ffff */
[----:B------:R-:W-:Y:S05]  /*15580*/  BRA `(.L_x_2610) ;  /* 0xffffffb800607947 */ /* 0x000fea000383ffff */
.L_x_2469:
[----:B------:R-:W1:Y:S01]  /*15590*/  S2R R2, SR_TID.X ;  /* 0x0000000000027919 */ /* 0x000e620000002100 */
[----:B------:R-:W-:Y:S01]  /*155a0*/  BSSY B0, `(.L_x_2611) ;  /* 0x000000a000007945 */ /* 0x000fe20003800000 */
[----:B------:R-:W-:Y:S01]  /*155b0*/  MOV R12, RZ ;  /* 0x000000ff000c7202 */ /* 0x000fe20000000f00 */
        /* <DEDUP_REMOVED lines=8> */
.L_x_2612:
[----:B------:R-:W-:Y:S05]  /*15640*/  BSYNC B0 ;  /* 0x0000000000007941 */ /* 0x000fea0003800000 */
.L_x_2611:
[----:B------:R-:W-:Y:S05]  /*15650*/  BRA `(.L_x_2613) ;  /* 0xffffffb800487947 */ /* 0x000fea000383ffff */
.L_x_2472:
[----:B------:R-:W-:Y:S01]  /*15660*/  BSSY B1, `(.L_x_2614) ;  /* 0x0000006000017945 */ /* 0x000fe20003800000 */
[----:B------:R-:W-:-:S07]  /*15670*/  IMAD.MOV.U32 R15, RZ, RZ, -0x1 ;  /* 0xffffffffff0f7424 */ /* 0x000fce00078e00ff */
[----:B0-2---:R-:W-:Y:S05]  /*15680*/  WARPSYNC.COLLECTIVE R15, `(.L_x_2615) ;  /* 0x000000000f0c7348 */ /* 0x005fea0003c00000 */
[----:B------:R-:W-:Y:S02]  /*15690*/  ELECT P6, UR62, PT ;  /* 0x00000000003e782f */ /* 0x000fe400038c0000 */
[----:B------:R-:W-:Y:S01]  /*156a0*/  MOV R14, UR62 ;  /* 0x0000003e000e7c02 */ /* 0x000fe20008000f00 */
[----:B0-2---:R-:W-:Y:S10]  /*156b0*/  ENDCOLLECTIVE ;  /* 0x000000000000791b */ /* 0x005ff40003800000 */
.L_x_2615:
[----:B------:R-:W-:Y:S05]  /*156c0*/  BSYNC B1 ;  /* 0x0000000000017941 */ /* 0x000fea0003800000 */
.L_x_2614:
[----:B------:R-:W-:Y:S05]  /*156d0*/  BRA `(.L_x_2616) ;  /* 0xffffffb800407947 */ /* 0x000fea000383ffff */
.L_x_2474:
[----:B0-----:R0:W1:Y:S02]  /*156e0*/  SYNCS.PHASECHK.TRANS64.TRYWAIT P1, [R3+URZ+0x16840], R2 ;  /* 0x01684002030075a7 */ /* 0x001064000802017f */
[----:B-1----:R-:W-:Y:S05]  /*156f0*/  @!P1 NANOSLEEP.SYNCS 0x989680 ;  /* 0x009896800000995d */ /* 0x002fea0003900000 */
[----:B------:R-:W1:Y:S02]  /*15700*/  @!P1 SYNCS.PHASECHK.TRANS64 P1, [R3+URZ+0x16840], R2 ;  /* 0x01684002030095a7 */ /* 0x000e64000802007f */
[----:B-1----:R-:W-:Y:S05]  /*15710*/  @!P1 BRA `(.L_x_2474) ;  /* 0xfffffffc00f09947 */ /* 0x002fea000383ffff */
[----:B------:R-:W-:Y:S05]  /*15720*/  BRA `(.L_x_2617) ;  /* 0xffffffb800607947 */ /* 0x000fea000383ffff */
.L_x_2476:
[----:B-1----:R1:W3:Y:S02]  /*15730*/  SYNCS.PHASECHK.TRANS64.TRYWAIT P1, [R25+URZ+0x16840], R0 ;  /* 0x01684000190075a7 */ /* 0x0022e4000802017f */
[----:B---3--:R-:W-:Y:S05]  /*15740*/  @!P1 NANOSLEEP.SYNCS 0x989680 ;  /* 0x009896800000995d */ /* 0x008fea0003900000 */
[----:B------:R-:W3:Y:S02]  /*15750*/  @!P1 SYNCS.PHASECHK.TRANS64 P1, [R25+URZ+0x16840], R0 ;  /* 0x01684000190095a7 */ /* 0x000ee4000802007f */
[----:B---3--:R-:W-:Y:S05]  /*15760*/  @!P1 BRA `(.L_x_2476) ;  /* 0xfffffffc00f09947 */ /* 0x008fea000383ffff */
[----:B------:R-:W-:Y:S05]  /*15770*/  BRA `(.L_x_2618) ;  /* 0xffffffb8006c7947 */ /* 0x000fea000383ffff */
.L_x_2478:
[----:B---3--:R3:W4:Y:S02]  /*15780*/  SYNCS.PHASECHK.TRANS64.TRYWAIT P1, [R3+URZ+0x16860], R2 ;  /* 0x01686002030075a7 */ /* 0x008724000802017f */
[----:B----4-:R-:W-:Y:S05]  /*15790*/  @!P1 NANOSLEEP.SYNCS 0x989680 ;  /* 0x009896800000995d */ /* 0x010fea0003900000 */
[----:B------:R-:W4:Y:S02]  /*157a0*/  @!P1 SYNCS.PHASECHK.TRANS64 P1, [R3+URZ+0x16860], R2 ;  /* 0x01686002030095a7 */ /* 0x000f24000802007f */
[----:B----4-:R-:W-:Y:S05]  /*157b0*/  @!P1 BRA `(.L_x_2478) ;  /* 0xfffffffc00f09947 */ /* 0x010fea000383ffff */
[----:B------:R-:W-:Y:S05]  /*157c0*/  BRA `(.L_x_2619) ;  /* 0xffffffb800687947 */ /* 0x000fea000383ffff */
.L_x_2620:
        /* <DEDUP_REMOVED lines=11> */
.L_x_3112:


//--------------------- .text._ZN7cutlass13device_kernelIN5flash11enable_sm90INS1_16FlashAttnFwdSm90INS1_25CollectiveMainloopFwdSm90ILi2EN4cute5tupleIJNS5_1CILi1EEES8_S8_EEENS6_IJNS7_ILi192EEENS7_ILi128EEENS7_ILi64EEEEEELi64ENS_6half_tEfNS_4arch4Sm90ELb1ELb0ELb1ELb1ELb1ELb1ELb0ELb1ELb1ELb1ELb0ELb0EEENS1_21CollectiveEpilogueFwdINS6_IJSA_SC_SB_EEES9_SE_SG_Li384ELb1ELb1ELb0ELb0EEENS1_36VarlenDynamicPersistentTileSchedulerILi192ELi128ELi384ELi128ELb0ELb1ELb1ELb1ELb1ELb1EEEEEEEEEvNT_6ParamsE --------------------------
	.section	.text._ZN7cutlass13device_kernelIN5flash11enable_sm90INS1_16FlashAttnFwdSm90INS1_25CollectiveMainloopFwdSm90ILi2EN4cute5tupleIJNS5_1CILi1EEES8_S8_EEENS6_IJNS7_ILi192EEENS7_ILi128EEENS7_ILi64EEEEEELi64ENS_6half_tEfNS_4arch4Sm90ELb1ELb0ELb1ELb1ELb1ELb1ELb0ELb1ELb1ELb1ELb0ELb0EEENS1_21CollectiveEpilogueFwdINS6_IJSA_SC_SB_EEES9_SE_SG_Li384ELb1ELb1ELb0ELb0EEENS1_36VarlenDynamicPersistentTileSchedulerILi192ELi128ELi384ELi128ELb0ELb1ELb1ELb1ELb1ELb1EEEEEEEEEvNT_6ParamsE,"ax",@progbits
	.align	128
.text._ZN7cutlass13device_kernelIN5flash11enable_sm90INS1_16FlashAttnFwdSm90INS1_25CollectiveMainloopFwdSm90ILi2EN4cute5tupleIJNS5_1CILi1EEES8_S8_EEENS6_IJNS7_ILi192EEENS7_ILi128EEENS7_ILi64EEEEEELi64ENS_6half_tEfNS_4arch4Sm90ELb1ELb0ELb1ELb1ELb1ELb1ELb0ELb1ELb1ELb1ELb0ELb0EEENS1_21CollectiveEpilogueFwdINS6_IJSA_SC_SB_EEES9_SE_SG_Li384ELb1ELb1ELb0ELb0EEENS1_36VarlenDynamicPersistentTileSchedulerILi192ELi128ELi384ELi128ELb0ELb1ELb1ELb1ELb1ELb1EEEEEEEEEvNT_6ParamsE:
        .type           _ZN7cutlass13device_kernelIN5flash11enable_sm90INS1_16FlashAttnFwdSm90INS1_25CollectiveMainloopFwdSm90ILi2EN4cute5tupleIJNS5_1CILi1EEES8_S8_EEENS6_IJNS7_ILi192EEENS7_ILi128EEENS7_ILi64EEEEEELi64ENS_6half_tEfNS_4arch4Sm90ELb1ELb0ELb1ELb1ELb1ELb1ELb0ELb1ELb1ELb1ELb0ELb0EEENS1_21CollectiveEpilogueFwdINS6_IJSA_SC_SB_EEES9_SE_SG_Li384ELb1ELb1ELb0ELb0EEENS1_36VarlenDynamicPersistentTileSchedulerILi192ELi128ELi384ELi128ELb0ELb1ELb1ELb1ELb1ELb1EEEEEEEEEvNT_6ParamsE,@function
        .size           _ZN7cutlass13device_kernelIN5flash11enable_sm90INS1_16FlashAttnFwdSm90INS1_25CollectiveMainloopFwdSm90ILi2EN4cute5tupleIJNS5_1CILi1EEES8_S8_EEENS6_IJNS7_ILi192EEENS7_ILi128EEENS7_ILi64EEEEEELi64ENS_6half_tEfNS_4arch4Sm90ELb1ELb0ELb1ELb1ELb1ELb1ELb0ELb1ELb1ELb1ELb0ELb0EEENS1_21CollectiveEpilogueFwdINS6_IJSA_SC_SB_EEES9_SE_SG_Li384ELb1ELb1ELb0ELb0EEENS1_36VarlenDynamicPersistentTileSchedulerILi192ELi128ELi384ELi128ELb0ELb1ELb1ELb1ELb1ELb1EEEEEEEEEvNT_6ParamsE,(.L_x_3113 - _ZN7cutlass13device_kernelIN5flash11enable_sm90INS1_16FlashAttnFwdSm90INS1_25CollectiveMainloopFwdSm90ILi2EN4cute5tupleIJNS5_1CILi1EEES8_S8_EEENS6_IJNS7_ILi192EEENS7_ILi128EEENS7_ILi64EEEEEELi64ENS_6half_tEfNS_4arch4Sm90ELb1ELb0ELb1ELb1ELb1ELb1ELb0ELb1ELb1ELb1ELb0ELb0EEENS1_21CollectiveEpilogueFwdINS6_IJSA_SC_SB_EEES9_SE_SG_Li384ELb1ELb1ELb0ELb0EEENS1_36VarlenDynamicPersistentTileSchedulerILi192ELi128ELi384ELi128ELb0ELb1ELb1ELb1ELb1ELb1EEEEEEEEEvNT_6ParamsE)
        .other          _ZN7cutlass13device_kernelIN5flash11enable_sm90INS1_16FlashAttnFwdSm90INS1_25CollectiveMainloopFwdSm90ILi2EN4cute5tupleIJNS5_1CILi1EEES8_S8_EEENS6_IJNS7_ILi192EEENS7_ILi128EEENS7_ILi64EEEEEELi64ENS_6half_tEfNS_4arch4Sm90ELb1ELb0ELb1ELb1ELb1ELb1ELb0ELb1ELb1ELb1ELb0ELb0EEENS1_21CollectiveEpilogueFwdINS6_IJSA_SC_SB_EEES9_SE_SG_Li384ELb1ELb1ELb0ELb0EEENS1_36VarlenDynamicPersistentTileSchedulerILi192ELi128ELi384ELi128ELb0ELb1ELb1ELb1ELb1ELb1EEEEEEEEEvNT_6ParamsE,@"STO_CUDA_ENTRY STV_DEFAULT"
_ZN7cutlass13device_kernelIN5flash11enable_sm90INS1_16FlashAttnFwdSm90INS1_25CollectiveMainloopFwdSm90ILi2EN4cute5tupleIJNS5_1CILi1EEES8_S8_EEENS6_IJNS7_ILi192EEENS7_ILi128EEENS7_ILi64EEEEEELi64ENS_6half_tEfNS_4arch4Sm90ELb1ELb0ELb1ELb1ELb1ELb1ELb0ELb1ELb1ELb1ELb0ELb0EEENS1_21CollectiveEpilogueFwdINS6_IJSA_SC_SB_EEES9_SE_SG_Li384ELb1ELb1ELb0ELb0EEENS1_36VarlenDynamicPersistentTileSchedulerILi192ELi128ELi384ELi128ELb0ELb1ELb1ELb1ELb1ELb1EEEEEEEEEvNT_6ParamsE:
[----:B------:R-:W0:Y:S02]  /*0000*/  LDC R1, c[0x0][0x28] ;  /* 0x00000a00ff017b82 */ /* 0x000e240000000800 */
[----:B0-----:R-:W-:Y:S01]  /*0010*/  VIADD R1, R1, 0xffffff90 ;  /* 0xffffff9001017836 */ /* 0x001fe20000000000 */
[----:B------:R-:W0:Y:S01]  /*0020*/  S2R R3, SR_TID.X ;  /* 0x0000000000037919 */ /* 0x000e220000002100 */
[----:B------:R-:W-:Y:S01]  /*0030*/  ELECT P0, URZ, PT ;  /* 0x00000000003f782f */ /* 0x000fe20003800000 */
[----:B------:R-:W-:Y:S01]  /*0040*/  BSSY B0, `(.L_x_2621) ;  /* 0x000000d000007945 */ /* 0x000fe20003800000 */
[----:B0-----:R-:W-:-:S05]  /*0050*/  SHF.R.U32.HI R0, RZ, 0x5, R3 ;  /* 0x00000005ff007819 */ /* 0x001fca0000011603 */
        /* <DEDUP_REMOVED lines=11> */
.L_x_2622:
[----:B------:R-:W-:Y:S05]  /*0110*/  BSYNC B0 ;  /* 0x0000000000007941 */ /* 0x000fea0003800000 */
.L_x_2621:
[----:B------:R-:W-:Y:S01]  /*0120*/  VOTEU.ANY UP0, P0 ;  /* 0x00000000003f7886 */ /* 0x000fe20000000100 */
[----:B------:R-:W0:Y:S01]  /*0130*/  SHFL.IDX PT, R2, R0, RZ, 0x1f ;  /* 0x00001fff00027589 */ /* 0x000e2200000e0000 */
[----:B------:R-:W-:Y:S01]  /*0140*/  UMOV UR4, 0x80 ;  /* 0x0000008000047882 */ /* 0x000fe20000000000 */
[----:B------:R-:W-:Y:S01]  /*0150*/  UMOV UR7, 0x180 ;  /* 0x0000018000077882 */ /* 0x000fe20000000000 */
[----:B------:R-:W-:Y:S01]  /*0160*/  SHF.R.U32.HI R3, RZ, 0x7, R3 ;  /* 0x00000007ff037819 */ /* 0x000fe20000011603 */
[----:B------:R-:W1:Y:S01]  /*0170*/  @UP0 S2UR UR8, SR_CgaCtaId ;  /* 0x00000000000809c3 */ /* 0x000e620000008800 */
[----:B------:R-:W-:Y:S01]  /*0180*/  @UP0 UMOV UR6, 0x400 ;  /* 0x0000040000060882 */ /* 0x000fe20000000000 */
[----:B------:R-:W-:-:S04]  /*0190*/  @UP0 UIADD3 UR4, -UR4, 0x100000, URZ ;  /* 0x0010000004040890 */ /* 0x000fc8000fffe13f */
[----:B------:R-:W-:Y:S02]  /*01a0*/  @UP0 USHF.L.U32 UR5, UR4, 0xb, URZ ;  /* 0x0000000b04050899 */ /* 0x000fe4000800063f */
[----:B------:R-:W-:Y:S01]  /*01b0*/  @UP0 USHF.L.U32 UR4, UR4, 0x1, URZ ;  /* 0x0000000104040899 */ /* 0x000fe2000800063f */
[----:B------:R-:W-:Y:S01]  /*01c0*/  VOTEU.ANY UP1, P0 ;  /* 0x00000000003f7886 */ /* 0x000fe20000020100 */
[----:B0-----:R-:W-:Y:S02]  /*01d0*/  ISETP.NE.AND P1, PT, R2, RZ, PT ;  /* 0x000000ff0200720c */ /* 0x001fe40003f25270 */
[----:B------:R0:W2:Y:S01]  /*01e0*/  SHFL.IDX PT, R2, R3, RZ, 0x1f ;  /* 0x00001fff03027589 */ /* 0x0000a200000e0000 */
[----:B-1----:R-:W-:Y:S02]  /*01f0*/  @UP0 ULEA UR8, UR8, UR6, 0x18 ;  /* 0x0000000608080291 */ /* 0x002fe4000f8ec03f */
[----:B------:R-:W-:-:S04]  /*0200*/  @UP0 UIADD3 UR6, -UR7, 0x100000, URZ ;  /* 0x0010000007060890 */ /* 0x000fc8000fffe13f */
[----:B------:R-:W-:Y:S02]  /*0210*/  @UP0 USHF.L.U32 UR7, UR6, 0xb, URZ ;  /* 0x0000000b06070899 */ /* 0x000fe4000800063f */
[----:B------:R-:W-:Y:S01]  /*0220*/  @UP0 USHF.L.U32 UR6, UR6, 0x1, URZ ;  /* 0x0000000106060899 */ /* 0x000fe2000800063f */
[----:B------:R-:W-:Y:S01]  /*0230*/  VOTEU.ANY UP0, P0 ;  /* 0x00000000003f7886 */ /* 0x000fe20000000100 */
[----:B------:R-:W1:Y:S04]  /*0240*/  FENCE.VIEW.ASYNC.S ;  /* 0x00000000000073c6 */ /* 0x000e680000000000 */
[----:B-1----:R0:W1:Y:S06]  /*0250*/  @UP0 SYNCS.EXCH.64 URZ, [UR8+0x16800], UR4 ;  /* 0x01680004083f05b2 */ /* 0x00206c0008000100 */
[----:B------:R0:W3:Y:S02]  /*0260*/  @UP1 SYNCS.EXCH.64 URZ, [UR8+0x16820], UR6 ;  /* 0x01682006083f15b2 */ /* 0x0000e40008000100 */
[----:B0-----:R-:W-:Y:S05]  /*0270*/  @P1 BRA `(.L_x_2623) ;  /* 0x0000000000481947 */ /* 0x001fea0003800000 */
[----:B------:R-:W0:Y:S01]  /*0280*/  S2UR UR5, SR_CgaCtaId ;  /* 0x00000000000579c3 */ /* 0x000e220000008800 */
        /* <DEDUP_REMOVED lines=15> */
[----:B------:R0:W0:Y:S01]  /*0380*/  SYNCS.EXCH.64 URZ, [UR8+0x16848], UR6 ;  /* 0x01684806083f75b2 */ /* 0x0000220008000100 */
[----:B------:R-:W-:Y:S01]  /*0390*/  NOP ;  /* 0x0000000000007918 */ /* 0x000fe20000000000 */
.L_x_2623:
[----:B------:R-:W5:Y:S01]  /*03a0*/  SHFL.IDX PT, R3, R0, RZ, 0x1f ;  /* 0x00001fff00037589 */ /* 0x000f6200000e0000 */
[----:B------:R-:W-:Y:S01]  /*03b0*/  NOP ;  /* 0x0000000000007918 */ /* 0x000fe20000000000 */
[----:B-----5:R-:W-:-:S13]  /*03c0*/  ISETP.NE.AND P0, PT, R3, RZ, PT ;  /* 0x000000ff0300720c */ /* 0x020fda0003f05270 */
        /* <DEDUP_REMOVED lines=17> */
[----:B------:R0:W0:Y:S01]  /*04e0*/  SYNCS.EXCH.64 URZ, [UR8+0x16868], UR6 ;  /* 0x01686806083f75b2 */ /* 0x0000220008000100 */
[----:B------:R-:W-:Y:S01]  /*04f0*/  NOP ;  /* 0x0000000000007918 */ /* 0x000fe20000000000 */
.L_x_2624:
[----:B------:R-:W5:Y:S01]  /*0500*/  SHFL.IDX PT, R3, R0, RZ, 0x1f ;  /* 0x00001fff00037589 */ /* 0x000f6200000e0000 */
[----:B------:R-:W-:Y:S01]  /*0510*/  NOP ;  /* 0x0000000000007918 */ /* 0x000fe20000000000 */
[----:B-----5:R-:W-:-:S13]  /*0520*/  ISETP.NE.AND P0, PT, R3, RZ, PT ;  /* 0x000000ff0300720c */ /* 0x020fda0003f05270 */
        /* <DEDUP_REMOVED lines=13> */
[----:B------:R0:W0:Y:S01]  /*0600*/  SYNCS.EXCH.64 URZ, [UR6+0x16888], UR4 ;  /* 0x01688804063f75b2 */ /* 0x0000220008000100 */
[----:B------:R-:W-:Y:S01]  /*0610*/  NOP ;  /* 0x0000000000007918 */ /* 0x000fe20000000000 */
.L_x_2625:
        /* <DEDUP_REMOVED lines=22> */
.L_x_2626:
        /* <DEDUP_REMOVED lines=22> */
.L_x_2627:
[----:B--2---:R-:W-:Y:S01]  /*08e0*/  ISETP.NE.AND P0, PT, R2, RZ, PT ;  /* 0x000000ff0200720c */ /* 0x004fe20003f05270 */
[----:B------:R-:W-:Y:S01]  /*08f0*/  IMAD.MOV.U32 R2, RZ, RZ, 0x1 ;  /* 0x00000001ff027424 */ /* 0x000fe200078e00ff */
[----:B------:R-:W-:Y:S01]  /*0900*/  NOP ;  /* 0x0000000000007918 */ /* 0x000fe20000000000 */
[----:B------:R-:W-:Y:S01]  /*0910*/  ULDC.64 UR40, c[0x0][0x208] ;  /* 0x0000820000287ab9 */ /* 0x000fe20000000a00 */
[----:B------:R-:W-:Y:S02]  /*0920*/  BSSY B9, `(.L_x_2628) ;  /* 0x000196c000097945 */ /* 0x000fe40003800000 */
[----:B------:R-:W-:-:S05]  /*0930*/  SEL R2, R2, 0x2, !P0 ;  /* 0x0000000202027807 */ /* 0x000fca0004000000 */
[----:B------:R2:W-:Y:S01]  /*0940*/  STL [R1+0x30], R2 ;  /* 0x0000300201007387 */ /* 0x0005e20000100800 */
[----:B01-34-:R-:W-:Y:S06]  /*0950*/  BAR.SYNC.DEFER_BLOCKING 0x0 ;  /* 0x0000000000007b1d */ /* 0x01bfec0000010000 */
[----:B------:R-:W-:Y:S05]  /*0960*/  @!P0 BRA `(.L_x_2629) ;  /* 0x00000128006c8947 */ /* 0x000fea0003800000 */
.L_x_2630:
[----:B------:R-:W-:-:S08]  /*0970*/  NOP ;  /* 0x0000000000007918 */ /* 0x000fd00000000000 */
[----:B------:R-:W0:Y:S02]  /*0980*/  USETMAXREG.TRY_ALLOC.CTAPOOL UP0, 0xa0 ;  /* 0x000000a0000079c8 */ /* 0x000e240008000600 */
[----:B0-----:R-:W-:-:S13]  /*0990*/  PLOP3.LUT P0, PT, PT, PT, UP0, 0x80, 0x0 ;  /* 0x000000000000781c */ /* 0x001fda0003f0f008 */
[----:B------:R-:W-:Y:S05]  /*09a0*/  @!P0 BRA `(.L_x_2630) ;  /* 0xfffffffc00f08947 */ /* 0x000fea000383ffff */
[----:B------:R-:W2:Y:S01]  /*09b0*/  S2R R0, SR_TID.X ;  /* 0x0000000000007919 */ /* 0x000ea20000002100 */
[----:B------:R-:W-:Y:S01]  /*09c0*/  ULDC UR4, c[0x0][0xc3c] ;  /* 0x00030f0000047ab9 */ /* 0x000fe20000000800 */
[----:B--2---:R-:W-:Y:S02]  /*09d0*/  SHF.R.U32.HI R2, RZ, 0x7, R0 ;  /* 0x00000007ff027819 */ /* 0x004fe40000011600 */
[----:B------:R-:W2:Y:S01]  /*09e0*/  LDL.LU R0, [R1+0x4] ;  /* 0x0000040001007983 */ /* 0x000ea20000300800 */
[----:B------:R-:W-:Y:S06]  /*09f0*/  BAR.ARV 0x8, 0x200 ;  /* 0x0208000000007b1d */ /* 0x000fec0000002000 */
[----:B------:R-:W-:Y:S01]  /*0a00*/  ISETP.NE.AND P0, PT, R2, 0x1, PT ;  /* 0x000000010200780c */ /* 0x000fe20003f05270 */
[----:B------:R-:W0:Y:S01]  /*0a10*/  S2R R3, SR_CgaCtaId ;  /* 0x0000000000037919 */ /* 0x000e220000008800 */
[----:B------:R-:W-:-:S11]  /*0a20*/  MOV R2, 0x400 ;  /* 0x0000040000027802 */ /* 0x000fd60000000f00 */
[----:B------:R-:W-:Y:S08]  /*0a30*/  @!P0 BAR.ARV 0x9, 0x100 ;  /* 0x0244000000008b1d */ /* 0x000ff00000002000 */
[----:B------:R-:W-:Y:S01]  /*0a40*/  BAR.SYNC.DEFER_BLOCKING 0x5, 0x200 ;  /* 0x0148000000007b1d */ /* 0x000fe20000010000 */
[----:B0-----:R-:W-:-:S05]  /*0a50*/  LEA R2, R3, R2, 0x18 ;  /* 0x0000000203027211 */ /* 0x001fca00078ec0ff */
[----:B------:R-:W0:Y:S02]  /*0a60*/  LDS.128 R32, [R2+0x168d0] ;  /* 0x0168d00002207984 */ /* 0x000e240000000c00 */
[----:B------:R-:W-:Y:S06]  /*0a70*/  BAR.ARV 0x4, 0x200 ;  /* 0x0108000000007b1d */ /* 0x000fec0000002000 */
[----:B--2---:R-:W-:-:S04]  /*0a80*/  LOP3.LUT R0, R0, 0xfffffffb, RZ, 0xc0, !PT ;  /* 0xfffffffb00007812 */ /* 0x004fc800078ec0ff */
[----:B------:R-:W-:Y:S02]  /*0a90*/  @P0 LOP3.LUT R0, R0, 0x4, RZ, 0xfc, !PT ;  /* 0x0000000400000812 */ /* 0x000fe400078efcff */
[----:B0-----:R-:W-:-:S03]  /*0aa0*/  ISETP.GE.AND P0, PT, R35, UR4, PT ;  /* 0x0000000423007c0c */ /* 0x001fc6000bf06270 */
[----:B------:R0:W-:Y:S10]  /*0ab0*/  STL [R1+0x4], R0 ;  /* 0x0000040001007387 */ /* 0x0001f40000100800 */
[----:B0-----:R-:W-:Y:S05]  /*0ac0*/  @P0 BRA `(.L_x_2631) ;  /* 0x0000019400440947 */ /* 0x001fea0003800000 */
[----:B------:R-:W2:Y:S01]  /*0ad0*/  LDL.LU R13, [R1+0x30] ;  /* 0x00003000010d7983 */ /* 0x000ea20000300800 */
[----:B------:R-:W0:Y:S02]  /*0ae0*/  S2R R0, SR_TID.X ;  /* 0x0000000000007919 */ /* 0x000e240000002100 */
[----:B0-----:R-:W-:-:S05]  /*0af0*/  VIADD R12, R0, 0xffffff80 ;  /* 0xffffff80000c7836 */ /* 0x001fca0000000000 */
[----:B------:R-:W-:-:S04]  /*0b00*/  SHF.R.S32.HI R0, RZ, 0x1f, R12 ;  /* 0x0000001fff007819 */ /* 0x000fc8000001140c */
[----:B------:R-:W-:-:S04]  /*0b10*/  LEA.HI R3, R0, R12, RZ, 0x7 ;  /* 0x0000000c00037211 */ /* 0x000fc800078f38ff */
[----:B------:R-:W-:-:S05]  /*0b20*/  LOP3.LUT R4, R3, 0xffffff80, RZ, 0xc0, !PT ;  /* 0xffffff8003047812 */ /* 0x000fca00078ec0ff */
[----:B------:R-:W-:Y:S01]  /*0b30*/  IMAD.IADD R11, R12, 0x1, -R4 ;  /* 0x000000010c0b7824 */ /* 0x000fe200078e0a04 */
[----:B------:R-:W-:-:S04]  /*0b40*/  LEA.HI R4, R0, R12, RZ, 0x4 ;  /* 0x0000000c00047211 */ /* 0x000fc800078f20ff */
[----:B------:R-:W-:Y:S02]  /*0b50*/  SHF.R.S32.HI R6, RZ, 0x1f, R11 ;  /* 0x0000001fff067819 */ /* 0x000fe4000001140b */
[----:B------:R-:W-:Y:S02]  /*0b60*/  SHF.R.S32.HI R7, RZ, 0x4, R4 ;  /* 0x00000004ff077819 */ /* 0x000fe40000011404 */
[----:B------:R-:W-:Y:S02]  /*0b70*/  LEA.HI R8, R6, R11, RZ, 0x2 ;  /* 0x0000000b06087211 */ /* 0x000fe400078f10ff */
[----:B------:R-:W-:Y:S02]  /*0b80*/  SHF.R.S32.HI R14, RZ, 0x7, R3 ;  /* 0x00000007ff0e7819 */ /* 0x000fe40000011403 */
[----:B------:R-:W-:Y:S02]  /*0b90*/  LOP3.LUT R3, R4, 0x3fffff0, RZ, 0xc0, !PT ;  /* 0x03fffff004037812 */ /* 0x000fe400078ec0ff */
[----:B------:R-:W-:-:S02]  /*0ba0*/  LEA.HI R5, R0, R12, RZ, 0x5 ;  /* 0x0000000c00057211 */ /* 0x000fc400078f28ff */
[----:B------:R-:W-:Y:S02]  /*0bb0*/  LEA.HI R4, R4, R7, RZ, 0x1 ;  /* 0x0000000704047211 */ /* 0x000fe400078f08ff */
[--C-:B------:R-:W-:Y:S02]  /*0bc0*/  SHF.R.S32.HI R9, RZ, 0x2, R8.reuse ;  /* 0x00000002ff097819 */ /* 0x100fe40000011408 */
[----:B------:R-:W-:Y:S02]  /*0bd0*/  SHF.R.S32.HI R10, RZ, 0x1f, R8 ;  /* 0x0000001fff0a7819 */ /* 0x000fe40000011408 */
[----:B------:R-:W-:Y:S02]  /*0be0*/  SHF.R.S32.HI R15, RZ, 0x5, R5 ;  /* 0x00000005ff0f7819 */ /* 0x000fe40000011405 */
[----:B------:R-:W-:Y:S02]  /*0bf0*/  IADD3 R3, R12, -R3, RZ ;  /* 0x800000030c037210 */ /* 0x000fe40007ffe0ff */
[----:B------:R-:W-:-:S02]  /*0c00*/  LOP3.LUT R4, R4, 0x1ffffffe, RZ, 0xc0, !PT ;  /* 0x1ffffffe04047812 */ /* 0x000fc400078ec0ff */
[----:B------:R-:W-:Y:S01]  /*0c10*/  LEA.HI R10, R10, R9, RZ, 0x3 ;  /* 0x000000090a0a7211 */ /* 0x000fe200078f18ff */
[----:B------:R-:W-:Y:S01]  /*0c20*/  IMAD.HI R5, R14, 0x55555556, RZ ;  /* 0x555555560e057827 */ /* 0x000fe200078e02ff */
[----:B------:R-:W-:Y:S02]  /*0c30*/  LEA.HI R6, R6, R11, RZ, 0x5 ;  /* 0x0000000b06067211 */ /* 0x000fe400078f28ff */
[----:B------:R-:W-:Y:S01]  /*0c40*/  LOP3.LUT R10, R10, 0xfffffff8, RZ, 0xc0, !PT ;  /* 0xfffffff80a0a7812 */ /* 0x000fe200078ec0ff */
[----:B------:R-:W-:Y:S02]  /*0c50*/  IMAD.IADD R4, R7, 0x1, -R4 ;  /* 0x0000000107047824 */ /* 0x000fe400078e0a04 */
[----:B------:R-:W-:Y:S01]  /*0c60*/  IMAD R3, R15, 0x10, R3 ;  /* 0x000000100f037824 */ /* 0x000fe200078e0203 */
[----:B------:R-:W-:Y:S01]  /*0c70*/  LEA.HI R5, R5, R5, RZ, 0x1 ;  /* 0x0000000505057211 */ /* 0x000fe200078f08ff */
[----:B------:R-:W-:Y:S01]  /*0c80*/  IMAD.IADD R9, R9, 0x1, -R10 ;  /* 0x0000000109097824 */ /* 0x000fe200078e0a0a */
[----:B------:R-:W-:-:S02]  /*0c90*/  SHF.R.S32.HI R6, RZ, 0x5, R6 ;  /* 0x00000005ff067819 */ /* 0x000fc40000011406 */
[----:B------:R-:W-:Y:S02]  /*0ca0*/  LEA R7, R3, R4, 0x3 ;  /* 0x0000000403077211 */ /* 0x000fe400078e18ff */
[-C--:B------:R-:W-:Y:S01]  /*0cb0*/  LEA.HI R3, R0, R12.reuse, RZ, 0x2 ;  /* 0x0000000c00037211 */ /* 0x080fe200078f10ff */
[----:B------:R-:W-:Y:S02]  /*0cc0*/  IMAD R5, R5, -0x3, R14 ;  /* 0xfffffffd05057824 */ /* 0x000fe400078e020e */
[----:B------:R-:W-:Y:S01]  /*0cd0*/  IMAD R6, R6, 0x10, R9 ;  /* 0x0000001006067824 */ /* 0x000fe200078e0209 */
[--C-:B------:R-:W-:Y:S02]  /*0ce0*/  SHF.R.S32.HI R23, RZ, 0x2, R3.reuse ;  /* 0x00000002ff177819 */ /* 0x100fe40000011403 */
[----:B------:R-:W-:Y:S01]  /*0cf0*/  SHF.R.S32.HI R4, RZ, 0x1f, R3 ;  /* 0x0000001fff047819 */ /* 0x000fe20000011403 */
[----:B------:R-:W-:Y:S01]  /*0d00*/  IMAD R10, R5, 0x40, R6 ;  /* 0x00000040050a7824 */ /* 0x000fe200078e0206 */
[----:B------:R-:W-:Y:S01]  /*0d10*/  LEA.HI R0, R0, R12, RZ, 0x3 ;  /* 0x0000000c00007211 */ /* 0x000fe200078f18ff */
[----:B------:R-:W-:Y:S01]  /*0d20*/  VIADD R6, R23, 0x60 ;  /* 0x0000006017067836 */ /* 0x000fe20000000000 */
[----:B------:R-:W-:-:S02]  /*0d30*/  LOP3.LUT R3, R3, 0xfffffffc, RZ, 0xc0, !PT ;  /* 0xfffffffc03037812 */ /* 0x000fc400078ec0ff */
[----:B------:R-:W-:Y:S02]  /*0d40*/  LEA.HI R4, R4, R23, RZ, 0x3 ;  /* 0x0000001704047211 */ /* 0x000fe400078f18ff */
[----:B------:R-:W-:Y:S02]  /*0d50*/  SHF.R.S32.HI R5, RZ, 0x3, R0 ;  /* 0x00000003ff057819 */ /* 0x000fe40000011400 */
[----:B------:R-:W-:Y:S01]  /*0d60*/  SHF.R.S32.HI R5, RZ, 0x1f, R6 ;  /* 0x0000001fff057819 */ /* 0x000fe20000011406 */
[----:B------:R-:W-:Y:S01]  /*0d70*/  IMAD.IADD R9, R12, 0x1, -R3 ;  /* 0x000000010c097824 */ /* 0x000fe200078e0a03 */
[----:B------:R-:W-:Y:S02]  /*0d80*/  LOP3.LUT R0, R0, 0xfffffff8, RZ, 0xc0, !PT ;  /* 0xfffffff800007812 */ /* 0x000fe400078ec0ff */
[----:B------:R-:W-:Y:S01]  /*0d90*/  LOP3.LUT R4, R4, 0xfffffff8, RZ, 0xc0, !PT ;  /* 0xfffffff804047812 */ /* 0x000fe200078ec0ff */
[----:B------:R-:W-:Y:S01]  /*0da0*/  IMAD.SHL.U32 R3, R6, 0x40, RZ ;  /* 0x0000004006037824 */ /* 0x000fe200078e00ff */
[----:B------:R-:W-:Y:S01]  /*0db0*/  LEA.HI R5, R5, R6, RZ, 0x3 ;  /* 0x0000000605057211 */ /* 0x000fe200078f18ff */
[----:B------:R-:W-:Y:S01]  /*0dc0*/  IMAD.IADD R0, R12, 0x1, -R0 ;  /* 0x000000010c007824 */ /* 0x000fe200078e0a00 */
[----:B------:R-:W-:Y:S01]  /*0dd0*/  LEA.HI R0, R9, R9, RZ, 0x1 ;  /* 0x0000000909007211 */ /* 0x000fe200078f08ff */
[----:B------:R-:W-:Y:S01]  /*0de0*/  IMAD.IADD R4, R23, 0x1, -R4 ;  /* 0x0000000117047824 */ /* 0x000fe200078e0a04 */
[----:B------:R-:W-:Y:S01]  /*0df0*/  LOP3.LUT R3, R3, 0x1c0, RZ, 0xc0, !PT ;  /* 0x000001c003037812 */ /* 0x000fe200078ec0ff */
[----:B------:R-:W-:Y:S01]  /*0e00*/  IMAD.SHL.U32 R152, R9, 0x4, RZ ;  /* 0x0000000409987824 */ /* 0x000fe200078e00ff */
[----:B------:R-:W-:Y:S01]  /*0e10*/  STL [R1+0x64], R10 ;  /* 0x0000640a01007387 */ /* 0x000fe20000100800 */
[----:B------:R-:W-:Y:S01]  /*0e20*/  IMAD.SHL.U32 R5, R5, 0x40, RZ ;  /* 0x0000004005057824 */ /* 0x000fe200078e00ff */
[----:B------:R-:W-:-:S02]  /*0e30*/  SHF.L.U32 R16, R9, 0x3, RZ ;  /* 0x0000000309107819 */ /* 0x000fc400000006ff */
[----:B------:R-:W-:Y:S01]  /*0e40*/  STL [R1+0x54], RZ ;  /* 0x000054ff01007387 */ /* 0x000fe20000100800 */
[----:B------:R-:W-:Y:S02]  /*0e50*/  LOP3.LUT R0, R0, 0x1ffffffe, RZ, 0xc0, !PT ;  /* 0x1ffffffe00007812 */ /* 0x000fe400078ec0ff */
[----:B------:R-:W-:Y:S01]  /*0e60*/  SHF.R.U32.HI R6, RZ, 0x3, R3 ;  /* 0x00000003ff067819 */ /* 0x000fe20000011603 */
[----:B------:R0:W-:Y:S01]  /*0e70*/  STL [R1+0x30], R4 ;  /* 0x0000300401007387 */ /* 0x0001e20000100800 */
[----:B------:R-:W-:Y:S02]  /*0e80*/  LOP3.LUT R3, R3, 0x38, R16, 0xf8, !PT ;  /* 0x0000003803037812 */ /* 0x000fe400078ef810 */
[----:B------:R-:W-:Y:S02]  /*0e90*/  LOP3.LUT R5, R5, 0xfffffe00, RZ, 0xc0, !PT ;  /* 0xfffffe0005057812 */ /* 0x000fe400078ec0ff */
[----:B------:R-:W-:Y:S01]  /*0ea0*/  LOP3.LUT R8, R8, 0x7ffffffc, RZ, 0xc0, !PT ;  /* 0x7ffffffc08087812 */ /* 0x000fe200078ec0ff */
[----:B------:R-:W-:Y:S01]  /*0eb0*/  IMAD.IADD R0, R9, 0x1, -R0 ;  /* 0x0000000109007824 */ /* 0x000fe200078e0a00 */
[----:B0-----:R-:W-:-:S02]  /*0ec0*/  IADD3 R4, R152, 0x10, RZ ;  /* 0x0000001098047810 */ /* 0x001fc40007ffe0ff */
[----:B------:R-:W-:Y:S02]  /*0ed0*/  LOP3.LUT R3, R5, R3, R6, 0xf6, !PT ;  /* 0x0000000305037212 */ /* 0x000fe400078ef606 */
[----:B------:R-:W-:Y:S01]  /*0ee0*/  SHF.R.S32.HI R6, RZ, 0x1f, R4 ;  /* 0x0000001fff067819 */ /* 0x000fe20000011404 */
[----:B------:R0:W-:Y:S01]  /*0ef0*/  STL [R1], R4 ;  /* 0x0000000401007387 */ /* 0x0001e20000100800 */
[----:B------:R-:W-:-:S03]  /*0f00*/  LEA R0, R0, R10, 0x3 ;  /* 0x0000000a00007211 */ /* 0x000fc600078e18ff */
[----:B------:R1:W-:Y:S01]  /*0f10*/  STL [R1+0x34], R5 ;  /* 0x0000340501007387 */ /* 0x0003e20000100800 */
[----:B------:R-:W-:Y:S02]  /*0f20*/  IMAD R3, R3, 0x2, R2 ;  /* 0x0000000203037824 */ /* 0x000fe400078e0202 */
[----:B0-----:R-:W-:Y:S02]  /*0f30*/  IMAD.SHL.U32 R4, R7, 0x8, RZ ;  /* 0x0000000807047824 */ /* 0x001fe400078e00ff */
[----:B-1----:R-:W-:Y:S01]  /*0f40*/  IMAD.IADD R5, R11, 0x1, -R8 ;  /* 0x000000010b057824 */ /* 0x002fe200078e0a08 */
[----:B------:R0:W-:Y:S04]  /*0f50*/  STL [R1+0x5c], R6 ;  /* 0x00005c0601007387 */ /* 0x0001e80000100800 */
[----:B------:R0:W-:Y:S04]  /*0f60*/  STL [R1+0x38], R5 ;  /* 0x0000380501007387 */ /* 0x0001e80000100800 */
[----:B------:R0:W-:Y:S04]  /*0f70*/  STL [R1+0x68], R4 ;  /* 0x0000680401007387 */ /* 0x0001e80000100800 */
[----:B------:R0:W-:Y:S04]  /*0f80*/  STL [R1+0x3c], R0 ;  /* 0x00003c0001007387 */ /* 0x0001e80000100800 */
[----:B------:R0:W-:Y:S01]  /*0f90*/  STL [R1+0x60], R3 ;  /* 0x0000600301007387 */ /* 0x0001e20000100800 */
[----:B------:R-:W-:Y:S01]  /*0fa0*/  VIADD R18, R16, 0x20 ;  /* 0x0000002010127836 */ /* 0x000fe20000000000 */
[----:B------:R-:W-:Y:S01]  /*0fb0*/  MOV R22, RZ ;  /* 0x000000ff00167202 */ /* 0x000fe20000000f00 */
[----:B------:R-:W-:Y:S01]  /*0fc0*/  IMAD.MOV.U32 R19, RZ, RZ, RZ ;  /* 0x000000ffff137224 */ /* 0x000fe200078e00ff */
[----:B------:R-:W-:Y:S01]  /*0fd0*/  SHF.R.S32.HI R17, RZ, 0x1f, R16 ;  /* 0x0000001fff117819 */ /* 0x000fe20000011410 */
[----:B------:R-:W-:Y:S01]  /*0fe0*/  IMAD.MOV.U32 R157, RZ, RZ, RZ ;  /* 0x000000ffff9d7224 */ /* 0x000fe200078e00ff */
[----:B------:R-:W-:Y:S01]  /*0ff0*/  SHF.R.S32.HI R155, RZ, 0x1f, R18 ;  /* 0x0000001fff9b7819 */ /* 0x000fe20000011412 */
[----:B------:R-:W-:Y:S01]  /*1000*/  IMAD.MOV.U32 R154, RZ, RZ, RZ ;  /* 0x000000ffff9a7224 */ /* 0x000fe200078e00ff */
[----:B0-2---:R-:W-:-:S07]  /*1010*/  LOP3.LUT R156, R13, 0x1, RZ, 0xfc, !PT ;  /* 0x000000010d9c7812 */ /* 0x005fce00078efcff */
.L_x_2776:
[----:B0-2--5:R-:W0:Y:S02]  /*1020*/  LDC.64 R4, c[0x0][0xc88] ;  /* 0x00032200ff047b82 */ /* 0x025e240000000a00 */
[----:B0-----:R-:W-:-:S05]  /*1030*/  IMAD.WIDE R4, R35, 0x4, R4 ;  /* 0x0000000423047825 */ /* 0x001fca00078e0204 */
[----:B----4-:R-:W2:Y:S01]  /*1040*/  LDG.E R0, desc[UR40][R4.64] ;  /* 0x0000002804007981 */ /* 0x010ea2000c1e1900 */
        /* <DEDUP_REMOVED lines=11> */
[C---:B------:R-:W-:Y:S01]  /*1100*/  @P1 LEA R6, P2, R0.reuse, UR4, 0x2 ;  /* 0x0000000400061c11 */ /* 0x040fe2000f8410ff */
[C---:B------:R-:W-:Y:S01]  /*1110*/  IMAD.SHL.U32 R36, R0.reuse, 0x4, RZ ;  /* 0x0000000400247824 */ /* 0x040fe200078e00ff */
[C-C-:B------:R-:W-:Y:S01]  /*1120*/  SHF.L.U64.HI R32, R0.reuse, 0x2, R3.reuse ;  /* 0x0000000200207819 */ /* 0x140fe20000010203 */
[----:B------:R0:W-:Y:S01]  /*1130*/  STL [R1+0x58], R3 ;  /* 0x0000580301007387 */ /* 0x0001e20000100800 */
[----:B------:R-:W-:-:S02]  /*1140*/  @P1 LEA.HI.X R7, R0, UR5, R3, 0x2, P2 ;  /* 0x0000000500071c11 */ /* 0x000fc400090f1403 */
[----:B------:R-:W-:Y:S01]  /*1150*/  ISETP.NE.U32.AND P2, PT, RZ, UR8, PT ;  /* 0x00000008ff007c0c */ /* 0x000fe2000bf45070 */
[----:B------:R-:W-:Y:S01]  /*1160*/  ULDC UR4, c[0x0][0x288] ;  /* 0x0000a20000047ab9 */ /* 0x000fe20000000800 */
[----:B------:R-:W-:Y:S01]  /*1170*/  IADD3 R8, P3, R36, UR6, RZ ;  /* 0x0000000624087c10 */ /* 0x000fe2000ff7e0ff */
[----:B-1----:R1:W-:Y:S01]  /*1180*/  STL [R1+0x48], R36 ;  /* 0x0000482401007387 */ /* 0x0023e20000100800 */
[----:B------:R-:W-:Y:S01]  /*1190*/  ISETP.NE.AND.EX P2, PT, RZ, UR9, PT, P2 ;  /* 0x00000009ff007c0c */ /* 0x000fe2000bf45320 */
[----:B0-----:R-:W-:Y:S01]  /*11a0*/  IMAD.MOV.U32 R3, RZ, RZ, RZ ;  /* 0x000000ffff037224 */ /* 0x001fe200078e00ff */
[----:B------:R-:W-:Y:S01]  /*11b0*/  IADD3.X R9, R32, UR7, RZ, P3, !PT ;  /* 0x0000000720097c10 */ /* 0x000fe20009ffe4ff */
[----:B------:R-:W-:Y:S01]  /*11c0*/  IMAD.U32 R10, RZ, RZ, UR4 ;  /* 0x00000004ff0a7e24 */ /* 0x000fe2000f8e00ff */
[----:B------:R-:W-:Y:S01]  /*11d0*/  ULDC.64 UR4, c[0x0][0x418] ;  /* 0x0001060000047ab9 */ /* 0x000fe20000000a00 */
[----:B------:R1:W-:Y:S04]  /*11e0*/  STL [R1+0x4c], R32 ;  /* 0x00004c2001007387 */ /* 0x0003e80000100800 */
[----:B------:R1:W5:Y:S04]  /*11f0*/  @P1 LDG.E R3, desc[UR40][R6.64] ;  /* 0x0000002806031981 */ /* 0x000368000c1e1900 */
[----:B------:R-:W-:Y:S01]  /*1200*/  @P2 IADD3 R4, P1, R36, UR8, RZ ;  /* 0x0000000824042c10 */ /* 0x000fe2000ff3e0ff */
[----:B------:R1:W5:Y:S03]  /*1210*/  @P0 LDG.E R31, desc[UR40][R8.64] ;  /* 0x00000028081f0981 */ /* 0x000366000c1e1900 */
[----:B------:R-:W-:-:S05]  /*1220*/  @P2 IADD3.X R5, R32, UR9, RZ, P1, !PT ;  /* 0x0000000920052c10 */ /* 0x000fca0008ffe4ff */
[----:B------:R-:W2:Y:S01]  /*1230*/  @P2 LDG.E R10, desc[UR40][R4.64] ;  /* 0x00000028040a2981 */ /* 0x000ea2000c1e1900 */
        /* <DEDUP_REMOVED lines=10> */
[----:B--2---:R1:W-:Y:S01]  /*12e0*/  STL [R1+0x10], R10 ;  /* 0x0000100a01007387 */ /* 0x0043e20000100800 */
[----:B------:R-:W-:Y:S05]  /*12f0*/  @P2 BRA `(.L_x_2632) ;  /* 0x0000000000282947 */ /* 0x000fea0003800000 */
[----:B------:R-:W-:Y:S02]  /*1300*/  ULDC.64 UR4, c[0x0][0xa00] ;  /* 0x0002800000047ab9 */ /* 0x000fe40000000a00 */
[----:B------:R-:W-:-:S04]  /*1310*/  ISETP.NE.U32.AND P1, PT, RZ, UR4, PT ;  /* 0x00000004ff007c0c */ /* 0x000fc8000bf25070 */
[----:B------:R-:W-:-:S13]  /*1320*/  ISETP.NE.AND.EX P1, PT, RZ, UR5, PT, P1 ;  /* 0x00000005ff007c0c */ /* 0x000fda000bf25310 */
[----:B------:R-:W-:Y:S05]  /*1330*/  @!P1 BRA `(.L_x_2632) ;  /* 0x0000000000189947 */ /* 0x000fea0003800000 */
[----:B------:R-:W0:Y:S02]  /*1340*/  LDC.64 R4, c[0x0][0xa00] ;  /* 0x00028000ff047b82 */ /* 0x000e240000000a00 */
[----:B0-----:R-:W-:-:S05]  /*1350*/  IMAD.WIDE R4, R28, 0x4, R4 ;  /* 0x000000041c047825 */ /* 0x001fca00078e0204 */
[----:B------:R-:W2:Y:S04]  /*1360*/  LDG.E R0, desc[UR40][R4.64] ;  /* 0x0000002804007981 */ /* 0x000ea8000c1e1900 */
[----:B-1----:R-:W2:Y:S02]  /*1370*/  LDG.E R7, desc[UR40][R4.64+0x4] ;  /* 0x0000042804077981 */ /* 0x002ea4000c1e1900 */
[----:B--2---:R-:W-:-:S05]  /*1380*/  IMAD.IADD R10, R7, 0x1, -R0 ;  /* 0x00000001070a7824 */ /* 0x004fca00078e0a00 */
[----:B------:R0:W-:Y:S02]  /*1390*/  STL [R1+0x10], R10 ;  /* 0x0000100a01007387 */ /* 0x0001e40000100800 */
.L_x_2632:
[----:B------:R-:W-:Y:S01]  /*13a0*/  ULDC.64 UR4, c[0x0][0xa20] ;  /* 0x0002880000047ab9 */ /* 0x000fe20000000a00 */
[----:B------:R2:W-:Y:S01]  /*13b0*/  STL [R1+0x40], R34 ;  /* 0x0000402201007387 */ /* 0x0005e20000100800 */
[----:B------:R-:W-:-:S04]  /*13c0*/  ISETP.NE.U32.AND P1, PT, RZ, UR4, PT ;  /* 0x00000004ff007c0c */ /* 0x000fc8000bf25070 */
[----:B------:R-:W-:-:S13]  /*13d0*/  ISETP.NE.AND.EX P1, PT, RZ, UR5, PT, P1 ;  /* 0x00000005ff007c0c */ /* 0x000fda000bf25310 */
[----:B--2---:R-:W-:Y:S05]  /*13e0*/  @!P1 BRA `(.L_x_2633) ;  /* 0x0000000000109947 */ /* 0x004fea0003800000 */
[----:B------:R-:W-:-:S04]  /*13f0*/  IADD3 R4, P0, R36, UR4, RZ ;  /* 0x0000000424047c10 */ /* 0x000fc8000ff1e0ff */
[----:B------:R-:W-:-:S05]  /*1400*/  IADD3.X R5, R32, UR5, RZ, P0, !PT ;  /* 0x0000000520057c10 */ /* 0x000fca00087fe4ff */
[----:B------:R2:W5:Y:S01]  /*1410*/  LDG.E R30, desc[UR40][R4.64] ;  /* 0x00000028041e7981 */ /* 0x000562000c1e1900 */
[----:B------:R-:W-:Y:S05]  /*1420*/  BRA `(.L_x_2634) ;  /* 0x0000000000107947 */ /* 0x000fea0003800000 */
.L_x_2633:
[----:B------:R-:W-:Y:S05]  /*1430*/  @!P0 BRA `(.L_x_2634) ;  /* 0x00000000000c8947 */ /* 0x000fea0003800000 */
[----:B------:R-:W2:Y:S04]  /*1440*/  LDG.E R5, desc[UR40][R8.64] ;  /* 0x0000002808057981 */ /* 0x000ea8000c1e1900 */
[----:B------:R-:W2:Y:S02]  /*1450*/  LDG.E R30, desc[UR40][R8.64+0x4] ;  /* 0x00000428081e7981 */ /* 0x000ea4000c1e1900 */
[----:B--2---:R-:W-:-:S07]  /*1460*/  IMAD.IADD R30, R30, 0x1, -R5 ;  /* 0x000000011e1e7824 */ /* 0x004fce00078e0a05 */
.L_x_2634:
[----:B------:R-:W-:Y:S01]  /*1470*/  ULDC.64 UR4, c[0x0][0xa10] ;  /* 0x0002840000047ab9 */ /* 0x000fe20000000a00 */
[----:B-1----:R-:W1:Y:S01]  /*1480*/  LDC R8, c[0x0][0x448] ;  /* 0x00011200ff087b82 */ /* 0x002e620000000800 */
[----:B------:R-:W-:-:S04]  /*1490*/  ISETP.NE.U32.AND P0, PT, RZ, UR4, PT ;  /* 0x00000004ff007c0c */ /* 0x000fc8000bf05070 */
[----:B------:R-:W-:Y:S01]  /*14a0*/  ISETP.NE.AND.EX P0, PT, RZ, UR5, PT, P0 ;  /* 0x00000005ff007c0c */ /* 0x000fe2000bf05300 */
[----:B------:R-:W-:-:S12]  /*14b0*/  ULDC.64 UR4, c[0x0][0xa30] ;  /* 0x00028c0000047ab9 */ /* 0x000fd80000000a00 */
[----:B--2---:R-:W2:Y:S02]  /*14c0*/  @P0 LDC.64 R4, c[0x0][0xa10] ;  /* 0x00028400ff040b82 */ /* 0x004ea40000000a00 */
[----:B--2---:R-:W-:-:S05]  /*14d0*/  @P0 IMAD.WIDE R4, R28, 0x4, R4 ;  /* 0x000000041c040825 */ /* 0x004fca00078e0204 */
[----:B------:R-:W2:Y:S04]  /*14e0*/  @P0 LDG.E R0, desc[UR40][R4.64] ;  /* 0x0000002804000981 */ /* 0x000ea8000c1e1900 */
[----:B------:R3:W2:Y:S01]  /*14f0*/  @P0 LDG.E R9, desc[UR40][R4.64+0x4] ;  /* 0x0000042804090981 */ /* 0x0006a2000c1e1900 */
[----:B------:R-:W-:Y:S02]  /*1500*/  ISETP.NE.U32.AND P1, PT, RZ, UR4, PT ;  /* 0x00000004ff007c0c */ /* 0x000fe4000bf25070 */
[----:B-----5:R-:W-:Y:S02]  /*1510*/  MOV R24, R30 ;  /* 0x0000001e00187202 */ /* 0x020fe40000000f00 */
[----:B------:R-:W-:-:S13]  /*1520*/  ISETP.NE.AND.EX P1, PT, RZ, UR5, PT, P1 ;  /* 0x00000005ff007c0c */ /* 0x000fda000bf25310 */
[----:B------:R-:W-:-:S04]  /*1530*/  @P1 IADD3 R6, P2, R36, UR4, RZ ;  /* 0x0000000424061c10 */ /* 0x000fc8000ff5e0ff */
[----:B------:R-:W-:-:S05]  /*1540*/  @P1 IADD3.X R7, R32, UR5, RZ, P2, !PT ;  /* 0x0000000520071c10 */ /* 0x000fca00097fe4ff */
[----:B------:R4:W5:Y:S01]  /*1550*/  @P1 LDG.E R24, desc[UR40][R6.64] ;  /* 0x0000002806181981 */ /* 0x000962000c1e1900 */
[----:B-1----:R-:W-:Y:S01]  /*1560*/  ISETP.NE.AND P1, PT, R8, 0x1, PT ;  /* 0x000000010800780c */ /* 0x002fe20003f25270 */
[----:B------:R-:W-:Y:S02]  /*1570*/  IMAD R12, R33, 0xc0, RZ ;  /* 0x000000c0210c7824 */ /* 0x000fe400078e02ff */
[----:B------:R-:W-:Y:S02]  /*1580*/  IMAD.IADD R8, R30, 0x1, -R3 ;  /* 0x000000011e087824 */ /* 0x000fe400078e0a03 */
[----:B---3--:R-:W-:Y:S01]  /*1590*/  VIADD R4, R12, 0xbf ;  /* 0x000000bf0c047836 */ /* 0x008fe20000000000 */
[----:B------:R1:W-:Y:S01]  /*15a0*/  STL [R1+0x24], R12 ;  /* 0x0000240c01007387 */ /* 0x0003e20000100800 */
[----:B------:R-:W-:-:S05]  /*15b0*/  IMAD.MOV R27, RZ, RZ, -R8 ;  /* 0x000000ffff1b7224 */ /* 0x000fca00078e0a08 */
[----:B------:R-:W-:Y:S01]  /*15c0*/  VIMNMX R27, RZ, R27, !PT ;  /* 0x0000001bff1b7248 */ /* 0x000fe20007fe0100 */
[----:B------:R-:W3:Y:S08]  /*15d0*/  @P1 LDC R11, c[0x0][0x44c] ;  /* 0x00011300ff0b1b82 */ /* 0x000ef00000000800 */
[----:B------:R-:W0:Y:S01]  /*15e0*/  @P1 LDC R5, c[0x0][0x450] ;  /* 0x00011400ff051b82 */ /* 0x000e220000000800 */
[----:B--2---:R-:W-:-:S02]  /*15f0*/  @P0 IMAD.IADD R29, R9, 0x1, -R0 ;  /* 0x00000001091d0824 */ /* 0x004fc400078e0a00 */
[----:B---3--:R-:W-:-:S04]  /*1600*/  @P1 IMAD.HI.U32 R0, R4, R11, RZ ;  /* 0x0000000b04001227 */ /* 0x008fc800078e00ff */
[----:B----4-:R-:W-:Y:S01]  /*1610*/  IMAD.IADD R6, R8, 0x1, R29 ;  /* 0x0000000108067824 */ /* 0x010fe200078e021d */
[----:B0-----:R-:W-:-:S04]  /*1620*/  @P1 SHF.R.U32.HI R4, RZ, R5, R0 ;  /* 0x00000005ff041219 */ /* 0x001fc80000011600 */
[C---:B------:R-:W-:Y:S01]  /*1630*/  IADD3 R83, R6.reuse, 0x80, -R10 ;  /* 0x0000008006537810 */ /* 0x040fe20007ffe80a */
[----:B------:R1:W-:Y:S01]  /*1640*/  STL [R1+0x1c], R6 ;  /* 0x00001c0601007387 */ /* 0x0003e20000100800 */
[----:B------:R-:W-:-:S03]  /*1650*/  IADD3 R0, R6, 0x7f, RZ ;  /* 0x0000007f06007810 */ /* 0x000fc60007ffe0ff */
[----:B------:R-:W-:Y:S01]  /*1660*/  IMAD.IADD R4, R83, 0x1, R4 ;  /* 0x0000000153047824 */ /* 0x000fe200078e0204 */
[----:B------:R-:W-:-:S04]  /*1670*/  SHF.R.S32.HI R3, RZ, 0x1f, R0 ;  /* 0x0000001fff037819 */ /* 0x000fc80000011400 */
[----:B------:R-:W-:Y:S02]  /*1680*/  SHF.R.S32.HI R5, RZ, 0x1f, R4 ;  /* 0x0000001fff057819 */ /* 0x000fe40000011404 */
[----:B------:R-:W-:Y:S02]  /*1690*/  LEA.HI R3, R3, R0, RZ, 0x7 ;  /* 0x0000000003037211 */ /* 0x000fe400078f38ff */
[----:B------:R-:W-:Y:S02]  /*16a0*/  LEA.HI R5, R5, R4, RZ, 0x7 ;  /* 0x0000000405057211 */ /* 0x000fe400078f38ff */
[----:B------:R-:W-:Y:S02]  /*16b0*/  SHF.R.S32.HI R84, RZ, 0x7, R3 ;  /* 0x00000007ff547819 */ /* 0x000fe40000011403 */
[----:B------:R-:W-:-:S04]  /*16c0*/  SHF.R.S32.HI R5, RZ, 0x7, R5 ;  /* 0x00000007ff057819 */ /* 0x000fc80000011405 */
[----:B------:R-:W-:-:S05]  /*16d0*/  VIMNMX R5, R84, R5, PT ;  /* 0x0000000554057248 */ /* 0x000fca0003fe0100 */
[----:B------:R-:W-:-:S05]  /*16e0*/  IMAD R0, R5, 0x80, -R8 ;  /* 0x0000008005007824 */ /* 0x000fca00078e0a08 */
[----:B------:R-:W-:-:S04]  /*16f0*/  VIMNMX R0, R0, R29, PT ;  /* 0x0000001d00007248 */ /* 0x000fc80003fe0100 */
[----:B------:R-:W-:Y:S02]  /*1700*/  ISETP.GT.AND P0, PT, R0, R27, PT ;  /* 0x0000001b0000720c */ /* 0x000fe40003f04270 */
[----:B------:R-:W-:-:S04]  /*1710*/  SHF.R.U32.HI R27, RZ, 0x7, R27 ;  /* 0x00000007ff1b7819 */ /* 0x000fc8000001161b */
[----:B------:R-:W-:-:S07]  /*1720*/  MOV R26, R27 ;  /* 0x0000001b001a7202 */ /* 0x000fce0000000f00 */
[----:B------:R-:W-:-:S05]  /*1730*/  @P0 VIADD R0, R0, 0x7f ;  /* 0x0000007f00000836 */ /* 0x000fca0000000000 */
[----:B------:R-:W-:-:S04]  /*1740*/  @P0 SHF.R.S32.HI R3, RZ, 0x1f, R0 ;  /* 0x0000001fff030819 */ /* 0x000fc80000011400 */
[----:B------:R-:W-:-:S04]  /*1750*/  @P0 LEA.HI R3, R3, R0, RZ, 0x7 ;  /* 0x0000000003030211 */ /* 0x000fc800078f38ff */
[----:B------:R-:W-:Y:S02]  /*1760*/  @P0 SHF.R.S32.HI R26, RZ, 0x7, R3 ;  /* 0x00000007ff1a0819 */ /* 0x000fe40000011403 */
[----:B------:R-:W-:Y:S02]  /*1770*/  PLOP3.LUT P0, PT, PT, PT, PT, 0x80, 0x0 ;  /* 0x000000000000781c */ /* 0x000fe40003f0f070 */
[----:B------:R-:W-:-:S13]  /*1780*/  ISETP.GT.AND P1, PT, R26, R27, PT ;  /* 0x0000001b1a00720c */ /* 0x000fda0003f24270 */
[----:B-1----:R-:W-:Y:S05]  /*1790*/  @!P1 BRA `(.L_x_2635) ;  /* 0x0000004000389947 */ /* 0x002fea0003800000 */
        /* <DEDUP_REMOVED lines=20> */
.L_x_2637:
[----:B------:R-:W-:Y:S05]  /*18e0*/  BSYNC B6 ;  /* 0x0000000000067941 */ /* 0x000fea0003800000 */
.L_x_2636:
        /* <DEDUP_REMOVED lines=20> */
.L_x_2639:
[----:B------:R-:W-:Y:S05]  /*1a30*/  BSYNC B6 ;  /* 0x0000000000067941 */ /* 0x000fea0003800000 */
.L_x_2638:
[----:B------:R-:W2:Y:S01]  /*1a40*/  LDL R35, [R1+0x30] ;  /* 0x0000300001237983 */ /* 0x000ea20000100800 */
[----:B------:R-:W-:Y:S01]  /*1a50*/  ULDC.64 UR4, c[0x0][0x9f8] ;  /* 0x00027e0000047ab9 */ /* 0x000fe20000000a00 */
[----:B------:R-:W0:Y:S01]  /*1a60*/  LDC.64 R4, c[0x0][0x3f8] ;  /* 0x0000fe00ff047b82 */ /* 0x000e220000000a00 */
[----:B------:R-:W-:Y:S01]  /*1a70*/  ISETP.NE.U32.AND P0, PT, RZ, UR4, PT ;  /* 0x00000004ff007c0c */ /* 0x000fe2000bf05070 */
[----:B------:R-:W3:Y:S03]  /*1a80*/  LDL.LU R14, [R1+0x4] ;  /* 0x00000400010e7983 */ /* 0x000ee60000300800 */
[----:B------:R-:W-:Y:S01]  /*1a90*/  ISETP.NE.AND.EX P0, PT, RZ, UR5, PT, P0 ;  /* 0x00000005ff007c0c */ /* 0x000fe2000bf05300 */
[----:B------:R-:W4:Y:S02]  /*1aa0*/  LDL R12, [R1+0x34] ;  /* 0x00003400010c7983 */ /* 0x000f240000100800 */
[----:B------:R-:W1:Y:S08]  /*1ab0*/  LDC R59, c[0x0][0x3f4] ;  /* 0x0000fd00ff3b7b82 */ /* 0x000e700000000800 */
[----:B------:R-:W1:Y:S02]  /*1ac0*/  LDC.64 R62, c[0x0][0x408] ;  /* 0x00010200ff3e7b82 */ /* 0x000e640000000a00 */
[----:B------:R-:W-:-:S04]  /*1ad0*/  @P0 IADD3 R6, P1, R36, UR4, RZ ;  /* 0x0000000424060c10 */ /* 0x000fc8000ff3e0ff */
[----:B------:R-:W-:-:S05]  /*1ae0*/  @P0 IADD3.X R7, R32, UR5, RZ, P1, !PT ;  /* 0x0000000520070c10 */ /* 0x000fca0008ffe4ff */
[----:B------:R0:W4:Y:S01]  /*1af0*/  @P0 LDG.E R28, desc[UR40][R6.64] ;  /* 0x00000028061c0981 */ /* 0x000122000c1e1900 */
[----:B------:R-:W1:Y:S01]  /*1b00*/  S2R R32, SR_TID.X ;  /* 0x0000000000207919 */ /* 0x000e620000002100 */
[----:B------:R-:W-:Y:S02]  /*1b10*/  SHF.R.S32.HI R3, RZ, 0x1f, R23 ;  /* 0x0000001fff037819 */ /* 0x000fe40000011417 */
[----:B------:R-:W-:-:S03]  /*1b20*/  SHF.R.S32.HI R153, RZ, 0x1f, R152 ;  /* 0x0000001fff997819 */ /* 0x000fc60000011498 */
[-C--:B0-----:R-:W-:Y:S01]  /*1b30*/  IMAD R0, R3, R4.reuse, RZ ;  /* 0x0000000403007224 */ /* 0x081fe200078e02ff */
[----:B-----5:R-:W-:Y:S01]  /*1b40*/  SHF.R.S32.HI R7, RZ, 0x1f, R24 ;  /* 0x0000001fff077819 */ /* 0x020fe20000011418 */
[----:B------:R-:W-:Y:S01]  /*1b50*/  IMAD.WIDE.U32 R8, R23, R4, R152 ;  /* 0x0000000417087225 */ /* 0x000fe200078e0098 */
[----:B-1----:R-:W-:-:S03]  /*1b60*/  ISETP.GE.AND P0, PT, R16, R59, PT ;  /* 0x0000003b1000720c */ /* 0x002fc60003f06270 */
[C---:B------:R-:W-:Y:S02]  /*1b70*/  IMAD R13, R23.reuse, R5, R0 ;  /* 0x00000005170d7224 */ /* 0x040fe400078e0200 */
[----:B------:R-:W-:-:S04]  /*1b80*/  IMAD.WIDE.U32 R10, R23, R4, R16 ;  /* 0x00000004170a7225 */ /* 0x000fc800078e0010 */
[----:B------:R-:W-:Y:S01]  /*1b90*/  IMAD R0, R3, R62, RZ ;  /* 0x0000003e03007224 */ /* 0x000fe200078e02ff */
[----:B------:R-:W-:Y:S01]  /*1ba0*/  IADD3 R36, R32, -0x80, RZ ;  /* 0xffffff8020247810 */ /* 0x000fe20007ffe0ff */
[----:B------:R-:W-:Y:S01]  /*1bb0*/  IMAD R6, R7, R4, RZ ;  /* 0x0000000407067224 */ /* 0x000fe200078e02ff */
[----:B------:R-:W-:Y:S01]  /*1bc0*/  SEL R3, R59, RZ, P0 ;  /* 0x000000ff3b037207 */ /* 0x000fe20000000000 */
[----:B------:R-:W-:Y:S02]  /*1bd0*/  IMAD.IADD R9, R9, 0x1, R13 ;  /* 0x0000000109097824 */ /* 0x000fe400078e020d */
[----:B------:R-:W-:Y:S02]  /*1be0*/  IMAD.IADD R11, R13, 0x1, R11 ;  /* 0x000000010d0b7824 */ /* 0x000fe400078e020b */
[-C--:B------:R-:W-:Y:S01]  /*1bf0*/  IMAD R7, R7, R62.reuse, RZ ;  /* 0x0000003e07077224 */ /* 0x080fe200078e02ff */
[----:B------:R-:W-:Y:S01]  /*1c00*/  IADD3 R3, R16, R3, RZ ;  /* 0x0000000310037210 */ /* 0x000fe20007ffe0ff */
[----:B------:R-:W-:Y:S01]  /*1c10*/  IMAD.WIDE.U32 R52, R23, R62, R152 ;  /* 0x0000003e17347225 */ /* 0x000fe200078e0098 */
[----:B------:R-:W-:-:S03]  /*1c20*/  SHF.L.U64.HI R66, R4, 0x7, R5 ;  /* 0x0000000704427819 */ /* 0x000fc60000010205 */
[C---:B------:R-:W-:Y:S02]  /*1c30*/  IMAD R15, R23.reuse, R63, R0 ;  /* 0x0000003f170f7224 */ /* 0x040fe400078e0200 */
[----:B------:R-:W-:Y:S01]  /*1c40*/  IMAD.WIDE.U32 R54, R23, R62, R16 ;  /* 0x0000003e17367225 */ /* 0x000fe200078e0010 */
[----:B------:R-:W-:-:S03]  /*1c50*/  SHF.L.U64.HI R64, R62, 0x7, R63 ;  /* 0x000000073e407819 */ /* 0x000fc6000001023f */
[----:B------:R-:W-:Y:S02]  /*1c60*/  IMAD.IADD R68, R31, 0x1, R30 ;  /* 0x000000011f447824 */ /* 0x000fe400078e021e */
[----:B------:R-:W-:Y:S01]  /*1c70*/  IMAD.WIDE.U32 R20, R24, R4, R8 ;  /* 0x0000000418147225 */ /* 0x000fe200078e0008 */
[----:B------:R-:W-:-:S03]  /*1c80*/  SHF.R.S32.HI R0, RZ, 0x1f, R3 ;  /* 0x0000001fff007819 */ /* 0x000fc60000011403 */
[----:B------:R-:W-:-:S04]  /*1c90*/  IMAD.WIDE.U32 R30, R24, R4, R10 ;  /* 0x00000004181e7225 */ /* 0x000fc800078e000a */
[----:B------:R-:W-:Y:S02]  /*1ca0*/  IMAD.SHL.U32 R65, R4, 0x80, RZ ;  /* 0x0000008004417824 */ /* 0x000fe400078e00ff */
[----:B------:R-:W-:Y:S02]  /*1cb0*/  IMAD R7, R24, R63, R7 ;  /* 0x0000003f18077224 */ /* 0x000fe400078e0207 */
[----:B------:R-:W-:Y:S02]  /*1cc0*/  IMAD.IADD R53, R53, 0x1, R15 ;  /* 0x0000000135357824 */ /* 0x000fe400078e020f */
[----:B------:R-:W-:Y:S01]  /*1cd0*/  IMAD.IADD R55, R15, 0x1, R55 ;  /* 0x000000010f377824 */ /* 0x000fe200078e0237 */
[----:B------:R-:W-:Y:S01]  /*1ce0*/  LEA.HI R0, R0, R3, RZ, 0x3 ;  /* 0x0000000300007211 */ /* 0x000fe200078f18ff */
[----:B------:R-:W-:-:S04]  /*1cf0*/  IMAD.WIDE.U32 R52, R24, R62, R52 ;  /* 0x0000003e18347225 */ /* 0x000fc800078e0034 */
[----:B------:R-:W-:-:S04]  /*1d00*/  IMAD.WIDE.U32 R54, R24, R62, R54 ;  /* 0x0000003e18367225 */ /* 0x000fc800078e0036 */
[----:B------:R-:W-:Y:S01]  /*1d10*/  IMAD R3, R24, R5, R6 ;  /* 0x0000000518037224 */ /* 0x000fe200078e0206 */
[----:B------:R-:W-:-:S03]  /*1d20*/  LOP3.LUT R6, R0, 0xfffffff8, RZ, 0xc0, !PT ;  /* 0xfffffff800067812 */ /* 0x000fc600078ec0ff */
[----:B------:R-:W-:Y:S01]  /*1d30*/  IMAD.IADD R56, R3, 0x1, R31 ;  /* 0x0000000103387824 */ /* 0x000fe200078e021f */
[----:B------:R-:W-:Y:S01]  /*1d40*/  IADD3 R57, R21, R3, RZ ;  /* 0x0000000315397210 */ /* 0x000fe20007ffe0ff */
[----:B------:R-:W-:Y:S01]  /*1d50*/  IMAD.SHL.U32 R62, R62, 0x80, RZ ;  /* 0x000000803e3e7824 */ /* 0x000fe200078e00ff */
[----:B------:R-:W-:Y:S01]  /*1d60*/  SHF.R.S32.HI R61, RZ, 0x1f, R34 ;  /* 0x0000001fff3d7819 */ /* 0x000fe20000011422 */
[----:B------:R-:W-:Y:S01]  /*1d70*/  IMAD.SHL.U32 R59, R59, 0x2, RZ ;  /* 0x000000023b3b7824 */ /* 0x000fe200078e00ff */
[C---:B--2---:R-:W-:Y:S01]  /*1d80*/  LOP3.LUT P1, RZ, R35.reuse, 0x4, RZ, 0xc0, !PT ;  /* 0x0000000423ff7812 */ /* 0x044fe2000782c0ff */
[----:B------:R-:W-:Y:S01]  /*1d90*/  IMAD.SHL.U32 R67, R35, 0x40, RZ ;  /* 0x0000004023437824 */ /* 0x000fe200078e00ff */
[----:B------:R-:W-:Y:S02]  /*1da0*/  SHF.R.U32.HI R35, RZ, 0x7, R32 ;  /* 0x00000007ff237819 */ /* 0x000fe40000011620 */
[----:B---3--:R-:W-:Y:S02]  /*1db0*/  LOP3.LUT R14, R14, 0xfffffffd, RZ, 0xc0, !PT ;  /* 0xfffffffd0e0e7812 */ /* 0x008fe400078ec0ff */
[----:B------:R-:W-:-:S04]  /*1dc0*/  SHF.R.S32.HI R32, RZ, 0x1f, R36 ;  /* 0x0000001fff207819 */ /* 0x000fc80000011424 */
[----:B------:R-:W-:-:S03]  /*1dd0*/  LEA.HI R32, R32, R36, RZ, 0x2 ;  /* 0x0000002420207211 */ /* 0x000fc600078f10ff */
[----:B------:R-:W-:Y:S02]  /*1de0*/  @P1 LOP3.LUT R14, R14, 0x2, RZ, 0xfc, !PT ;  /* 0x000000020e0e1812 */ /* 0x000fe400078efcff */
[----:B------:R-:W-:-:S03]  /*1df0*/  LOP3.LUT R32, R32, 0xfffffffc, RZ, 0xc0, !PT ;  /* 0xfffffffc20207812 */ /* 0x000fc600078ec0ff */
[----:B------:R0:W-:Y:S01]  /*1e00*/  STL [R1+0x4], R14 ;  /* 0x0000040e01007387 */ /* 0x0001e20000100800 */
[----:B------:R-:W-:Y:S01]  /*1e10*/  LOP3.LUT R67, R67, 0x1c0, RZ, 0xc0, !PT ;  /* 0x000001c043437812 */ /* 0x000fe200078ec0ff */
[----:B------:R-:W-:Y:S01]  /*1e20*/  IMAD.IADD R32, R36, 0x1, -R32 ;  /* 0x0000000124207824 */ /* 0x000fe200078e0a20 */
[----:B------:R-:W-:Y:S02]  /*1e30*/  ISETP.NE.AND P6, PT, R35, 0x1, PT ;  /* 0x000000012300780c */ /* 0x000fe40003fc5270 */
[----:B0-----:R-:W-:-:S04]  /*1e40*/  SHF.R.S32.HI R14, RZ, 0x1f, R36 ;  /* 0x0000001fff0e7819 */ /* 0x001fc80000011424 */
[----:B------:R-:W-:Y:S01]  /*1e50*/  LEA.HI R14, R14, R36, RZ, 0x5 ;  /* 0x000000240e0e7211 */ /* 0x000fe200078f28ff */
[----:B------:R-:W-:Y:S01]  /*1e60*/  VIADD R36, R23, 0x60 ;  /* 0x0000006017247836 */ /* 0x000fe20000000000 */
[----:B------:R-:W-:Y:S02]  /*1e70*/  SHF.R.U32.HI R63, RZ, 0x3, R67 ;  /* 0x00000003ff3f7819 */ /* 0x000fe40000011643 */
[----:B------:R-:W-:Y:S02]  /*1e80*/  LOP3.LUT R4, R67, 0x18, R16, 0xf8, !PT ;  /* 0x0000001843047812 */ /* 0x000fe400078ef810 */
[----:B------:R-:W-:Y:S02]  /*1e90*/  SHF.L.U32 R36, R36, 0x6, RZ ;  /* 0x0000000624247819 */ /* 0x000fe400000006ff */
[----:B------:R-:W-:Y:S02]  /*1ea0*/  LOP3.LUT R4, R4, R63, RZ, 0x3c, !PT ;  /* 0x0000003f04047212 */ /* 0x000fe400078e3cff */
[----:B------:R-:W-:Y:S01]  /*1eb0*/  SHF.R.S32.HI R14, RZ, 0x5, R14 ;  /* 0x00000005ff0e7819 */ /* 0x000fe2000001140e */
[----:B------:R-:W-:Y:S01]  /*1ec0*/  VIADD R82, R35, 0x8 ;  /* 0x0000000823527836 */ /* 0x000fe20000000000 */
[----:B------:R-:W-:Y:S01]  /*1ed0*/  LOP3.LUT R36, R36, 0x1c0, RZ, 0xc0, !PT ;  /* 0x000001c024247812 */ /* 0x000fe200078ec0ff */
[----:B------:R-:W-:-:S02]  /*1ee0*/  IMAD R60, R32, 0x60, R23 ;  /* 0x00000060203c7824 */ /* 0x000fc400078e0217 */
[----:B------:R-:W-:Y:S01]  /*1ef0*/  IMAD R58, R14, 0x200, R4 ;  /* 0x000002000e3a7824 */ /* 0x000fe200078e0204 */
[--C-:B------:R-:W-:Y:S01]  /*1f00*/  LOP3.LUT R4, R67, 0x38, R0.reuse, 0xf8, !PT ;  /* 0x0000003843047812 */ /* 0x100fe200078ef800 */
[----:B------:R-:W-:Y:S02]  /*1f10*/  IMAD.IADD R35, R53, 0x1, R7 ;  /* 0x0000000135237824 */ /* 0x000fe400078e0207 */
[----:B------:R-:W-:Y:S01]  /*1f20*/  IMAD.IADD R32, R7, 0x1, R55 ;  /* 0x0000000107207824 */ /* 0x000fe200078e0237 */
[--C-:B------:R-:W-:Y:S02]  /*1f30*/  SHF.R.S32.HI R7, RZ, 0x3, R0.reuse ;  /* 0x00000003ff077819 */ /* 0x100fe40000011400 */
[----:B------:R-:W-:Y:S01]  /*1f40*/  LOP3.LUT R0, R36, 0x38, R0, 0xf8, !PT ;  /* 0x0000003824007812 */ /* 0x000fe200078ef800 */
[----:B------:R-:W-:Y:S01]  /*1f50*/  VIADD R36, R23, 0x60 ;  /* 0x0000006017247836 */ /* 0x000fe20000000000 */
[----:B------:R-:W-:Y:S05]  /*1f60*/  @!P6 WARPSYNC.ALL ;  /* 0x000000000000e948 */ /* 0x000fea0003800000 */
[----:B------:R-:W-:Y:S01]  /*1f70*/  IMAD.SHL.U32 R36, R36, 0x40, RZ ;  /* 0x0000004024247824 */ /* 0x000fe200078e00ff */
[----:B------:R-:W-:Y:S01]  /*1f80*/  LOP3.LUT R3, R4, R63, RZ, 0x3c, !PT ;  /* 0x0000003f04037212 */ /* 0x000fe200078e3cff */
[----:B------:R-:W-:-:S03]  /*1f90*/  ULDC UR4, c[0x0][0x2f4] ;  /* 0x0000bd0000047ab9 */ /* 0x000fc60000000800 */
[----:B------:R-:W-:-:S04]  /*1fa0*/  LOP3.LUT R36, R36, 0x1c0, RZ, 0xc0, !PT ;  /* 0x000001c024247812 */ /* 0x000fc800078ec0ff */
[----:B------:R-:W-:-:S04]  /*1fb0*/  SHF.R.U32.HI R36, RZ, 0x3, R36 ;  /* 0x00000003ff247819 */ /* 0x000fc80000011624 */
[----:B------:R-:W-:Y:S01]  /*1fc0*/  LOP3.LUT R0, R0, R36, RZ, 0x3c, !PT ;  /* 0x0000002400007212 */ /* 0x000fe200078e3cff */
[----:B------:R-:W-:Y:S01]  /*1fd0*/  IMAD R3, R14, 0x200, R3 ;  /* 0x000002000e037824 */ /* 0x000fe200078e0203 */
[----:B------:R-:W-:Y:S01]  /*1fe0*/  @!P6 BAR.SYNC.DEFER_BLOCKING 0x9, 0x100 ;  /* 0x024400000000eb1d */ /* 0x000fe20000010000 */
[----:B------:R-:W-:Y:S02]  /*1ff0*/  ISETP.GE.AND P1, PT, R16, UR4, PT ;  /* 0x0000000410007c0c */ /* 0x000fe4000bf26270 */
[----:B------:R-:W-:Y:S01]  /*2000*/  ISETP.GE.AND P2, PT, R18, UR4, PT ;  /* 0x0000000412007c0c */ /* 0x000fe2000bf46270 */
[----:B----4-:R-:W-:Y:S01]  /*2010*/  IMAD.IADD R0, R12, 0x1, R0 ;  /* 0x000000010c007824 */ /* 0x010fe200078e0200 */
[----:B------:R-:W-:Y:S02]  /*2020*/  SHF.R.S32.HI R5, RZ, 0x1f, R28 ;  /* 0x0000001fff057819 */ /* 0x000fe4000001141c */
[----:B------:R-:W-:-:S09]  /*2030*/  SHF.R.S32.HI R4, RZ, 0x1f, R6 ;  /* 0x0000001fff047819 */ /* 0x000fd20000011406 */
.L_x_2695:
[----:B--2---:R-:W2:Y:S01]  /*2040*/  LDL R38, [R1+0x30] ;  /* 0x0000300001267983 */ /* 0x004ea20000100800 */
[----:B------:R-:W0:Y:S03]  /*2050*/  LDC R73, c[0x0][0x430] ;  /* 0x00010c00ff497b82 */ /* 0x000e260000000800 */
[----:B---34-:R-:W3:Y:S01]  /*2060*/  LDL.LU R37, [R1+0x4] ;  /* 0x0000040001257983 */ /* 0x018ee20000300800 */
[----:B------:R-:W-:Y:S02]  /*2070*/  IADD3 R26, R26, -0x1, RZ ;  /* 0xffffffff1a1a7810 */ /* 0x000fe40007ffe0ff */
[----:B------:R-:W-:Y:S02]  /*2080*/  MOV R72, RZ ;  /* 0x000000ff00487202 */ /* 0x000fe40000000f00 */
[----:B------:R-:W1:Y:S01]  /*2090*/  LDC R78, c[0x0][0x3f4] ;  /* 0x0000fd00ff4e7b82 */ /* 0x000e620000000800 */
[----:B------:R-:W-:-:S04]  /*20a0*/  IMAD R8, R26, 0x80, R60 ;  /* 0x000000801a087824 */ /* 0x000fc800078e023c */
[----:B------:R-:W-:Y:S01]  /*20b0*/  IMAD.IADD R36, R68, 0x1, R8 ;  /* 0x0000000144247824 */ /* 0x000fe200078e0208 */
[----:B------:R-:W-:-:S03]  /*20c0*/  ISETP.GE.AND P3, PT, R8, R29, PT ;  /* 0x0000001d0800720c */ /* 0x000fc60003f66270 */
[----:B------:R-:W-:Y:S01]  /*20d0*/  IMAD.MOV.U32 R12, RZ, RZ, R36 ;  /* 0x000000ffff0c7224 */ /* 0x000fe200078e0024 */
[----:B------:R-:W-:Y:S02]  /*20e0*/  ISETP.GT.OR P3, PT, R60, 0x7f, P3 ;  /* 0x0000007f3c00780c */ /* 0x000fe40001f64670 */
[----:B0-----:R-:W-:-:S11]  /*20f0*/  ISETP.NE.AND P4, PT, R73, 0x1, PT ;  /* 0x000000014900780c */ /* 0x001fd60003f85270 */
        /* <DEDUP_REMOVED lines=16> */
[----:B------:R-:W-:Y:S05]  /*2200*/  YIELD ;  /* 0x0000000000007946 */ /* 0x000fea0003800000 */
[C---:B------:R-:W-:Y:S01]  /*2210*/  VIADD R70, R10.reuse, 0x20 ;  /* 0x000000200a467836 */ /* 0x040fe20000000000 */
[----:B------:R-:W-:Y:S01]  /*2220*/  BSSY B0, `(.L_x_2640) ;  /* 0x0000305000007945 */ /* 0x000fe20003800000 */
[----:B------:R-:W-:Y:S01]  /*2230*/  IMAD.MOV R12, RZ, RZ, -R12 ;  /* 0x000000ffff0c7224 */ /* 0x000fe200078e0a0c */
[----:B------:R-:W-:-:S03]  /*2240*/  LEA R71, R10, R25, 0x1 ;  /* 0x000000190a477211 */ /* 0x000fc600078e08ff */
[----:B------:R-:W-:Y:S01]  /*2250*/  IMAD R73, R73, R12, R36 ;  /* 0x0000000c49497224 */ /* 0x000fe200078e0224 */
[----:B--2---:R-:W-:Y:S02]  /*2260*/  LOP3.LUT P5, RZ, R38, 0x4, RZ, 0xc0, !PT ;  /* 0x0000000426ff7812 */ /* 0x004fe400078ac0ff */
[----:B---3--:R-:W-:-:S04]  /*2270*/  LOP3.LUT R37, R37, 0xfffffffe, RZ, 0xc0, !PT ;  /* 0xfffffffe25257812 */ /* 0x008fc800078ec0ff */
[----:B------:R-:W-:Y:S02]  /*2280*/  @P3 LOP3.LUT R37, R37, 0x1, RZ, 0xfc, !PT ;  /* 0x0000000125253812 */ /* 0x000fe400078efcff */
[----:B------:R-:W-:-:S03]  /*2290*/  ISETP.GE.AND P3, PT, R78, 0x1, PT ;  /* 0x000000014e00780c */ /* 0x000fc60003f66270 */
[----:B------:R0:W-:Y:S02]  /*22a0*/  STL [R1+0x4], R37 ;  /* 0x0000042501007387 */ /* 0x0001e40000100800 */
[----:B------:R-:W-:-:S04]  /*22b0*/  @P5 VIADD R70, R10, 0xffffffe0 ;  /* 0xffffffe00a465836 */ /* 0x000fc80000000000 */
[----:B------:R-:W-:-:S04]  /*22c0*/  IMAD R70, R70, 0x2, R25 ;  /* 0x0000000246467824 */ /* 0x000fc800078e0219 */
[----:B0-----:R-:W-:Y:S05]  /*22d0*/  @!P3 BRA `(.L_x_2641) ;  /* 0x0000002800d4b947 */ /* 0x001fea0003800000 */
[----:B------:R-:W-:Y:S01]  /*22e0*/  SHF.R.S32.HI R74, RZ, 0x1f, R73 ;  /* 0x0000001fff4a7819 */ /* 0x000fe20000011449 */
[----:B------:R-:W-:Y:S01]  /*22f0*/  ULDC.64 UR4, c[0x0][0x300] ;  /* 0x0000c00000047ab9 */ /* 0x000fe20000000a00 */
[----:B-----5:R-:W-:Y:S01]  /*2300*/  SHF.R.S32.HI R75, RZ, 0x1f, R72 ;  /* 0x0000001fff4b7819 */ /* 0x020fe20000011448 */
[----:B------:R-:W-:-:S04]  /*2310*/  IMAD.WIDE.U32 R8, R73, UR4, RZ ;  /* 0x0000000449087c25 */ /* 0x000fc8000f8e00ff */
[----:B------:R-:W-:Y:S02]  /*2320*/  IMAD R10, R74, UR4, RZ ;  /* 0x000000044a0a7c24 */ /* 0x000fe4000f8e02ff */
[----:B------:R-:W-:Y:S02]  /*2330*/  IMAD R76, R26, -0x80, R29 ;  /* 0xffffff801a4c7824 */ /* 0x000fe400078e021d */
[----:B------:R-:W-:Y:S01]  /*2340*/  IMAD R11, R73, UR5, R10 ;  /* 0x00000005490b7c24 */ /* 0x000fe2000f8e020a */
[----:B------:R-:W-:Y:S01]  /*2350*/  ULDC.64 UR4, c[0x0][0x310] ;  /* 0x0000c40000047ab9 */ /* 0x000fe20000000a00 */
[----:B------:R-:W-:Y:S01]  /*2360*/  IMAD R10, R66, R26, RZ ;  /* 0x0000001a420a7224 */ /* 0x000fe200078e02ff */
[----:B------:R-:W-:Y:S01]  /*2370*/  VIMNMX R76, R76, 0x80, PT ;  /* 0x000000804c4c7848 */ /* 0x000fe20003fe0100 */
[----:B------:R-:W-:Y:S02]  /*2380*/  IMAD R13, R75, UR4, RZ ;  /* 0x000000044b0d7c24 */ /* 0x000fe4000f8e02ff */
[----:B------:R-:W-:-:S02]  /*2390*/  IMAD.IADD R9, R9, 0x1, R11 ;  /* 0x0000000109097824 */ /* 0x000fc400078e020b */
[C---:B------:R-:W-:Y:S02]  /*23a0*/  IMAD R13, R72.reuse, UR5, R13 ;  /* 0x00000005480d7c24 */ /* 0x040fe4000f8e020d */
[----:B------:R-:W-:Y:S01]  /*23b0*/  IMAD.WIDE.U32 R8, R72, UR4, R8 ;  /* 0x0000000448087c25 */ /* 0x000fe2000f8e0008 */
[----:B------:R-:W-:-:S03]  /*23c0*/  ULDC.64 UR4, c[0x0][0x308] ;  /* 0x0000c20000047ab9 */ /* 0x000fc60000000a00 */
[----:B------:R-:W-:Y:S02]  /*23d0*/  IMAD R11, R61, UR4, RZ ;  /* 0x000000043d0b7c24 */ /* 0x000fe4000f8e02ff */
[----:B------:R-:W-:Y:S02]  /*23e0*/  IMAD.IADD R9, R9, 0x1, R13 ;  /* 0x0000000109097824 */ /* 0x000fe400078e020d */
[C---:B------:R-:W-:Y:S02]  /*23f0*/  IMAD R11, R34.reuse, UR5, R11 ;  /* 0x00000005220b7c24 */ /* 0x040fe4000f8e020b */
[----:B------:R-:W-:Y:S01]  /*2400*/  IMAD.WIDE.U32 R86, R34, UR4, R8 ;  /* 0x0000000422567c25 */ /* 0x000fe2000f8e0008 */
[----:B------:R-:W-:Y:S01]  /*2410*/  ULDC.64 UR4, c[0x0][0x2e8] ;  /* 0x0000ba0000047ab9 */ /* 0x000fe20000000a00 */
[----:B------:R-:W-:Y:S02]  /*2420*/  SHF.R.S32.HI R8, RZ, 0x1f, R26 ;  /* 0x0000001fff087819 */ /* 0x000fe4000001141a */
[----:B------:R-:W-:Y:S01]  /*2430*/  IMAD.IADD R9, R87, 0x1, R11 ;  /* 0x0000000157097824 */ /* 0x000fe200078e020b */
[----:B------:R-:W-:Y:S01]  /*2440*/  LEA R85, P3, R86, UR4, 0x1 ;  /* 0x0000000456557c11 */ /* 0x000fe2000f8608ff */
[----:B------:R-:W-:Y:S01]  /*2450*/  ULDC.U8 UR4, c[0x0][0x410] ;  /* 0x0001040000047ab9 */ /* 0x000fe20000000000 */
[----:B------:R-:W-:-:S02]  /*2460*/  IMAD R13, R64, R26, RZ ;  /* 0x0000001a400d7224 */ /* 0x000fc400078e02ff */
[----:B------:R-:W-:Y:S01]  /*2470*/  LEA.HI.X R86, R86, UR5, R9, 0x1, P3 ;  /* 0x0000000556567c11 */ /* 0x000fe200098f0c09 */
[C---:B------:R-:W-:Y:S01]  /*2480*/  IMAD R77, R8.reuse, R65, R10 ;  /* 0x00000041084d7224 */ /* 0x040fe200078e020a */
[----:B------:R-:W-:Y:S01]  /*2490*/  ISETP.NE.AND P3, PT, RZ, UR4, PT ;  /* 0x00000004ff007c0c */ /* 0x000fe2000bf65270 */
[----:B------:R-:W-:Y:S02]  /*24a0*/  IMAD R13, R8, R62, R13 ;  /* 0x0000003e080d7224 */ /* 0x000fe400078e020d */
[----:B------:R-:W-:-:S04]  /*24b0*/  IMAD.WIDE.U32 R10, R65, R26, RZ ;  /* 0x0000001a410a7225 */ /* 0x000fc800078e00ff */
[----:B------:R-:W-:Y:S01]  /*24c0*/  IMAD.WIDE.U32 R8, R62, R26, RZ ;  /* 0x0000001a3e087225 */ /* 0x000fe200078e00ff */
[----:B------:R-:W-:-:S03]  /*24d0*/  IADD3 R77, R11, R77, RZ ;  /* 0x0000004d0b4d7210 */ /* 0x000fc60007ffe0ff */
[----:B------:R-:W-:Y:S02]  /*24e0*/  IMAD.IADD R69, R9, 0x1, R13 ;  /* 0x0000000109457824 */ /* 0x000fe400078e020d */
[----:B------:R-:W-:Y:S05]  /*24f0*/  @!P3 BRA `(.L_x_2642) ;  /* 0x000000140000b947 */ /* 0x000fea0003800000 */
[----:B------:R0:W5:Y:S01]  /*2500*/  LDL R80, [R1] ;  /* 0x0000000001507983 */ /* 0x0001620000100800 */
        /* <DEDUP_REMOVED lines=31> */
.L_x_2644:
[----:B------:R-:W-:Y:S05]  /*2700*/  BSYNC B1 ;  /* 0x0000000000017941 */ /* 0x000fea0003800000 */
.L_x_2643:
[----:B0-----:R-:W-:Y:S01]  /*2710*/  VIADD R12, R23, 0x60 ;  /* 0x00000060170c7836 */ /* 0x001fe20000000000 */
[----:B------:R-:W-:Y:S01]  /*2720*/  BSSY B1, `(.L_x_2645) ;  /* 0x0000021000017945 */ /* 0x000fe20003800000 */
[----:B-----5:R-:W-:Y:S01]  /*2730*/  MOV R15, R44 ;  /* 0x0000002c000f7202 */ /* 0x020fe20000000f00 */
[----:B------:R-:W-:Y:S02]  /*2740*/  IMAD.MOV.U32 R79, RZ, RZ, R45 ;  /* 0x000000ffff4f7224 */ /* 0x000fe400078e002d */
        /* <DEDUP_REMOVED lines=30> */
.L_x_2646:
[----:B------:R-:W-:Y:S05]  /*2930*/  BSYNC B1 ;  /* 0x0000000000017941 */ /* 0x000fea0003800000 */
.L_x_2645:
[----:B0-----:R-:W-:Y:S01]  /*2940*/  IMAD.MOV.U32 R8, RZ, RZ, R48 ;  /* 0x000000ffff087224 */ /* 0x001fe200078e0030 */
[----:B------:R-:W-:Y:S01]  /*2950*/  MOV R9, R49 ;  /* 0x0000003100097202 */ /* 0x000fe20000000f00 */
[----:B------:R-:W-:Y:S01]  /*2960*/  IMAD.MOV.U32 R10, RZ, RZ, R50 ;  /* 0x000000ffff0a7224 */ /* 0x000fe200078e0032 */
[----:B------:R-:W-:Y:S01]  /*2970*/  PRMT R89, R79, 0x7610, R89 ;  /* 0x000076104f597816 */ /* 0x000fe20000000059 */
[----:B------:R-:W-:Y:S01]  /*2980*/  IMAD.MOV.U32 R11, RZ, RZ, R51 ;  /* 0x000000ffff0b7224 */ /* 0x000fe200078e0033 */
[----:B------:R-:W-:Y:S01]  /*2990*/  PRMT R91, R8, 0x5410, R9 ;  /* 0x00005410085b7816 */ /* 0x000fe20000000009 */
[----:B------:R-:W-:Y:S01]  /*29a0*/  IMAD.MOV.U32 R9, RZ, RZ, R47 ;  /* 0x000000ffff097224 */ /* 0x000fe200078e002f */
[----:B------:R-:W-:Y:S01]  /*29b0*/  PRMT R90, R90, 0x5410, R15 ;  /* 0x000054105a5a7816 */ /* 0x000fe2000000000f */
[----:B------:R-:W-:Y:S01]  /*29c0*/  IMAD.MOV.U32 R8, RZ, RZ, R46 ;  /* 0x000000ffff087224 */ /* 0x000fe200078e002e */
[----:B------:R-:W-:Y:S02]  /*29d0*/  ISETP.NE.AND P5, PT, R156, 0x3, PT ;  /* 0x000000039c00780c */ /* 0x000fe40003fa5270 */
[----:B------:R-:W-:Y:S01]  /*29e0*/  PRMT R89, R89, 0x5410, R9 ;  /* 0x0000541059597816 */ /* 0x000fe20000000009 */
[----:B-----5:R-:W-:Y:S01]  /*29f0*/  IMAD.MOV.U32 R9, RZ, RZ, R37 ;  /* 0x000000ffff097224 */ /* 0x020fe200078e0025 */
[----:B------:R-:W-:Y:S01]  /*2a00*/  PRMT R93, R10, 0x5410, R11 ;  /* 0x000054100a5d7816 */ /* 0x000fe2000000000b */
[----:B------:R-:W-:Y:S01]  /*2a10*/  IMAD.MOV.U32 R10, RZ, RZ, R40 ;  /* 0x000000ffff0a7224 */ /* 0x000fe200078e0028 */
[----:B------:R-:W-:Y:S01]  /*2a20*/  PRMT R90, R8, 0x7610, R90 ;  /* 0x00007610085a7816 */ /* 0x000fe2000000005a */
[----:B------:R-:W-:Y:S01]  /*2a30*/  IMAD.MOV.U32 R11, RZ, RZ, R41 ;  /* 0x000000ffff0b7224 */ /* 0x000fe200078e0029 */
[----:B------:R-:W-:-:S04]  /*2a40*/  MOV R8, R36 ;  /* 0x0000002400087202 */ /* 0x000fc80000000f00 */
        /* <DEDUP_REMOVED lines=10> */
.L_x_2647:
[----:B------:R-:W-:Y:S01]  /*2af0*/  IMAD R69, R19, 0x8, R2 ;  /* 0x0000000813457824 */ /* 0x000fe200078e0202 */
[----:B------:R-:W-:Y:S01]  /*2b00*/  SHF.L.U32 R77, R157, 0x1f, RZ ;  /* 0x0000001f9d4d7819 */ /* 0x000fe200000006ff */
[----:B------:R-:W-:Y:S03]  /*2b10*/  BSSY B1, `(.L_x_2648) ;  /* 0x0000003000017945 */ /* 0x000fe60003800000 */
[----:B------:R-:W0:Y:S02]  /*2b20*/  SYNCS.PHASECHK.TRANS64.TRYWAIT P6, [R69+URZ+0x16890], R77 ;  /* 0x0168904d450075a7 */ /* 0x000e2400080c017f */
[----:B0-----:R-:W-:Y:S05]  /*2b30*/  @!P6 BRA `(.L_x_2649) ;  /* 0x000001740030e947 */ /* 0x001fea0003800000 */
.L_x_2891:
[----:B------:R-:W-:Y:S05]  /*2b40*/  BSYNC B1 ;  /* 0x0000000000017941 */ /* 0x000fea0003800000 */
.L_x_2648:
[----:B------:R-:W-:-:S03]  /*2b50*/  UMOV UR4, 0xffffffff ;  /* 0xffffffff00047882 */ /* 0x000fc60000000000 */
[----:B------:R-:W-:Y:S05]  /*2b60*/  BRA.DIV UR4, `(.L_x_2650) ;  /* 0x0000017604387947 */ /* 0x000fea000b800000 */
[----:B------:R1:W2:Y:S04]  /*2b70*/  SHFL.IDX PT, R79, R86, RZ, 0x1c1f ;  /* 0x001c1fff564f7589 */ /* 0x0002a800000e0000 */
[----:B------:R1:W3:Y:S02]  /*2b80*/  SHFL.IDX PT, R14, R85, RZ, 0x1c1f ;  /* 0x001c1fff550e7589 */ /* 0x0002e400000e0000 */
.L_x_2895:
        /* <DEDUP_REMOVED lines=13> */
[----:B------:R-:W-:Y:S01]  /*2c60*/  HADD2.F32 R11, -RZ, R9.H1_H1 ;  /* 0x30000009ff0b7230 */ /* 0x000fe20000004100 */
[----:B------:R-:W-:Y:S01]  /*2c70*/  SHF.R.U32.HI R51, RZ, 0x10, R51 ;  /* 0x00000010ff337819 */ /* 0x000fe20000011633 */
[----:B------:R-:W-:Y:S01]  /*2c80*/  HADD2.F32 R50, -RZ, R48.H0_H0 ;  /* 0x20000030ff327230 */ /* 0x000fe20000004100 */
[----:B------:R-:W-:Y:S01]  /*2c90*/  SHF.R.U32.HI R49, RZ, 0x10, R49 ;  /* 0x00000010ff317819 */ /* 0x000fe20000011631 */
[----:B------:R-:W-:Y:S02]  /*2ca0*/  HADD2.F32 R92, -RZ, R92.H0_H0 ;  /* 0x2000005cff5c7230 */ /* 0x000fe40000004100 */
[----:B------:R-:W-:Y:S02]  /*2cb0*/  HADD2.F32 R51, -RZ, R51.H0_H0 ;  /* 0x20000033ff337230 */ /* 0x000fe40000004100 */
[----:B------:R-:W-:-:S02]  /*2cc0*/  HADD2.F32 R9, -RZ, R9.H0_H0 ;  /* 0x20000009ff097230 */ /* 0x000fc40000004100 */
        /* <DEDUP_REMOVED lines=31> */
.L_x_2656:
[----:B------:R-:W-:Y:S05]  /*2ec0*/  BSYNC B3 ;  /* 0x0000000000037941 */ /* 0x000fea0003800000 */
.L_x_2655:
[----:B0-----:R4:W-:Y:S02]  /*2ed0*/  ST.E.128 desc[UR40][R12.64], R8 ;  /* 0x000000080c007985 */ /* 0x0019e4000c101d28 */
.L_x_2654:
[----:B------:R-:W-:Y:S05]  /*2ee0*/  BSYNC B2 ;  /* 0x0000000000027941 */ /* 0x000fea0003800000 */
.L_x_2653:
[----:B------:R-:W-:Y:S05]  /*2ef0*/  @P2 BRA `(.L_x_2652) ;  /* 0x0000000000c82947 */ /* 0x000fea0003800000 */
[----:B------:R-:W5:Y:S01]  /*2f00*/  LDL R15, [R1] ;  /* 0x00000000010f7983 */ /* 0x000f620000100800 */
[C---:B---34-:R-:W-:Y:S01]  /*2f10*/  LEA R12, P3, R18.reuse, R14, 0x1 ;  /* 0x0000000e120c7211 */ /* 0x058fe200078608ff */
[----:B------:R-:W-:Y:S02]  /*2f20*/  BSSY B2, `(.L_x_2657) ;  /* 0x000002e000027945 */ /* 0x000fe40003800000 */
[----:B------:R3:W4:Y:S01]  /*2f30*/  LDS.128 R8, [R70+0xe000] ;  /* 0x00e0000046087984 */ /* 0x0007220000000c00 */
[----:B--2---:R-:W-:Y:S02]  /*2f40*/  LEA.HI.X R13, R18, R79, R155, 0x1, P3 ;  /* 0x0000004f120d7211 */ /* 0x004fe400018f0c9b */
[----:B-----5:R-:W-:-:S13]  /*2f50*/  ISETP.GE.AND P3, PT, R15, R78, PT ;  /* 0x0000004e0f00720c */ /* 0x020fda0003f66270 */
[----:B---34-:R-:W-:Y:S05]  /*2f60*/  @P3 BRA `(.L_x_2658) ;  /* 0x0000000000a43947 */ /* 0x018fea0003800000 */
[--C-:B------:R-:W-:Y:S01]  /*2f70*/  SHF.R.U64 R44, R44, 0x10, R45.reuse ;  /* 0x000000102c2c7819 */ /* 0x100fe2000000122d */
[--C-:B------:R-:W-:Y:S01]  /*2f80*/  HADD2.F32 R15, -RZ, R11.reuse.H1_H1 ;  /* 0x3000000bff0f7230 */ /* 0x100fe20000004100 */
[----:B------:R-:W-:Y:S01]  /*2f90*/  SHF.R.U32.HI R49, RZ, 0x10, R45 ;  /* 0x00000010ff317819 */ /* 0x000fe2000001162d */
[----:B------:R-:W-:Y:S01]  /*2fa0*/  HADD2.F32 R11, -RZ, R11.H0_H0 ;  /* 0x2000000bff0b7230 */ /* 0x000fe20000004100 */
[--C-:B------:R-:W-:Y:S01]  /*2fb0*/  SHF.R.U64 R45, R46, 0x10, R47.reuse ;  /* 0x000000102e2d7819 */ /* 0x100fe2000000122f */
[----:B------:R-:W-:Y:S01]  /*2fc0*/  HADD2.F32 R44, -RZ, R44.H0_H0 ;  /* 0x2000002cff2c7230 */ /* 0x000fe20000004100 */
[----:B------:R-:W-:Y:S01]  /*2fd0*/  SHF.R.U32.HI R48, RZ, 0x10, R47 ;  /* 0x00000010ff307819 */ /* 0x000fe2000001162f */
[----:B------:R-:W-:Y:S01]  /*2fe0*/  HADD2.F32 R46, -RZ, R49.H0_H0 ;  /* 0x20000031ff2e7230 */ /* 0x000fe20000004100 */
[----:B------:R-:W-:Y:S01]  /*2ff0*/  MOV R14, R10 ;  /* 0x0000000a000e7202 */ /* 0x000fe20000000f00 */
[----:B------:R-:W-:Y:S02]  /*3000*/  HADD2.F32 R45, -RZ, R45.H0_H0 ;  /* 0x2000002dff2d7230 */ /* 0x000fe40000004100 */
[----:B------:R-:W-:-:S02]  /*3010*/  HADD2.F32 R48, -RZ, R48.H0_H0 ;  /* 0x20000030ff307230 */ /* 0x000fc40000004100 */
[--C-:B------:R-:W-:Y:S02]  /*3020*/  HADD2.F32 R10, -RZ, R9.reuse.H1_H1 ;  /* 0x30000009ff0a7230 */ /* 0x100fe40000004100 */
[----:B------:R-:W-:Y:S02]  /*3030*/  HADD2.F32 R9, -RZ, R9.H0_H0 ;  /* 0x20000009ff097230 */ /* 0x000fe40000004100 */
[-C--:B------:R-:W-:Y:S01]  /*3040*/  FMUL.FTZ R92, R15, R48.reuse ;  /* 0x000000300f5c7220 */ /* 0x080fe20000410000 */
[----:B------:R-:W-:Y:S01]  /*3050*/  FMUL.FTZ R48, R11, R48 ;  /* 0x000000300b307220 */ /* 0x000fe20000410000 */
[CC--:B------:R-:W-:Y:S01]  /*3060*/  FMUL.FTZ R50, R10.reuse, R45.reuse ;  /* 0x0000002d0a327220 */ /* 0x0c0fe20000410000 */
[----:B------:R-:W-:Y:S01]  /*3070*/  FMUL.FTZ R45, R9, R45 ;  /* 0x0000002d092d7220 */ /* 0x000fe20000410000 */
[----:B------:R-:W-:Y:S02]  /*3080*/  FFMA.FTZ R92, R11, R46, -R92 ;  /* 0x0000002e0b5c7223 */ /* 0x000fe4000001085c */
[----:B------:R-:W-:Y:S01]  /*3090*/  FFMA.FTZ R50, R9, R44, -R50 ;  /* 0x0000002c09327223 */ /* 0x000fe20000010832 */
[----:B------:R-:W-:Y:S01]  /*30a0*/  FFMA.FTZ R51, R15, R46, R48 ;  /* 0x0000002e0f337223 */ /* 0x000fe20000010030 */
[----:B------:R-:W-:Y:S01]  /*30b0*/  FFMA.FTZ R47, R10, R44, R45 ;  /* 0x0000002c0a2f7223 */ /* 0x000fe2000001002d */
[----:B------:R-:W-:-:S02]  /*30c0*/  HADD2.F32 R11, -RZ, R90.H1_H1 ;  /* 0x3000005aff0b7230 */ /* 0x000fc40000004100 */
[----:B------:R-:W-:Y:S02]  /*30d0*/  HADD2.F32 R90, -RZ, R90.H0_H0 ;  /* 0x2000005aff5a7230 */ /* 0x000fe40000004100 */
[----:B------:R-:W-:Y:S02]  /*30e0*/  HADD2.F32 R15, -RZ, R89.H1_H1 ;  /* 0x30000059ff0f7230 */ /* 0x000fe40000004100 */
[----:B------:R-:W-:Y:S02]  /*30f0*/  HADD2.F32 R9, -RZ, R8.H1_H1 ;  /* 0x30000008ff097230 */ /* 0x000fe40000004100 */
[----:B------:R-:W-:Y:S02]  /*3100*/  HADD2.F32 R10, -RZ, R14.H1_H1 ;  /* 0x3000000eff0a7230 */ /* 0x000fe40000004100 */
[----:B------:R-:W-:Y:S02]  /*3110*/  HADD2.F32 R8, -RZ, R8.H0_H0 ;  /* 0x20000008ff087230 */ /* 0x000fe40000004100 */
[----:B------:R-:W-:Y:S01]  /*3120*/  FMUL.FTZ R45, R9, R90 ;  /* 0x0000005a092d7220 */ /* 0x000fe20000410000 */
[----:B------:R-:W-:-:S02]  /*3130*/  HADD2.F32 R14, -RZ, R14.H0_H0 ;  /* 0x2000000eff0e7230 */ /* 0x000fc40000004100 */
        /* <DEDUP_REMOVED lines=12> */
.L_x_2658:
[----:B------:R-:W-:Y:S05]  /*3200*/  BSYNC B2 ;  /* 0x0000000000027941 */ /* 0x000fea0003800000 */
.L_x_2657:
[----:B------:R2:W-:Y:S02]  /*3210*/  ST.E.128 desc[UR40][R12.64], R8 ;  /* 0x000000080c007985 */ /* 0x0005e4000c101d28 */
.L_x_2652:
[----:B------:R-:W-:Y:S05]  /*3220*/  BSYNC B1 ;  /* 0x0000000000017941 */ /* 0x000fea0003800000 */
.L_x_2651:
[----:B------:R-:W-:-:S03]  /*3230*/  UMOV UR4, 0xffffffff ;  /* 0xffffffff00047882 */ /* 0x000fc60000000000 */
[----:B------:R-:W-:Y:S05]  /*3240*/  BRA.DIV UR4, `(.L_x_2659) ;  /* 0x0000016e04c87947 */ /* 0x000fea000b800000 */
[----:B------:R0:W0:Y:S04]  /*3250*/  SHFL.IDX PT, R45, R86, 0x1, 0x1c1f ;  /* 0x003c1f00562d7f89 */ /* 0x00002800000e0000 */
[----:B---3--:R3:W0:Y:S02]  /*3260*/  SHFL.IDX PT, R14, R85, 0x1, 0x1c1f ;  /* 0x003c1f00550e7f89 */ /* 0x00862400000e0000 */
.L_x_2899:
[----:B------:R-:W-:Y:S05]  /*3270*/  @P4 BRA `(.L_x_2660) ;  /* 0x0000001c00fc4947 */ /* 0x000fea0003800000 */
[----:B------:R-:W-:Y:S04]  /*3280*/  BSSY B1, `(.L_x_2661) ;  /* 0x0000033000017945 */ /* 0x000fe80003800000 */
[----:B------:R-:W-:Y:S05]  /*3290*/  @P1 BRA `(.L_x_2662) ;  /* 0x0000000000c41947 */ /* 0x000fea0003800000 */
[----:B--2-4-:R2:W4:Y:S01]  /*32a0*/  LDS.128 R8, [R71+0x11000] ;  /* 0x0110000047087984 */ /* 0x0145220000000c00 */
[C---:B0-----:R-:W-:Y:S01]  /*32b0*/  LEA R12, P3, R16.reuse, R14, 0x1 ;  /* 0x0000000e100c7211 */ /* 0x041fe200078608ff */
[----:B------:R-:W-:Y:S03]  /*32c0*/  BSSY B2, `(.L_x_2663) ;  /* 0x000002d000027945 */ /* 0x000fe60003800000 */
[----:B------:R-:W-:Y:S02]  /*32d0*/  LEA.HI.X R13, R16, R45, R17, 0x1, P3 ;  /* 0x0000002d100d7211 */ /* 0x000fe400018f0c11 */
[----:B------:R-:W-:-:S13]  /*32e0*/  ISETP.GE.AND P3, PT, R152, R78, PT ;  /* 0x0000004e9800720c */ /* 0x000fda0003f66270 */
[----:B--2---:R-:W-:Y:S05]  /*32f0*/  @P3 BRA `(.L_x_2664) ;  /* 0x0000000000a43947 */ /* 0x004fea0003800000 */
        /* <DEDUP_REMOVED lines=14> */
[----:B------:R-:W-:Y:S01]  /*33e0*/  FMUL.FTZ R43, R9, R43 ;  /* 0x0000002b092b7220 */ /* 0x000fe20000410000 */
[-C--:B------:R-:W-:Y:S01]  /*33f0*/  FMUL.FTZ R47, R11, R44.reuse ;  /* 0x0000002c0b2f7220 */ /* 0x080fe20000410000 */
[----:B------:R-:W-:Y:S01]  /*3400*/  FMUL.FTZ R48, R40, R44 ;  /* 0x0000002c28307220 */ /* 0x000fe20000410000 */
[-C--:B------:R-:W-:Y:S01]  /*3410*/  FFMA.FTZ R46, R9, R41.reuse, -R46 ;  /* 0x00000029092e7223 */ /* 0x080fe2000001082e */
[----:B------:R-:W-:Y:S01]  /*3420*/  FFMA.FTZ R43, R10, R41, R43 ;  /* 0x000000290a2b7223 */ /* 0x000fe2000001002b */
[----:B------:R-:W-:Y:S01]  /*3430*/  FFMA.FTZ R49, R40, R42, R47 ;  /* 0x0000002a28317223 */ /* 0x000fe2000001002f */
[----:B------:R-:W-:-:S02]  /*3440*/  HADD2.F32 R40, -RZ, R88.H0_H0 ;  /* 0x20000058ff287230 */ /* 0x000fc40000004100 */
[----:B------:R-:W-:Y:S01]  /*3450*/  FFMA.FTZ R48, R11, R42, -R48 ;  /* 0x0000002a0b307223 */ /* 0x000fe20000010830 */
[----:B------:R-:W-:Y:S02]  /*3460*/  HADD2.F32 R9, -RZ, R8.H1_H1 ;  /* 0x30000008ff097230 */ /* 0x000fe40000004100 */
[--C-:B------:R-:W-:Y:S02]  /*3470*/  HADD2.F32 R10, -RZ, R15.reuse.H1_H1 ;  /* 0x3000000fff0a7230 */ /* 0x100fe40000004100 */
[----:B------:R-:W-:Y:S02]  /*3480*/  HADD2.F32 R88, -RZ, R88.H1_H1 ;  /* 0x30000058ff587230 */ /* 0x000fe40000004100 */
[----:B------:R-:W-:Y:S01]  /*3490*/  FMUL.FTZ R41, R9, R40 ;  /* 0x0000002809297220 */ /* 0x000fe20000410000 */
[----:B------:R-:W-:Y:S02]  /*34a0*/  HADD2.F32 R8, -RZ, R8.H0_H0 ;  /* 0x20000008ff087230 */ /* 0x000fe40000004100 */
[----:B------:R-:W-:-:S02]  /*34b0*/  HADD2.F32 R15, -RZ, R15.H0_H0 ;  /* 0x2000000fff0f7230 */ /* 0x000fc40000004100 */
[----:B------:R-:W-:Y:S01]  /*34c0*/  FMUL.FTZ R42, R10, R88 ;  /* 0x000000580a2a7220 */ /* 0x000fe20000410000 */
        /* <DEDUP_REMOVED lines=12> */
.L_x_2664:
[----:B------:R-:W-:Y:S05]  /*3590*/  BSYNC B2 ;  /* 0x0000000000027941 */ /* 0x000fea0003800000 */
.L_x_2663:
[----:B----4-:R0:W-:Y:S02]  /*35a0*/  ST.E.128 desc[UR40][R12.64], R8 ;  /* 0x000000080c007985 */ /* 0x0101e4000c101d28 */
.L_x_2662:
[----:B------:R-:W-:Y:S05]  /*35b0*/  BSYNC B1 ;  /* 0x0000000000017941 */ /* 0x000fea0003800000 */
.L_x_2661:
[----:B------:R-:W-:Y:S05]  /*35c0*/  @P2 BRA `(.L_x_2660) ;  /* 0x0000001c00282947 */ /* 0x000fea0003800000 */
[----:B------:R-:W5:Y:S01]  /*35d0*/  LDL R15, [R1] ;  /* 0x00000000010f7983 */ /* 0x000f620000100800 */
[C---:B0-2-4-:R-:W-:Y:S01]  /*35e0*/  LEA R12, P3, R18.reuse, R14, 0x1 ;  /* 0x0000000e120c7211 */ /* 0x055fe200078608ff */
[----:B------:R-:W-:Y:S02]  /*35f0*/  BSSY B1, `(.L_x_2665) ;  /* 0x000002e000017945 */ /* 0x000fe40003800000 */
[----:B------:R0:W2:Y:S01]  /*3600*/  LDS.128 R8, [R70+0x11000] ;  /* 0x0110000046087984 */ /* 0x0000a20000000c00 */
[----:B------:R-:W-:Y:S02]  /*3610*/  LEA.HI.X R13, R18, R45, R155, 0x1, P3 ;  /* 0x0000002d120d7211 */ /* 0x000fe400018f0c9b */
[----:B-----5:R-:W-:-:S13]  /*3620*/  ISETP.GE.AND P3, PT, R15, R78, PT ;  /* 0x0000004e0f00720c */ /* 0x020fda0003f66270 */
[----:B0-2---:R-:W-:Y:S05]  /*3630*/  @P3 BRA `(.L_x_2666) ;  /* 0x0000000000a43947 */ /* 0x005fea0003800000 */
[--C-:B------:R-:W-:Y:S01]  /*3640*/  SHF.R.U64 R36, R36, 0x10, R37.reuse ;  /* 0x0000001024247819 */ /* 0x100fe20000001225 */
[----:B------:R-:W-:Y:S01]  /*3650*/  IMAD.MOV.U32 R14, RZ, RZ, R10 ;  /* 0x000000ffff0e7224 */ /* 0x000fe200078e000a */
        /* <DEDUP_REMOVED lines=39> */
.L_x_2666:
[----:B------:R-:W-:Y:S05]  /*38d0*/  BSYNC B1 ;  /* 0x0000000000017941 */ /* 0x000fea0003800000 */
.L_x_2665:
[----:B------:R0:W-:Y:S01]  /*38e0*/  ST.E.128 desc[UR40][R12.64], R8 ;  /* 0x000000080c007985 */ /* 0x0001e2000c101d28 */
[----:B------:R-:W-:Y:S05]  /*38f0*/  BRA `(.L_x_2660) ;  /* 0x00000018005c7947 */ /* 0x000fea0003800000 */
.L_x_2642:
[C---:B------:R-:W-:Y:S02]  /*3900*/  ISETP.GE.AND P3, PT, R23.reuse, R76, PT ;  /* 0x0000004c1700720c */ /* 0x040fe40003f66270 */
[----:B------:R-:W-:Y:S02]  /*3910*/  CS2R R38, SRZ ;  /* 0x0000000000267805 */ /* 0x000fe4000001ff00 */
[----:B------:R-:W-:Y:S02]  /*3920*/  IADD3 R44, R23, 0x60, RZ ;  /* 0x00000060172c7810 */ /* 0x000fe40007ffe0ff */
        /* <DEDUP_REMOVED lines=45> */
.L_x_2668:
[----:B------:R-:W-:Y:S05]  /*3c00*/  BSYNC B1 ;  /* 0x0000000000017941 */ /* 0x000fea0003800000 */
.L_x_2667:
[----:B-----5:R-:W-:Y:S01]  /*3c10*/  IMAD.MOV.U32 R9, RZ, RZ, R47 ;  /* 0x000000ffff097224 */ /* 0x020fe200078e002f */
[----:B------:R-:W-:Y:S01]  /*3c20*/  MOV R10, R44 ;  /* 0x0000002c000a7202 */ /* 0x000fe20000000f00 */
[----:B------:R-:W-:Y:S01]  /*3c30*/  IMAD.MOV.U32 R8, RZ, RZ, R46 ;  /* 0x000000ffff087224 */ /* 0x000fe200078e002e */
[----:B------:R-:W-:Y:S01]  /*3c40*/  ISETP.NE.AND P5, PT, R156, 0x3, PT ;  /* 0x000000039c00780c */ /* 0x000fe20003fa5270 */
        /* <DEDUP_REMOVED lines=25> */
[----:B------:R-:W-:Y:S02]  /*3de0*/  PRMT R97, R10, 0x7610, R97 ;  /* 0x000076100a617816 */ /* 0x000fe40000000061 */
[----:B------:R-:W-:Y:S01]  /*3df0*/  PRMT R101, R11, 0x7610, R101 ;  /* 0x000076100b657816 */ /* 0x000fe20000000065 */
[----:B------:R-:W-:Y:S06]  /*3e00*/  @!P5 BRA `(.L_x_2669) ;  /* 0x000000000004d947 */ /* 0x000fec0003800000 */
[----:B------:R-:W-:Y:S01]  /*3e10*/  BPT.TRAP 0x1 ;  /* 0x000000040000795c */ /* 0x000fe20000300000 */
.L_x_2669:
[----:B------:R-:W-:Y:S01]  /*3e20*/  IMAD R69, R19, 0x8, R2 ;  /* 0x0000000813457824 */ /* 0x000fe200078e0202 */
[----:B------:R-:W-:Y:S01]  /*3e30*/  SHF.L.U32 R77, R157, 0x1f, RZ ;  /* 0x0000001f9d4d7819 */ /* 0x000fe200000006ff */
[----:B------:R-:W1:Y:S01]  /*3e40*/  LDC R88, c[0x0][0x2f4] ;  /* 0x0000bd00ff587b82 */ /* 0x000e620000000800 */
[----:B------:R-:W-:Y:S02]  /*3e50*/  BSSY B1, `(.L_x_2670) ;  /* 0x0000003000017945 */ /* 0x000fe40003800000 */
[----:B------:R-:W2:Y:S02]  /*3e60*/  SYNCS.PHASECHK.TRANS64.TRYWAIT P4, [R69+URZ+0x16890], R77 ;  /* 0x0168904d450075a7 */ /* 0x000ea4000808017f */
[----:B--2---:R-:W-:Y:S05]  /*3e70*/  @!P4 BRA `(.L_x_2671) ;  /* 0x000001640004c947 */ /* 0x004fea0003800000 */
.L_x_2900:
[----:B------:R-:W-:Y:S05]  /*3e80*/  BSYNC B1 ;  /* 0x0000000000017941 */ /* 0x000fea0003800000 */
.L_x_2670:
[----:B------:R-:W-:Y:S01]  /*3e90*/  UMOV UR4, 0xffffffff ;  /* 0xffffffff00047882 */ /* 0x000fe20000000000 */
[----:B-1----:R-:W-:Y:S02]  /*3ea0*/  IADD3 R90, -R59, R88, RZ ;  /* 0x000000583b5a7210 */ /* 0x002fe40007ffe1ff */
[----:B------:R-:W-:Y:S05]  /*3eb0*/  BRA.DIV UR4, `(.L_x_2672) ;  /* 0x0000016604087947 */ /* 0x000fea000b800000 */
[----:B------:R1:W3:Y:S04]  /*3ec0*/  SHFL.IDX PT, R81, R86, RZ, 0x1c1f ;  /* 0x001c1fff56517589 */ /* 0x0002e800000e0000 */
[----:B------:R1:W4:Y:S02]  /*3ed0*/  SHFL.IDX PT, R80, R85, RZ, 0x1c1f ;  /* 0x001c1fff55507589 */ /* 0x00032400000e0000 */
.L_x_2904:
        /* <DEDUP_REMOVED lines=20> */
[----:B------:R-:W-:-:S05]  /*4020*/  IMAD R8, R10, 0x200, R8 ;  /* 0x000002000a087824 */ /* 0x000fca00078e0208 */
[----:B------:R-:W-:-:S05]  /*4030*/  LEA R11, R19, R8, 0xd ;  /* 0x00000008130b7211 */ /* 0x000fca00078e68ff */
        /* <DEDUP_REMOVED lines=10> */
[--C-:B------:R-:W-:Y:S01]  /*40e0*/  SHF.R.U64 R38, R38, 0x10, R39.reuse ;  /* 0x0000001026267819 */ /* 0x100fe20000001227 */
[----:B------:R-:W-:Y:S01]  /*40f0*/  HADD2.F32 R100, -RZ, R94.H0_H0 ;  /* 0x2000005eff647230 */ /* 0x000fe20000004100 */
[----:B------:R-:W-:Y:S02]  /*4100*/  SHF.R.U32.HI R40, RZ, 0x10, R39 ;  /* 0x00000010ff287819 */ /* 0x000fe40000011627 */
[----:B------:R-:W-:-:S02]  /*4110*/  SHF.R.U64 R39, R42, 0x10, R43 ;  /* 0x000000102a277819 */ /* 0x000fc4000000122b */
[----:B------:R-:W-:Y:S01]  /*4120*/  SHF.R.U32.HI R42, RZ, 0x10, R43 ;  /* 0x00000010ff2a7819 */ /* 0x000fe2000001162b */
[----:B---3--:R-:W-:Y:S01]  /*4130*/  IMAD.MOV.U32 R43, RZ, RZ, R13 ;  /* 0x000000ffff2b7224 */ /* 0x008fe200078e000d */
[----:B------:R-:W-:Y:S01]  /*4140*/  SHF.R.U32.HI R41, RZ, 0x10, R41 ;  /* 0x00000010ff297819 */ /* 0x000fe20000011629 */
[----:B0-----:R-:W-:Y:S02]  /*4150*/  IMAD.MOV.U32 R13, RZ, RZ, R11 ;  /* 0x000000ffff0d7224 */ /* 0x001fe400078e000b */
[----:B------:R-:W-:Y:S02]  /*4160*/  HADD2.F32 R11, -RZ, R9.H0_H0 ;  /* 0x20000009ff0b7230 */ /* 0x000fe40000004100 */
[--C-:B------:R-:W-:Y:S02]  /*4170*/  HADD2.F32 R96, -RZ, R43.reuse.H0_H0 ;  /* 0x2000002bff607230 */ /* 0x100fe40000004100 */
[----:B------:R-:W-:Y:S02]  /*4180*/  HADD2.F32 R43, -RZ, R43.H1_H1 ;  /* 0x3000002bff2b7230 */ /* 0x000fe40000004100 */
[----:B------:R-:W-:-:S02]  /*4190*/  HADD2.F32 R102, -RZ, R41.H0_H0 ;  /* 0x20000029ff667230 */ /* 0x000fc40000004100 */
[CC--:B------:R-:W-:Y:S01]  /*41a0*/  FMUL.FTZ R94, R96.reuse, R101.reuse ;  /* 0x00000065605e7220 */ /* 0x0c0fe20000410000 */
[----:B------:R-:W-:Y:S02]  /*41b0*/  HADD2.F32 R41, -RZ, R9.H1_H1 ;  /* 0x30000009ff297230 */ /* 0x000fe40000004100 */
[----:B------:R-:W-:Y:S01]  /*41c0*/  FMUL.FTZ R9, R11, R101 ;  /* 0x000000650b097220 */ /* 0x000fe20000410000 */
[-C--:B------:R-:W-:Y:S01]  /*41d0*/  FMUL.FTZ R104, R43, R102.reuse ;  /* 0x000000662b687220 */ /* 0x080fe20000410000 */
[-C--:B------:R-:W-:Y:S01]  /*41e0*/  FFMA.FTZ R11, R11, R99.reuse, -R94 ;  /* 0x000000630b0b7223 */ /* 0x080fe2000001085e */
[C---:B------:R-:W-:Y:S01]  /*41f0*/  FMUL.FTZ R102, R41.reuse, R102 ;  /* 0x0000006629667220 */ /* 0x040fe20000410000 */
[----:B------:R-:W-:Y:S01]  /*4200*/  FFMA.FTZ R9, R96, R99, R9 ;  /* 0x0000006360097223 */ /* 0x000fe20000010009 */
[-C--:B------:R-:W-:Y:S01]  /*4210*/  FFMA.FTZ R94, R41, R100.reuse, -R104 ;  /* 0x00000064295e7223 */ /* 0x080fe20000010868 */
[----:B------:R-:W-:Y:S02]  /*4220*/  HADD2.F32 R99, -RZ, R42.H0_H0 ;  /* 0x2000002aff637230 */ /* 0x000fe40000004100 */
[----:B------:R-:W-:Y:S01]  /*4230*/  FFMA.FTZ R96, R43, R100, R102 ;  /* 0x000000642b607223 */ /* 0x000fe20000010066 */
[----:B------:R-:W-:-:S02]  /*4240*/  HADD2.F32 R100, -RZ, R98.H0_H0 ;  /* 0x20000062ff647230 */ /* 0x000fc40000004100 */
[----:B------:R-:W-:Y:S01]  /*4250*/  HADD2.F32 R102, -RZ, R98.H1_H1 ;  /* 0x30000062ff667230 */ /* 0x000fe20000004100 */
[----:B------:R-:W-:Y:S01]  /*4260*/  F2FP.F16.F32.PACK_AB R11, R94, R11 ;  /* 0x0000000b5e0b723e */ /* 0x000fe200000000ff */
[--C-:B------:R-:W-:Y:S02]  /*4270*/  HADD2.F32 R43, -RZ, R15.reuse.H0_H0 ;  /* 0x2000000fff2b7230 */ /* 0x100fe40000004100 */
[----:B------:R-:W-:Y:S02]  /*4280*/  HADD2.F32 R98, -RZ, R15.H1_H1 ;  /* 0x3000000fff627230 */ /* 0x000fe40000004100 */
[--C-:B------:R-:W-:Y:S02]  /*4290*/  HADD2.F32 R15, -RZ, R13.reuse.H0_H0 ;  /* 0x2000000dff0f7230 */ /* 0x100fe40000004100 */
[----:B------:R-:W-:Y:S02]  /*42a0*/  HADD2.F32 R41, -RZ, R13.H1_H1 ;  /* 0x3000000dff297230 */ /* 0x000fe40000004100 */
[----:B------:R-:W-:Y:S01]  /*42b0*/  FMUL.FTZ R104, R98, R99 ;  /* 0x0000006362687220 */ /* 0x000fe20000410000 */
[----:B------:R-:W-:-:S02]  /*42c0*/  HADD2.F32 R42, -RZ, R40.H0_H0 ;  /* 0x20000028ff2a7230 */ /* 0x000fc40000004100 */
[-C--:B------:R-:W-:Y:S01]  /*42d0*/  FMUL.FTZ R40, R43, R102.reuse ;  /* 0x000000662b287220 */ /* 0x080fe20000410000 */
[----:B------:R-:W-:Y:S01]  /*42e0*/  FMUL.FTZ R102, R15, R102 ;  /* 0x000000660f667220 */ /* 0x000fe20000410000 */
[----:B------:R-:W-:Y:S02]  /*42f0*/  FMUL.FTZ R99, R41, R99 ;  /* 0x0000006329637220 */ /* 0x000fe40000410000 */
[-C--:B------:R-:W-:Y:S01]  /*4300*/  FFMA.FTZ R13, R15, R100.reuse, -R40 ;  /* 0x000000640f0d7223 */ /* 0x080fe20000010828 */
[----:B------:R-:W-:Y:S01]  /*4310*/  FFMA.FTZ R15, R43, R100, R102 ;  /* 0x000000642b0f7223 */ /* 0x000fe20000010066 */
[-C--:B------:R-:W-:Y:S01]  /*4320*/  FFMA.FTZ R40, R41, R42.reuse, -R104 ;  /* 0x0000002a29287223 */ /* 0x080fe20000010868 */
[----:B------:R-:W-:Y:S01]  /*4330*/  FFMA.FTZ R42, R98, R42, R99 ;  /* 0x0000002a622a7223 */ /* 0x000fe20000010063 */
[----:B------:R-:W-:Y:S02]  /*4340*/  HADD2.F32 R102, -RZ, R37.H0_H0 ;  /* 0x20000025ff667230 */ /* 0x000fe40000004100 */
[--C-:B------:R-:W-:Y:S01]  /*4350*/  HADD2.F32 R98, -RZ, R97.reuse.H1_H1 ;  /* 0x30000061ff627230 */ /* 0x100fe20000004100 */
[----:B------:R-:W-:Y:S01]  /*4360*/  F2FP.F16.F32.PACK_AB R40, R40, R13 ;  /* 0x0000000d2828723e */ /* 0x000fe200000000ff */
[----:B------:R-:W-:Y:S01]  /*4370*/  HADD2.F32 R100, -RZ, R97.H0_H0 ;  /* 0x20000061ff647230 */ /* 0x000fe20000004100 */
[----:B------:R-:W-:Y:S01]  /*4380*/  F2FP.F16.F32.PACK_AB R13, R96, R9 ;  /* 0x00000009600d723e */ /* 0x000fe200000000ff */
[----:B------:R-:W-:Y:S01]  /*4390*/  HADD2.F32 R43, -RZ, R12.H0_H0 ;  /* 0x2000000cff2b7230 */ /* 0x000fe20000004100 */
[----:B------:R-:W-:Y:S01]  /*43a0*/  MOV R9, R11 ;  /* 0x0000000b00097202 */ /* 0x000fe20000000f00 */
[----:B------:R-:W-:Y:S01]  /*43b0*/  HADD2.F32 R37, -RZ, R8.H0_H0 ;  /* 0x20000008ff257230 */ /* 0x000fe20000004100 */
[----:B------:R-:W-:Y:S01]  /*43c0*/  F2FP.F16.F32.PACK_AB R15, R42, R15 ;  /* 0x0000000f2a0f723e */ /* 0x000fe200000000ff */
[----:B------:R-:W-:-:S02]  /*43d0*/  HADD2.F32 R97, -RZ, R12.H1_H1 ;  /* 0x3000000cff617230 */ /* 0x000fc40000004100 */
[----:B------:R-:W-:Y:S02]  /*43e0*/  HADD2.F32 R41, -RZ, R8.H1_H1 ;  /* 0x30000008ff297230 */ /* 0x000fe40000004100 */
[-C--:B------:R-:W-:Y:S01]  /*43f0*/  FMUL.FTZ R8, R43, R100.reuse ;  /* 0x000000642b087220 */ /* 0x080fe20000410000 */
[----:B------:R-:W-:Y:S01]  /*4400*/  FMUL.FTZ R12, R37, R100 ;  /* 0x00000064250c7220 */ /* 0x000fe20000410000 */
[-C--:B------:R-:W-:Y:S01]  /*4410*/  FMUL.FTZ R100, R97, R102.reuse ;  /* 0x0000006661647220 */ /* 0x080fe20000410000 */
[----:B------:R-:W-:Y:S02]  /*4420*/  HADD2.F32 R99, -RZ, R39.H0_H0 ;  /* 0x20000027ff637230 */ /* 0x000fe40000004100 */
[----:B------:R-:W-:Y:S01]  /*4430*/  FMUL.FTZ R102, R41, R102 ;  /* 0x0000006629667220 */ /* 0x000fe20000410000 */
[----:B------:R-:W-:Y:S01]  /*4440*/  FFMA.FTZ R8, R37, R98, -R8 ;  /* 0x0000006225087223 */ /* 0x000fe20000010808 */
[----:B------:R-:W-:Y:S01]  /*4450*/  FFMA.FTZ R37, R41, R36, -R100 ;  /* 0x0000002429257223 */ /* 0x000fe20000010864 */
[----:B------:R-:W-:-:S02]  /*4460*/  HADD2.F32 R39, -RZ, R14.H0_H0 ;  /* 0x2000000eff277230 */ /* 0x000fc40000004100 */
[----:B------:R-:W-:Y:S01]  /*4470*/  FFMA.FTZ R41, R97, R36, R102 ;  /* 0x0000002461297223 */ /* 0x000fe20000010066 */
[--C-:B------:R-:W-:Y:S02]  /*4480*/  HADD2.F32 R97, -RZ, R95.reuse.H1_H1 ;  /* 0x3000005fff617230 */ /* 0x100fe40000004100 */
[----:B------:R-:W-:Y:S01]  /*4490*/  FFMA.FTZ R12, R43, R98, R12 ;  /* 0x000000622b0c7223 */ /* 0x000fe2000001000c */
[----:B------:R-:W-:Y:S01]  /*44a0*/  HADD2.F32 R36, -RZ, R10.H0_H0 ;  /* 0x2000000aff247230 */ /* 0x000fe20000004100 */
[----:B------:R-:W-:Y:S01]  /*44b0*/  F2FP.F16.F32.PACK_AB R8, R37, R8 ;  /* 0x000000082508723e */ /* 0x000fe200000000ff */
[----:B------:R-:W-:Y:S02]  /*44c0*/  HADD2.F32 R14, -RZ, R14.H1_H1 ;  /* 0x3000000eff0e7230 */ /* 0x000fe40000004100 */
[----:B------:R-:W-:Y:S01]  /*44d0*/  FMUL.FTZ R101, R39, R97 ;  /* 0x0000006127657220 */ /* 0x000fe20000410000 */
[----:B------:R-:W-:Y:S01]  /*44e0*/  HADD2.F32 R10, -RZ, R10.H1_H1 ;  /* 0x3000000aff0a7230 */ /* 0x000fe20000004100 */
[----:B------:R-:W-:Y:S01]  /*44f0*/  F2FP.F16.F32.PACK_AB R12, R41, R12 ;  /* 0x0000000c290c723e */ /* 0x000fe200000000ff */
[----:B------:R-:W-:-:S02]  /*4500*/  HADD2.F32 R43, -RZ, R95.H0_H0 ;  /* 0x2000005fff2b7230 */ /* 0x000fc40000004100 */
[----:B------:R-:W-:Y:S02]  /*4510*/  HADD2.F32 R95, -RZ, R38.H0_H0 ;  /* 0x20000026ff5f7230 */ /* 0x000fe40000004100 */
[----:B------:R-:W-:Y:S01]  /*4520*/  FMUL.FTZ R38, R36, R97 ;  /* 0x0000006124267220 */ /* 0x000fe20000410000 */
[-C--:B------:R-:W-:Y:S01]  /*4530*/  FMUL.FTZ R97, R14, R99.reuse ;  /* 0x000000630e617220 */ /* 0x080fe20000410000 */
[----:B------:R-:W-:Y:S01]  /*4540*/  FMUL.FTZ R99, R10, R99 ;  /* 0x000000630a637220 */ /* 0x000fe20000410000 */
[-C--:B------:R-:W-:Y:S01]  /*4550*/  FFMA.FTZ R101, R36, R43.reuse, -R101 ;  /* 0x0000002b24657223 */ /* 0x080fe20000010865 */
[----:B------:R-:W-:Y:S01]  /*4560*/  FFMA.FTZ R38, R39, R43, R38 ;  /* 0x0000002b27267223 */ /* 0x000fe20000010026 */
[-C--:B------:R-:W-:Y:S01]  /*4570*/  FFMA.FTZ R10, R10, R95.reuse, -R97 ;  /* 0x0000005f0a0a7223 */ /* 0x080fe20000010861 */
[----:B------:R-:W-:Y:S01]  /*4580*/  FFMA.FTZ R99, R14, R95, R99 ;  /* 0x0000005f0e637223 */ /* 0x000fe20000010063 */
[----:B------:R-:W-:-:S03]  /*4590*/  IMAD.MOV.U32 R11, RZ, RZ, R40 ;  /* 0x000000ffff0b7224 */ /* 0x000fc600078e0028 */
[----:B------:R-:W-:Y:S02]  /*45a0*/  F2FP.F16.F32.PACK_AB R10, R10, R101 ;  /* 0x000000650a0a723e */ /* 0x000fe400000000ff */
[----:B------:R-:W-:-:S07]  /*45b0*/  F2FP.F16.F32.PACK_AB R14, R99, R38 ;  /* 0x00000026630e723e */ /* 0x000fce00000000ff */
.L_x_2676:
[----:B------:R-:W-:Y:S05]  /*45c0*/  BSYNC B2 ;  /* 0x0000000000027941 */ /* 0x000fea0003800000 */
.L_x_2675:
[----:B------:R-:W-:Y:S01]  /*45d0*/  ISETP.GE.AND P4, PT, R87, R88, PT ;  /* 0x000000585700720c */ /* 0x000fe20003f86270 */
[----:B0-----:R0:W-:-:S12]  /*45e0*/  ST.E.128 desc[UR40][R78.64], R8 ;  /* 0x000000084e007985 */ /* 0x0011d8000c101d28 */
[----:B------:R-:W-:-:S05]  /*45f0*/  @!P4 IMAD.WIDE R80, R87, 0x2, R80 ;  /* 0x000000025750c825 */ /* 0x000fca00078e0250 */
[----:B---3--:R0:W-:Y:S02]  /*4600*/  @!P4 ST.E.128 desc[UR40][R80.64], R12 ;  /* 0x0000000c5000c985 */ /* 0x0081e4000c101d28 */
.L_x_2674:
[----:B------:R-:W-:Y:S05]  /*4610*/  BSYNC B1 ;  /* 0x0000000000017941 */ /* 0x000fea0003800000 */
.L_x_2673:
[----:B------:R-:W-:-:S03]  /*4620*/  UMOV UR4, 0xffffffff ;  /* 0xffffffff00047882 */ /* 0x000fc60000000000 */
[----:B------:R-:W-:Y:S05]  /*4630*/  BRA.DIV UR4, `(.L_x_2677) ;  /* 0x0000015e04747947 */ /* 0x000fea000b800000 */
[----:B------:R0:W0:Y:S04]  /*4640*/  SHFL.IDX PT, R39, R86, 0x1, 0x1c1f ;  /* 0x003c1f0056277f89 */ /* 0x00002800000e0000 */
[----:B------:R0:W0:Y:S02]  /*4650*/  SHFL.IDX PT, R38, R85, 0x1, 0x1c1f ;  /* 0x003c1f0055267f89 */ /* 0x00002400000e0000 */
.L_x_2908:
        /* <DEDUP_REMOVED lines=12> */
[----:B------:R-:W-:Y:S01]  /*4720*/  LEA.HI R90, R9, R90, RZ, 0x4 ;  /* 0x0000005a095a7211 */ /* 0x000fe200078f20ff */
[----:B------:R-:W-:Y:S01]  /*4730*/  IMAD R9, R19, 0x2000, R0 ;  /* 0x0000200013097824 */ /* 0x000fe200078e0200 */
[----:B------:R-:W-:-:S02]  /*4740*/  LOP3.LUT R11, R11, 0x1c0, RZ, 0xc0, !PT ;  /* 0x000001c00b0b7812 */ /* 0x000fc400078ec0ff */
[----:B------:R-:W-:Y:S01]  /*4750*/  LEA.HI.SX32 R41, R90, R7, 0x1c ;  /* 0x000000075a297211 */ /* 0x000fe200078fe2ff */
[----:B------:R-:W-:Y:S01]  /*4760*/  IMAD R9, R9, 0x2, R2 ;  /* 0x0000000209097824 */ /* 0x000fe200078e0202 */
[----:B------:R-:W-:Y:S02]  /*4770*/  LOP3.LUT R8, R8, 0x1c0, RZ, 0xc0, !PT ;  /* 0x000001c008087812 */ /* 0x000fe400078ec0ff */
[----:B------:R-:W-:Y:S01]  /*4780*/  SHF.R.U32.HI R11, RZ, 0x3, R11 ;  /* 0x00000003ff0b7819 */ /* 0x000fe2000001160b */
[----:B------:R-:W-:Y:S01]  /*4790*/  IMAD.SHL.U32 R41, R41, 0x8, RZ ;  /* 0x0000000829297824 */ /* 0x000fe200078e00ff */
[----:B------:R-:W-:-:S04]  /*47a0*/  LEA.HI.X R37, R6, R39, R4, 0x1, P4 ;  /* 0x0000002706257211 */ /* 0x000fc800020f0c04 */
[----:B------:R-:W-:-:S04]  /*47b0*/  LOP3.LUT R8, R8, 0x38, R41, 0xf8, !PT ;  /* 0x0000003808087812 */ /* 0x000fc800078ef829 */
[----:B------:R-:W-:-:S05]  /*47c0*/  LOP3.LUT R8, R8, R11, RZ, 0x3c, !PT ;  /* 0x0000000b08087212 */ /* 0x000fca00078e3cff */
[----:B-----5:R-:W-:-:S05]  /*47d0*/  IMAD.IADD R8, R10, 0x1, R8 ;  /* 0x000000010a087824 */ /* 0x020fca00078e0208 */
[----:B------:R-:W-:-:S05]  /*47e0*/  LEA R11, R19, R8, 0xd ;  /* 0x00000008130b7211 */ /* 0x000fca00078e68ff */
[----:B------:R-:W-:Y:S02]  /*47f0*/  IMAD R12, R11, 0x2, R2 ;  /* 0x000000020b0c7824 */ /* 0x000fe400078e0202 */
[----:B------:R-:W0:Y:S04]  /*4800*/  LDS.128 R8, [R9+0xe400] ;  /* 0x00e4000009087984 */ /* 0x000e280000000c00 */
[----:B------:R-:W0:Y:S01]  /*4810*/  LDS.128 R12, [R12+0xe400] ;  /* 0x00e400000c0c7984 */ /* 0x000e220000000c00 */
[----:B------:R-:W-:Y:S05]  /*4820*/  @P3 BRA `(.L_x_2679) ;  /* 0x00000004005c3947 */ /* 0x000fea0003800000 */
[--C-:B------:R-:W-:Y:S02]  /*4830*/  SHF.R.U64 R42, R44, 0x10, R45.reuse ;  /* 0x000000102c2a7819 */ /* 0x100fe4000000122d */
[----:B------:R-:W-:Y:S01]  /*4840*/  SHF.R.U32.HI R78, RZ, 0x10, R45 ;  /* 0x00000010ff4e7819 */ /* 0x000fe2000001162d */
[----:B0-----:R-:W-:Y:S01]  /*4850*/  IMAD.MOV.U32 R45, RZ, RZ, R8 ;  /* 0x000000ffff2d7224 */ /* 0x001fe200078e0008 */
[----:B------:R-:W-:Y:S01]  /*4860*/  SHF.R.U64 R44, R48, 0x10, R49 ;  /* 0x00000010302c7819 */ /* 0x000fe20000001231 */
[----:B------:R-:W-:Y:S01]  /*4870*/  IMAD.MOV.U32 R8, RZ, RZ, R13 ;  /* 0x000000ffff087224 */ /* 0x000fe200078e000d */
[----:B------:R-:W-:Y:S01]  /*4880*/  SHF.R.U32.HI R48, RZ, 0x10, R49 ;  /* 0x00000010ff307819 */ /* 0x000fe20000011631 */
[--C-:B------:R-:W-:Y:S01]  /*4890*/  HADD2.F32 R49, -RZ, R93.reuse.H0_H0 ;  /* 0x2000005dff317230 */ /* 0x100fe20000004100 */
[--C-:B------:R-:W-:Y:S01]  /*48a0*/  SHF.R.U64 R40, R46, 0x10, R47.reuse ;  /* 0x000000102e287819 */ /* 0x100fe2000000122f */
[----:B------:R-:W-:Y:S01]  /*48b0*/  HADD2.F32 R93, -RZ, R93.H1_H1 ;  /* 0x3000005dff5d7230 */ /* 0x000fe20000004100 */
[----:B------:R-:W-:Y:S01]  /*48c0*/  SHF.R.U32.HI R79, RZ, 0x10, R47 ;  /* 0x00000010ff4f7819 */ /* 0x000fe2000001162f */
[----:B------:R-:W-:Y:S01]  /*48d0*/  IMAD.MOV.U32 R47, RZ, RZ, R15 ;  /* 0x000000ffff2f7224 */ /* 0x000fe200078e000f */
[----:B------:R-:W-:Y:S01]  /*48e0*/  MOV R46, R12 ;  /* 0x0000000c002e7202 */ /* 0x000fe20000000f00 */
[--C-:B------:R-:W-:Y:S01]  /*48f0*/  HADD2.F32 R12, -RZ, R8.reuse.H0_H0 ;  /* 0x20000008ff0c7230 */ /* 0x100fe20000004100 */
[--C-:B------:R-:W-:Y:S01]  /*4900*/  SHF.R.U64 R43, R50, 0x10, R51.reuse ;  /* 0x00000010322b7819 */ /* 0x100fe20000001233 */
[----:B------:R-:W-:Y:S01]  /*4910*/  HADD2.F32 R15, -RZ, R8.H1_H1 ;  /* 0x30000008ff0f7230 */ /* 0x000fe20000004100 */
[----:B----4-:R-:W-:Y:S01]  /*4920*/  SHF.R.U32.HI R80, RZ, 0x10, R51 ;  /* 0x00000010ff507819 */ /* 0x010fe20000011633 */
[----:B------:R-:W-:-:S02]  /*4930*/  IMAD.MOV.U32 R13, RZ, RZ, R11 ;  /* 0x000000ffff0d7224 */ /* 0x000fc400078e000b */
[--C-:B------:R-:W-:Y:S02]  /*4940*/  HADD2.F32 R8, -RZ, R9.reuse.H0_H0 ;  /* 0x20000009ff087230 */ /* 0x100fe40000004100 */
[----:B------:R-:W-:Y:S02]  /*4950*/  HADD2.F32 R50, -RZ, R48.H0_H0 ;  /* 0x20000030ff327230 */ /* 0x000fe40000004100 */
[----:B------:R-:W-:Y:S02]  /*4960*/  HADD2.F32 R11, -RZ, R9.H1_H1 ;  /* 0x30000009ff0b7230 */ /* 0x000fe40000004100 */
[-C--:B------:R-:W-:Y:S01]  /*4970*/  FMUL.FTZ R9, R12, R93.reuse ;  /* 0x0000005d0c097220 */ /* 0x080fe20000410000 */
[----:B------:R-:W-:Y:S02]  /*4980*/  HADD2.F32 R48, -RZ, R78.H0_H0 ;  /* 0x2000004eff307230 */ /* 0x000fe40000004100 */
[C---:B------:R-:W-:Y:S01]  /*4990*/  FMUL.FTZ R93, R8.reuse, R93 ;  /* 0x0000005d085d7220 */ /* 0x040fe20000410000 */
[-C--:B------:R-:W-:Y:S01]  /*49a0*/  FMUL.FTZ R78, R15, R50.reuse ;  /* 0x000000320f4e7220 */ /* 0x080fe20000410000 */
[C---:B------:R-:W-:Y:S01]  /*49b0*/  FMUL.FTZ R50, R11.reuse, R50 ;  /* 0x000000320b327220 */ /* 0x040fe20000410000 */
[-C--:B------:R-:W-:Y:S01]  /*49c0*/  FFMA.FTZ R8, R8, R49.reuse, -R9 ;  /* 0x0000003108087223 */ /* 0x080fe20000010809 */
[----:B------:R-:W-:Y:S01]  /*49d0*/  FFMA.FTZ R9, R12, R49, R93 ;  /* 0x000000310c097223 */ /* 0x000fe2000001005d */
[-C--:B------:R-:W-:Y:S01]  /*49e0*/  FFMA.FTZ R11, R11, R48.reuse, -R78 ;  /* 0x000000300b0b7223 */ /* 0x080fe2000001084e */
[----:B------:R-:W-:Y:S01]  /*49f0*/  FFMA.FTZ R12, R15, R48, R50 ;  /* 0x000000300f0c7223 */ /* 0x000fe20000010032 */
[----:B------:R-:W-:-:S02]  /*4a00*/  HADD2.F32 R51, -RZ, R92.H1_H1 ;  /* 0x3000005cff337230 */ /* 0x000fc40000004100 */
[--C-:B------:R-:W-:Y:S01]  /*4a10*/  HADD2.F32 R48, -RZ, R47.reuse.H0_H0 ;  /* 0x2000002fff307230 */ /* 0x100fe20000004100 */
[----:B------:R-:W-:Y:S01]  /*4a20*/  F2FP.F16.F32.PACK_AB R11, R11, R8 ;  /* 0x000000080b0b723e */ /* 0x000fe200000000ff */
[----:B------:R-:W-:Y:S02]  /*4a30*/  HADD2.F32 R49, -RZ, R47.H1_H1 ;  /* 0x3000002fff317230 */ /* 0x000fe40000004100 */
[----:B------:R-:W-:Y:S02]  /*4a40*/  HADD2.F32 R15, -RZ, R13.H0_H0 ;  /* 0x2000000dff0f7230 */ /* 0x000fe40000004100 */
[-C--:B-1----:R-:W-:Y:S01]  /*4a50*/  FMUL.FTZ R86, R48, R51.reuse ;  /* 0x0000003330567220 */ /* 0x082fe20000410000 */
[----:B------:R-:W-:Y:S02]  /*4a60*/  HADD2.F32 R80, -RZ, R80.H0_H0 ;  /* 0x20000050ff507230 */ /* 0x000fe40000004100 */
[----:B------:R-:W-:Y:S02]  /*4a70*/  HADD2.F32 R50, -RZ, R89.H1_H1 ;  /* 0x30000059ff327230 */ /* 0x000fe40000004100 */
[----:B------:R-:W-:Y:S01]  /*4a80*/  FMUL.FTZ R51, R15, R51 ;  /* 0x000000330f337220 */ /* 0x000fe20000410000 */
[----:B------:R-:W-:-:S02]  /*4a90*/  HADD2.F32 R47, -RZ, R13.H1_H1 ;  /* 0x3000000dff2f7230 */ /* 0x000fc40000004100 */
[----:B------:R-:W-:Y:S01]  /*4aa0*/  FMUL.FTZ R90, R49, R80 ;  /* 0x00000050315a7220 */ /* 0x000fe20000410000 */
[----:B------:R-:W-:Y:S02]  /*4ab0*/  HADD2.F32 R78, -RZ, R79.H0_H0 ;  /* 0x2000004fff4e7230 */ /* 0x000fe40000004100 */
[-C--:B------:R-:W-:Y:S01]  /*4ac0*/  FFMA.FTZ R13, R15, R50.reuse, -R86 ;  /* 0x000000320f0d7223 */ /* 0x080fe20000010856 */
[----:B------:R-:W-:Y:S01]  /*4ad0*/  FFMA.FTZ R15, R48, R50, R51 ;  /* 0x00000032300f7223 */ /* 0x000fe20000010033 */
[C---:B------:R-:W-:Y:S01]  /*4ae0*/  FMUL.FTZ R80, R47.reuse, R80 ;  /* 0x000000502f507220 */ /* 0x040fe20000410000 */
[----:B------:R-:W-:Y:S02]  /*4af0*/  HADD2.F32 R92, -RZ, R92.H0_H0 ;  /* 0x2000005cff5c7230 */ /* 0x000fe40000004100 */
[-C--:B------:R-:W-:Y:S01]  /*4b00*/  FFMA.FTZ R90, R47, R78.reuse, -R90 ;  /* 0x0000004e2f5a7223 */ /* 0x080fe2000001085a */
[----:B------:R-:W-:Y:S02]  /*4b10*/  HADD2.F32 R48, -RZ, R44.H0_H0 ;  /* 0x2000002cff307230 */ /* 0x000fe40000004100 */
[----:B------:R-:W-:Y:S01]  /*4b20*/  FFMA.FTZ R80, R49, R78, R80 ;  /* 0x0000004e31507223 */ /* 0x000fe20000010050 */
[----:B------:R-:W-:-:S02]  /*4b30*/  HADD2.F32 R47, -RZ, R46.H0_H0 ;  /* 0x2000002eff2f7230 */ /* 0x000fc40000004100 */
[--C-:B------:R-:W-:Y:S01]  /*4b40*/  HADD2.F32 R44, -RZ, R45.reuse.H0_H0 ;  /* 0x2000002dff2c7230 */ /* 0x100fe20000004100 */
[----:B------:R-:W-:Y:S01]  /*4b50*/  F2FP.F16.F32.PACK_AB R90, R90, R13 ;  /* 0x0000000d5a5a723e */ /* 0x000fe200000000ff */
        /* <DEDUP_REMOVED lines=8> */
[----:B------:R-:W-:Y:S01]  /*4be0*/  F2FP.F16.F32.PACK_AB R13, R12, R9 ;  /* 0x000000090c0d723e */ /* 0x000fe200000000ff */
[-C--:B------:R-:W-:Y:S01]  /*4bf0*/  FFMA.FTZ R92, R47, R89.reuse, R92 ;  /* 0x000000592f5c7223 */ /* 0x080fe2000001005c */
[----:B------:R-:W-:Y:S02]  /*4c00*/  HADD2.F32 R47, -RZ, R43.H0_H0 ;  /* 0x2000002bff2f7230 */ /* 0x000fe40000004100 */
[----:B------:R-:W-:Y:S01]  /*4c10*/  FFMA.FTZ R49, R44, R89, -R49 ;  /* 0x000000592c317223 */ /* 0x000fe20000010831 */
[-C--:B------:R-:W-:Y:S01]  /*4c20*/  FFMA.FTZ R50, R45, R42.reuse, -R50 ;  /* 0x0000002a2d327223 */ /* 0x080fe20000010832 */
[----:B------:R-:W-:Y:S01]  /*4c30*/  FFMA.FTZ R51, R46, R42, R51 ;  /* 0x0000002a2e337223 */ /* 0x000fe20000010033 */
[----:B------:R-:W-:Y:S01]  /*4c40*/  HADD2.F32 R43, -RZ, R14.H0_H0 ;  /* 0x2000000eff2b7230 */ /* 0x000fe20000004100 */
[----:B------:R-:W-:Y:S01]  /*4c50*/  F2FP.F16.F32.PACK_AB R15, R80, R15 ;  /* 0x0000000f500f723e */ /* 0x000fe200000000ff */
[----:B------:R-:W-:Y:S01]  /*4c60*/  HADD2.F32 R44, -RZ, R91.H0_H0 ;  /* 0x2000005bff2c7230 */ /* 0x000fe20000004100 */
[----:B------:R-:W-:Y:S01]  /*4c70*/  F2FP.F16.F32.PACK_AB R8, R50, R49 ;  /* 0x000000313208723e */ /* 0x000fe200000000ff */
[----:B------:R-:W-:Y:S01]  /*4c80*/  HADD2.F32 R42, -RZ, R10.H0_H0 ;  /* 0x2000000aff2a7230 */ /* 0x000fe20000004100 */
[----:B------:R-:W-:Y:S01]  /*4c90*/  F2FP.F16.F32.PACK_AB R12, R51, R92 ;  /* 0x0000005c330c723e */ /* 0x000fe200000000ff */
[----:B------:R-:W-:-:S02]  /*4ca0*/  HADD2.F32 R14, -RZ, R14.H1_H1 ;  /* 0x3000000eff0e7230 */ /* 0x000fc40000004100 */
[----:B------:R-:W-:Y:S02]  /*4cb0*/  HADD2.F32 R91, -RZ, R91.H1_H1 ;  /* 0x3000005bff5b7230 */ /* 0x000fe40000004100 */
[----:B------:R-:W-:Y:S02]  /*4cc0*/  HADD2.F32 R10, -RZ, R10.H1_H1 ;  /* 0x3000000aff0a7230 */ /* 0x000fe40000004100 */
[----:B---3--:R-:W-:Y:S01]  /*4cd0*/  FMUL.FTZ R81, R14, R47 ;  /* 0x0000002f0e517220 */ /* 0x008fe20000410000 */
[----:B------:R-:W-:Y:S02]  /*4ce0*/  HADD2.F32 R45, -RZ, R40.H0_H0 ;  /* 0x20000028ff2d7230 */ /* 0x000fe40000004100 */
[-C--:B------:R-:W-:Y:S01]  /*4cf0*/  FMUL.FTZ R79, R43, R91.reuse ;  /* 0x0000005b2b4f7220 */ /* 0x080fe20000410000 */
[----:B------:R-:W-:Y:S01]  /*4d00*/  FMUL.FTZ R40, R42, R91 ;  /* 0x0000005b2a287220 */ /* 0x000fe20000410000 */
[----:B------:R-:W-:Y:S01]  /*4d10*/  FMUL.FTZ R47, R10, R47 ;  /* 0x0000002f0a2f7220 */ /* 0x000fe20000410000 */
[----:B------:R-:W-:-:S02]  /*4d20*/  IMAD.MOV.U32 R9, RZ, RZ, R11 ;  /* 0x000000ffff097224 */ /* 0x000fc400078e000b */
[-C--:B------:R-:W-:Y:S01]  /*4d30*/  FFMA.FTZ R79, R42, R44.reuse, -R79 ;  /* 0x0000002c2a4f7223 */ /* 0x080fe2000001084f */
[----:B------:R-:W-:Y:S01]  /*4d40*/  FFMA.FTZ R40, R43, R44, R40 ;  /* 0x0000002c2b287223 */ /* 0x000fe20000010028 */
[-C--:B------:R-:W-:Y:S01]  /*4d50*/  FFMA.FTZ R10, R10, R45.reuse, -R81 ;  /* 0x0000002d0a0a7223 */ /* 0x080fe20000010851 */
[----:B------:R-:W-:Y:S01]  /*4d60*/  FFMA.FTZ R47, R14, R45, R47 ;  /* 0x0000002d0e2f7223 */ /* 0x000fe2000001002f */
[----:B------:R-:W-:-:S03]  /*4d70*/  IMAD.MOV.U32 R11, RZ, RZ, R90 ;  /* 0x000000ffff0b7224 */ /* 0x000fc600078e005a */
[----:B------:R-:W-:Y:S02]  /*4d80*/  F2FP.F16.F32.PACK_AB R10, R10, R79 ;  /* 0x0000004f0a0a723e */ /* 0x000fe400000000ff */
[----:B------:R-:W-:-:S07]  /*4d90*/  F2FP.F16.F32.PACK_AB R14, R47, R40 ;  /* 0x000000282f0e723e */ /* 0x000fce00000000ff */
.L_x_2679:
[----:B------:R-:W-:Y:S05]  /*4da0*/  BSYNC B1 ;  /* 0x0000000000017941 */ /* 0x000fea0003800000 */
.L_x_2678:
[----:B------:R-:W-:Y:S01]  /*4db0*/  ISETP.GE.AND P3, PT, R41, R88, PT ;  /* 0x000000582900720c */ /* 0x000fe20003f66270 */
[----:B0-----:R0:W-:Y:S02]  /*4dc0*/  ST.E.128 desc[UR40][R36.64], R8 ;  /* 0x0000000824007985 */ /* 0x0011e4000c101d28 */
[----:B0-----:R-:W-:Y:S01]  /*4dd0*/  MOV R8, R38 ;  /* 0x0000002600087202 */ /* 0x001fe20000000f00 */
[----:B------:R-:W-:-:S09]  /*4de0*/  IMAD.MOV.U32 R9, RZ, RZ, R39 ;  /* 0x000000ffff097224 */ /* 0x000fd200078e0027 */
[----:B------:R-:W-:Y:S05]  /*4df0*/  @P3 BRA `(.L_x_2660) ;  /* 0x00000004001c3947 */ /* 0x000fea0003800000 */
[----:B------:R-:W-:-:S05]  /*4e00*/  IMAD.WIDE R8, R41, 0x2, R8 ;  /* 0x0000000229087825 */ /* 0x000fca00078e0208 */
[----:B------:R0:W-:Y:S01]  /*4e10*/  ST.E.128 desc[UR40][R8.64], R12 ;  /* 0x0000000c08007985 */ /* 0x0001e2000c101d28 */
[----:B------:R-:W-:Y:S05]  /*4e20*/  BRA `(.L_x_2660) ;  /* 0x0000000400107947 */ /* 0x000fea0003800000 */
.L_x_2641:
[----:B------:R-:W-:-:S13]  /*4e30*/  ISETP.NE.AND P5, PT, R156, 0x3, PT ;  /* 0x000000039c00780c */ /* 0x000fda0003fa5270 */
[----:B------:R-:W-:Y:S05]  /*4e40*/  @!P5 BRA `(.L_x_2680) ;  /* 0x000000000004d947 */ /* 0x000fea0003800000 */
[----:B------:R-:W-:Y:S01]  /*4e50*/  BPT.TRAP 0x1 ;  /* 0x000000040000795c */ /* 0x000fe20000300000 */
.L_x_2680:
[----:B------:R-:W-:Y:S01]  /*4e60*/  IMAD R69, R19, 0x8, R2 ;  /* 0x0000000813457824 */ /* 0x000fe200078e0202 */
[----:B------:R-:W-:Y:S01]  /*4e70*/  SHF.L.U32 R77, R157, 0x1f, RZ ;  /* 0x0000001f9d4d7819 */ /* 0x000fe200000006ff */
[----:B------:R-:W-:Y:S01]  /*4e80*/  BSSY B1, `(.L_x_2681) ;  /* 0x0000004000017945 */ /* 0x000fe20003800000 */
[----:B------:R-:W-:Y:S02]  /*4e90*/  SHF.R.S32.HI R74, RZ, 0x1f, R73 ;  /* 0x0000001fff4a7819 */ /* 0x000fe40000011449 */
[----:B------:R-:W0:Y:S02]  /*4ea0*/  SYNCS.PHASECHK.TRANS64.TRYWAIT P3, [R69+URZ+0x16890], R77 ;  /* 0x0168904d450075a7 */ /* 0x000e24000806017f */
[----:B0-----:R-:W-:Y:S05]  /*4eb0*/  @!P3 BRA `(.L_x_2682) ;  /* 0x0000015400a0b947 */ /* 0x001fea0003800000 */
.L_x_2909:
[----:B------:R-:W-:Y:S05]  /*4ec0*/  BSYNC B1 ;  /* 0x0000000000017941 */ /* 0x000fea0003800000 */
.L_x_2681:
        /* <DEDUP_REMOVED lines=27> */
.L_x_2913:
        /* <DEDUP_REMOVED lines=13> */
.L_x_2685:
[----:B------:R-:W-:Y:S05]  /*5150*/  BSYNC B1 ;  /* 0x0000000000017941 */ /* 0x000fea0003800000 */
.L_x_2684:
[----:B------:R-:W-:-:S03]  /*5160*/  UMOV UR4, 0xffffffff ;  /* 0xffffffff00047882 */ /* 0x000fc60000000000 */
[----:B------:R-:W-:Y:S05]  /*5170*/  BRA.DIV UR4, `(.L_x_2686) ;  /* 0x0000015604507947 */ /* 0x000fea000b800000 */
[----:B--2-4-:R2:W4:Y:S04]  /*5180*/  SHFL.IDX PT, R9, R38, 0x1, 0x1c1f ;  /* 0x003c1f0026097f89 */ /* 0x01452800000e0000 */
[----:B---3--:R2:W3:Y:S02]  /*5190*/  SHFL.IDX PT, R37, R36, 0x1, 0x1c1f ;  /* 0x003c1f0024257f89 */ /* 0x0084e400000e0000 */
.L_x_2917:
        /* <DEDUP_REMOVED lines=13> */
.L_x_2660:
[----:B------:R-:W-:Y:S05]  /*5270*/  BSYNC B0 ;  /* 0x0000000000007941 */ /* 0x000fea0003800000 */
.L_x_2640:
        /* <DEDUP_REMOVED lines=16> */
.L_x_2688:
[----:B------:R-:W-:Y:S05]  /*5380*/  BSYNC B0 ;  /* 0x0000000000007941 */ /* 0x000fea0003800000 */
.L_x_2687:
[----:B------:R-:W0:Y:S01]  /*5390*/  SYNCS.PHASECHK.TRANS64.TRYWAIT P4, [R69+URZ+0x168b0], R77 ;  /* 0x0168b04d450075a7 */ /* 0x000e22000808017f */
[----:B------:R-:W-:Y:S01]  /*53a0*/  ULDC UR36, c[0x0][0x2f4] ;  /* 0x0000bd0000247ab9 */ /* 0x000fe20000000800 */
[----:B------:R-:W-:Y:S04]  /*53b0*/  BSSY B0, `(.L_x_2689) ;  /* 0x0000002000007945 */ /* 0x000fe80003800000 */
[----:B0-----:R-:W-:Y:S05]  /*53c0*/  @!P4 BRA `(.L_x_2690) ;  /* 0x000001540008c947 */ /* 0x001fea0003800000 */
.L_x_2918:
[----:B------:R-:W-:Y:S05]  /*53d0*/  BSYNC B0 ;  /* 0x0000000000007941 */ /* 0x000fea0003800000 */
.L_x_2689:
[----:B------:R-:W-:Y:S01]  /*53e0*/  ULDC.64 UR4, c[0x0][0x328] ;  /* 0x0000ca0000047ab9 */ /* 0x000fe20000000a00 */
[----:B------:R-:W-:Y:S01]  /*53f0*/  IMAD.IADD R76, R76, 0x1, -R23 ;  /* 0x000000014c4c7824 */ /* 0x000fe200078e0a17 */
[----:B------:R-:W-:Y:S01]  /*5400*/  BSSY B0, `(.L_x_2691) ;  /* 0x0000020000007945 */ /* 0x000fe20003800000 */
[----:B------:R-:W-:Y:S02]  /*5410*/  IMAD R74, R74, UR4, RZ ;  /* 0x000000044a4a7c24 */ /* 0x000fe4000f8e02ff */
        /* <DEDUP_REMOVED lines=12> */
[----:B------:R-:W-:-:S04]  /*54e0*/  ULDC.64 UR4, c[0x0][0x318] ;  /* 0x0000c60000047ab9 */ /* 0x000fc80000000a00 */
[----:B------:R-:W-:Y:S02]  /*54f0*/  IADD3 R9, R9, R11, RZ ;  /* 0x0000000b09097210 */ /* 0x000fe40007ffe0ff */
[----:B-1----:R-:W-:-:S04]  /*5500*/  LEA R36, P4, R8, UR4, 0x1 ;  /* 0x0000000408247c11 */ /* 0x002fc8000f8808ff */
        /* <DEDUP_REMOVED lines=15> */
.L_x_2692:
[----:B------:R-:W-:Y:S05]  /*5600*/  BSYNC B0 ;  /* 0x0000000000007941 */ /* 0x000fea0003800000 */
.L_x_2691:
        /* <DEDUP_REMOVED lines=15> */
.L_x_2694:
[----:B------:R-:W-:Y:S05]  /*5700*/  BSYNC B0 ;  /* 0x0000000000007941 */ /* 0x000fea0003800000 */
.L_x_2693:
[----:B-1----:R-:W5:Y:S01]  /*5710*/  LDL R8, [R1+0x4] ;  /* 0x0000040001087983 */ /* 0x002f620000100800 */
[----:B0-----:R-:W-:Y:S02]  /*5720*/  @!P3 VIADD R69, R69, 0x168c0 ;  /* 0x000168c04545b836 */ /* 0x001fe40000000000 */
        /* <DEDUP_REMOVED lines=11> */
[----:B------:R-:W-:Y:S02]  /*57e0*/  SEL R19, R19, RZ, P3 ;  /* 0x000000ff13137207 */ /* 0x000fe40001800000 */
[----:B-----5:R-:W-:Y:S02]  /*57f0*/  LOP3.LUT P4, RZ, R8, 0x1, RZ, 0xc0, !PT ;  /* 0x0000000108ff7812 */ /* 0x020fe4000788c0ff */
[----:B------:R-:W-:-:S04]  /*5800*/  SEL R8, RZ, 0x1, P3 ;  /* 0x00000001ff087807 */ /* 0x000fc80001800000 */
[----:B------:R-:W-:-:S07]  /*5810*/  LOP3.LUT R157, R157, R8, RZ, 0x3c, !PT ;  /* 0x000000089d9d7212 */ /* 0x000fce00078e3cff */
[----:B0-----:R-:W-:Y:S05]  /*5820*/  @P4 BRA `(.L_x_2695) ;  /* 0xffffffc800044947 */ /* 0x001fea000383ffff */
[----:B---3--:R-:W0:Y:S01]  /*5830*/  S2R R9, SR_TID.X ;  /* 0x0000000000097919 */ /* 0x008e220000002100 */
[----:B------:R-:W-:Y:S02]  /*5840*/  PLOP3.LUT P0, PT, PT, PT, PT, 0x8, 0x0 ;  /* 0x000000000000781c */ /* 0x000fe40003f0e170 */
[----:B0-----:R-:W-:-:S04]  /*5850*/  SHF.R.U32.HI R9, RZ, 0x7, R9 ;  /* 0x00000007ff097819 */ /* 0x001fc80000011609 */
[----:B------:R-:W-:-:S13]  /*5860*/  ISETP.NE.AND P4, PT, R9, 0x1, PT ;  /* 0x000000010900780c */ /* 0x000fda0003f85270 */
[----:B------:R-:W-:Y:S06]  /*5870*/  @!P4 BAR.ARV 0x9, 0x100 ;  /* 0x024400000000cb1d */ /* 0x000fec0000002000 */
.L_x_2635:
[----:B------:R-:W3:Y:S01]  /*5880*/  LDL R5, [R1+0x24] ;  /* 0x0000240001057983 */ /* 0x000ee20000100800 */
[----:B------:R-:W0:Y:S01]  /*5890*/  LDC R0, c[0x0][0x448] ;  /* 0x00011200ff007b82 */ /* 0x000e220000000800 */
        /* <DEDUP_REMOVED lines=12> */
[----:B------:R-:W-:Y:S01]  /*5960*/  CS2R R14, SRZ ;  /* 0x00000000000e7805 */ /* 0x000fe2000001ff00 */
[----:B------:R-:W-:Y:S01]  /*5970*/  IMAD.MOV.U32 R94, RZ, RZ, RZ ;  /* 0x000000ffff5e7224 */ /* 0x000fe200078e00ff */
[----:B--2---:R-:W-:Y:S01]  /*5980*/  MOV R13, RZ ;  /* 0x000000ff000d7202 */ /* 0x004fe20000000f00 */
[----:B------:R-:W-:Y:S02]  /*5990*/  IMAD.MOV.U32 R25, RZ, RZ, RZ ;  /* 0x000000ffff197224 */ /* 0x000fe400078e00ff */
[----:B------:R-:W-:Y:S01]  /*59a0*/  IMAD.MOV.U32 R90, RZ, RZ, RZ ;  /* 0x000000ffff5a7224 */ /* 0x000fe200078e00ff */
[----:B0-----:R-:W-:-:S13]  /*59b0*/  ISETP.NE.AND P1, PT, R0, 0x1, PT ;  /* 0x000000010000780c */ /* 0x001fda0003f25270 */
[----:B------:R-:W0:Y:S08]  /*59c0*/  @P1 LDC R3, c[0x0][0x44c] ;  /* 0x00011300ff031b82 */ /* 0x000e300000000800 */
[----:B------:R-:W1:Y:S01]  /*59d0*/  @P1 LDC R4, c[0x0][0x450] ;  /* 0x00011400ff041b82 */ /* 0x000e620000000800 */
[----:B---3--:R-:W-:-:S04]  /*59e0*/  VIADD R0, R5, 0xbf ;  /* 0x000000bf05007836 */ /* 0x008fc80000000000 */
[----:B0-----:R-:W-:-:S05]  /*59f0*/  @P1 IMAD.HI.U32 R3, R0, R3, RZ ;  /* 0x0000000300031227 */ /* 0x001fca00078e00ff */
[----:B-1----:R-:W-:Y:S02]  /*5a00*/  @P1 SHF.R.U32.HI R0, RZ, R4, R3 ;  /* 0x00000004ff001219 */ /* 0x002fe40000011603 */
[----:B------:R-:W-:Y:S02]  /*5a10*/  PLOP3.LUT P1, PT, PT, PT, PT, 0x80, 0x0 ;  /* 0x000000000000781c */ /* 0x000fe40003f2f070 */
[----:B------:R-:W-:-:S04]  /*5a20*/  IADD3 R0, R83, R0, RZ ;  /* 0x0000000053007210 */ /* 0x000fc80007ffe0ff */
[----:B------:R-:W-:-:S04]  /*5a30*/  SHF.R.S32.HI R3, RZ, 0x1f, R0 ;  /* 0x0000001fff037819 */ /* 0x000fc80000011400 */
[----:B------:R-:W-:Y:S01]  /*5a40*/  LEA.HI R3, R3, R0, RZ, 0x7 ;  /* 0x0000000003037211 */ /* 0x000fe200078f38ff */
[----:B------:R-:W-:-:S03]  /*5a50*/  IMAD.MOV.U32 R0, RZ, RZ, RZ ;  /* 0x000000ffff007224 */ /* 0x000fc600078e00ff */
[----:B------:R-:W-:-:S04]  /*5a60*/  SHF.R.S32.HI R3, RZ, 0x7, R3 ;  /* 0x00000007ff037819 */ /* 0x000fc80000011403 */
[----:B------:R-:W-:Y:S01]  /*5a70*/  VIMNMX R88, R84, R3, PT ;  /* 0x0000000354587248 */ /* 0x000fe20003fe0100 */
[----:B------:R-:W-:-:S03]  /*5a80*/  IMAD.MOV.U32 R3, RZ, RZ, RZ ;  /* 0x000000ffff037224 */ /* 0x000fc600078e00ff */
[----:B------:R-:W-:Y:S01]  /*5a90*/  ISETP.GE.AND P2, PT, R88, 0x1, PT ;  /* 0x000000015800780c */ /* 0x000fe20003f46270 */
[----:B------:R-:W-:-:S12]  /*5aa0*/  @P0 BRA `(.L_x_2696) ;  /* 0x00000000000c0947 */ /* 0x000fd80003800000 */
[----:B------:R-:W0:Y:S01]  /*5ab0*/  FENCE.VIEW.ASYNC.G ;  /* 0x00000000000073c6 */ /* 0x000e220000000100 */
[----:B------:R-:W-:Y:S05]  /*5ac0*/  WARPSYNC.ALL ;  /* 0x0000000000007948 */ /* 0x000fea0003800000 */
[----:B0-----:R-:W-:Y:S06]  /*5ad0*/  BAR.ARV 0xc, 0x200 ;  /* 0x0308000000007b1d */ /* 0x001fec0000002000 */
.L_x_2696:
[----:B------:R-:W-:Y:S02]  /*5ae0*/  IMAD.MOV.U32 R12, RZ, RZ, RZ ;  /* 0x000000ffff0c7224 */ /* 0x000fe400078e00ff */
[----:B------:R-:W-:Y:S01]  /*5af0*/  IMAD.MOV.U32 R27, RZ, RZ, RZ ;  /* 0x000000ffff1b7224 */ /* 0x000fe200078e00ff */
        /* <DEDUP_REMOVED lines=10> */
.L_x_2921:
[----:B------:R-:W1:Y:S01]  /*5ba0*/  LDL R3, [R1+0x14] ;  /* 0x0000140001037983 */ /* 0x000e620000100800 */
[----:B------:R-:W-:Y:S01]  /*5bb0*/  BSSY B6, `(.L_x_2699) ;  /* 0x000001b000067945 */ /* 0x000fe20003800000 */
[----:B-1----:R-:W-:-:S05]  /*5bc0*/  IMAD.HI R0, R3, 0x55555556, RZ ;  /* 0x5555555603007827 */ /* 0x002fca00078e02ff */
[----:B------:R-:W-:-:S05]  /*5bd0*/  LEA.HI R0, R0, R0, RZ, 0x1 ;  /* 0x0000000000007211 */ /* 0x000fca00078f08ff */
[----:B------:R-:W-:Y:S01]  /*5be0*/  IMAD R0, R0, -0x3, R3 ;  /* 0xfffffffd00007824 */ /* 0x000fe200078e0203 */
[----:B------:R-:W-:-:S04]  /*5bf0*/  IADD3 R3, R2, 0x8400, RZ ;  /* 0x0000840002037810 */ /* 0x000fc80007ffe0ff */
[----:B------:R-:W-:Y:S01]  /*5c00*/  LOP3.LUT P0, RZ, R3, 0x3ff, RZ, 0xc0, !PT ;  /* 0x000003ff03ff7812 */ /* 0x000fe2000780c0ff */
[----:B------:R-:W-:-:S03]  /*5c10*/  IMAD R0, R0, 0x2000, R3 ;  /* 0x0000200000007824 */ /* 0x000fc600078e0203 */
[----:B------:R-:W-:Y:S02]  /*5c20*/  P2R R25, PR, RZ, 0x1 ;  /* 0x00000001ff197803 */ /* 0x000fe40000000000 */
[----:B------:R-:W-:-:S04]  /*5c30*/  SHF.R.U32.HI R0, RZ, 0x4, R0 ;  /* 0x00000004ff007819 */ /* 0x000fc80000011600 */
[----:B------:R-:W-:-:S03]  /*5c40*/  LOP3.LUT R30, R0, 0x3fff, RZ, 0xc0, !PT ;  /* 0x00003fff001e7812 */ /* 0x000fc600078ec0ff */
[----:B------:R-:W-:Y:S05]  /*5c50*/  @!P0 BRA `(.L_x_2700) ;  /* 0x0000000000408947 */ /* 0x000fea0003800000 */
[----:B------:R-:W-:Y:S01]  /*5c60*/  MOV R0, 0x0 ;  /* 0x0000000000007802 */ /* 0x000fe20000000f00 */
[----:B------:R-:W-:Y:S01]  /*5c70*/  ULDC.64 UR4, c[0x4][0x88] ;  /* 0x0100220000047ab9 */ /* 0x000fe20000000a00 */
[----:B------:R-:W-:Y:S01]  /*5c80*/  ULDC.64 UR6, c[0x4][0x90] ;  /* 0x0100240000067ab9 */ /* 0x000fe20000000a00 */
[----:B------:R-:W-:Y:S01]  /*5c90*/  IMAD.U32 R4, RZ, RZ, UR4 ;  /* 0x00000004ff047e24 */ /* 0x000fe2000f8e00ff */
[----:B0-----:R0:W1:Y:S01]  /*5ca0*/  LDC.64 R14, c[0x4][R0] ;  /* 0x01000000000e7b82 */ /* 0x0010620000000a00 */
        /* <DEDUP_REMOVED lines=10> */
[----:B-1--45:R-:W-:Y:S05]  /*5d50*/  CALL.ABS.NOINC R14 ;  /* 0x000000000e007343 */ /* 0x032fea0003c00000 */
.L_x_2700:
[----:B------:R-:W-:Y:S05]  /*5d60*/  BSYNC B6 ;  /* 0x0000000000067941 */ /* 0x000fea0003800000 */
.L_x_2699:
[----:B------:R-:W-:Y:S02]  /*5d70*/  ULDC UR4, c[0x0][0x3f4] ;  /* 0x0000fd0000047ab9 */ /* 0x000fe40000000800 */
[----:B------:R-:W-:-:S13]  /*5d80*/  ISETP.LT.AND P0, PT, RZ, UR4, PT ;  /* 0x00000004ff007c0c */ /* 0x000fda000bf01270 */
[----:B------:R-:W-:Y:S05]  /*5d90*/  @P0 BRA `(.L_x_2701) ;  /* 0x0000000000400947 */ /* 0x000fea0003800000 */
[----:B------:R-:W2:Y:S02]  /*5da0*/  LDL R20, [R1+0x54] ;  /* 0x0000540001147983 */ /* 0x000ea40000100800 */
[----:B--2---:R-:W-:-:S04]  /*5db0*/  LEA.HI R0, R20, R20, RZ, 0x1 ;  /* 0x0000001414007211 */ /* 0x004fc800078f08ff */
[----:B------:R-:W-:-:S05]  /*5dc0*/  LOP3.LUT R0, R0, 0xfffffffe, RZ, 0xc0, !PT ;  /* 0xfffffffe00007812 */ /* 0x000fca00078ec0ff */
[----:B------:R-:W-:-:S05]  /*5dd0*/  IMAD.IADD R0, R20, 0x1, -R0 ;  /* 0x0000000114007824 */ /* 0x000fca00078e0a00 */
[----:B------:R-:W-:-:S04]  /*5de0*/  SHF.L.U32 R3, R0, 0x1f, RZ ;  /* 0x0000001f00037819 */ /* 0x000fc800000006ff */
[----:B------:R1:W2:Y:S03]  /*5df0*/  SYNCS.PHASECHK.TRANS64.TRYWAIT P0, [R2+URZ+0x16800], R3 ;  /* 0x01680003020075a7 */ /* 0x0002a6000800017f */
[----:B--2---:R-:W-:Y:S05]  /*5e00*/  @!P0 NANOSLEEP.SYNCS 0x989680 ;  /* 0x009896800000895d */ /* 0x004fea0003900000 */
[----:B------:R-:W2:Y:S01]  /*5e10*/  @!P0 SYNCS.PHASECHK.TRANS64 P0, [R2+URZ+0x16800], R3 ;  /* 0x01680003020085a7 */ /* 0x000ea2000800007f */
[----:B------:R-:W-:Y:S04]  /*5e20*/  BSSY B0, `(.L_x_2702) ;  /* 0x0000006000007945 */ /* 0x000fe80003800000 */
[----:B--2---:R-:W-:Y:S05]  /*5e30*/  @P0 BRA `(.L_x_2703) ;  /* 0x0000000000100947 */ /* 0x004fea0003800000 */
.L_x_2704:
[----:B--2---:R2:W3:Y:S02]  /*5e40*/  SYNCS.PHASECHK.TRANS64.TRYWAIT P0, [R2+URZ+0x16800], R3 ;  /* 0x01680003020075a7 */ /* 0x0044e4000800017f */
[----:B---3--:R-:W-:Y:S05]  /*5e50*/  @!P0 NANOSLEEP.SYNCS 0x989680 ;  /* 0x009896800000895d */ /* 0x008fea0003900000 */
[----:B------:R-:W3:Y:S02]  /*5e60*/  @!P0 SYNCS.PHASECHK.TRANS64 P0, [R2+URZ+0x16800], R3 ;  /* 0x01680003020085a7 */ /* 0x000ee4000800007f */
[----:B---3--:R-:W-:Y:S05]  /*5e70*/  @!P0 BRA `(.L_x_2704) ;  /* 0xfffffffc00f08947 */ /* 0x008fea000383ffff */
.L_x_2703:
[----:B------:R-:W-:Y:S05]  /*5e80*/  BSYNC B0 ;  /* 0x0000000000007941 */ /* 0x000fea0003800000 */
.L_x_2702:
[----:B------:R-:W-:Y:S05]  /*5e90*/  BRA `(.L_x_2705) ;  /* 0x0000002c009c7947 */ /* 0x000fea0003800000 */
.L_x_2701:
        /* <DEDUP_REMOVED lines=11> */
[----:B------:R-:W-:Y:S02]  /*5f50*/  IMAD.IADD R29, R3, 0x1, R27 ;  /* 0x00000001031d7824 */ /* 0x000fe400078e021b */
[----:B------:R-:W-:Y:S01]  /*5f60*/  IMAD.IADD R31, R5, 0x1, R25 ;  /* 0x00000001051f7824 */ /* 0x000fe200078e0219 */
[----:B------:R-:W-:Y:S06]  /*5f70*/  @!P0 BRA `(.L_x_2707) ;  /* 0x0000000000408947 */ /* 0x000fec0003800000 */
[----:B------:R-:W-:Y:S01]  /*5f80*/  MOV R0, 0x0 ;  /* 0x0000000000007802 */ /* 0x000fe20000000f00 */
[----:B------:R-:W-:Y:S01]  /*5f90*/  ULDC.64 UR4, c[0x4][0x88] ;  /* 0x0100220000047ab9 */ /* 0x000fe20000000a00 */
[----:B------:R-:W-:Y:S01]  /*5fa0*/  ULDC.64 UR6, c[0x4][0x90] ;  /* 0x0100240000067ab9 */ /* 0x000fe20000000a00 */
[----:B------:R-:W-:Y:S01]  /*5fb0*/  MOV R4, UR4 ;  /* 0x0000000400047c02 */ /* 0x000fe20008000f00 */
        /* <DEDUP_REMOVED lines=11> */
[----:B-1--4-:R-:W-:Y:S05]  /*6070*/  CALL.ABS.NOINC R14 ;  /* 0x000000000e007343 */ /* 0x012fea0003c00000 */
.L_x_2707:
[----:B------:R-:W-:Y:S05]  /*6080*/  BSYNC B6 ;  /* 0x0000000000067941 */ /* 0x000fea0003800000 */
.L_x_2706:
[----:B------:R-:W2:Y:S01]  /*6090*/  LDL R20, [R1+0x24] ;  /* 0x0000240001147983 */ /* 0x000ea20000100800 */
[----:B------:R-:W-:Y:S01]  /*60a0*/  ULDC.U8 UR4, c[0x0][0x410] ;  /* 0x0001040000047ab9 */ /* 0x000fe20000000000 */
[----:B------:R-:W-:Y:S01]  /*60b0*/  BSSY B0, `(.L_x_2708) ;  /* 0x00002bd000007945 */ /* 0x000fe20003800000 */
[----:B------:R-:W-:Y:S01]  /*60c0*/  ISETP.NE.AND P0, PT, RZ, UR4, PT ;  /* 0x00000004ff007c0c */ /* 0x000fe2000bf05270 */
[----:B--2---:R-:W-:-:S12]  /*60d0*/  IMAD.IADD R39, R23, 0x1, R20 ;  /* 0x0000000117277824 */ /* 0x004fd800078e0214 */
[----:B------:R-:W-:Y:S05]  /*60e0*/  @!P0 BRA `(.L_x_2709) ;  /* 0x0000001400a88947 */ /* 0x000fea0003800000 */
[----:B------:R-:W1:Y:S01]  /*60f0*/  LDC R32, c[0x0][0x448] ;  /* 0x00011200ff207b82 */ /* 0x000e620000000800 */
[----:B------:R-:W2:Y:S01]  /*6100*/  S2R R20, SR_TID.X ;  /* 0x0000000000147919 */ /* 0x000ea20000002100 */
[----:B------:R-:W-:Y:S01]  /*6110*/  ULDC.64 UR4, c[0x0][0x3f8] ;  /* 0x0000fe0000047ab9 */ /* 0x000fe20000000a00 */
[----:B------:R-:W-:Y:S01]  /*6120*/  MOV R8, R26 ;  /* 0x0000001a00087202 */ /* 0x000fe20000000f00 */
[----:B------:R-:W-:Y:S01]  /*6130*/  ULDC.64 UR6, c[0x0][0x408] ;  /* 0x0001020000067ab9 */ /* 0x000fe20000000a00 */
[----:B------:R-:W-:Y:S02]  /*6140*/  IMAD.MOV.U32 R9, RZ, RZ, R29 ;  /* 0x000000ffff097224 */ /* 0x000fe400078e001d */
[----:B------:R-:W-:Y:S02]  /*6150*/  IMAD.MOV.U32 R10, RZ, RZ, R24 ;  /* 0x000000ffff0a7224 */ /* 0x000fe400078e0018 */
[----:B------:R-:W-:Y:S01]  /*6160*/  IMAD.MOV.U32 R11, RZ, RZ, R31 ;  /* 0x000000ffff0b7224 */ /* 0x000fe200078e001f */
[----:B-1----:R-:W-:Y:S01]  /*6170*/  ISETP.NE.AND P0, PT, R32, 0x1, PT ;  /* 0x000000012000780c */ /* 0x002fe20003f05270 */
[----:B--2---:R-:W-:-:S12]  /*6180*/  VIADD R21, R20, 0xffffff80 ;  /* 0xffffff8014157836 */ /* 0x004fd80000000000 */
[----:B------:R-:W1:Y:S01]  /*6190*/  @P0 LDC R0, c[0x0][0x44c] ;  /* 0x00011300ff000b82 */ /* 0x000e620000000800 */
[----:B------:R-:W-:-:S04]  /*61a0*/  SHF.R.S32.HI R20, RZ, 0x1f, R21 ;  /* 0x0000001fff147819 */ /* 0x000fc80000011415 */
[----:B------:R-:W-:-:S03]  /*61b0*/  LEA.HI R20, R20, R21, RZ, 0x2 ;  /* 0x0000001514147211 */ /* 0x000fc600078f10ff */
[----:B------:R-:W2:Y:S01]  /*61c0*/  @P0 LDC R5, c[0x0][0x450] ;  /* 0x00011400ff050b82 */ /* 0x000ea20000000800 */
[----:B------:R-:W-:-:S05]  /*61d0*/  LOP3.LUT R20, R20, 0xfffffffc, RZ, 0xc0, !PT ;  /* 0xfffffffc14147812 */ /* 0x000fca00078ec0ff */
[----:B------:R-:W-:-:S04]  /*61e0*/  IMAD.IADD R20, R21, 0x1, -R20 ;  /* 0x0000000115147824 */ /* 0x000fc800078e0a14 */
[----:B------:R-:W-:-:S04]  /*61f0*/  IMAD R3, R20, 0x60, R39 ;  /* 0x0000006014037824 */ /* 0x000fc800078e0227 */
[----:B-1----:R-:W-:-:S05]  /*6200*/  @P0 IMAD.HI.U32 R0, R3, R0, RZ ;  /* 0x0000000003000227 */ /* 0x002fca00078e00ff */
[----:B--2---:R-:W-:-:S04]  /*6210*/  @P0 SHF.R.U32.HI R3, RZ, R5, R0 ;  /* 0x00000005ff030219 */ /* 0x004fc80000011600 */
[----:B------:R-:W-:Y:S01]  /*6220*/  SHF.R.S32.HI R0, RZ, 0x1f, R3 ;  /* 0x0000001fff007819 */ /* 0x000fe20000011403 */
[----:B------:R-:W-:-:S04]  /*6230*/  IMAD.WIDE.U32 R8, R3, UR4, R8 ;  /* 0x0000000403087c25 */ /* 0x000fc8000f8e0008 */
[C---:B------:R-:W-:Y:S02]  /*6240*/  IMAD R4, R0.reuse, UR4, RZ ;  /* 0x0000000400047c24 */ /* 0x040fe4000f8e02ff */
[----:B------:R-:W-:Y:S02]  /*6250*/  IMAD R0, R0, UR6, RZ ;  /* 0x0000000600007c24 */ /* 0x000fe4000f8e02ff */
[C---:B------:R-:W-:Y:S01]  /*6260*/  IMAD R5, R3.reuse, UR5, R4 ;  /* 0x0000000503057c24 */ /* 0x040fe2000f8e0204 */
[----:B------:R-:W-:Y:S01]  /*6270*/  ULDC.64 UR4, c[0x0][0x3e8] ;  /* 0x0000fa0000047ab9 */ /* 0x000fe20000000a00 */
[----:B------:R-:W-:Y:S01]  /*6280*/  IMAD.WIDE.U32 R10, R3, UR6, R10 ;  /* 0x00000006030a7c25 */ /* 0x000fe2000f8e000a */
[----:B------:R-:W-:Y:S01]  /*6290*/  LEA R4, P0, R8, UR4, 0x1 ;  /* 0x0000000408047c11 */ /* 0x000fe2000f8008ff */
[----:B------:R-:W-:Y:S01]  /*62a0*/  UMOV UR4, 0xffffffff ;  /* 0xffffffff00047882 */ /* 0x000fe20000000000 */
[----:B------:R-:W-:Y:S01]  /*62b0*/  IADD3 R5, R9, R5, RZ ;  /* 0x0000000509057210 */ /* 0x000fe20007ffe0ff */
[----:B------:R-:W-:Y:S01]  /*62c0*/  IMAD R3, R3, UR7, R0 ;  /* 0x0000000703037c24 */ /* 0x000fe2000f8e0200 */
[----:B------:R-:W-:-:S02]  /*62d0*/  ULDC.64 UR6, c[0x0][0x400] ;  /* 0x0001000000067ab9 */ /* 0x000fc40000000a00 */
[----:B------:R-:W-:Y:S01]  /*62e0*/  LEA R7, P1, R10, UR6, 0x1 ;  /* 0x000000060a077c11 */ /* 0x000fe2000f8208ff */
[----:B------:R-:W-:Y:S01]  /*62f0*/  IMAD.IADD R3, R11, 0x1, R3 ;  /* 0x000000010b037824 */ /* 0x000fe200078e0203 */
[----:B------:R-:W-:-:S04]  /*6300*/  LEA.HI.X R6, R8, UR5, R5, 0x1, P0 ;  /* 0x0000000508067c11 */ /* 0x000fc800080f0c05 */
[----:B------:R-:W-:Y:S01]  /*6310*/  LEA.HI.X R8, R10, UR7, R3, 0x1, P1 ;  /* 0x000000070a087c11 */ /* 0x000fe200088f0c03 */
[----:B------:R-:W-:Y:S06]  /*6320*/  BRA.DIV UR4, `(.L_x_2710) ;  /* 0x0000014604847947 */ /* 0x000fec000b800000 */
[----:B------:R1:W2:Y:S04]  /*6330*/  SHFL.IDX PT, R3, R6, RZ, 0x1c1f ;  /* 0x001c1fff06037589 */ /* 0x0002a800000e0000 */
[----:B------:R1:W3:Y:S04]  /*6340*/  SHFL.IDX PT, R0, R4, RZ, 0x1c1f ;  /* 0x001c1fff04007589 */ /* 0x0002e800000e0000 */
[----:B------:R1:W1:Y:S04]  /*6350*/  SHFL.IDX PT, R5, R8, RZ, 0x1c1f ;  /* 0x001c1fff08057589 */ /* 0x00026800000e0000 */
[----:B0-----:R0:W0:Y:S02]  /*6360*/  SHFL.IDX PT, R14, R7, RZ, 0x1c1f ;  /* 0x001c1fff070e7589 */ /* 0x00102400000e0000 */
.L_x_2927:
[----:B------:R-:W5:Y:S01]  /*6370*/  LDL R9, [R1+0x10] ;  /* 0x0000100001097983 */ /* 0x000f620000100800 */
[----:B------:R-:W-:Y:S01]  /*6380*/  BSSY B1, `(.L_x_2711) ;  /* 0x0000020000017945 */ /* 0x000fe20003800000 */
[----:B------:R-:W-:Y:S02]  /*6390*/  CS2R R34, SRZ ;  /* 0x0000000000227805 */ /* 0x000fe4000001ff00 */
[----:B------:R-:W-:Y:S02]  /*63a0*/  CS2R R20, SRZ ;  /* 0x0000000000147805 */ /* 0x000fe4000001ff00 */
[----:B------:R-:W-:Y:S02]  /*63b0*/  CS2R R28, SRZ ;  /* 0x00000000001c7805 */ /* 0x000fe4000001ff00 */
[----:B------:R-:W-:Y:S01]  /*63c0*/  CS2R R24, SRZ ;  /* 0x0000000000187805 */ /* 0x000fe2000001ff00 */
[----:B-----5:R-:W-:-:S05]  /*63d0*/  IMAD R32, R9, R32, RZ ;  /* 0x0000002009207224 */ /* 0x020fca00078e02ff */
[----:B------:R-:W-:-:S13]  /*63e0*/  ISETP.GE.AND P0, PT, R39, R32, PT ;  /* 0x000000202700720c */ /* 0x000fda0003f06270 */
[----:B------:R-:W-:Y:S05]  /*63f0*/  @P0 BRA `(.L_x_2712) ;  /* 0x0000000000600947 */ /* 0x000fea0003800000 */
[----:B------:R-:W4:Y:S01]  /*6400*/  LDL R9, [R1] ;  /* 0x0000000001097983 */ /* 0x000f220000100800 */
[----:B------:R-:W-:-:S03]  /*6410*/  ULDC UR4, c[0x0][0x3f4] ;  /* 0x0000fd0000047ab9 */ /* 0x000fc60000000800 */
[----:B------:R-:W4:Y:S01]  /*6420*/  LDL R12, [R1+0x5c] ;  /* 0x00005c00010c7983 */ /* 0x000f220000100800 */
[----:B------:R-:W-:Y:S01]  /*6430*/  ISETP.GE.AND P2, PT, R152, UR4, PT ;  /* 0x0000000498007c0c */ /* 0x000fe2000bf46270 */
[----:B---3--:R-:W-:Y:S02]  /*6440*/  IMAD.MOV.U32 R10, RZ, RZ, R0 ;  /* 0x000000ffff0a7224 */ /* 0x008fe400078e0000 */
[----:B--2---:R-:W-:Y:S02]  /*6450*/  IMAD.MOV.U32 R11, RZ, RZ, R3 ;  /* 0x000000ffff0b7224 */ /* 0x004fe400078e0003 */
[----:B-1----:R-:W-:Y:S01]  /*6460*/  IMAD.MOV.U32 R15, RZ, RZ, R5 ;  /* 0x000000ffff0f7224 */ /* 0x002fe200078e0005 */
[----:B------:R-:W-:Y:S02]  /*6470*/  CS2R R28, SRZ ;  /* 0x00000000001c7805 */ /* 0x000fe4000001ff00 */
[----:B------:R-:W-:Y:S02]  /*6480*/  CS2R R34, SRZ ;  /* 0x0000000000227805 */ /* 0x000fe4000001ff00 */
[----:B------:R-:W-:-:S03]  /*6490*/  CS2R R24, SRZ ;  /* 0x0000000000187805 */ /* 0x000fc6000001ff00 */
[----:B------:R-:W-:-:S05]  /*64a0*/  @!P2 IMAD.WIDE R10, R152, 0x2, R10 ;  /* 0x00000002980aa825 */ /* 0x000fca00078e020a */
[----:B------:R1:W5:Y:S01]  /*64b0*/  @!P2 LD.E.64 R28, desc[UR40][R10.64] ;  /* 0x000000280a1ca980 */ /* 0x000362000c101b00 */
[----:B----4-:R-:W-:-:S13]  /*64c0*/  ISETP.GE.AND P3, PT, R9, UR4, PT ;  /* 0x0000000409007c0c */ /* 0x010fda000bf66270 */
[C---:B------:R-:W-:Y:S02]  /*64d0*/  @!P3 SHF.L.U32 R37, R9.reuse, 0x1, RZ ;  /* 0x000000010925b819 */ /* 0x040fe400000006ff */
[----:B------:R-:W-:Y:S02]  /*64e0*/  @!P3 SHF.L.U64.HI R20, R9, 0x1, R12 ;  /* 0x000000010914b819 */ /* 0x000fe4000001020c */
[-C--:B------:R-:W-:Y:S02]  /*64f0*/  @!P3 IADD3 R26, P0, R0, R37.reuse, RZ ;  /* 0x00000025001ab210 */ /* 0x080fe40007f1e0ff */
[----:B0-----:R-:W-:Y:S01]  /*6500*/  @!P3 IADD3 R36, P1, R14, R37, RZ ;  /* 0x000000250e24b210 */ /* 0x001fe20007f3e0ff */
[----:B------:R-:W-:-:S04]  /*6510*/  @!P2 IMAD.WIDE R12, R152, 0x2, R14 ;  /* 0x00000002980ca825 */ /* 0x000fc800078e020e */
[--C-:B------:R-:W-:Y:S01]  /*6520*/  @!P3 IMAD.X R27, R3, 0x1, R20.reuse, P0 ;  /* 0x00000001031bb824 */ /* 0x100fe200000e0614 */
[----:B------:R1:W5:Y:S01]  /*6530*/  @!P2 LD.E.64 R34, desc[UR40][R12.64] ;  /* 0x000000280c22a980 */ /* 0x000362000c101b00 */
[----:B------:R-:W-:Y:S01]  /*6540*/  @!P3 IMAD.X R37, R5, 0x1, R20, P1 ;  /* 0x000000010525b824 */ /* 0x000fe200008e0614 */
[----:B------:R-:W-:Y:S02]  /*6550*/  CS2R R20, SRZ ;  /* 0x0000000000147805 */ /* 0x000fe4000001ff00 */
[----:B------:R1:W5:Y:S04]  /*6560*/  @!P3 LD.E.64 R24, desc[UR40][R26.64] ;  /* 0x000000281a18b980 */ /* 0x000368000c101b00 */
[----:B------:R1:W5:Y:S02]  /*6570*/  @!P3 LD.E.64 R20, desc[UR40][R36.64] ;  /* 0x000000282414b980 */ /* 0x000364000c101b00 */
.L_x_2712:
[----:B------:R-:W-:Y:S05]  /*6580*/  BSYNC B1 ;  /* 0x0000000000017941 */ /* 0x000fea0003800000 */
.L_x_2711:
[----:B--2--5:R-:W-:Y:S01]  /*6590*/  IMAD.MOV.U32 R3, RZ, RZ, R35 ;  /* 0x000000ffff037224 */ /* 0x024fe200078e0023 */
[----:B---3--:R-:W-:Y:S01]  /*65a0*/  MOV R0, R34 ;  /* 0x0000002200007202 */ /* 0x008fe20000000f00 */
[----:B-1----:R-:W-:Y:S01]  /*65b0*/  IMAD.MOV.U32 R5, RZ, RZ, R20 ;  /* 0x000000ffff057224 */ /* 0x002fe200078e0014 */
[----:B------:R-:W-:Y:S01]  /*65c0*/  UMOV UR4, 0xffffffff ;  /* 0xffffffff00047882 */ /* 0x000fe20000000000 */
[----:B------:R-:W-:Y:S01]  /*65d0*/  IMAD.MOV.U32 R9, RZ, RZ, R21 ;  /* 0x000000ffff097224 */ /* 0x000fe200078e0015 */
[----:B------:R-:W-:Y:S02]  /*65e0*/  PRMT R40, R0, 0x7610, R40 ;  /* 0x0000761000287816 */ /* 0x000fe40000000028 */
[----:B------:R-:W-:Y:S02]  /*65f0*/  CS2R R26, SRZ ;  /* 0x00000000001a7805 */ /* 0x000fe4000001ff00 */
[----:B------:R-:W-:Y:S01]  /*6600*/  PRMT R45, R3, 0x5410, R5 ;  /* 0x00005410032d7816 */ /* 0x000fe20000000005 */
[----:B------:R-:W-:Y:S01]  /*6610*/  IMAD.MOV.U32 R3, RZ, RZ, R29 ;  /* 0x000000ffff037224 */ /* 0x000fe200078e001d */
[----:B------:R-:W-:Y:S01]  /*6620*/  PRMT R36, R36, 0x5410, R9 ;  /* 0x0000541024247816 */ /* 0x000fe20000000009 */
[----:B------:R-:W-:Y:S01]  /*6630*/  IMAD.MOV.U32 R5, RZ, RZ, R24 ;  /* 0x000000ffff057224 */ /* 0x000fe200078e0018 */
[----:B------:R-:W-:Y:S01]  /*6640*/  MOV R0, R28 ;  /* 0x0000001c00007202 */ /* 0x000fe20000000f00 */
[----:B------:R-:W-:-:S03]  /*6650*/  IMAD.MOV.U32 R9, RZ, RZ, R25 ;  /* 0x000000ffff097224 */ /* 0x000fc600078e0019 */
[----:B------:R-:W-:Y:S02]  /*6660*/  PRMT R40, R40, 0x5410, R0 ;  /* 0x0000541028287816 */ /* 0x000fe40000000000 */
[----:B------:R-:W-:Y:S02]  /*6670*/  PRMT R46, R3, 0x5410, R5 ;  /* 0x00005410032e7816 */ /* 0x000fe40000000005 */
[----:B------:R-:W-:Y:S01]  /*6680*/  PRMT R36, R9, 0x7610, R36 ;  /* 0x0000761009247816 */ /* 0x000fe20000000024 */
[----:B------:R-:W-:Y:S06]  /*6690*/  BRA.DIV UR4, `(.L_x_2713) ;  /* 0x0000014604187947 */ /* 0x000fec000b800000 */
[----:B------:R1:W2:Y:S04]  /*66a0*/  SHFL.IDX PT, R3, R6, 0x1, 0x1c1f ;  /* 0x003c1f0006037f89 */ /* 0x0002a800000e0000 */
[----:B------:R1:W3:Y:S04]  /*66b0*/  SHFL.IDX PT, R0, R4, 0x1, 0x1c1f ;  /* 0x003c1f0004007f89 */ /* 0x0002e800000e0000 */
[----:B------:R1:W1:Y:S04]  /*66c0*/  SHFL.IDX PT, R5, R8, 0x1, 0x1c1f ;  /* 0x003c1f0008057f89 */ /* 0x00026800000e0000 */
[----:B0-----:R0:W0:Y:S02]  /*66d0*/  SHFL.IDX PT, R14, R7, 0x1, 0x1c1f ;  /* 0x003c1f00070e7f89 */ /* 0x00102400000e0000 */
.L_x_2933:
[----:B-1----:R-:W5:Y:S04]  /*66e0*/  LDL R6, [R1+0x54] ;  /* 0x0000540001067983 */ /* 0x002f680000100800 */
[----:B------:R-:W4:Y:S01]  /*66f0*/  LDL R41, [R1+0x30] ;  /* 0x0000300001297983 */ /* 0x000f220000100800 */
[----:B------:R-:W-:Y:S01]  /*6700*/  IADD3 R39, R39, 0x60, RZ ;  /* 0x0000006027277810 */ /* 0x000fe20007ffe0ff */
[----:B------:R-:W-:Y:S01]  /*6710*/  BSSY B1, `(.L_x_2714) ;  /* 0x0000023000017945 */ /* 0x000fe20003800000 */
[----:B------:R-:W-:Y:S02]  /*6720*/  CS2R R10, SRZ ;  /* 0x00000000000a7805 */ /* 0x000fe4000001ff00 */
[----:B------:R-:W-:Y:S02]  /*6730*/  CS2R R12, SRZ ;  /* 0x00000000000c7805 */ /* 0x000fe4000001ff00 */
[----:B------:R-:W-:-:S02]  /*6740*/  ISETP.GE.AND P0, PT, R39, R32, PT ;  /* 0x000000202700720c */ /* 0x000fc40003f06270 */
[----:B------:R-:W-:Y:S02]  /*6750*/  CS2R R8, SRZ ;  /* 0x0000000000087805 */ /* 0x000fe4000001ff00 */
[----:B-----5:R-:W-:-:S04]  /*6760*/  LEA.HI R4, R6, R6, RZ, 0x1 ;  /* 0x0000000606047211 */ /* 0x020fc800078f08ff */
[----:B------:R-:W-:Y:S01]  /*6770*/  LOP3.LUT R4, R4, 0xfffffffe, RZ, 0xc0, !PT ;  /* 0xfffffffe04047812 */ /* 0x000fe200078ec0ff */
[----:B----4-:R-:W-:-:S04]  /*6780*/  IMAD.SHL.U32 R31, R41, 0x40, RZ ;  /* 0x00000040291f7824 */ /* 0x010fc800078e00ff */
[----:B------:R-:W-:-:S05]  /*6790*/  IMAD.IADD R4, R6, 0x1, -R4 ;  /* 0x0000000106047824 */ /* 0x000fca00078e0a04 */
[----:B------:R-:W-:Y:S01]  /*67a0*/  SHF.L.U32 R37, R4, 0x1f, RZ ;  /* 0x0000001f04257819 */ /* 0x000fe200000006ff */
[----:B------:R-:W-:Y:S06]  /*67b0*/  @P0 BRA `(.L_x_2715) ;  /* 0x0000000000600947 */ /* 0x000fec0003800000 */
[----:B------:R-:W4:Y:S01]  /*67c0*/  LDL R15, [R1] ;  /* 0x00000000010f7983 */ /* 0x000f220000100800 */
[----:B------:R-:W-:-:S03]  /*67d0*/  ULDC UR4, c[0x0][0x3f4] ;  /* 0x0000fd0000047ab9 */ /* 0x000fc60000000800 */
[----:B------:R-:W4:Y:S01]  /*67e0*/  LDL R38, [R1+0x5c] ;  /* 0x00005c0001267983 */ /* 0x000f220000100800 */
[----:B------:R-:W-:Y:S01]  /*67f0*/  ISETP.GE.AND P2, PT, R152, UR4, PT ;  /* 0x0000000498007c0c */ /* 0x000fe2000bf46270 */
[----:B---3--:R-:W-:Y:S01]  /*6800*/  IMAD.MOV.U32 R6, RZ, RZ, R0 ;  /* 0x000000ffff067224 */ /* 0x008fe200078e0000 */
[----:B0-2---:R-:W-:Y:S02]  /*6810*/  MOV R7, R3 ;  /* 0x0000000300077202 */ /* 0x005fe40000000f00 */
[----:B------:R-:W-:Y:S02]  /*6820*/  CS2R R12, SRZ ;  /* 0x00000000000c7805 */ /* 0x000fe4000001ff00 */
[----:B------:R-:W-:-:S07]  /*6830*/  CS2R R26, SRZ ;  /* 0x00000000001a7805 */ /* 0x000fce000001ff00 */
[----:B------:R-:W-:-:S05]  /*6840*/  @!P2 IMAD.WIDE R6, R152, 0x2, R6 ;  /* 0x000000029806a825 */ /* 0x000fca00078e0206 */
[----:B------:R1:W5:Y:S01]  /*6850*/  @!P2 LD.E.64 R12, desc[UR40][R6.64] ;  /* 0x00000028060ca980 */ /* 0x000362000c101b00 */
[----:B----4-:R-:W-:-:S13]  /*6860*/  ISETP.GE.AND P3, PT, R15, UR4, PT ;  /* 0x000000040f007c0c */ /* 0x010fda000bf66270 */
[C---:B------:R-:W-:Y:S01]  /*6870*/  @!P3 IMAD.SHL.U32 R9, R15.reuse, 0x2, RZ ;  /* 0x000000020f09b824 */ /* 0x040fe200078e00ff */
[----:B------:R-:W-:Y:S01]  /*6880*/  @!P3 SHF.L.U64.HI R10, R15, 0x1, R38 ;  /* 0x000000010f0ab819 */ /* 0x000fe20000010226 */
[----:B------:R-:W-:-:S03]  /*6890*/  IMAD.MOV.U32 R15, RZ, RZ, R5 ;  /* 0x000000ffff0f7224 */ /* 0x000fc600078e0005 */
[-C--:B------:R-:W-:Y:S02]  /*68a0*/  @!P3 IADD3 R38, P0, R0, R9.reuse, RZ ;  /* 0x000000090026b210 */ /* 0x080fe40007f1e0ff */
[----:B------:R-:W-:Y:S02]  /*68b0*/  @!P3 IADD3 R4, P1, R14, R9, RZ ;  /* 0x000000090e04b210 */ /* 0x000fe40007f3e0ff */
[----:B------:R-:W-:Y:S01]  /*68c0*/  CS2R R8, SRZ ;  /* 0x0000000000087805 */ /* 0x000fe2000001ff00 */
[----:B------:R-:W-:Y:S01]  /*68d0*/  @!P3 IMAD.X R39, R3, 0x1, R10, P0 ;  /* 0x000000010327b824 */ /* 0x000fe200000e060a */
[----:B------:R-:W-:Y:S02]  /*68e0*/  @!P3 IADD3.X R5, R5, R10, RZ, P1, !PT ;  /* 0x0000000a0505b210 */ /* 0x000fe40000ffe4ff */
[----:B------:R-:W-:Y:S01]  /*68f0*/  CS2R R10, SRZ ;  /* 0x00000000000a7805 */ /* 0x000fe2000001ff00 */
[----:B------:R-:W-:Y:S01]  /*6900*/  @!P2 IMAD.WIDE R14, R152, 0x2, R14 ;  /* 0x00000002980ea825 */ /* 0x000fe200078e020e */
[----:B------:R1:W5:Y:S04]  /*6910*/  @!P3 LD.E.64 R8, desc[UR40][R38.64] ;  /* 0x000000282608b980 */ /* 0x000368000c101b00 */
[----:B------:R1:W5:Y:S04]  /*6920*/  @!P2 LD.E.64 R26, desc[UR40][R14.64] ;  /* 0x000000280e1aa980 */ /* 0x000368000c101b00 */
[----:B------:R1:W5:Y:S02]  /*6930*/  @!P3 LD.E.64 R10, desc[UR40][R4.64] ;  /* 0x00000028040ab980 */ /* 0x000364000c101b00 */
.L_x_2715:
[----:B------:R-:W-:Y:S05]  /*6940*/  BSYNC B1 ;  /* 0x0000000000017941 */ /* 0x000fea0003800000 */
.L_x_2714:
[----:B01----:R-:W0:Y:S01]  /*6950*/  S2R R7, SR_TID.X ;  /* 0x0000000000077919 */ /* 0x003e220000002100 */
[----:B------:R-:W1:Y:S01]  /*6960*/  SYNCS.PHASECHK.TRANS64.TRYWAIT P0, [R2+URZ+0x16800], R37 ;  /* 0x01680025020075a7 */ /* 0x000e62000800017f */
[----:B------:R-:W-:Y:S01]  /*6970*/  LOP3.LUT R31, R31, 0x1c0, RZ, 0xc0, !PT ;  /* 0x000001c01f1f7812 */ /* 0x000fe200078ec0ff */
[----:B--2--5:R-:W-:Y:S01]  /*6980*/  IMAD.MOV.U32 R3, RZ, RZ, R26 ;  /* 0x000000ffff037224 */ /* 0x024fe200078e001a */
[----:B------:R-:W-:Y:S01]  /*6990*/  MOV R5, R11 ;  /* 0x0000000b00057202 */ /* 0x000fe20000000f00 */
[----:B------:R-:W-:Y:S01]  /*69a0*/  IMAD.MOV.U32 R4, RZ, RZ, R10 ;  /* 0x000000ffff047224 */ /* 0x000fe200078e000a */
[----:B---3--:R-:W-:Y:S01]  /*69b0*/  LOP3.LUT R0, R31, 0x18, R16, 0xf8, !PT ;  /* 0x000000181f007812 */ /* 0x008fe200078ef810 */
[----:B------:R-:W-:Y:S01]  /*69c0*/  IMAD R32, R33, -0xc0, R32 ;  /* 0xffffff4021207824 */ /* 0x000fe200078e0220 */
[----:B------:R-:W-:Y:S01]  /*69d0*/  SHF.R.U32.HI R31, RZ, 0x3, R31 ;  /* 0x00000003ff1f7819 */ /* 0x000fe2000001161f */
[----:B------:R-:W-:Y:S01]  /*69e0*/  IMAD.MOV.U32 R6, RZ, RZ, R12 ;  /* 0x000000ffff067224 */ /* 0x000fe200078e000c */
[----:B------:R-:W-:Y:S01]  /*69f0*/  PRMT R47, R3, 0x7610, R47 ;  /* 0x00007610032f7816 */ /* 0x000fe2000000002f */
[----:B------:R-:W-:Y:S01]  /*6a00*/  IMAD.MOV.U32 R3, RZ, RZ, R27 ;  /* 0x000000ffff037224 */ /* 0x000fe200078e001b */
[----:B------:R-:W-:Y:S01]  /*6a10*/  LOP3.LUT R0, R0, R31, RZ, 0x3c, !PT ;  /* 0x0000001f00007212 */ /* 0x000fe200078e3cff */
[----:B------:R-:W-:Y:S01]  /*6a20*/  BSSY B1, `(.L_x_2716) ;  /* 0x0000015000017945 */ /* 0x000fe20003800000 */
[----:B------:R-:W-:Y:S01]  /*6a30*/  PRMT R14, R4, 0x5410, R5 ;  /* 0x00005410040e7816 */ /* 0x000fe20000000005 */
[----:B------:R-:W-:Y:S01]  /*6a40*/  IMAD.MOV.U32 R4, RZ, RZ, R8 ;  /* 0x000000ffff047224 */ /* 0x000fe200078e0008 */
[----:B------:R-:W-:Y:S01]  /*6a50*/  PRMT R31, R3, 0x7610, R31 ;  /* 0x00007610031f7816 */ /* 0x000fe2000000001f */
[----:B------:R-:W-:Y:S01]  /*6a60*/  IMAD.MOV.U32 R5, RZ, RZ, R9 ;  /* 0x000000ffff057224 */ /* 0x000fe200078e0009 */
[----:B------:R-:W-:-:S02]  /*6a70*/  VIMNMX R32, R32, 0xc0, PT ;  /* 0x000000c020207848 */ /* 0x000fc40003fe0100 */
[----:B------:R-:W-:Y:S02]  /*6a80*/  PRMT R15, R4, 0x7610, R15 ;  /* 0x00007610040f7816 */ /* 0x000fe4000000000f */
[----:B------:R-:W-:Y:S02]  /*6a90*/  PRMT R47, R47, 0x5410, R6 ;  /* 0x000054102f2f7816 */ /* 0x000fe40000000006 */
[----:B------:R-:W-:Y:S02]  /*6aa0*/  LOP3.LUT P2, RZ, R41, 0x4, RZ, 0xc0, !PT ;  /* 0x0000000429ff7812 */ /* 0x000fe4000784c0ff */
[----:B------:R-:W-:Y:S01]  /*6ab0*/  ISETP.GE.AND P1, PT, R23, R32, PT ;  /* 0x000000201700720c */ /* 0x000fe20003f26270 */
[----:B0-----:R-:W-:-:S05]  /*6ac0*/  VIADD R38, R7, 0xffffff80 ;  /* 0xffffff8007267836 */ /* 0x001fca0000000000 */
[----:B------:R-:W-:-:S04]  /*6ad0*/  SHF.R.S32.HI R7, RZ, 0x1f, R38 ;  /* 0x0000001fff077819 */ /* 0x000fc80000011426 */
[----:B------:R-:W-:-:S04]  /*6ae0*/  LEA.HI R7, R7, R38, RZ, 0x5 ;  /* 0x0000002607077211 */ /* 0x000fc800078f28ff */
[----:B------:R-:W-:-:S05]  /*6af0*/  SHF.R.S32.HI R7, RZ, 0x5, R7 ;  /* 0x00000005ff077819 */ /* 0x000fca0000011407 */
[----:B------:R-:W-:Y:S01]  /*6b00*/  IMAD R3, R7, 0x200, R0 ;  /* 0x0000020007037824 */ /* 0x000fe200078e0200 */
[----:B------:R-:W-:-:S03]  /*6b10*/  MOV R0, R13 ;  /* 0x0000000d00007202 */ /* 0x000fc60000000f00 */
[----:B------:R-:W-:Y:S01]  /*6b20*/  IMAD R3, R3, 0x2, R2 ;  /* 0x0000000203037824 */ /* 0x000fe200078e0202 */
[----:B------:R-:W-:-:S03]  /*6b30*/  PRMT R31, R31, 0x5410, R0 ;  /* 0x000054101f1f7816 */ /* 0x000fc60000000000 */
[C---:B------:R-:W-:Y:S01]  /*6b40*/  VIADD R0, R3.reuse, 0x8440 ;  /* 0x0000844003007836 */ /* 0x040fe20000000000 */
[----:B------:R-:W-:Y:S01]  /*6b50*/  IADD3 R4, R3, 0x8400, RZ ;  /* 0x0000840003047810 */ /* 0x000fe20007ffe0ff */
[----:B-1----:R-:W-:Y:S06]  /*6b60*/  @!P0 BRA `(.L_x_2717) ;  /* 0x0000014000548947 */ /* 0x002fec0003800000 */
.L_x_2934:
[----:B------:R-:W-:Y:S05]  /*6b70*/  BSYNC B1 ;  /* 0x0000000000017941 */ /* 0x000fea0003800000 */
.L_x_2716:
[----:B------:R-:W-:Y:S01]  /*6b80*/  BSSY B1, `(.L_x_2718) ;  /* 0x0000060000017945 */ /* 0x000fe20003800000 */
[----:B------:R-:W-:Y:S01]  /*6b90*/  PRMT R15, R15, 0x5410, R5 ;  /* 0x000054100f0f7816 */ /* 0x000fe20000000005 */
[----:B------:R-:W-:Y:S02]  /*6ba0*/  @P2 VIADD R0, R4, 0xffffffc0 ;  /* 0xffffffc004002836 */ /* 0x000fe40000000000 */
[----:B------:R-:W-:Y:S05]  /*6bb0*/  @P1 BRA `(.L_x_2719) ;  /* 0x0000000400701947 */ /* 0x000fea0003800000 */
[----:B------:R-:W2:Y:S01]  /*6bc0*/  LDL R6, [R1] ;  /* 0x0000000001067983 */ /* 0x000ea20000100800 */
[----:B------:R-:W1:Y:S01]  /*6bd0*/  LDC R5, c[0x0][0x3f4] ;  /* 0x0000fd00ff057b82 */ /* 0x000e620000000800 */
[----:B------:R-:W-:Y:S01]  /*6be0*/  BSSY B2, `(.L_x_2720) ;  /* 0x000002e000027945 */ /* 0x000fe20003800000 */
[-C--:B-1----:R-:W-:Y:S02]  /*6bf0*/  ISETP.GE.AND P0, PT, R152, R5.reuse, PT ;  /* 0x000000059800720c */ /* 0x082fe40003f06270 */
[----:B--2---:R-:W-:-:S11]  /*6c00*/  ISETP.GE.AND P1, PT, R6, R5, PT ;  /* 0x000000050600720c */ /* 0x004fd60003f26270 */
[----:B------:R-:W-:Y:S05]  /*6c10*/  @P0 BRA `(.L_x_2721) ;  /* 0x0000000000a80947 */ /* 0x000fea0003800000 */
[----:B------:R-:W1:Y:S01]  /*6c20*/  LDS.128 R4, [R3+0x8400] ;  /* 0x0084000003047984 */ /* 0x000e620000000c00 */
[----:B0-----:R-:W-:Y:S01]  /*6c30*/  SHF.R.U32.HI R37, RZ, 0x10, R29 ;  /* 0x00000010ff257819 */ /* 0x001fe2000001161d */
[--C-:B------:R-:W-:Y:S01]  /*6c40*/  HADD2.F32 R38, -RZ, R40.reuse.H0_H0 ;  /* 0x20000028ff267230 */ /* 0x100fe20000004100 */
[--C-:B------:R-:W-:Y:S02]  /*6c50*/  SHF.R.U32.HI R39, RZ, 0x10, R35.reuse ;  /* 0x00000010ff277819 */ /* 0x100fe40000011623 */
[----:B------:R-:W-:Y:S01]  /*6c60*/  SHF.R.U64 R43, R34, 0x10, R35 ;  /* 0x00000010222b7819 */ /* 0x000fe20000001223 */
[----:B------:R-:W-:Y:S01]  /*6c70*/  HADD2.F32 R37, -RZ, R37.H0_H0 ;  /* 0x20000025ff257230 */ /* 0x000fe20000004100 */
[----:B------:R-:W-:Y:S01]  /*6c80*/  SHF.R.U64 R44, R28, 0x10, R29 ;  /* 0x000000101c2c7819 */ /* 0x000fe2000000121d */
[----:B------:R-:W-:Y:S02]  /*6c90*/  HADD2.F32 R39, -RZ, R39.H0_H0 ;  /* 0x20000027ff277230 */ /* 0x000fe40000004100 */
[----:B------:R-:W-:-:S02]  /*6ca0*/  HADD2.F32 R35, -RZ, R40.H1_H1 ;  /* 0x30000028ff237230 */ /* 0x000fc40000004100 */
[--C-:B-1----:R-:W-:Y:S02]  /*6cb0*/  HADD2.F32 R33, -RZ, R7.reuse.H0_H0 ;  /* 0x20000007ff217230 */ /* 0x102fe40000004100 */
[----:B------:R-:W-:Y:S02]  /*6cc0*/  HADD2.F32 R34, -RZ, R7.H1_H1 ;  /* 0x30000007ff227230 */ /* 0x000fe40000004100 */
[--C-:B------:R-:W-:Y:S02]  /*6cd0*/  HADD2.F32 R7, -RZ, R4.reuse.H0_H0 ;  /* 0x20000004ff077230 */ /* 0x100fe40000004100 */
[----:B------:R-:W-:Y:S02]  /*6ce0*/  HADD2.F32 R4, -RZ, R4.H1_H1 ;  /* 0x30000004ff047230 */ /* 0x000fe40000004100 */
[C---:B------:R-:W-:Y:S01]  /*6cf0*/  FMUL.FTZ R40, R34.reuse, R39 ;  /* 0x0000002722287220 */ /* 0x040fe20000410000 */
[----:B------:R-:W-:Y:S01]  /*6d00*/  FMUL.FTZ R42, R34, R37 ;  /* 0x00000025222a7220 */ /* 0x000fe20000410000 */
[----:B------:R-:W-:-:S02]  /*6d10*/  HADD2.F32 R28, -RZ, R6.H0_H0 ;  /* 0x20000006ff1c7230 */ /* 0x000fc40000004100 */
[CC--:B------:R-:W-:Y:S01]  /*6d20*/  FMUL.FTZ R34, R4.reuse, R38.reuse ;  /* 0x0000002604227220 */ /* 0x0c0fe20000410000 */
[C---:B------:R-:W-:Y:S01]  /*6d30*/  FFMA.FTZ R41, R33.reuse, R37, -R40 ;  /* 0x0000002521297223 */ /* 0x040fe20000010828 */
[----:B------:R-:W-:Y:S02]  /*6d40*/  HADD2.F32 R29, -RZ, R6.H1_H1 ;  /* 0x30000006ff1d7230 */ /* 0x000fe40000004100 */
[----:B------:R-:W-:Y:S01]  /*6d50*/  FFMA.FTZ R42, R33, R39, R42 ;  /* 0x00000027212a7223 */ /* 0x000fe2000001002a */
[-C--:B------:R-:W-:Y:S01]  /*6d60*/  FMUL.FTZ R40, R4, R35.reuse ;  /* 0x0000002304287220 */ /* 0x080fe20000410000 */
[C---:B------:R-:W-:Y:S01]  /*6d70*/  FFMA.FTZ R37, R7.reuse, R35, -R34 ;  /* 0x0000002307257223 */ /* 0x040fe20000010822 */
[----:B------:R-:W-:Y:S02]  /*6d80*/  HADD2.F32 R6, -RZ, R5.H0_H0 ;  /* 0x20000005ff067230 */ /* 0x000fe40000004100 */
[----:B------:R-:W-:Y:S02]  /*6d90*/  HADD2.F32 R35, -RZ, R45.H0_H0 ;  /* 0x2000002dff237230 */ /* 0x000fe40000004100 */
[----:B------:R-:W-:Y:S01]  /*6da0*/  FFMA.FTZ R40, R7, R38, R40 ;  /* 0x0000002607287223 */ /* 0x000fe20000010028 */
[----:B------:R-:W-:-:S02]  /*6db0*/  HADD2.F32 R33, -RZ, R46.H0_H0 ;  /* 0x2000002eff217230 */ /* 0x000fc40000004100 */
[----:B------:R-:W-:Y:S02]  /*6dc0*/  HADD2.F32 R5, -RZ, R5.H1_H1 ;  /* 0x30000005ff057230 */ /* 0x000fe40000004100 */
[C---:B------:R-:W-:Y:S01]  /*6dd0*/  FMUL.FTZ R39, R29.reuse, R35 ;  /* 0x000000231d277220 */ /* 0x040fe20000410000 */
[----:B------:R-:W-:Y:S02]  /*6de0*/  HADD2.F32 R34, -RZ, R43.H0_H0 ;  /* 0x2000002bff227230 */ /* 0x000fe40000004100 */
[-C--:B------:R-:W-:Y:S01]  /*6df0*/  FMUL.FTZ R38, R29, R33.reuse ;  /* 0x000000211d267220 */ /* 0x080fe20000410000 */
[----:B------:R-:W-:Y:S02]  /*6e00*/  HADD2.F32 R4, -RZ, R44.H0_H0 ;  /* 0x2000002cff047230 */ /* 0x000fe40000004100 */
[C---:B------:R-:W-:Y:S01]  /*6e10*/  FFMA.FTZ R39, R28.reuse, R33, -R39 ;  /* 0x000000211c277223 */ /* 0x040fe20000010827 */
[C---:B------:R-:W-:Y:S01]  /*6e20*/  FMUL.FTZ R7, R5.reuse, R34 ;  /* 0x0000002205077220 */ /* 0x040fe20000410000 */
[----:B------:R-:W-:Y:S01]  /*6e30*/  FFMA.FTZ R38, R28, R35, R38 ;  /* 0x000000231c267223 */ /* 0x000fe20000010026 */
[----:B------:R-:W-:-:S02]  /*6e40*/  FMUL.FTZ R29, R5, R4 ;  /* 0x00000004051d7220 */ /* 0x000fc40000410000 */
[----:B------:R-:W-:Y:S01]  /*6e50*/  FFMA.FTZ R5, R6, R4, -R7 ;  /* 0x0000000406057223 */ /* 0x000fe20000010807 */
[----:B------:R-:W-:Y:S01]  /*6e60*/  F2FP.F16.F32.PACK_AB R7, R42, R41 ;  /* 0x000000292a07723e */ /* 0x000fe200000000ff */
[----:B------:R-:W-:Y:S01]  /*6e70*/  FFMA.FTZ R34, R6, R34, R29 ;  /* 0x0000002206227223 */ /* 0x000fe2000001001d */
[----:B------:R-:W-:Y:S02]  /*6e80*/  F2FP.F16.F32.PACK_AB R6, R38, R39 ;  /* 0x000000272606723e */ /* 0x000fe400000000ff */
[----:B------:R-:W-:Y:S02]  /*6e90*/  F2FP.F16.F32.PACK_AB R4, R40, R37 ;  /* 0x000000252804723e */ /* 0x000fe400000000ff */
[----:B------:R-:W-:-:S05]  /*6ea0*/  F2FP.F16.F32.PACK_AB R5, R34, R5 ;  /* 0x000000052205723e */ /* 0x000fca00000000ff */
[----:B------:R1:W-:Y:S02]  /*6eb0*/  STS.128 [R3+0x8400], R4 ;  /* 0x0084000403007388 */ /* 0x0003e40000000c00 */
.L_x_2721:
[----:B------:R-:W-:Y:S05]  /*6ec0*/  BSYNC B2 ;  /* 0x0000000000027941 */ /* 0x000fea0003800000 */
.L_x_2720:
[----:B------:R-:W-:Y:S05]  /*6ed0*/  @P1 BRA `(.L_x_2719) ;  /* 0x0000000000a81947 */ /* 0x000fea0003800000 */
[----:B-1----:R-:W1:Y:S01]  /*6ee0*/  LDS.128 R4, [R0] ;  /* 0x0000000000047984 */ /* 0x002e620000000c00 */
[----:B------:R-:W-:Y:S01]  /*6ef0*/  SHF.R.U32.HI R34, RZ, 0x10, R21 ;  /* 0x00000010ff227819 */ /* 0x000fe20000011615 */
[----:B------:R-:W-:Y:S01]  /*6f00*/  HADD2.F32 R28, -RZ, R46.H1_H1 ;  /* 0x3000002eff1c7230 */ /* 0x000fe20000004100 */
[--C-:B------:R-:W-:Y:S01]  /*6f10*/  SHF.R.U32.HI R29, RZ, 0x10, R25.reuse ;  /* 0x00000010ff1d7819 */ /* 0x100fe20000011619 */
[----:B------:R-:W-:Y:S01]  /*6f20*/  HADD2.F32 R33, -RZ, R45.H1_H1 ;  /* 0x3000002dff217230 */ /* 0x000fe20000004100 */
[----:B------:R-:W-:Y:S01]  /*6f30*/  SHF.R.U64 R39, R24, 0x10, R25 ;  /* 0x0000001018277819 */ /* 0x000fe20000001219 */
[----:B------:R-:W-:Y:S01]  /*6f40*/  HADD2.F32 R34, -RZ, R34.H0_H0 ;  /* 0x20000022ff227230 */ /* 0x000fe20000004100 */
[----:B0-----:R-:W-:Y:S01]  /*6f50*/  SHF.R.U64 R37, R20, 0x10, R21 ;  /* 0x0000001014257819 */ /* 0x001fe20000001215 */
[----:B------:R-:W-:Y:S02]  /*6f60*/  HADD2.F32 R29, -RZ, R29.H0_H0 ;  /* 0x2000001dff1d7230 */ /* 0x000fe40000004100 */
[----:B-1----:R-:W-:-:S02]  /*6f70*/  HADD2.F32 R25, -RZ, R7.H1_H1 ;  /* 0x30000007ff197230 */ /* 0x002fc40000004100 */
        /* <DEDUP_REMOVED lines=9> */
[--C-:B------:R-:W-:Y:S02]  /*7010*/  HADD2.F32 R25, -RZ, R36.reuse.H1_H1 ;  /* 0x30000024ff197230 */ /* 0x100fe40000004100 */
[----:B------:R-:W-:Y:S01]  /*7020*/  FFMA.FTZ R35, R24, R29, -R35 ;  /* 0x0000001d18237223 */ /* 0x000fe20000010823 */
[--C-:B------:R-:W-:Y:S02]  /*7030*/  HADD2.F32 R6, -RZ, R5.reuse.H0_H0 ;  /* 0x20000005ff067230 */ /* 0x100fe40000004100 */
[-C--:B------:R-:W-:Y:S01]  /*7040*/  FMUL.FTZ R34, R4, R28.reuse ;  /* 0x0000001c04227220 */ /* 0x080fe20000410000 */
[----:B------:R-:W-:Y:S02]  /*7050*/  HADD2.F32 R36, -RZ, R36.H0_H0 ;  /* 0x20000024ff247230 */ /* 0x000fe40000004100 */
[----:B------:R-:W-:Y:S01]  /*7060*/  FFMA.FTZ R38, R7, R28, -R38 ;  /* 0x0000001c07267223 */ /* 0x000fe20000010826 */
[----:B------:R-:W-:-:S02]  /*7070*/  HADD2.F32 R5, -RZ, R5.H1_H1 ;  /* 0x30000005ff057230 */ /* 0x000fc40000004100 */
[----:B------:R-:W-:Y:S01]  /*7080*/  FFMA.FTZ R33, R7, R33, R34 ;  /* 0x0000002107217223 */ /* 0x000fe20000010022 */
[----:B------:R-:W-:Y:S02]  /*7090*/  HADD2.F32 R24, -RZ, R37.H0_H0 ;  /* 0x20000025ff187230 */ /* 0x000fe40000004100 */
[CC--:B------:R-:W-:Y:S01]  /*70a0*/  FMUL.FTZ R29, R21.reuse, R25.reuse ;  /* 0x00000019151d7220 */ /* 0x0c0fe20000410000 */
[----:B------:R-:W-:Y:S02]  /*70b0*/  HADD2.F32 R4, -RZ, R39.H0_H0 ;  /* 0x20000027ff047230 */ /* 0x000fe40000004100 */
[----:B------:R-:W-:Y:S01]  /*70c0*/  FMUL.FTZ R28, R21, R36 ;  /* 0x00000024151c7220 */ /* 0x000fe20000410000 */
        /* <DEDUP_REMOVED lines=11> */
.L_x_2719:
[----:B------:R-:W-:Y:S05]  /*7180*/  BSYNC B1 ;  /* 0x0000000000017941 */ /* 0x000fea0003800000 */
.L_x_2718:
[----:B-12---:R-:W-:-:S05]  /*7190*/  VIADD R4, R23, 0x60 ;  /* 0x0000006017047836 */ /* 0x006fca0000000000 */
[----:B------:R-:W-:-:S13]  /*71a0*/  ISETP.GE.AND P0, PT, R4, R32, PT ;  /* 0x000000200400720c */ /* 0x000fda0003f06270 */
        /* <DEDUP_REMOVED lines=8> */
[----:B------:R-:W-:Y:S01]  /*7230*/  SHF.R.U32.HI R25, RZ, 0x10, R13 ;  /* 0x00000010ff197819 */ /* 0x000fe2000001160d */
[--C-:B------:R-:W-:Y:S01]  /*7240*/  HADD2.F32 R24, -RZ, R47.reuse.H1_H1 ;  /* 0x3000002fff187230 */ /* 0x100fe20000004100 */
[--C-:B------:R-:W-:Y:S01]  /*7250*/  SHF.R.U64 R33, R26, 0x10, R27.reuse ;  /* 0x000000101a217819 */ /* 0x100fe2000000121b */
[----:B------:R-:W-:Y:S01]  /*7260*/  HADD2.F32 R26, -RZ, R47.H0_H0 ;  /* 0x2000002fff1a7230 */ /* 0x000fe20000004100 */
[----:B------:R-:W-:Y:S01]  /*7270*/  SHF.R.U32.HI R27, RZ, 0x10, R27 ;  /* 0x00000010ff1b7819 */ /* 0x000fe2000001161b */
[----:B------:R-:W-:Y:S01]  /*7280*/  HADD2.F32 R25, -RZ, R25.H0_H0 ;  /* 0x20000019ff197230 */ /* 0x000fe20000004100 */
[----:B------:R-:W-:-:S03]  /*7290*/  SHF.R.U64 R35, R12, 0x10, R13 ;  /* 0x000000100c237819 */ /* 0x000fc6000000120d */
[----:B------:R-:W-:Y:S02]  /*72a0*/  HADD2.F32 R27, -RZ, R27.H0_H0 ;  /* 0x2000001bff1b7230 */ /* 0x000fe40000004100 */
[--C-:B-1----:R-:W-:Y:S02]  /*72b0*/  HADD2.F32 R21, -RZ, R7.reuse.H1_H1 ;  /* 0x30000007ff157230 */ /* 0x102fe40000004100 */
[----:B------:R-:W-:Y:S02]  /*72c0*/  HADD2.F32 R20, -RZ, R7.H0_H0 ;  /* 0x20000007ff147230 */ /* 0x000fe40000004100 */
[--C-:B------:R-:W-:Y:S02]  /*72d0*/  HADD2.F32 R7, -RZ, R4.reuse.H0_H0 ;  /* 0x20000004ff077230 */ /* 0x100fe40000004100 */
[C---:B------:R-:W-:Y:S01]  /*72e0*/  FMUL.FTZ R32, R21.reuse, R25 ;  /* 0x0000001915207220 */ /* 0x040fe20000410000 */
[----:B------:R-:W-:Y:S02]  /*72f0*/  HADD2.F32 R4, -RZ, R4.H1_H1 ;  /* 0x30000004ff047230 */ /* 0x000fe40000004100 */
[----:B------:R-:W-:Y:S01]  /*7300*/  FMUL.FTZ R29, R21, R27 ;  /* 0x0000001b151d7220 */ /* 0x000fe20000410000 */
[----:B------:R-:W-:-:S02]  /*7310*/  HADD2.F32 R12, -RZ, R6.H0_H0 ;  /* 0x20000006ff0c7230 */ /* 0x000fc40000004100 */
[----:B------:R-:W-:Y:S01]  /*7320*/  FFMA.FTZ R34, R20, R27, R32 ;  /* 0x0000001b14227223 */ /* 0x000fe20000010020 */
[----:B------:R-:W-:Y:S02]  /*7330*/  HADD2.F32 R13, -RZ, R6.H1_H1 ;  /* 0x30000006ff0d7230 */ /* 0x000fe40000004100 */
[----:B------:R-:W-:Y:S01]  /*7340*/  FMUL.FTZ R28, R4, R26 ;  /* 0x0000001a041c7220 */ /* 0x000fe20000410000 */
[----:B------:R-:W-:Y:S02]  /*7350*/  HADD2.F32 R21, -RZ, R31.H0_H0 ;  /* 0x2000001fff157230 */ /* 0x000fe40000004100 */
[----:B------:R-:W-:Y:S01]  /*7360*/  FFMA.FTZ R29, R20, R25, -R29 ;  /* 0x00000019141d7223 */ /* 0x000fe2000001081d */
[----:B------:R-:W-:Y:S02]  /*7370*/  HADD2.F32 R6, -RZ, R5.H0_H0 ;  /* 0x20000005ff067230 */ /* 0x000fe40000004100 */
[----:B------:R-:W-:Y:S01]  /*7380*/  FMUL.FTZ R32, R4, R24 ;  /* 0x0000001804207220 */ /* 0x000fe20000410000 */
[----:B------:R-:W-:-:S02]  /*7390*/  HADD2.F32 R31, -RZ, R31.H1_H1 ;  /* 0x3000001fff1f7230 */ /* 0x000fc40000004100 */
[C---:B------:R-:W-:Y:S01]  /*73a0*/  FFMA.FTZ R28, R7.reuse, R24, -R28 ;  /* 0x00000018071c7223 */ /* 0x040fe2000001081c */
[----:B------:R-:W-:Y:S02]  /*73b0*/  HADD2.F32 R5, -RZ, R5.H1_H1 ;  /* 0x30000005ff057230 */ /* 0x000fe40000004100 */
        /* <DEDUP_REMOVED lines=16> */
.L_x_2724:
[----:B------:R-:W-:Y:S05]  /*74c0*/  BSYNC B1 ;  /* 0x0000000000017941 */ /* 0x000fea0003800000 */
.L_x_2723:
[----:B------:R-:W-:Y:S05]  /*74d0*/  @P1 BRA `(.L_x_2722) ;  /* 0x0000001400e81947 */ /* 0x000fea0003800000 */
[----:B-1----:R-:W1:Y:S01]  /*74e0*/  LDS.128 R4, [R0+0x3000] ;  /* 0x0030000000047984 */ /* 0x002e620000000c00 */
        /* <DEDUP_REMOVED lines=10> */
[--C-:B-1----:R-:W-:Y:S02]  /*7590*/  HADD2.F32 R10, -RZ, R7.reuse.H1_H1 ;  /* 0x30000007ff0a7230 */ /* 0x102fe40000004100 */
        /* <DEDUP_REMOVED lines=31> */
.L_x_2709:
[----:B------:R-:W1:Y:S01]  /*7790*/  S2R R0, SR_TID.X ;  /* 0x0000000000007919 */ /* 0x000e620000002100 */
[----:B------:R-:W2:Y:S01]  /*77a0*/  LDC R32, c[0x0][0x448] ;  /* 0x00011200ff207b82 */ /* 0x000ea20000000800 */
[----:B------:R-:W-:Y:S01]  /*77b0*/  ULDC.64 UR4, c[0x0][0x3f8] ;  /* 0x0000fe0000047ab9 */ /* 0x000fe20000000a00 */
[----:B------:R-:W-:Y:S01]  /*77c0*/  ULDC.64 UR6, c[0x0][0x408] ;  /* 0x0001020000067ab9 */ /* 0x000fe20000000a00 */
[----:B------:R-:W-:Y:S01]  /*77d0*/  MOV R6, R24 ;  /* 0x0000001800067202 */ /* 0x000fe20000000f00 */
[----:B------:R-:W-:Y:S02]  /*77e0*/  IMAD.MOV.U32 R4, RZ, RZ, R26 ;  /* 0x000000ffff047224 */ /* 0x000fe400078e001a */
[----:B------:R-:W-:Y:S01]  /*77f0*/  IMAD.MOV.U32 R7, RZ, RZ, R31 ;  /* 0x000000ffff077224 */ /* 0x000fe200078e001f */
[----:B--2---:R-:W-:Y:S02]  /*7800*/  ISETP.NE.AND P0, PT, R32, 0x1, PT ;  /* 0x000000012000780c */ /* 0x004fe40003f05270 */
[----:B-1----:R-:W-:-:S04]  /*7810*/  IADD3 R0, R0, -0x80, RZ ;  /* 0xffffff8000007810 */ /* 0x002fc80007ffe0ff */
[----:B------:R-:W-:-:S07]  /*7820*/  SHF.R.S32.HI R3, RZ, 0x1f, R0 ;  /* 0x0000001fff037819 */ /* 0x000fce0000011400 */
[----:B------:R-:W1:Y:S01]  /*7830*/  @P0 LDC R5, c[0x0][0x450] ;  /* 0x00011400ff050b82 */ /* 0x000e620000000800 */
[----:B------:R-:W-:-:S04]  /*7840*/  LEA.HI R3, R3, R0, RZ, 0x2 ;  /* 0x0000000003037211 */ /* 0x000fc800078f10ff */
[----:B------:R-:W-:-:S05]  /*7850*/  LOP3.LUT R3, R3, 0xfffffffc, RZ, 0xc0, !PT ;  /* 0xfffffffc03037812 */ /* 0x000fca00078ec0ff */
[----:B------:R-:W-:Y:S02]  /*7860*/  IMAD.IADD R3, R0, 0x1, -R3 ;  /* 0x0000000100037824 */ /* 0x000fe400078e0a03 */
[----:B------:R-:W2:Y:S02]  /*7870*/  @P0 LDC R0, c[0x0][0x44c] ;  /* 0x00011300ff000b82 */ /* 0x000ea40000000800 */
[----:B------:R-:W-:-:S04]  /*7880*/  IMAD R3, R3, 0x60, R39 ;  /* 0x0000006003037824 */ /* 0x000fc800078e0227 */
[----:B--2---:R-:W-:-:S05]  /*7890*/  @P0 IMAD.HI.U32 R0, R3, R0, RZ ;  /* 0x0000000003000227 */ /* 0x004fca00078e00ff */
[----:B-1----:R-:W-:Y:S01]  /*78a0*/  @P0 SHF.R.U32.HI R3, RZ, R5, R0 ;  /* 0x00000005ff030219 */ /* 0x002fe20000011600 */
        /* <DEDUP_REMOVED lines=18> */
[----:B------:R-:W2:Y:S01]  /*79d0*/  LDL R6, [R1+0x10] ;  /* 0x0000100001067983 */ /* 0x000ea20000100800 */
[----:B------:R-:W1:Y:S03]  /*79e0*/  LDC R43, c[0x0][0x3f4] ;  /* 0x0000fd00ff2b7b82 */ /* 0x000e660000000800 */
[----:B------:R-:W3:Y:S04]  /*79f0*/  SHFL.IDX PT, R3, R25, RZ, 0x1c1f ;  /* 0x001c1fff19037589 */ /* 0x000ee800000e0000 */
[----:B------:R-:W5:Y:S04]  /*7a00*/  SHFL.IDX PT, R0, R26, RZ, 0x1c1f ;  /* 0x001c1fff1a007589 */ /* 0x000f6800000e0000 */
[----:B0-----:R-:W0:Y:S04]  /*7a10*/  SHFL.IDX PT, R14, R27, RZ, 0x1c1f ;  /* 0x001c1fff1b0e7589 */ /* 0x001e2800000e0000 */
[----:B------:R-:W4:Y:S01]  /*7a20*/  SHFL.IDX PT, R4, R24, RZ, 0x1c1f ;  /* 0x001c1fff18047589 */ /* 0x000f2200000e0000 */
[----:B-1----:R-:W-:Y:S01]  /*7a30*/  ISETP.GE.AND P0, PT, R16, R43, PT ;  /* 0x0000002b1000720c */ /* 0x002fe20003f06270 */
[----:B--2---:R-:W-:-:S05]  /*7a40*/  IMAD R32, R6, R32, RZ ;  /* 0x0000002006207224 */ /* 0x004fca00078e02ff */
[----:B------:R-:W-:-:S13]  /*7a50*/  ISETP.GE.OR P1, PT, R39, R32, P0 ;  /* 0x000000202700720c */ /* 0x000fda0000726670 */
[C---:B------:R-:W-:Y:S02]  /*7a60*/  @!P1 SHF.L.U32 R5, R16.reuse, 0x1, RZ ;  /* 0x0000000110059819 */ /* 0x040fe400000006ff */
[----:B------:R-:W-:Y:S02]  /*7a70*/  @!P1 SHF.L.U64.HI R21, R16, 0x1, R17 ;  /* 0x0000000110159819 */ /* 0x000fe40000010211 */
[----:B---3--:R-:W-:-:S05]  /*7a80*/  @!P1 IADD3 R6, P2, R3, R5, RZ ;  /* 0x0000000503069210 */ /* 0x008fca0007f5e0ff */
[----:B-----5:R-:W-:-:S05]  /*7a90*/  @!P1 IMAD.X R7, R0, 0x1, R21, P2 ;  /* 0x0000000100079824 */ /* 0x020fca00010e0615 */
[----:B------:R-:W2:Y:S01]  /*7aa0*/  @!P1 LD.E.128 R8, desc[UR40][R6.64] ;  /* 0x0000002806089980 */ /* 0x000ea2000c101d00 */
[----:B0-----:R-:W-:-:S05]  /*7ab0*/  @!P1 IADD3 R14, P2, R14, R5, RZ ;  /* 0x000000050e0e9210 */ /* 0x001fca0007f5e0ff */
[----:B----4-:R-:W-:-:S04]  /*7ac0*/  @!P1 IMAD.X R3, R4, 0x1, R21, P2 ;  /* 0x0000000104039824 */ /* 0x010fc800010e0615 */
[----:B------:R-:W-:-:S05]  /*7ad0*/  @!P1 IMAD.MOV.U32 R15, RZ, RZ, R3 ;  /* 0x000000ffff0f9224 */ /* 0x000fca00078e0003 */
[----:B------:R0:W3:Y:S01]  /*7ae0*/  @!P1 LD.E.128 R4, desc[UR40][R14.64] ;  /* 0x000000280e049980 */ /* 0x0000e2000c101d00 */
[----:B------:R-:W-:Y:S02]  /*7af0*/  CS2R R34, SRZ ;  /* 0x0000000000227805 */ /* 0x000fe4000001ff00 */
[----:B------:R-:W-:Y:S02]  /*7b00*/  CS2R R36, SRZ ;  /* 0x0000000000247805 */ /* 0x000fe4000001ff00 */
[----:B------:R-:W-:Y:S01]  /*7b10*/  CS2R R28, SRZ ;  /* 0x00000000001c7805 */ /* 0x000fe2000001ff00 */
[----:B------:R-:W1:Y:S01]  /*7b20*/  SHFL.IDX PT, R24, R24, 0x1, 0x1c1f ;  /* 0x003c1f0018187f89 */ /* 0x000e6200000e0000 */
[----:B------:R-:W-:-:S03]  /*7b30*/  CS2R R20, SRZ ;  /* 0x0000000000147805 */ /* 0x000fc6000001ff00 */
[----:B0-----:R0:W4:Y:S01]  /*7b40*/  SHFL.IDX PT, R14, R27, 0x1, 0x1c1f ;  /* 0x003c1f001b0e7f89 */ /* 0x00112200000e0000 */
[----:B--2---:R-:W-:Y:S01]  /*7b50*/  @!P1 MOV R34, R8 ;  /* 0x0000000800229202 */ /* 0x004fe20000000f00 */
[----:B------:R-:W-:Y:S01]  /*7b60*/  @!P1 IMAD.MOV.U32 R35, RZ, RZ, R9 ;  /* 0x000000ffff239224 */ /* 0x000fe200078e0009 */
[----:B------:R-:W-:Y:S01]  /*7b70*/  @!P1 MOV R36, R10 ;  /* 0x0000000a00249202 */ /* 0x000fe20000000f00 */
[----:B------:R-:W-:Y:S02]  /*7b80*/  @!P1 IMAD.MOV.U32 R37, RZ, RZ, R11 ;  /* 0x000000ffff259224 */ /* 0x000fe400078e000b */
[----:B------:R-:W-:Y:S02]  /*7b90*/  IMAD.MOV.U32 R0, RZ, RZ, R34 ;  /* 0x000000ffff007224 */ /* 0x000fe400078e0022 */
[----:B------:R-:W-:Y:S02]  /*7ba0*/  IMAD.MOV.U32 R3, RZ, RZ, R35 ;  /* 0x000000ffff037224 */ /* 0x000fe400078e0023 */
[----:B------:R-:W-:Y:S01]  /*7bb0*/  IMAD.MOV.U32 R8, RZ, RZ, R36 ;  /* 0x000000ffff087224 */ /* 0x000fe200078e0024 */
[----:B------:R-:W-:Y:S01]  /*7bc0*/  PRMT R42, R0, 0x7610, R42 ;  /* 0x00007610002a7816 */ /* 0x000fe2000000002a */
[----:B------:R-:W-:Y:S01]  /*7bd0*/  IMAD.MOV.U32 R9, RZ, RZ, R37 ;  /* 0x000000ffff097224 */ /* 0x000fe200078e0025 */
[----:B------:R-:W-:Y:S01]  /*7be0*/  PRMT R45, R45, 0x5410, R3 ;  /* 0x000054102d2d7816 */ /* 0x000fe20000000003 */
[----:B------:R0:W2:Y:S01]  /*7bf0*/  SHFL.IDX PT, R0, R26, 0x1, 0x1c1f ;  /* 0x003c1f001a007f89 */ /* 0x0000a200000e0000 */
[----:B---3--:R-:W-:Y:S01]  /*7c00*/  @!P1 IMAD.MOV.U32 R29, RZ, RZ, R5 ;  /* 0x000000ffff1d9224 */ /* 0x008fe200078e0005 */
[----:B------:R-:W-:-:S02]  /*7c10*/  @!P1 MOV R28, R4 ;  /* 0x00000004001c9202 */ /* 0x000fc40000000f00 */
[----:B------:R0:W3:Y:S01]  /*7c20*/  SHFL.IDX PT, R3, R25, 0x1, 0x1c1f ;  /* 0x003c1f0019037f89 */ /* 0x0000e200000e0000 */
[----:B------:R-:W-:Y:S01]  /*7c30*/  @!P1 IMAD.MOV.U32 R20, RZ, RZ, R6 ;  /* 0x000000ffff149224 */ /* 0x000fe200078e0006 */
[----:B------:R-:W-:Y:S01]  /*7c40*/  PRMT R31, R8, 0x5410, R9 ;  /* 0x00005410081f7816 */ /* 0x000fe20000000009 */
[----:B------:R-:W-:Y:S01]  /*7c50*/  @!P1 IMAD.MOV.U32 R21, RZ, RZ, R7 ;  /* 0x000000ffff159224 */ /* 0x000fe200078e0007 */
[----:B------:R-:W-:Y:S01]  /*7c60*/  MOV R4, R28 ;  /* 0x0000001c00047202 */ /* 0x000fe20000000f00 */
[----:B------:R-:W-:Y:S02]  /*7c70*/  IMAD.MOV.U32 R5, RZ, RZ, R29 ;  /* 0x000000ffff057224 */ /* 0x000fe400078e001d */
[----:B------:R-:W-:Y:S02]  /*7c80*/  IMAD.MOV.U32 R6, RZ, RZ, R20 ;  /* 0x000000ffff067224 */ /* 0x000fe400078e0014 */
[----:B------:R-:W-:Y:S01]  /*7c90*/  IMAD.MOV.U32 R7, RZ, RZ, R21 ;  /* 0x000000ffff077224 */ /* 0x000fe200078e0015 */
[----:B------:R-:W-:-:S02]  /*7ca0*/  PRMT R45, R5, 0x7610, R45 ;  /* 0x00007610052d7816 */ /* 0x000fc4000000002d */
[----:B------:R-:W-:Y:S02]  /*7cb0*/  PRMT R56, R4, 0x5410, R6 ;  /* 0x0000541004387816 */ /* 0x000fe40000000006 */
[----:B------:R-:W-:Y:S02]  /*7cc0*/  CS2R R4, SRZ ;  /* 0x0000000000047805 */ /* 0x000fe4000001ff00 */
[----:B01--4-:R-:W-:-:S07]  /*7cd0*/  PRMT R42, R42, 0x5410, R7 ;  /* 0x000054102a2a7816 */ /* 0x013fce0000000007 */
.L_x_2944:
[----:B------:R-:W4:Y:S01]  /*7ce0*/  LDL R7, [R1+0x54] ;  /* 0x0000540001077983 */ /* 0x000f220000100800 */
[----:B------:R-:W-:Y:S01]  /*7cf0*/  IADD3 R39, R39, 0x60, RZ ;  /* 0x0000006027277810 */ /* 0x000fe20007ffe0ff */
[----:B------:R-:W-:Y:S01]  /*7d00*/  BSSY B1, `(.L_x_2726) ;  /* 0x0000016000017945 */ /* 0x000fe20003800000 */
[----:B------:R-:W-:Y:S02]  /*7d10*/  CS2R R8, SRZ ;  /* 0x0000000000087805 */ /* 0x000fe4000001ff00 */
[----:B------:R-:W-:Y:S02]  /*7d20*/  CS2R R10, SRZ ;  /* 0x00000000000a7805 */ /* 0x000fe4000001ff00 */
[----:B------:R-:W-:Y:S02]  /*7d30*/  ISETP.GE.AND P1, PT, R39, R32, PT ;  /* 0x000000202700720c */ /* 0x000fe40003f26270 */
[----:B----4-:R-:W-:-:S04]  /*7d40*/  LEA.HI R6, R7, R7, RZ, 0x1 ;  /* 0x0000000707067211 */ /* 0x010fc800078f08ff */
[----:B------:R-:W-:-:S05]  /*7d50*/  LOP3.LUT R6, R6, 0xfffffffe, RZ, 0xc0, !PT ;  /* 0xfffffffe06067812 */ /* 0x000fca00078ec0ff */
[----:B------:R-:W-:Y:S01]  /*7d60*/  IMAD.IADD R13, R7, 0x1, -R6 ;  /* 0x00000001070d7824 */ /* 0x000fe200078e0a06 */
[----:B------:R-:W-:-:S04]  /*7d70*/  CS2R R6, SRZ ;  /* 0x0000000000067805 */ /* 0x000fc8000001ff00 */
[----:B------:R-:W-:Y:S01]  /*7d80*/  SHF.L.U32 R13, R13, 0x1f, RZ ;  /* 0x0000001f0d0d7819 */ /* 0x000fe200000006ff */
[----:B------:R-:W-:Y:S06]  /*7d90*/  @P1 BRA `(.L_x_2727) ;  /* 0x0000000000301947 */ /* 0x000fec0003800000 */
[----:B------:R-:W-:Y:S02]  /*7da0*/  CS2R R6, SRZ ;  /* 0x0000000000067805 */ /* 0x000fe4000001ff00 */
[----:B------:R-:W-:Y:S02]  /*7db0*/  CS2R R8, SRZ ;  /* 0x0000000000087805 */ /* 0x000fe4000001ff00 */
[----:B------:R-:W-:Y:S01]  /*7dc0*/  CS2R R10, SRZ ;  /* 0x00000000000a7805 */ /* 0x000fe2000001ff00 */
[----:B------:R-:W-:Y:S06]  /*7dd0*/  @P0 BRA `(.L_x_2727) ;  /* 0x0000000000200947 */ /* 0x000fec0003800000 */
[C---:B------:R-:W-:Y:S01]  /*7de0*/  IMAD.SHL.U32 R4, R16.reuse, 0x2, RZ ;  /* 0x0000000210047824 */ /* 0x040fe200078e00ff */
[----:B------:R-:W-:-:S04]  /*7df0*/  SHF.L.U64.HI R5, R16, 0x1, R17 ;  /* 0x0000000110057819 */ /* 0x000fc80000010211 */
[-C--:B---3--:R-:W-:Y:S02]  /*7e00*/  IADD3 R8, P1, R3, R4.reuse, RZ ;  /* 0x0000000403087210 */ /* 0x088fe40007f3e0ff */
[----:B------:R-:W-:-:S03]  /*7e10*/  IADD3 R4, P2, R14, R4, RZ ;  /* 0x000000040e047210 */ /* 0x000fc60007f5e0ff */
[----:B--2---:R-:W-:Y:S01]  /*7e20*/  IMAD.X R9, R0, 0x1, R5, P1 ;  /* 0x0000000100097824 */ /* 0x004fe200008e0605 */
[----:B------:R-:W-:-:S05]  /*7e30*/  IADD3.X R5, R24, R5, RZ, P2, !PT ;  /* 0x0000000518057210 */ /* 0x000fca00017fe4ff */
[----:B------:R-:W5:Y:S04]  /*7e40*/  LD.E.128 R8, desc[UR40][R8.64] ;  /* 0x0000002808087980 */ /* 0x000f68000c101d00 */
[----:B------:R-:W5:Y:S02]  /*7e50*/  LD.E.128 R4, desc[UR40][R4.64] ;  /* 0x0000002804047980 */ /* 0x000f64000c101d00 */
.L_x_2727:
[----:B------:R-:W-:Y:S05]  /*7e60*/  BSYNC B1 ;  /* 0x0000000000017941 */ /* 0x000fea0003800000 */
.L_x_2726:
[----:B------:R-:W0:Y:S01]  /*7e70*/  SYNCS.PHASECHK.TRANS64.TRYWAIT P1, [R2+URZ+0x16800], R13 ;  /* 0x0168000d020075a7 */ /* 0x000e22000802017f */
[----:B------:R-:W-:Y:S01]  /*7e80*/  IMAD R32, R33, -0xc0, R32 ;  /* 0xffffff4021207824 */ /* 0x000fe200078e0220 */
[----:B------:R-:W-:Y:S01]  /*7e90*/  BSSY B1, `(.L_x_2728) ;  /* 0x0000012000017945 */ /* 0x000fe20003800000 */
[C---:B------:R-:W-:Y:S02]  /*7ea0*/  VIADD R12, R23.reuse, 0x60 ;  /* 0x00000060170c7836 */ /* 0x040fe40000000000 */
[----:B---3-5:R-:W-:Y:S01]  /*7eb0*/  IMAD.MOV.U32 R3, RZ, RZ, R5 ;  /* 0x000000ffff037224 */ /* 0x028fe200078e0005 */
[----:B------:R-:W-:Y:S01]  /*7ec0*/  VIMNMX R32, R32, 0xc0, PT ;  /* 0x000000c020207848 */ /* 0x000fe20003fe0100 */
[----:B--2---:R-:W-:Y:S02]  /*7ed0*/  IMAD.MOV.U32 R0, RZ, RZ, R4 ;  /* 0x000000ffff007224 */ /* 0x004fe400078e0004 */
[----:B------:R-:W-:Y:S01]  /*7ee0*/  IMAD.MOV.U32 R14, RZ, RZ, R9 ;  /* 0x000000ffff0e7224 */ /* 0x000fe200078e0009 */
[----:B------:R-:W-:-:S02]  /*7ef0*/  ISETP.GE.OR P2, PT, R23, R32, P0 ;  /* 0x000000201700720c */ /* 0x000fc40000746670 */
[----:B------:R-:W-:Y:S01]  /*7f00*/  ISETP.GE.OR P0, PT, R12, R32, P0 ;  /* 0x000000200c00720c */ /* 0x000fe20000706670 */
[----:B------:R-:W-:Y:S01]  /*7f10*/  IMAD.MOV.U32 R12, RZ, RZ, R8 ;  /* 0x000000ffff0c7224 */ /* 0x000fe200078e0008 */
[----:B------:R-:W-:Y:S01]  /*7f20*/  PRMT R41, R3, 0x7610, R41 ;  /* 0x0000761003297816 */ /* 0x000fe20000000029 */
[----:B------:R-:W-:Y:S01]  /*7f30*/  IMAD.MOV.U32 R3, RZ, RZ, R7 ;  /* 0x000000ffff037224 */ /* 0x000fe200078e0007 */
[----:B------:R-:W-:Y:S02]  /*7f40*/  PRMT R40, R40, 0x5410, R0 ;  /* 0x0000541028287816 */ /* 0x000fe40000000000 */
[----:B------:R-:W-:Y:S02]  /*7f50*/  MOV R0, R6 ;  /* 0x0000000600007202 */ /* 0x000fe40000000f00 */
[----:B------:R-:W-:Y:S02]  /*7f60*/  PRMT R40, R12, 0x7610, R40 ;  /* 0x000076100c287816 */ /* 0x000fe40000000028 */
[----:B------:R-:W-:-:S02]  /*7f70*/  PRMT R39, R3, 0x5410, R0 ;  /* 0x0000541003277816 */ /* 0x000fc40000000000 */
[----:B------:R-:W-:Y:S02]  /*7f80*/  PRMT R41, R41, 0x5410, R14 ;  /* 0x0000541029297816 */ /* 0x000fe4000000000e */
[----:B------:R-:W-:Y:S01]  /*7f90*/  IADD3 R32, R16, R43, RZ ;  /* 0x0000002b10207210 */ /* 0x000fe20007ffe0ff */
[----:B0-----:R-:W-:Y:S06]  /*7fa0*/  @!P1 BRA `(.L_x_2729) ;  /* 0x0000013000c49947 */ /* 0x001fec0003800000 */
.L_x_2945:
[----:B------:R-:W-:Y:S05]  /*7fb0*/  BSYNC B1 ;  /* 0x0000000000017941 */ /* 0x000fea0003800000 */
.L_x_2728:
[----:B------:R-:W-:Y:S01]  /*7fc0*/  BSSY B1, `(.L_x_2730) ;  /* 0x0000069000017945 */ /* 0x000fe20003800000 */
[----:B------:R-:W-:Y:S01]  /*7fd0*/  IMAD.MOV.U32 R0, RZ, RZ, R10 ;  /* 0x000000ffff007224 */ /* 0x000fe200078e000a */
[----:B------:R-:W-:Y:S01]  /*7fe0*/  LOP3.LUT R32, R32, 0x38, RZ, 0xc0, !PT ;  /* 0x0000003820207812 */ /* 0x000fe200078ec0ff */
[----:B------:R-:W-:Y:S01]  /*7ff0*/  IMAD.MOV.U32 R3, RZ, RZ, R11 ;  /* 0x000000ffff037224 */ /* 0x000fe200078e000b */
[----:B------:R-:W-:Y:S06]  /*8000*/  @P2 BRA `(.L_x_2731) ;  /* 0x0000000400902947 */ /* 0x000fec0003800000 */
[----:B------:R-:W2:Y:S01]  /*8010*/  LDL R12, [R1+0x30] ;  /* 0x00003000010c7983 */ /* 0x000ea20000100800 */
[----:B------:R-:W1:Y:S02]  /*8020*/  S2R R14, SR_TID.X ;  /* 0x00000000000e7919 */ /* 0x000e640000002100 */
[----:B-1----:R-:W-:-:S05]  /*8030*/  VIADD R14, R14, 0xffffff80 ;  /* 0xffffff800e0e7836 */ /* 0x002fca0000000000 */
[----:B------:R-:W-:-:S04]  /*8040*/  SHF.R.S32.HI R25, RZ, 0x1f, R14 ;  /* 0x0000001fff197819 */ /* 0x000fc8000001140e */
[----:B------:R-:W-:-:S04]  /*8050*/  LEA.HI R25, R25, R14, RZ, 0x5 ;  /* 0x0000000e19197211 */ /* 0x000fc800078f28ff */
[----:B------:R-:W-:Y:S01]  /*8060*/  SHF.R.S32.HI R25, RZ, 0x5, R25 ;  /* 0x00000005ff197819 */ /* 0x000fe20000011419 */
[--C-:B------:R-:W-:Y:S01]  /*8070*/  HADD2.F32 R43, -RZ, R45.reuse.H1_H1 ;  /* 0x3000002dff2b7230 */ /* 0x100fe20000004100 */
[----:B------:R-:W-:Y:S01]  /*8080*/  SHF.R.U64 R55, R34, 0x10, R35 ;  /* 0x0000001022377819 */ /* 0x000fe20000001223 */
[----:B------:R-:W-:Y:S01]  /*8090*/  HADD2.F32 R45, -RZ, R45.H0_H0 ;  /* 0x2000002dff2d7230 */ /* 0x000fe20000004100 */
[----:B------:R-:W-:Y:S02]  /*80a0*/  SHF.R.U32.HI R44, RZ, 0x10, R29 ;  /* 0x00000010ff2c7819 */ /* 0x000fe4000001161d */
[----:B------:R-:W-:Y:S02]  /*80b0*/  SHF.R.U64 R51, R20, 0x10, R21 ;  /* 0x0000001014337819 */ /* 0x000fe40000001215 */
[----:B------:R-:W-:Y:S01]  /*80c0*/  SHF.R.U32.HI R46, RZ, 0x10, R35 ;  /* 0x00000010ff2e7819 */ /* 0x000fe20000011623 */
[----:B------:R-:W-:Y:S01]  /*80d0*/  HADD2.F32 R44, -RZ, R44.H0_H0 ;  /* 0x2000002cff2c7230 */ /* 0x000fe20000004100 */
[----:B------:R-:W-:-:S02]  /*80e0*/  SHF.R.U64 R54, R36, 0x10, R37 ;  /* 0x0000001024367819 */ /* 0x000fc40000001225 */
[----:B------:R-:W-:Y:S02]  /*80f0*/  SHF.R.U32.HI R50, RZ, 0x10, R21 ;  /* 0x00000010ff327819 */ /* 0x000fe40000011615 */
[----:B------:R-:W-:Y:S02]  /*8100*/  SHF.R.U64 R53, R28, 0x10, R29 ;  /* 0x000000101c357819 */ /* 0x000fe4000000121d */
[----:B------:R-:W-:Y:S02]  /*8110*/  SHF.R.U32.HI R52, RZ, 0x10, R37 ;  /* 0x00000010ff347819 */ /* 0x000fe40000011625 */
[----:B--2---:R-:W-:-:S04]  /*8120*/  SHF.L.U32 R12, R12, 0x6, RZ ;  /* 0x000000060c0c7819 */ /* 0x004fc800000006ff */
[----:B0-----:R-:W-:-:S04]  /*8130*/  LOP3.LUT R13, R12, 0x1c0, RZ, 0xc0, !PT ;  /* 0x000001c00c0d7812 */ /* 0x001fc800078ec0ff */
[----:B------:R-:W-:Y:S02]  /*8140*/  LOP3.LUT R12, R13, 0x38, R16, 0xf8, !PT ;  /* 0x000000380d0c7812 */ /* 0x000fe400078ef810 */
[----:B------:R-:W-:-:S04]  /*8150*/  SHF.R.U32.HI R15, RZ, 0x3, R13 ;  /* 0x00000003ff0f7819 */ /* 0x000fc8000001160d */
[----:B------:R-:W-:Y:S02]  /*8160*/  LOP3.LUT R12, R12, R15, RZ, 0x3c, !PT ;  /* 0x0000000f0c0c7212 */ /* 0x000fe400078e3cff */
[----:B------:R-:W-:-:S03]  /*8170*/  LOP3.LUT R24, R15, R32, R13, 0x1e, !PT ;  /* 0x000000200f187212 */ /* 0x000fc600078e1e0d */
[C---:B------:R-:W-:Y:S02]  /*8180*/  IMAD R33, R25.reuse, 0x200, R12 ;  /* 0x0000020019217824 */ /* 0x040fe400078e020c */
[----:B------:R-:W-:-:S05]  /*8190*/  IMAD R25, R25, 0x200, R24 ;  /* 0x0000020019197824 */ /* 0x000fca00078e0218 */
[----:B------:R-:W-:Y:S01]  /*81a0*/  LEA R38, R25, R2, 0x1 ;  /* 0x0000000219267211 */ /* 0x000fe200078e08ff */
[----:B------:R-:W-:-:S04]  /*81b0*/  IMAD R33, R33, 0x2, R2 ;  /* 0x0000000221217824 */ /* 0x000fc800078e0202 */
        /* <DEDUP_REMOVED lines=73> */
.L_x_2731:
[----:B------:R-:W-:Y:S05]  /*8650*/  BSYNC B1 ;  /* 0x0000000000017941 */ /* 0x000fea0003800000 */
.L_x_2730:
[----:B------:R-:W-:Y:S01]  /*8660*/  PRMT R34, R0, 0x5410, R3 ;  /* 0x0000541000227816 */ /* 0x000fe20000000003 */
[----:B------:R-:W-:Y:S06]  /*8670*/  @P0 BRA `(.L_x_2722) ;  /* 0x0000000400800947 */ /* 0x000fec0003800000 */
[----:B------:R-:W2:Y:S01]  /*8680*/  LDL R20, [R1+0x34] ;  /* 0x0000340001147983 */ /* 0x000ea20000100800 */
[C---:B-1----:R-:W-:Y:S02]  /*8690*/  VIADD R12, R23.reuse, 0x60 ;  /* 0x00000060170c7836 */ /* 0x042fe40000000000 */
[----:B0-----:R-:W-:Y:S01]  /*86a0*/  VIADD R13, R23, 0x60 ;  /* 0x00000060170d7836 */ /* 0x001fe20000000000 */
[----:B------:R-:W3:Y:S01]  /*86b0*/  LDL R43, [R1+0x60] ;  /* 0x00006000012b7983 */ /* 0x000ee20000100800 */
[----:B------:R-:W-:-:S03]  /*86c0*/  IMAD.SHL.U32 R12, R12, 0x40, RZ ;  /* 0x000000400c0c7824 */ /* 0x000fc600078e00ff */
[----:B------:R-:W-:Y:S02]  /*86d0*/  SHF.L.U32 R13, R13, 0x6, RZ ;  /* 0x000000060d0d7819 */ /* 0x000fe400000006ff */
[----:B------:R-:W-:Y:S02]  /*86e0*/  LOP3.LUT R12, R12, 0x1c0, RZ, 0xc0, !PT ;  /* 0x000001c00c0c7812 */ /* 0x000fe400078ec0ff */
[----:B------:R-:W-:Y:S02]  /*86f0*/  LOP3.LUT R13, R13, 0x1c0, RZ, 0xc0, !PT ;  /* 0x000001c00d0d7812 */ /* 0x000fe400078ec0ff */
[----:B------:R-:W-:-:S04]  /*8700*/  SHF.R.U32.HI R12, RZ, 0x3, R12 ;  /* 0x00000003ff0c7819 */ /* 0x000fc8000001160c */
[----:B------:R-:W-:Y:S02]  /*8710*/  LOP3.LUT R32, R12, R32, R13, 0x1e, !PT ;  /* 0x000000200c207212 */ /* 0x000fe400078e1e0d */
[--C-:B------:R-:W-:Y:S02]  /*8720*/  SHF.R.U64 R38, R10, 0x10, R11.reuse ;  /* 0x000000100a267819 */ /* 0x100fe4000000120b */
[----:B------:R-:W-:Y:S01]  /*8730*/  SHF.R.U32.HI R36, RZ, 0x10, R11 ;  /* 0x00000010ff247819 */ /* 0x000fe2000001160b */
[--C-:B------:R-:W-:Y:S01]  /*8740*/  HADD2.F32 R11, -RZ, R41.reuse.H1_H1 ;  /* 0x30000029ff0b7230 */ /* 0x100fe20000004100 */
[----:B------:R-:W-:Y:S01]  /*8750*/  SHF.R.U64 R42, R8, 0x10, R9 ;  /* 0x00000010082a7819 */ /* 0x000fe20000001209 */
[----:B------:R-:W-:Y:S01]  /*8760*/  HADD2.F32 R41, -RZ, R41.H0_H0 ;  /* 0x20000029ff297230 */ /* 0x000fe20000004100 */
[----:B------:R-:W-:Y:S02]  /*8770*/  SHF.R.U64 R37, R4, 0x10, R5 ;  /* 0x0000001004257819 */ /* 0x000fe40000001205 */
[----:B------:R-:W-:-:S02]  /*8780*/  SHF.R.U32.HI R28, RZ, 0x10, R9 ;  /* 0x00000010ff1c7819 */ /* 0x000fc40000011609 */
[--C-:B------:R-:W-:Y:S02]  /*8790*/  SHF.R.U64 R35, R6, 0x10, R7.reuse ;  /* 0x0000001006237819 */ /* 0x100fe40000001207 */
[----:B------:R-:W-:Y:S01]  /*87a0*/  SHF.R.U32.HI R33, RZ, 0x10, R7 ;  /* 0x00000010ff217819 */ /* 0x000fe20000011607 */
[----:B--2---:R-:W-:-:S04]  /*87b0*/  IMAD.IADD R3, R20, 0x1, R32 ;  /* 0x0000000114037824 */ /* 0x004fc800078e0220 */
[----:B------:R-:W-:Y:S01]  /*87c0*/  IMAD R3, R3, 0x2, R2 ;  /* 0x0000000203037824 */ /* 0x000fe200078e0202 */
[----:B---3--:R-:W0:Y:S04]  /*87d0*/  LDS.128 R12, [R43+0x8400] ;  /* 0x008400002b0c7984 */ /* 0x008e280000000c00 */
[----:B------:R-:W1:Y:S01]  /*87e0*/  LDS.128 R24, [R3+0x8400] ;  /* 0x0084000003187984 */ /* 0x000e620000000c00 */
[----:B------:R-:W-:-:S05]  /*87f0*/  SHF.R.U32.HI R20, RZ, 0x10, R5 ;  /* 0x00000010ff147819 */ /* 0x000fca0000011605 */
[----:B------:R-:W-:Y:S02]  /*8800*/  HADD2.F32 R20, -RZ, R20.H0_H0 ;  /* 0x20000014ff147230 */ /* 0x000fe40000004100 */
[----:B0-----:R-:W-:Y:S02]  /*8810*/  HADD2.F32 R4, -RZ, R13.H0_H0 ;  /* 0x2000000dff047230 */ /* 0x001fe40000004100 */
[--C-:B-1----:R-:W-:Y:S02]  /*8820*/  HADD2.F32 R8, -RZ, R25.reuse.H0_H0 ;  /* 0x20000019ff087230 */ /* 0x102fe40000004100 */
[----:B------:R-:W-:-:S03]  /*8830*/  HADD2.F32 R25, -RZ, R25.H1_H1 ;  /* 0x30000019ff197230 */ /* 0x000fc60000004100 */
[C---:B------:R-:W-:Y:S01]  /*8840*/  FMUL.FTZ R21, R8.reuse, R41 ;  /* 0x0000002908157220 */ /* 0x040fe20000410000 */
[-C--:B------:R-:W-:Y:S01]  /*8850*/  FMUL.FTZ R31, R8, R11.reuse ;  /* 0x0000000b081f7220 */ /* 0x080fe20000410000 */
[----:B------:R-:W-:Y:S02]  /*8860*/  HADD2.F32 R13, -RZ, R13.H1_H1 ;  /* 0x3000000dff0d7230 */ /* 0x000fe40000004100 */
[----:B------:R-:W-:Y:S01]  /*8870*/  FFMA.FTZ R29, R4, R11, -R21 ;  /* 0x0000000b041d7223 */ /* 0x000fe20000010815 */
[----:B------:R-:W-:Y:S02]  /*8880*/  HADD2.F32 R8, -RZ, R28.H0_H0 ;  /* 0x2000001cff087230 */ /* 0x000fe40000004100 */
[----:B------:R-:W-:Y:S01]  /*8890*/  FMUL.FTZ R28, R25, R20 ;  /* 0x00000014191c7220 */ /* 0x000fe20000410000 */
[----:B------:R-:W-:Y:S02]  /*88a0*/  HADD2.F32 R11, -RZ, R40.H1_H1 ;  /* 0x30000028ff0b7230 */ /* 0x000fe40000004100 */
[----:B------:R-:W-:-:S02]  /*88b0*/  HADD2.F32 R7, -RZ, R24.H0_H0 ;  /* 0x20000018ff077230 */ /* 0x000fc40000004100 */
[----:B------:R-:W-:Y:S02]  /*88c0*/  HADD2.F32 R40, -RZ, R40.H0_H0 ;  /* 0x20000028ff287230 */ /* 0x000fe40000004100 */
[----:B------:R-:W-:Y:S01]  /*88d0*/  FFMA.FTZ R31, R4, R41, R31 ;  /* 0x00000029041f7223 */ /* 0x000fe2000001001f */
[----:B------:R-:W-:Y:S02]  /*88e0*/  HADD2.F32 R0, -RZ, R12.H0_H0 ;  /* 0x2000000cff007230 */ /* 0x000fe40000004100 */
[-C--:B------:R-:W-:Y:S01]  /*88f0*/  FMUL.FTZ R4, R25, R8.reuse ;  /* 0x0000000819047220 */ /* 0x080fe20000410000 */
[----:B------:R-:W-:Y:S01]  /*8900*/  FFMA.FTZ R32, R13, R8, -R28 ;  /* 0x000000080d207223 */ /* 0x000fe2000001081c */
[----:B------:R-:W-:Y:S02]  /*8910*/  HADD2.F32 R9, -RZ, R26.H0_H0 ;  /* 0x2000001aff097230 */ /* 0x000fe40000004100 */
[----:B------:R-:W-:Y:S01]  /*8920*/  FMUL.FTZ R21, R7, R11 ;  /* 0x0000000b07157220 */ /* 0x000fe20000410000 */
[----:B------:R-:W-:-:S02]  /*8930*/  HADD2.F32 R8, -RZ, R39.H1_H1 ;  /* 0x30000027ff087230 */ /* 0x000fc40000004100 */
[----:B------:R-:W-:Y:S01]  /*8940*/  FMUL.FTZ R28, R7, R40 ;  /* 0x00000028071c7220 */ /* 0x000fe20000410000 */
[----:B------:R-:W-:Y:S01]  /*8950*/  FFMA.FTZ R20, R13, R20, R4 ;  /* 0x000000140d147223 */ /* 0x000fe20000010004 */
[----:B------:R-:W-:Y:S02]  /*8960*/  HADD2.F32 R5, -RZ, R14.H0_H0 ;  /* 0x2000000eff057230 */ /* 0x000fe40000004100 */
[C---:B------:R-:W-:Y:S01]  /*8970*/  FFMA.FTZ R21, R0.reuse, R40, -R21 ;  /* 0x0000002800157223 */ /* 0x040fe20000010815 */
[--C-:B------:R-:W-:Y:S02]  /*8980*/  HADD2.F32 R4, -RZ, R34.reuse.H0_H0 ;  /* 0x20000022ff047230 */ /* 0x100fe40000004100 */
[----:B------:R-:W-:Y:S01]  /*8990*/  FFMA.FTZ R28, R0, R11, R28 ;  /* 0x0000000b001c7223 */ /* 0x000fe2000001001c */
[----:B------:R-:W-:Y:S01]  /*89a0*/  FMUL.FTZ R0, R9, R8 ;  /* 0x0000000809007220 */ /* 0x000fe20000410000 */
[----:B------:R-:W-:Y:S02]  /*89b0*/  HADD2.F32 R10, -RZ, R27.H0_H0 ;  /* 0x2000001bff0a7230 */ /* 0x000fe40000004100 */
[----:B------:R-:W-:-:S02]  /*89c0*/  HADD2.F32 R7, -RZ, R34.H1_H1 ;  /* 0x30000022ff077230 */ /* 0x000fc40000004100 */
[----:B------:R-:W-:Y:S02]  /*89d0*/  HADD2.F32 R39, -RZ, R39.H0_H0 ;  /* 0x20000027ff277230 */ /* 0x000fe40000004100 */
[-C--:B------:R-:W-:Y:S01]  /*89e0*/  FFMA.FTZ R25, R5, R4.reuse, -R0 ;  /* 0x0000000405197223 */ /* 0x080fe20000010800 */
[----:B------:R-:W-:Y:S02]  /*89f0*/  HADD2.F32 R6, -RZ, R15.H0_H0 ;  /* 0x2000000fff067230 */ /* 0x000fe40000004100 */
[----:B------:R-:W-:Y:S01]  /*8a00*/  FMUL.FTZ R34, R9, R4 ;  /* 0x0000000409227220 */ /* 0x000fe20000410000 */
[----:B------:R-:W-:Y:S02]  /*8a10*/  HADD2.F32 R0, -RZ, R36.H0_H0 ;  /* 0x20000024ff007230 */ /* 0x000fe40000004100 */
[C---:B------:R-:W-:Y:S01]  /*8a20*/  FMUL.FTZ R9, R10.reuse, R39 ;  /* 0x000000270a097220 */ /* 0x040fe20000410000 */
[----:B------:R-:W-:Y:S02]  /*8a30*/  HADD2.F32 R27, -RZ, R27.H1_H1 ;  /* 0x3000001bff1b7230 */ /* 0x000fe40000004100 */
[----:B------:R-:W-:Y:S01]  /*8a40*/  FMUL.FTZ R36, R10, R7 ;  /* 0x000000070a247220 */ /* 0x000fe20000410000 */
[----:B------:R-:W-:-:S02]  /*8a50*/  HADD2.F32 R4, -RZ, R33.H0_H0 ;  /* 0x20000021ff047230 */ /* 0x000fc40000004100 */
[----:B------:R-:W-:Y:S01]  /*8a60*/  FFMA.FTZ R10, R5, R8, R34 ;  /* 0x00000008050a7223 */ /* 0x000fe20000010022 */
[----:B------:R-:W-:Y:S02]  /*8a70*/  HADD2.F32 R15, -RZ, R15.H1_H1 ;  /* 0x3000000fff0f7230 */ /* 0x000fe40000004100 */
[C---:B------:R-:W-:Y:S01]  /*8a80*/  FFMA.FTZ R8, R6.reuse, R7, -R9 ;  /* 0x0000000706087223 */ /* 0x040fe20000010809 */
[----:B------:R-:W-:Y:S01]  /*8a90*/  FFMA.FTZ R36, R6, R39, R36 ;  /* 0x0000002706247223 */ /* 0x000fe20000010024 */
[----:B------:R-:W-:Y:S02]  /*8aa0*/  HADD2.F32 R24, -RZ, R24.H1_H1 ;  /* 0x30000018ff187230 */ /* 0x000fe40000004100 */
[C---:B------:R-:W-:Y:S01]  /*8ab0*/  FMUL.FTZ R34, R27.reuse, R4 ;  /* 0x000000041b227220 */ /* 0x040fe20000410000 */
[----:B------:R-:W-:Y:S02]  /*8ac0*/  HADD2.F32 R26, -RZ, R26.H1_H1 ;  /* 0x3000001aff1a7230 */ /* 0x000fe40000004100 */
[----:B------:R-:W-:Y:S01]  /*8ad0*/  FMUL.FTZ R6, R27, R0 ;  /* 0x000000001b067220 */ /* 0x000fe20000410000 */
[----:B------:R-:W-:-:S02]  /*8ae0*/  HADD2.F32 R9, -RZ, R37.H0_H0 ;  /* 0x20000025ff097230 */ /* 0x000fc40000004100 */
[----:B------:R-:W-:Y:S02]  /*8af0*/  HADD2.F32 R11, -RZ, R35.H0_H0 ;  /* 0x20000023ff0b7230 */ /* 0x000fe40000004100 */
[----:B------:R-:W-:Y:S02]  /*8b00*/  HADD2.F32 R5, -RZ, R42.H0_H0 ;  /* 0x2000002aff057230 */ /* 0x000fe40000004100 */
[----:B------:R-:W-:Y:S02]  /*8b10*/  HADD2.F32 R7, -RZ, R38.H0_H0 ;  /* 0x20000026ff077230 */ /* 0x000fe40000004100 */
[C---:B------:R-:W-:Y:S01]  /*8b20*/  FFMA.FTZ R27, R15.reuse, R0, -R34 ;  /* 0x000000000f1b7223 */ /* 0x040fe20000010822 */
[----:B------:R-:W-:Y:S02]  /*8b30*/  HADD2.F32 R12, -RZ, R12.H1_H1 ;  /* 0x3000000cff0c7230 */ /* 0x000fe40000004100 */
[----:B------:R-:W-:Y:S01]  /*8b40*/  FFMA.FTZ R33, R15, R4, R6 ;  /* 0x000000040f217223 */ /* 0x000fe20000010006 */
[----:B------:R-:W-:-:S02]  /*8b50*/  HADD2.F32 R14, -RZ, R14.H1_H1 ;  /* 0x3000000eff0e7230 */ /* 0x000fc40000004100 */
        /* <DEDUP_REMOVED lines=8> */
[----:B------:R-:W-:Y:S02]  /*8be0*/  F2FP.F16.F32.PACK_AB R7, R27, R8 ;  /* 0x000000081b07723e */ /* 0x000fe400000000ff */
[----:B------:R-:W-:-:S02]  /*8bf0*/  F2FP.F16.F32.PACK_AB R5, R32, R29 ;  /* 0x0000001d2005723e */ /* 0x000fc400000000ff */
[----:B------:R-:W-:Y:S02]  /*8c00*/  F2FP.F16.F32.PACK_AB R4, R4, R21 ;  /* 0x000000150404723e */ /* 0x000fe400000000ff */
[----:B------:R-:W-:Y:S02]  /*8c10*/  F2FP.F16.F32.PACK_AB R6, R6, R25 ;  /* 0x000000190606723e */ /* 0x000fe400000000ff */
[----:B------:R-:W-:Y:S02]  /*8c20*/  F2FP.F16.F32.PACK_AB R11, R33, R36 ;  /* 0x00000024210b723e */ /* 0x000fe400000000ff */
[----:B------:R-:W-:Y:S02]  /*8c30*/  F2FP.F16.F32.PACK_AB R9, R20, R31 ;  /* 0x0000001f1409723e */ /* 0x000fe400000000ff */
[----:B------:R-:W-:Y:S02]  /*8c40*/  F2FP.F16.F32.PACK_AB R8, R13, R28 ;  /* 0x0000001c0d08723e */ /* 0x000fe400000000ff */
[----:B------:R-:W-:Y:S01]  /*8c50*/  F2FP.F16.F32.PACK_AB R10, R15, R10 ;  /* 0x0000000a0f0a723e */ /* 0x000fe200000000ff */
[----:B------:R3:W-:Y:S04]  /*8c60*/  STS.128 [R43+0x8400], R4 ;  /* 0x008400042b007388 */ /* 0x0007e80000000c00 */
[----:B------:R3:W-:Y:S02]  /*8c70*/  STS.128 [R3+0x8400], R8 ;  /* 0x0084000803007388 */ /* 0x0007e40000000c00 */
.L_x_2722:
[----:B------:R-:W-:Y:S05]  /*8c80*/  BSYNC B0 ;  /* 0x0000000000007941 */ /* 0x000fea0003800000 */
.L_x_2708:
        /* <DEDUP_REMOVED lines=8> */
.L_x_2705:
[----:B------:R-:W-:-:S13]  /*8d10*/  ISETP.NE.AND P0, PT, R156, 0x3, PT ;  /* 0x000000039c00780c */ /* 0x000fda0003f05270 */
[----:B------:R-:W-:Y:S05]  /*8d20*/  @!P0 BRA `(.L_x_2732) ;  /* 0x0000000000048947 */ /* 0x000fea0003800000 */
[----:B------:R-:W-:Y:S01]  /*8d30*/  BPT.TRAP 0x1 ;  /* 0x000000040000795c */ /* 0x000fe20000300000 */
.L_x_2732:
[----:B--2---:R-:W-:Y:S01]  /*8d40*/  IMAD R0, R22, 0x8, R2 ;  /* 0x0000000816007824 */ /* 0x004fe200078e0202 */
[----:B-1-3--:R-:W-:-:S04]  /*8d50*/  SHF.L.U32 R7, R154, 0x1f, RZ ;  /* 0x0000001f9a077819 */ /* 0x00afc800000006ff */
[----:B------:R1:W2:Y:S01]  /*8d60*/  SYNCS.PHASECHK.TRANS64.TRYWAIT P1, [R0+URZ+0x16830], R7 ;  /* 0x01683007000075a7 */ /* 0x0002a2000802017f */
[----:B------:R-:W-:Y:S05]  /*8d70*/  @!P0 BRA `(.L_x_2733) ;  /* 0x0000000000048947 */ /* 0x000fea0003800000 */
[----:B------:R-:W-:Y:S01]  /*8d80*/  BPT.TRAP 0x1 ;  /* 0x000000040000795c */ /* 0x000fe20000300000 */
.L_x_2733:
[----:B------:R-:W-:Y:S01]  /*8d90*/  IADD3 R3, R2, 0xe400, RZ ;  /* 0x0000e40002037810 */ /* 0x000fe20007ffe0ff */
[----:B------:R-:W-:Y:S01]  /*8da0*/  IMAD.MOV.U32 R5, RZ, RZ, 0x40000040 ;  /* 0x40000040ff057424 */ /* 0x000fe200078e00ff */
[----:B------:R-:W-:Y:S02]  /*8db0*/  LOP3.LUT R4, R30, 0x10000, RZ, 0xfc, !PT ;  /* 0x000100001e047812 */ /* 0x000fe400078efcff */
[----:B------:R-:W-:-:S04]  /*8dc0*/  SHF.R.U32.HI R3, RZ, 0x4, R3 ;  /* 0x00000004ff037819 */ /* 0x000fc80000011603 */
[----:B------:R-:W-:-:S04]  /*8dd0*/  LOP3.LUT R3, R3, 0x3fff, RZ, 0xc0, !PT ;  /* 0x00003fff03037812 */ /* 0x000fc800078ec0ff */
[----:B------:R-:W-:-:S05]  /*8de0*/  LOP3.LUT R3, R3, 0x10000, RZ, 0xfc, !PT ;  /* 0x0001000003037812 */ /* 0x000fca00078efcff */
[----:B------:R3:W-:Y:S01]  /*8df0*/  STL [R1+0x18], R3 ;  /* 0x0000180301007387 */ /* 0x0007e20000100800 */
[----:B--2---:R-:W-:Y:S05]  /*8e00*/  @P1 BRA `(.L_x_2734) ;  /* 0x0000000000081947 */ /* 0x004fea0003800000 */
[----:B------:R-:W2:Y:S02]  /*8e10*/  SYNCS.PHASECHK.TRANS64.TRYWAIT P1, [R0+URZ+0x16830], R7 ;  /* 0x01683007000075a7 */ /* 0x000ea4000802017f */
[----:B--2---:R-:W-:Y:S05]  /*8e20*/  @!P1 BRA `(.L_x_2735) ;  /* 0x0000012400389947 */ /* 0x004fea0003800000 */
.L_x_2734:
[----:B---3--:R-:W3:Y:S01]  /*8e30*/  LDL R3, [R1+0x18] ;  /* 0x0000180001037983 */ /* 0x008ee20000100800 */
[----:B-12---:R-:W-:Y:S01]  /*8e40*/  IMAD.MOV.U32 R7, RZ, RZ, 0x40000040 ;  /* 0x40000040ff077424 */ /* 0x006fe200078e00ff */
[----:B------:R-:W-:Y:S05]  /*8e50*/  WARPSYNC.ALL ;  /* 0x0000000000007948 */ /* 0x000fea0003800000 */
[C---:B------:R-:W-:Y:S01]  /*8e60*/  R2UR UR4, R4.reuse ;  /* 0x00000000040472ca */ /* 0x040fe200000e0000 */
[----:B0---45:R-:W-:Y:S01]  /*8e70*/  WARPGROUP.ARRIVE ;  /* 0x00000000000079c5 */ /* 0x031fe20000000000 */
[----:B------:R-:W-:Y:S01]  /*8e80*/  R2UR UR5, R5 ;  /* 0x00000000050572ca */ /* 0x000fe200000e0000 */
[----:B------:R-:W-:Y:S01]  /*8e90*/  IMAD.MOV.U32 R11, RZ, RZ, 0x40000040 ;  /* 0x40000040ff0b7424 */ /* 0x000fe200078e00ff */
[----:B------:R-:W-:Y:S01]  /*8ea0*/  R2UR UR7, R7 ;  /* 0x00000000070772ca */ /* 0x000fe200000e0000 */
[----:B------:R-:W-:Y:S01]  /*8eb0*/  IMAD.MOV.U32 R9, RZ, RZ, 0x40000040 ;  /* 0x40000040ff097424 */ /* 0x000fe200078e00ff */
[C---:B------:R-:W-:Y:S01]  /*8ec0*/  IADD3 R10, R4.reuse, 0x2, RZ ;  /* 0x00000002040a7810 */ /* 0x040fe20007ffe0ff */
[----:B------:R-:W-:Y:S01]  /*8ed0*/  IMAD.MOV.U32 R21, RZ, RZ, 0x40000040 ;  /* 0x40000040ff157424 */ /* 0x000fe200078e00ff */
[C---:B------:R-:W-:Y:S01]  /*8ee0*/  IADD3 R20, R4.reuse, 0x4, RZ ;  /* 0x0000000404147810 */ /* 0x040fe20007ffe0ff */
[----:B------:R-:W-:Y:S01]  /*8ef0*/  IMAD.MOV.U32 R15, RZ, RZ, 0x40000040 ;  /* 0x40000040ff0f7424 */ /* 0x000fe200078e00ff */
[----:B------:R-:W-:Y:S01]  /*8f00*/  IADD3 R14, R4, 0x6, RZ ;  /* 0x00000006040e7810 */ /* 0x000fe20007ffe0ff */
[----:B------:R-:W-:Y:S01]  /*8f10*/  IMAD.MOV.U32 R7, RZ, RZ, 0x40000040 ;  /* 0x40000040ff077424 */ /* 0x000fe200078e00ff */
[----:B------:R0:W-:Y:S01]  /*8f20*/  STL.64 [R1+0x8], R10 ;  /* 0x0000080a01007387 */ /* 0x0001e20000100a00 */
[----:B---3--:R-:W-:-:S04]  /*8f30*/  IMAD R6, R22, 0x400, R3 ;  /* 0x0000040016067824 */ /* 0x008fc800078e0203 */
        /* <DEDUP_REMOVED lines=30> */
.L_x_2736:
[----:B------:R-:W2:Y:S01]  /*9120*/  LDL.LU R92, [R1+0x4] ;  /* 0x00000400015c7983 */ /* 0x000ea20000300800 */
[----:B------:R-:W-:Y:S01]  /*9130*/  ULDC UR4, c[0x0][0x9d8] ;  /* 0x0002760000047ab9 */ /* 0x000fe20000000800 */
[----:B------:R-:W0:Y:S01]  /*9140*/  LDC R93, c[0x0][0x448] ;  /* 0x00011200ff5d7b82 */ /* 0x000e220000000800 */
[----:B------:R-:W-:Y:S01]  /*9150*/  ULDC UR5, c[0x0][0x988] ;  /* 0x0002620000057ab9 */ /* 0x000fe20000000800 */
[----:B------:R-:W3:Y:S04]  /*9160*/  LDL R90, [R1+0x3c] ;  /* 0x00003c00015a7983 */ /* 0x000ee80000100800 */
[----:B------:R-:W3:Y:S01]  /*9170*/  LDL R100, [R1+0x24] ;  /* 0x0000240001647983 */ /* 0x000ee20000100800 */
[----:B------:R-:W-:Y:S01]  /*9180*/  FMUL.FTZ R11, R36, UR4 ;  /* 0x00000004240b7c20 */ /* 0x000fe20008410000 */
[----:B------:R-:W-:Y:S01]  /*9190*/  FMUL.FTZ R36, R39, UR4 ;  /* 0x0000000427247c20 */ /* 0x000fe20008410000 */
[----:B------:R-:W-:Y:S01]  /*91a0*/  FMUL.FTZ R6, R25, UR4 ;  /* 0x0000000419067c20 */ /* 0x000fe20008410000 */
[----:B------:R-:W4:Y:S01]  /*91b0*/  LDL R96, [R1+0x1c] ;  /* 0x00001c0001607983 */ /* 0x000f220000100800 */
[----:B------:R-:W-:Y:S01]  /*91c0*/  FMUL.FTZ R91, R34, UR4 ;  /* 0x00000004225b7c20 */ /* 0x000fe20008410000 */
[----:B------:R-:W-:Y:S01]  /*91d0*/  FMUL.FTZ R12, R37, UR4 ;  /* 0x00000004250c7c20 */ /* 0x000fe20008410000 */
[----:B------:R-:W-:Y:S01]  /*91e0*/  FMUL.FTZ R111, R26, UR4 ;  /* 0x000000041a6f7c20 */ /* 0x000fe20008410000 */
[----:B------:R-:W5:Y:S01]  /*91f0*/  LDL R39, [R1+0x38] ;  /* 0x0000380001277983 */ /* 0x000f620000100800 */
[----:B------:R-:W-:Y:S01]  /*9200*/  FMUL.FTZ R107, R27, UR4 ;  /* 0x000000041b6b7c20 */ /* 0x000fe20008410000 */
[----:B------:R-:W-:Y:S01]  /*9210*/  FMUL.FTZ R89, R35, UR4 ;  /* 0x0000000423597c20 */ /* 0x000fe20008410000 */
[----:B------:R-:W-:Y:S01]  /*9220*/  FMUL.FTZ R105, R30, UR4 ;  /* 0x000000041e697c20 */ /* 0x000fe20008410000 */
[----:B------:R-:W5:Y:S01]  /*9230*/  LDL R98, [R1+0x10] ;  /* 0x0000100001627983 */ /* 0x000f620000100800 */
[----:B------:R-:W1:Y:S01]  /*9240*/  MUFU.TANH R111, R111 ;  /* 0x0000006f006f7308 */ /* 0x000e620000002400 */
[----:B------:R-:W-:Y:S01]  /*9250*/  FMUL.FTZ R3, R24, UR4 ;  /* 0x0000000418037c20 */ /* 0x000fe20008410000 */
[----:B------:R-:W-:Y:S01]  /*9260*/  FMUL.FTZ R24, R31, UR4 ;  /* 0x000000041f187c20 */ /* 0x000fe20008410000 */
[----:B------:R-:W-:Y:S01]  /*9270*/  FMUL.FTZ R38, R38, UR4 ;  /* 0x0000000426267c20 */ /* 0x000fe20008410000 */
[----:B------:R-:W-:Y:S01]  /*9280*/  FMUL.FTZ R13, R40, UR4 ;  /* 0x00000004280d7c20 */ /* 0x000fe20008410000 */
[----:B0-----:R-:W-:Y:S01]  /*9290*/  ISETP.NE.AND P4, PT, R93, 0x1, PT ;  /* 0x000000015d00780c */ /* 0x001fe20003f85270 */
        /* <DEDUP_REMOVED lines=12> */
[----:B------:R-:W1:Y:S01]  /*9360*/  @P4 LDC R25, c[0x0][0x44c] ;  /* 0x00011300ff194b82 */ /* 0x000e620000000800 */
[----:B------:R-:W-:Y:S01]  /*9370*/  FMUL.FTZ R62, R62, UR4 ;  /* 0x000000043e3e7c20 */ /* 0x000fe20008410000 */
[----:B------:R-:W-:-:S04]  /*9380*/  FMUL.FTZ R9, R32, UR4 ;  /* 0x0000000420097c20 */ /* 0x000fc80008410000 */
[----:B------:R-:W0:Y:S02]  /*9390*/  MUFU.TANH R24, R24 ;  /* 0x0000001800187308 */ /* 0x000e240000002400 */
[----:B------:R-:W0:Y:S06]  /*93a0*/  @P4 LDC R34, c[0x0][0x450] ;  /* 0x00011400ff224b82 */ /* 0x000e2c0000000800 */
[----:B------:R-:W5:Y:S08]  /*93b0*/  MUFU.TANH R91, R91 ;  /* 0x0000005b005b7308 */ /* 0x000f700000002400 */
[----:B------:R-:W5:Y:S08]  /*93c0*/  MUFU.TANH R89, R89 ;  /* 0x0000005900597308 */ /* 0x000f700000002400 */
[----:B------:R-:W5:Y:S08]  /*93d0*/  MUFU.TANH R38, R38 ;  /* 0x0000002600267308 */ /* 0x000f700000002400 */
[----:B------:R-:W5:Y:S08]  /*93e0*/  MUFU.TANH R36, R36 ;  /* 0x0000002400247308 */ /* 0x000f700000002400 */
[----:B------:R-:W5:Y:S01]  /*93f0*/  MUFU.TANH R40, R40 ;  /* 0x0000002800287308 */ /* 0x000f620000002400 */
[----:B------:R-:W-:-:S07]  /*9400*/  FMUL.FTZ R48, R50, UR4 ;  /* 0x0000000432307c20 */ /* 0x000fce0008410000 */
[----:B------:R-:W5:Y:S01]  /*9410*/  MUFU.TANH R42, R42 ;  /* 0x0000002a002a7308 */ /* 0x000f620000002400 */
[----:B------:R-:W-:Y:S01]  /*9420*/  FMUL.FTZ R50, R51, UR4 ;  /* 0x0000000433327c20 */ /* 0x000fe20008410000 */
[----:B------:R-:W-:-:S06]  /*9430*/  FMUL.FTZ R31, R52, UR4 ;  /* 0x00000004341f7c20 */ /* 0x000fcc0008410000 */
[----:B------:R-:W5:Y:S01]  /*9440*/  MUFU.TANH R44, R44 ;  /* 0x0000002c002c7308 */ /* 0x000f620000002400 */
[----:B------:R-:W-:Y:S01]  /*9450*/  FMUL.FTZ R52, R54, UR4 ;  /* 0x0000000436347c20 */ /* 0x000fe20008410000 */
[----:B------:R-:W-:-:S06]  /*9460*/  FMUL.FTZ R28, R45, UR4 ;  /* 0x000000042d1c7c20 */ /* 0x000fcc0008410000 */
        /* <DEDUP_REMOVED lines=8> */
[----:B------:R-:W5:Y:S08]  /*94f0*/  MUFU.TANH R52, R52 ;  /* 0x0000003400347308 */ /* 0x000f700000002400 */
[----:B------:R-:W5:Y:S01]  /*9500*/  MUFU.TANH R54, R54 ;  /* 0x0000003600367308 */ /* 0x000f620000002400 */
[----:B------:R-:W-:Y:S01]  /*9510*/  FMUL.FTZ R32, R53, UR4 ;  /* 0x0000000435207c20 */ /* 0x000fe20008410000 */
[----:B------:R-:W-:-:S06]  /*9520*/  FMUL.FTZ R93, R63, UR4 ;  /* 0x000000043f5d7c20 */ /* 0x000fcc0008410000 */
[----:B------:R-:W5:Y:S08]  /*9530*/  MUFU.TANH R56, R56 ;  /* 0x0000003800387308 */ /* 0x000f700000002400 */
[----:B------:R-:W5:Y:S08]  /*9540*/  MUFU.TANH R58, R58 ;  /* 0x0000003a003a7308 */ /* 0x000f700000002400 */
[----:B------:R-:W5:Y:S08]  /*9550*/  MUFU.TANH R62, R62 ;  /* 0x0000003e003e7308 */ /* 0x000f700000002400 */
[----:B------:R-:W-:Y:S01]  /*9560*/  MUFU.TANH R93, R93 ;  /* 0x0000005d005d7308 */ /* 0x000fe20000002400 */
[----:B------:R-:W-:Y:S01]  /*9570*/  FMUL.FTZ R75, R75, UR4 ;  /* 0x000000044b4b7c20 */ /* 0x000fe20008410000 */
[----:B--2---:R-:W-:Y:S01]  /*9580*/  LOP3.LUT R92, R92, 0xfffffffe, RZ, 0xc0, !PT ;  /* 0xfffffffe5c5c7812 */ /* 0x004fe200078ec0ff */
[----:B------:R-:W-:Y:S01]  /*9590*/  FMUL.FTZ R78, R78, UR4 ;  /* 0x000000044e4e7c20 */ /* 0x000fe20008410000 */
[----:B------:R-:W-:Y:S01]  /*95a0*/  FMUL.FTZ R82, R82, UR4 ;  /* 0x0000000452527c20 */ /* 0x000fe20008410000 */
[----:B------:R-:W-:Y:S01]  /*95b0*/  FMUL.FTZ R86, R86, UR4 ;  /* 0x0000000456567c20 */ /* 0x000fe20008410000 */
[----:B------:R-:W-:-:S02]  /*95c0*/  @P4 LOP3.LUT R92, R92, 0x1, RZ, 0xfc, !PT ;  /* 0x000000015c5c4812 */ /* 0x000fc400078efcff */
[----:B------:R-:W-:Y:S03]  /*95d0*/  MUFU.TANH R3, R3 ;  /* 0x0000000300037308 */ /* 0x000fe60000002400 */
[----:B------:R3:W-:Y:S05]  /*95e0*/  STL [R1+0x4], R92 ;  /* 0x0000045c01007387 */ /* 0x0007ea0000100800 */
[----:B------:R-:W-:Y:S01]  /*95f0*/  MUFU.TANH R6, R6 ;  /* 0x0000000600067308 */ /* 0x000fe20000002400 */
[----:B---3--:R-:W-:-:S07]  /*9600*/  IADD3 R92, R90, R100, RZ ;  /* 0x000000645a5c7210 */ /* 0x008fce0007ffe0ff */
[----:B------:R-:W-:Y:S01]  /*9610*/  MUFU.TANH R7, R7 ;  /* 0x0000000700077308 */ /* 0x000fe20000002400 */
[----:B-1----:R-:W-:-:S05]  /*9620*/  @P4 IMAD.HI.U32 R25, R92, R25, RZ ;  /* 0x000000195c194227 */ /* 0x002fca00078e00ff */
[----:B0-----:R-:W-:Y:S01]  /*9630*/  @P4 SHF.R.U32.HI R92, RZ, R34, R25 ;  /* 0x00000022ff5c4219 */ /* 0x001fe20000011619 */
[----:B------:R-:W-:Y:S01]  /*9640*/  IMAD.MOV.U32 R25, RZ, RZ, -0x80 ;  /* 0xffffff80ff197424 */ /* 0x000fe200078e00ff */
[----:B------:R-:W-:Y:S03]  /*9650*/  MUFU.TANH R8, R8 ;  /* 0x0000000800087308 */ /* 0x000fe60000002400 */
[----:B------:R-:W0:Y:S01]  /*9660*/  SHFL.IDX PT, R37, R92, 0x1, 0x1c1f ;  /* 0x003c1f005c257f89 */ /* 0x000e2200000e0000 */
[----:B------:R-:W-:-:S04]  /*9670*/  IMAD R25, R88, R25, 0x80 ;  /* 0x0000008058197424 */ /* 0x000fc800078e0219 */
[----:B------:R-:W-:Y:S01]  /*9680*/  VIADD R35, R25, 0x1 ;  /* 0x0000000119237836 */ /* 0x000fe20000000000 */
[----:B------:R-:W-:Y:S01]  /*9690*/  MUFU.TANH R9, R9 ;  /* 0x0000000900097308 */ /* 0x000fe20000002400 */
[----:B----4-:R-:W-:Y:S02]  /*96a0*/  IMAD.IADD R90, R96, 0x1, R25 ;  /* 0x00000001605a7824 */ /* 0x010fe400078e0219 */
[C---:B-----5:R-:W-:Y:S02]  /*96b0*/  IMAD R35, R39.reuse, -0x2, R35 ;  /* 0xfffffffe27237824 */ /* 0x060fe400078e0223 */
[----:B------:R-:W-:-:S03]  /*96c0*/  IMAD R90, R39, -0x2, R90 ;  /* 0xfffffffe275a7824 */ /* 0x000fc600078e025a */
[----:B------:R-:W-:Y:S01]  /*96d0*/  IADD3 R109, -R98, R35, R96 ;  /* 0x00000023626d7210 */ /* 0x000fe20007ffe160 */
[----:B------:R-:W-:Y:S08]  /*96e0*/  MUFU.TANH R10, R10 ;  /* 0x0000000a000a7308 */ /* 0x000ff00000002400 */
[----:B------:R-:W-:Y:S01]  /*96f0*/  MUFU.TANH R11, R11 ;  /* 0x0000000b000b7308 */ /* 0x000fe20000002400 */
[----:B0-----:R-:W-:-:S04]  /*9700*/  VIADDMNMX R25, R37, R109, R90, PT ;  /* 0x0000006d25197246 */ /* 0x001fc8000380015a */
[C---:B------:R-:W-:Y:S02]  /*9710*/  ISETP.GT.AND P1, PT, R25.reuse, RZ, PT ;  /* 0x000000ff1900720c */ /* 0x040fe40003f24270 */
[C---:B------:R-:W-:Y:S01]  /*9720*/  ISETP.GT.AND P2, PT, R25.reuse, 0x1, PT ;  /* 0x000000011900780c */ /* 0x040fe20003f44270 */
[----:B------:R-:W-:Y:S01]  /*9730*/  MUFU.TANH R12, R12 ;  /* 0x0000000c000c7308 */ /* 0x000fe20000002400 */
[----:B------:R-:W-:Y:S02]  /*9740*/  ISETP.GT.AND P3, PT, R25, 0x8, PT ;  /* 0x000000081900780c */ /* 0x000fe40003f64270 */
[----:B------:R-:W-:Y:S02]  /*9750*/  FSEL R111, R111, -INF , P1 ;  /* 0xff8000006f6f7808 */ /* 0x000fe40000800000 */
[----:B------:R-:W-:Y:S02]  /*9760*/  FSEL R107, R107, -INF , P2 ;  /* 0xff8000006b6b7808 */ /* 0x000fe40001000000 */
[----:B------:R-:W-:Y:S01]  /*9770*/  ISETP.GT.AND P1, PT, R25, 0x9, PT ;  /* 0x000000091900780c */ /* 0x000fe20003f24270 */
[----:B------:R-:W-:Y:S01]  /*9780*/  MUFU.TANH R13, R13 ;  /* 0x0000000d000d7308 */ /* 0x000fe20000002400 */
[----:B------:R-:W-:-:S02]  /*9790*/  FSEL R105, R105, -INF , P3 ;  /* 0xff80000069697808 */ /* 0x000fc40001800000 */
[----:B------:R-:W-:Y:S02]  /*97a0*/  FMNMX.FTZ R94, R111, R107, !PT ;  /* 0x0000006b6f5e7209 */ /* 0x000fe40007810000 */
[----:B------:R-:W-:Y:S02]  /*97b0*/  ISETP.GT.AND P2, PT, R25, 0x10, PT ;  /* 0x000000101900780c */ /* 0x000fe40003f44270 */
[----:B------:R-:W-:Y:S01]  /*97c0*/  FSEL R35, R24, -INF , P1 ;  /* 0xff80000018237808 */ /* 0x000fe20000800000 */
[----:B------:R-:W-:Y:S01]  /*97d0*/  MUFU.TANH R26, R26 ;  /* 0x0000001a001a7308 */ /* 0x000fe20000002400 */
[----:B------:R-:W-:Y:S02]  /*97e0*/  FMNMX.FTZ R94, R105, R94, !PT ;  /* 0x0000005e695e7209 */ /* 0x000fe40007810000 */
[----:B------:R-:W-:Y:S02]  /*97f0*/  ISETP.GT.AND P1, PT, R25, 0x11, PT ;  /* 0x000000111900780c */ /* 0x000fe40003f24270 */
[----:B------:R-:W-:-:S02]  /*9800*/  FSEL R39, R91, -INF , P2 ;  /* 0xff8000005b277808 */ /* 0x000fc40001000000 */
[----:B------:R-:W-:Y:S01]  /*9810*/  FMNMX.FTZ R94, R35, R94, !PT ;  /* 0x0000005e235e7209 */ /* 0x000fe20007810000 */
[----:B------:R-:W-:Y:S01]  /*9820*/  MUFU.TANH R27, R27 ;  /* 0x0000001b001b7308 */ /* 0x000fe20000002400 */
[----:B------:R-:W-:Y:S02]  /*9830*/  ISETP.GT.AND P2, PT, R25, 0x18, PT ;  /* 0x000000181900780c */ /* 0x000fe40003f44270 */
[----:B------:R-:W-:Y:S02]  /*9840*/  FSEL R37, R89, -INF , P1 ;  /* 0xff80000059257808 */ /* 0x000fe40000800000 */
[----:B------:R-:W-:Y:S02]  /*9850*/  FMNMX.FTZ R94, R39, R94, !PT ;  /* 0x0000005e275e7209 */ /* 0x000fe40007810000 */
        /* <DEDUP_REMOVED lines=10> */
[----:B------:R-:W-:Y:S02]  /*9900*/  FMNMX.FTZ R94, R41, R94, !PT ;  /* 0x0000005e295e7209 */ /* 0x000fe40007810000 */
[----:B------:R-:W-:Y:S02]  /*9910*/  ISETP.GT.AND P2, PT, R25, 0x28, PT ;  /* 0x000000281900780c */ /* 0x000fe40003f44270 */
[----:B------:R-:W-:Y:S02]  /*9920*/  FSEL R45, R42, -INF , P1 ;  /* 0xff8000002a2d7808 */ /* 0x000fe40000800000 */
        /* <DEDUP_REMOVED lines=12> */
[----:B------:R-:W-:Y:S01]  /*99f0*/  FMNMX.FTZ R94, R55, R94, !PT ;  /* 0x0000005e375e7209 */ /* 0x000fe20007810000 */
[----:B------:R-:W-:Y:S01]  /*9a00*/  FMUL.FTZ R34, R57, UR4 ;  /* 0x0000000439227c20 */ /* 0x000fe20008410000 */
[----:B------:R-:W-:Y:S01]  /*9a10*/  ISETP.GT.AND P1, PT, R25, 0x39, PT ;  /* 0x000000391900780c */ /* 0x000fe20003f24270 */
[----:B------:R-:W-:Y:S01]  /*9a20*/  FMUL.FTZ R24, R66, UR4 ;  /* 0x0000000442187c20 */ /* 0x000fe20008410000 */
[----:B------:R-:W-:-:S02]  /*9a30*/  FSEL R57, R52, -INF , P2 ;  /* 0xff80000034397808 */ /* 0x000fc40001000000 */
[----:B------:R-:W-:Y:S01]  /*9a40*/  FMNMX.FTZ R94, R53, R94, !PT ;  /* 0x0000005e355e7209 */ /* 0x000fe20007810000 */
[----:B------:R-:W-:Y:S01]  /*9a50*/  FMUL.FTZ R89, R67, UR4 ;  /* 0x0000000443597c20 */ /* 0x000fe20008410000 */
[----:B------:R-:W-:Y:S02]  /*9a60*/  ISETP.GT.AND P2, PT, R25, 0x40, PT ;  /* 0x000000401900780c */ /* 0x000fe40003f44270 */
[----:B------:R-:W-:Y:S02]  /*9a70*/  FSEL R59, R54, -INF , P1 ;  /* 0xff800000363b7808 */ /* 0x000fe40000800000 */
[----:B------:R-:W-:Y:S01]  /*9a80*/  FMNMX.FTZ R94, R57, R94, !PT ;  /* 0x0000005e395e7209 */ /* 0x000fe20007810000 */
[----:B------:R-:W0:Y:S01]  /*9a90*/  MUFU.TANH R24, R24 ;  /* 0x0000001800187308 */ /* 0x000e220000002400 */
[----:B------:R-:W-:Y:S01]  /*9aa0*/  ISETP.GT.AND P1, PT, R25, 0x41, PT ;  /* 0x000000411900780c */ /* 0x000fe20003f24270 */
[----:B------:R-:W-:Y:S01]  /*9ab0*/  FMUL.FTZ R36, R70, UR4 ;  /* 0x0000000446247c20 */ /* 0x000fe20008410000 */
[----:B------:R-:W-:-:S02]  /*9ac0*/  FSEL R67, R56, -INF , P2 ;  /* 0xff80000038437808 */ /* 0x000fc40001000000 */
[----:B------:R-:W-:Y:S01]  /*9ad0*/  FMNMX.FTZ R94, R59, R94, !PT ;  /* 0x0000005e3b5e7209 */ /* 0x000fe20007810000 */
[----:B------:R-:W-:Y:S01]  /*9ae0*/  FMUL.FTZ R91, R71, UR4 ;  /* 0x00000004475b7c20 */ /* 0x000fe20008410000 */
[----:B------:R-:W-:Y:S01]  /*9af0*/  ISETP.GT.AND P2, PT, R25, 0x48, PT ;  /* 0x000000481900780c */ /* 0x000fe20003f44270 */
[----:B------:R-:W1:Y:S01]  /*9b00*/  MUFU.TANH R89, R89 ;  /* 0x0000005900597308 */ /* 0x000e620000002400 */
[----:B------:R-:W-:Y:S02]  /*9b10*/  FSEL R63, R58, -INF , P1 ;  /* 0xff8000003a3f7808 */ /* 0x000fe40000800000 */
[----:B------:R-:W-:Y:S01]  /*9b20*/  FMNMX.FTZ R94, R67, R94, !PT ;  /* 0x0000005e435e7209 */ /* 0x000fe20007810000 */
[----:B------:R-:W-:Y:S01]  /*9b30*/  FMUL.FTZ R38, R74, UR4 ;  /* 0x000000044a267c20 */ /* 0x000fe20008410000 */
[----:B------:R-:W-:Y:S02]  /*9b40*/  ISETP.GT.AND P1, PT, R25, 0x49, PT ;  /* 0x000000491900780c */ /* 0x000fe40003f24270 */
[----:B------:R-:W-:Y:S01]  /*9b50*/  FSEL R71, R62, -INF , P2 ;  /* 0xff8000003e477808 */ /* 0x000fe20001000000 */
[----:B------:R-:W2:Y:S01]  /*9b60*/  MUFU.TANH R36, R36 ;  /* 0x0000002400247308 */ /* 0x000ea20000002400 */
[----:B------:R-:W-:-:S02]  /*9b70*/  FMNMX.FTZ R94, R63, R94, !PT ;  /* 0x0000005e3f5e7209 */ /* 0x000fc40007810000 */
[----:B------:R-:W-:Y:S02]  /*9b80*/  ISETP.GT.AND P2, PT, R25, 0x50, PT ;  /* 0x000000501900780c */ /* 0x000fe40003f44270 */
[----:B------:R-:W-:-:S03]  /*9b90*/  FMNMX.FTZ R94, R71, R94, !PT ;  /* 0x0000005e475e7209 */ /* 0x000fc60007810000 */
[----:B------:R-:W3:Y:S01]  /*9ba0*/  MUFU.TANH R91, R91 ;  /* 0x0000005b005b7308 */ /* 0x000ee20000002400 */
[----:B------:R-:W-:Y:S01]  /*9bb0*/  FMUL.FTZ R40, R79, UR4 ;  /* 0x000000044f287c20 */ /* 0x000fe20008410000 */
[----:B0-----:R-:W-:-:S06]  /*9bc0*/  FSEL R79, R24, -INF , P2 ;  /* 0xff800000184f7808 */ /* 0x001fcc0001000000 */
[----:B------:R0:W-:Y:S01]  /*9bd0*/  MUFU.TANH R95, R75 ;  /* 0x0000004b005f7308 */ /* 0x0001e20000002400 */
[----:B------:R-:W-:Y:S02]  /*9be0*/  ISETP.GT.AND P2, PT, R25, 0x58, PT ;  /* 0x000000581900780c */ /* 0x000fe40003f44270 */
[----:B0-----:R-:W-:-:S05]  /*9bf0*/  FSEL R75, R93, -INF , P1 ;  /* 0xff8000005d4b7808 */ /* 0x001fca0000800000 */
[----:B------:R-:W0:Y:S01]  /*9c00*/  MUFU.TANH R38, R38 ;  /* 0x0000002600267308 */ /* 0x000e220000002400 */
[----:B------:R-:W-:Y:S02]  /*9c10*/  ISETP.GT.AND P1, PT, R25, 0x51, PT ;  /* 0x000000511900780c */ /* 0x000fe40003f24270 */
[----:B------:R-:W-:Y:S02]  /*9c20*/  FMNMX.FTZ R94, R75, R94, !PT ;  /* 0x0000005e4b5e7209 */ /* 0x000fe40007810000 */
[----:B-1----:R-:W-:Y:S02]  /*9c30*/  FSEL R89, R89, -INF , P1 ;  /* 0xff80000059597808 */ /* 0x002fe40000800000 */
[----:B------:R-:W-:Y:S01]  /*9c40*/  FMNMX.FTZ R94, R79, R94, !PT ;  /* 0x0000005e4f5e7209 */ /* 0x000fe20007810000 */
[----:B------:R-:W1:Y:S01]  /*9c50*/  MUFU.TANH R78, R78 ;  /* 0x0000004e004e7308 */ /* 0x000e620000002400 */
[----:B------:R-:W-:Y:S01]  /*9c60*/  FMUL.FTZ R24, R83, UR4 ;  /* 0x0000000453187c20 */ /* 0x000fe20008410000 */
[----:B------:R-:W-:-:S02]  /*9c70*/  ISETP.GT.AND P1, PT, R25, 0x59, PT ;  /* 0x000000591900780c */ /* 0x000fc40003f24270 */
[----:B--2---:R-:W-:Y:S02]  /*9c80*/  FSEL R83, R36, -INF , P2 ;  /* 0xff80000024537808 */ /* 0x004fe40001000000 */
[----:B------:R-:W-:Y:S02]  /*9c90*/  FMNMX.FTZ R94, R89, R94, !PT ;  /* 0x0000005e595e7209 */ /* 0x000fe40007810000 */
[----:B------:R-:W2:Y:S01]  /*9ca0*/  MUFU.TANH R40, R40 ;  /* 0x0000002800287308 */ /* 0x000ea20000002400 */
[----:B------:R-:W-:Y:S02]  /*9cb0*/  ISETP.GT.AND P2, PT, R25, 0x60, PT ;  /* 0x000000601900780c */ /* 0x000fe40003f44270 */
[----:B---3--:R-:W-:Y:S02]  /*9cc0*/  FSEL R91, R91, -INF , P1 ;  /* 0xff8000005b5b7808 */ /* 0x008fe40000800000 */
[----:B------:R-:W-:Y:S02]  /*9cd0*/  FMNMX.FTZ R94, R83, R94, !PT ;  /* 0x0000005e535e7209 */ /* 0x000fe40007810000 */
[----:B------:R-:W-:Y:S01]  /*9ce0*/  ISETP.GT.AND P1, PT, R25, 0x61, PT ;  /* 0x000000611900780c */ /* 0x000fe20003f24270 */
[----:B------:R-:W3:Y:S01]  /*9cf0*/  MUFU.TANH R82, R82 ;  /* 0x0000005200527308 */ /* 0x000ee20000002400 */
[----:B0-----:R-:W-:-:S02]  /*9d00*/  FSEL R93, R38, -INF , P2 ;  /* 0xff800000265d7808 */ /* 0x001fc40001000000 */
[----:B------:R-:W-:Y:S02]  /*9d10*/  FMNMX.FTZ R94, R91, R94, !PT ;  /* 0x0000005e5b5e7209 */ /* 0x000fe40007810000 */
[----:B------:R-:W-:Y:S02]  /*9d20*/  ISETP.GT.AND P2, PT, R25, 0x68, PT ;  /* 0x000000681900780c */ /* 0x000fe40003f44270 */
[----:B------:R-:W-:Y:S01]  /*9d30*/  FSEL R95, R95, -INF , P1 ;  /* 0xff8000005f5f7808 */ /* 0x000fe20000800000 */
[----:B------:R0:W4:Y:S01]  /*9d40*/  MUFU.TANH R101, R24 ;  /* 0x0000001800657308 */ /* 0x0001220000002400 */
[----:B------:R-:W-:Y:S02]  /*9d50*/  FMNMX.FTZ R94, R93, R94, !PT ;  /* 0x0000005e5d5e7209 */ /* 0x000fe40007810000 */
[----:B------:R-:W-:Y:S02]  /*9d60*/  ISETP.GT.AND P1, PT, R25, 0x69, PT ;  /* 0x000000691900780c */ /* 0x000fe40003f24270 */
[----:B------:R-:W-:Y:S01]  /*9d70*/  FMNMX.FTZ R94, R95, R94, !PT ;  /* 0x0000005e5f5e7209 */ /* 0x000fe20007810000 */
[----:B0-----:R-:W-:-:S02]  /*9d80*/  FMUL.FTZ R24, R87, UR4 ;  /* 0x0000000457187c20 */ /* 0x001fc40008410000 */
[----:B------:R-:W0:Y:S01]  /*9d90*/  MUFU.TANH R86, R86 ;  /* 0x0000005600567308 */ /* 0x000e220000002400 */
[----:B-1----:R-:W-:Y:S02]  /*9da0*/  FSEL R87, R78, -INF , P2 ;  /* 0xff8000004e577808 */ /* 0x002fe40001000000 */
[----:B------:R-:W-:Y:S02]  /*9db0*/  ISETP.GT.AND P2, PT, R25, 0x70, PT ;  /* 0x000000701900780c */ /* 0x000fe40003f44270 */
[----:B--2---:R-:W-:Y:S02]  /*9dc0*/  FSEL R97, R40, -INF , P1 ;  /* 0xff80000028617808 */ /* 0x004fe40000800000 */
[----:B------:R-:W-:Y:S01]  /*9dd0*/  FMNMX.FTZ R94, R87, R94, !PT ;  /* 0x0000005e575e7209 */ /* 0x000fe20007810000 */
[----:B------:R-:W1:Y:S01]  /*9de0*/  MUFU.TANH R24, R24 ;  /* 0x0000001800187308 */ /* 0x000e620000002400 */
[----:B------:R-:W-:Y:S02]  /*9df0*/  ISETP.GT.AND P1, PT, R25, 0x71, PT ;  /* 0x000000711900780c */ /* 0x000fe40003f24270 */
[----:B---3--:R-:W-:-:S02]  /*9e00*/  FSEL R99, R82, -INF , P2 ;  /* 0xff80000052637808 */ /* 0x008fc40001000000 */
[----:B------:R-:W-:Y:S02]  /*9e10*/  FMNMX.FTZ R94, R97, R94, !PT ;  /* 0x0000005e615e7209 */ /* 0x000fe40007810000 */
[----:B------:R-:W-:Y:S02]  /*9e20*/  ISETP.GT.AND P2, PT, R25, 0x78, PT ;  /* 0x000000781900780c */ /* 0x000fe40003f44270 */
[----:B----4-:R-:W-:Y:S02]  /*9e30*/  FSEL R101, R101, -INF , P1 ;  /* 0xff80000065657808 */ /* 0x010fe40000800000 */
[----:B------:R-:W-:Y:S02]  /*9e40*/  FMNMX.FTZ R94, R99, R94, !PT ;  /* 0x0000005e635e7209 */ /* 0x000fe40007810000 */
[----:B------:R-:W-:Y:S02]  /*9e50*/  ISETP.GT.AND P1, PT, R25, 0x79, PT ;  /* 0x000000791900780c */ /* 0x000fe40003f24270 */
[----:B0-----:R-:W-:-:S02]  /*9e60*/  FSEL R103, R86, -INF , P2 ;  /* 0xff80000056677808 */ /* 0x001fc40001000000 */
[----:B------:R-:W-:Y:S01]  /*9e70*/  FMNMX.FTZ R94, R101, R94, !PT ;  /* 0x0000005e655e7209 */ /* 0x000fe20007810000 */
[----:B------:R-:W-:Y:S01]  /*9e80*/  FMUL.FTZ R38, R61, UR4 ;  /* 0x000000043d267c20 */ /* 0x000fe20008410000 */
[----:B-1----:R-:W-:Y:S02]  /*9e90*/  FSEL R61, R24, -INF , P1 ;  /* 0xff800000183d7808 */ /* 0x002fe40000800000 */
[----:B------:R-:W-:-:S04]  /*9ea0*/  FMNMX.FTZ R94, R103, R94, !PT ;  /* 0x0000005e675e7209 */ /* 0x000fc80007810000 */
[----:B------:R-:W-:-:S05]  /*9eb0*/  FMNMX.FTZ R94, R61, R94, !PT ;  /* 0x0000005e3d5e7209 */ /* 0x000fca0007810000 */
[----:B------:R-:W0:Y:S01]  /*9ec0*/  SHFL.BFLY PT, R25, R94, 0x2, 0x1f ;  /* 0x0c401f005e197f89 */ /* 0x000e2200000e0000 */
[----:B------:R-:W-:-:S03]  /*9ed0*/  FMUL.FTZ R40, R64, UR4 ;  /* 0x0000000440287c20 */ /* 0x000fc60008410000 */
[----:B------:R-:W1:Y:S01]  /*9ee0*/  SHFL.IDX PT, R64, R92, RZ, 0x1c1f ;  /* 0x001c1fff5c407589 */ /* 0x000e6200000e0000 */
[----:B0-----:R-:W-:-:S05]  /*9ef0*/  FMNMX.FTZ R24, R94, R25, !PT ;  /* 0x000000195e187209 */ /* 0x001fca0007810000 */
[----:B------:R-:W0:Y:S01]  /*9f00*/  SHFL.BFLY PT, R25, R24, 0x1, 0x1f ;  /* 0x0c201f0018197f89 */ /* 0x000e2200000e0000 */
[----:B------:R-:W-:Y:S01]  /*9f10*/  FMUL.FTZ R36, R60, UR4 ;  /* 0x000000043c247c20 */ /* 0x000fe20008410000 */
[----:B-1----:R-:W-:-:S04]  /*9f20*/  VIADDMNMX R64, R64, R109, R90, PT ;  /* 0x0000006d40407246 */ /* 0x002fc8000380015a */
[C---:B------:R-:W-:Y:S02]  /*9f30*/  ISETP.GT.AND P2, PT, R64.reuse, 0x1, PT ;  /* 0x000000014000780c */ /* 0x040fe40003f44270 */
[----:B------:R-:W-:Y:S02]  /*9f40*/  ISETP.GT.AND P3, PT, R64, 0x8, PT ;  /* 0x000000084000780c */ /* 0x000fe40003f64270 */
[----:B0-----:R-:W-:Y:S02]  /*9f50*/  FMNMX.FTZ R25, R24, R25, !PT ;  /* 0x0000001918197209 */ /* 0x001fe40007810000 */
[----:B------:R-:W-:Y:S01]  /*9f60*/  MOV R24, UR5 ;  /* 0x0000000500187c02 */ /* 0x000fe20008000f00 */
[----:B------:R-:W-:Y:S01]  /*9f70*/  FMUL.FTZ R44, R68, UR4 ;  /* 0x00000004442c7c20 */ /* 0x000fe20008410000 */
[----:B------:R-:W-:Y:S01]  /*9f80*/  FSETP.NEU.FTZ.AND P1, PT, R25, -INF , PT ;  /* 0xff8000001900780b */ /* 0x000fe20003f3d000 */
[----:B------:R-:W-:Y:S01]  /*9f90*/  FMUL.FTZ R46, R69, UR4 ;  /* 0x00000004452e7c20 */ /* 0x000fe20008410000 */
[----:B------:R-:W-:Y:S01]  /*9fa0*/  FSEL R6, R6, -INF , P2 ;  /* 0xff80000006067808 */ /* 0x000fe20001000000 */
[----:B------:R-:W-:Y:S01]  /*9fb0*/  FMUL.FTZ R60, R25, R24 ;  /* 0x00000018193c7220 */ /* 0x000fe20000410000 */
[----:B------:R-:W-:Y:S01]  /*9fc0*/  FMUL.FTZ R50, R73, UR4 ;  /* 0x0000000449327c20 */ /* 0x000fe20008410000 */
[----:B------:R-:W-:Y:S01]  /*9fd0*/  FMUL.FTZ R54, R77, UR4 ;  /* 0x000000044d367c20 */ /* 0x000fe20008410000 */
[----:B------:R-:W0:Y:S08]  /*9fe0*/  MUFU.TANH R30, R30 ;  /* 0x0000001e001e7308 */ /* 0x000e300000002400 */
[----:B------:R-:W1:Y:S01]  /*9ff0*/  MUFU.TANH R31, R31 ;  /* 0x0000001f001f7308 */ /* 0x000e620000002400 */
[----:B------:R-:W-:-:S07]  /*a000*/  FSEL R60, R60, RZ, P1 ;  /* 0x000000ff3c3c7208 */ /* 0x000fce0000800000 */
[----:B------:R-:W2:Y:S01]  /*a010*/  MUFU.TANH R32, R32 ;  /* 0x0000002000207308 */ /* 0x000ea20000002400 */
[----:B------:R-:W-:-:S07]  /*a020*/  ISETP.GT.AND P1, PT, R64, RZ, PT ;  /* 0x000000ff4000720c */ /* 0x000fce0003f24270 */
[----:B------:R-:W3:Y:S01]  /*a030*/  MUFU.TANH R33, R33 ;  /* 0x0000002100217308 */ /* 0x000ee20000002400 */
[----:B------:R-:W-:-:S07]  /*a040*/  FSEL R3, R3, -INF , P1 ;  /* 0xff80000003037808 */ /* 0x000fce0000800000 */
[----:B------:R-:W4:Y:S01]  /*a050*/  MUFU.TANH R34, R34 ;  /* 0x0000002200227308 */ /* 0x000f220000002400 */
[----:B------:R-:W-:Y:S01]  /*a060*/  ISETP.GT.AND P1, PT, R64, 0x9, PT ;  /* 0x000000094000780c */ /* 0x000fe20003f24270 */
[----:B------:R-:W-:Y:S01]  /*a070*/  FMUL.FTZ R42, R65, UR4 ;  /* 0x00000004412a7c20 */ /* 0x000fe20008410000 */
[----:B------:R-:W-:Y:S01]  /*a080*/  FSEL R69, R7, -INF , P3 ;  /* 0xff80000007457808 */ /* 0x000fe20001800000 */
[----:B------:R-:W-:Y:S01]  /*a090*/  FMUL.FTZ R48, R72, UR4 ;  /* 0x0000000448307c20 */ /* 0x000fe20008410000 */
[----:B------:R-:W-:Y:S01]  /*a0a0*/  FMNMX.FTZ R68, R3, R6, !PT ;  /* 0x0000000603447209 */ /* 0x000fe20007810000 */
[----:B------:R-:W-:Y:S01]  /*a0b0*/  FMUL.FTZ R58, R81, UR4 ;  /* 0x00000004513a7c20 */ /* 0x000fe20008410000 */
[----:B------:R-:W-:Y:S01]  /*a0c0*/  ISETP.GT.AND P2, PT, R64, 0x10, PT ;  /* 0x000000104000780c */ /* 0x000fe20003f44270 */
[----:B------:R-:W5:Y:S01]  /*a0d0*/  MUFU.TANH R36, R36 ;  /* 0x0000002400247308 */ /* 0x000f620000002400 */
[----:B------:R-:W-:Y:S01]  /*a0e0*/  FSEL R73, R8, -INF , P1 ;  /* 0xff80000008497808 */ /* 0x000fe20000800000 */
[----:B------:R-:W-:Y:S01]  /*a0f0*/  FMUL.FTZ R52, R76, UR4 ;  /* 0x000000044c347c20 */ /* 0x000fe20008410000 */
[----:B------:R-:W-:Y:S01]  /*a100*/  FMNMX.FTZ R68, R69, R68, !PT ;  /* 0x0000004445447209 */ /* 0x000fe20007810000 */
[----:B------:R-:W-:Y:S01]  /*a110*/  FMUL.FTZ R56, R80, UR4 ;  /* 0x0000000450387c20 */ /* 0x000fe20008410000 */
[----:B------:R-:W-:Y:S01]  /*a120*/  ISETP.GT.AND P1, PT, R64, 0x11, PT ;  /* 0x000000114000780c */ /* 0x000fe20003f24270 */
[----:B------:R-:W-:Y:S01]  /*a130*/  FMUL.FTZ R62, R84, UR4 ;  /* 0x00000004543e7c20 */ /* 0x000fe20008410000 */
[----:B------:R-:W-:Y:S01]  /*a140*/  FSEL R9, R9, -INF , P2 ;  /* 0xff80000009097808 */ /* 0x000fe20001000000 */
[----:B------:R-:W5:Y:S01]  /*a150*/  MUFU.TANH R38, R38 ;  /* 0x0000002600267308 */ /* 0x000f620000002400 */
[----:B------:R-:W-:Y:S01]  /*a160*/  FMNMX.FTZ R68, R73, R68, !PT ;  /* 0x0000004449447209 */ /* 0x000fe20007810000 */
[----:B------:R-:W5:Y:S01]  /*a170*/  S2R R102, SR_CgaCtaId ;  /* 0x0000000000667919 */ /* 0x000f620000008800 */
[----:B------:R-:W-:Y:S01]  /*a180*/  ISETP.GT.AND P2, PT, R64, 0x18, PT ;  /* 0x000000184000780c */ /* 0x000fe20003f44270 */
[----:B------:R-:W-:Y:S01]  /*a190*/  VIADD R0, R0, 0x16840 ;  /* 0x0001684000007836 */ /* 0x000fe20000000000 */
[----:B------:R-:W-:Y:S01]  /*a1a0*/  FSEL R77, R10, -INF , P1 ;  /* 0xff8000000a4d7808 */ /* 0x000fe20000800000 */
[----:B------:R-:W-:Y:S01]  /*a1b0*/  ULDC UR5, c[0x0][0x9d8] ;  /* 0x0002760000057ab9 */ /* 0x000fe20000000800 */
[----:B------:R-:W-:-:S02]  /*a1c0*/  FMNMX.FTZ R68, R9, R68, !PT ;  /* 0x0000004409447209 */ /* 0x000fc40007810000 */
[C---:B------:R-:W-:Y:S02]  /*a1d0*/  ISETP.GT.AND P1, PT, R64.reuse, 0x19, PT ;  /* 0x000000194000780c */ /* 0x040fe40003f24270 */
[----:B------:R-:W-:Y:S02]  /*a1e0*/  FSEL R11, R11, -INF , P2 ;  /* 0xff8000000b0b7808 */ /* 0x000fe40001000000 */
[----:B------:R-:W-:Y:S01]  /*a1f0*/  FMNMX.FTZ R68, R77, R68, !PT ;  /* 0x000000444d447209 */ /* 0x000fe20007810000 */
[----:B------:R-:W-:Y:S01]  /*a200*/  FFMA.FTZ R8, R35, R24, -R60 ;  /* 0x0000001823087223 */ /* 0x000fe2000001083c */
[----:B------:R-:W-:Y:S02]  /*a210*/  ISETP.GT.AND P2, PT, R64, 0x20, PT ;  /* 0x000000204000780c */ /* 0x000fe40003f44270 */
[----:B------:R-:W-:Y:S02]  /*a220*/  FSEL R35, R12, -INF , P1 ;  /* 0xff8000000c237808 */ /* 0x000fe40000800000 */
        /* <DEDUP_REMOVED lines=20> */
[----:B0-----:R-:W-:Y:S02]  /*a370*/  FSEL R43, R30, -INF , P1 ;  /* 0xff8000001e2b7808 */ /* 0x001fe40000800000 */
[----:B------:R-:W-:-:S02]  /*a380*/  FMNMX.FTZ R68, R29, R68, !PT ;  /* 0x000000441d447209 */ /* 0x000fc40007810000 */
[C---:B------:R-:W-:Y:S02]  /*a390*/  ISETP.GT.AND P1, PT, R64.reuse, 0x39, PT ;  /* 0x000000394000780c */ /* 0x040fe40003f24270 */
[----:B-1----:R-:W-:Y:S02]  /*a3a0*/  FSEL R31, R31, -INF , P2 ;  /* 0xff8000001f1f7808 */ /* 0x002fe40001000000 */
[----:B------:R-:W-:Y:S01]  /*a3b0*/  FMNMX.FTZ R68, R43, R68, !PT ;  /* 0x000000442b447209 */ /* 0x000fe20007810000 */
[----:B------:R-:W-:Y:S01]  /*a3c0*/  FFMA.FTZ R12, R41, R24, -R60 ;  /* 0x00000018290c7223 */ /* 0x000fe2000001083c */
[----:B------:R-:W-:Y:S02]  /*a3d0*/  ISETP.GT.AND P2, PT, R64, 0x40, PT ;  /* 0x000000404000780c */ /* 0x000fe40003f44270 */
[----:B--2---:R-:W-:Y:S02]  /*a3e0*/  FSEL R41, R32, -INF , P1 ;  /* 0xff80000020297808 */ /* 0x004fe40000800000 */
[----:B------:R-:W-:Y:S01]  /*a3f0*/  FMNMX.FTZ R68, R31, R68, !PT ;  /* 0x000000441f447209 */ /* 0x000fe20007810000 */
[----:B------:R-:W0:Y:S01]  /*a400*/  MUFU.TANH R40, R40 ;  /* 0x0000002800287308 */ /* 0x000e220000002400 */
[----:B------:R-:W-:-:S02]  /*a410*/  ISETP.GT.AND P1, PT, R64, 0x41, PT ;  /* 0x000000414000780c */ /* 0x000fc40003f24270 */
[----:B---3--:R-:W-:Y:S02]  /*a420*/  FSEL R33, R33, -INF , P2 ;  /* 0xff80000021217808 */ /* 0x008fe40001000000 */
[----:B------:R-:W-:Y:S01]  /*a430*/  FMNMX.FTZ R68, R41, R68, !PT ;  /* 0x0000004429447209 */ /* 0x000fe20007810000 */
[--C-:B------:R-:W-:Y:S01]  /*a440*/  FFMA.FTZ R141, R47, R24, -R60.reuse ;  /* 0x000000182f8d7223 */ /* 0x100fe2000001083c */
[----:B------:R-:W-:Y:S01]  /*a450*/  ISETP.GT.AND P2, PT, R64, 0x48, PT ;  /* 0x000000484000780c */ /* 0x000fe20003f44270 */
[----:B------:R-:W1:Y:S01]  /*a460*/  MUFU.TANH R42, R42 ;  /* 0x0000002a002a7308 */ /* 0x000e620000002400 */
[----:B----4-:R-:W-:Y:S02]  /*a470*/  FSEL R47, R34, -INF , P1 ;  /* 0xff800000222f7808 */ /* 0x010fe40000800000 */
[----:B------:R-:W-:Y:S01]  /*a480*/  FMNMX.FTZ R68, R33, R68, !PT ;  /* 0x0000004421447209 */ /* 0x000fe20007810000 */
[----:B------:R-:W-:Y:S01]  /*a490*/  FFMA.FTZ R26, R45, R24, -R60 ;  /* 0x000000182d1a7223 */ /* 0x000fe2000001083c */
[----:B------:R-:W-:-:S02]  /*a4a0*/  ISETP.GT.AND P1, PT, R64, 0x49, PT ;  /* 0x000000494000780c */ /* 0x000fc40003f24270 */
[----:B-----5:R-:W-:Y:S01]  /*a4b0*/  FSEL R45, R36, -INF , P2 ;  /* 0xff800000242d7808 */ /* 0x020fe20001000000 */
[----:B------:R-:W2:Y:S01]  /*a4c0*/  MUFU.TANH R44, R44 ;  /* 0x0000002c002c7308 */ /* 0x000ea20000002400 */
[----:B------:R-:W-:Y:S02]  /*a4d0*/  FMNMX.FTZ R68, R47, R68, !PT ;  /* 0x000000442f447209 */ /* 0x000fe40007810000 */
[----:B------:R-:W-:Y:S02]  /*a4e0*/  ISETP.GT.AND P2, PT, R64, 0x50, PT ;  /* 0x000000504000780c */ /* 0x000fe40003f44270 */
[----:B------:R-:W-:Y:S02]  /*a4f0*/  FSEL R81, R38, -INF , P1 ;  /* 0xff80000026517808 */ /* 0x000fe40000800000 */
[----:B------:R-:W-:Y:S01]  /*a500*/  FMNMX.FTZ R68, R45, R68, !PT ;  /* 0x000000442d447209 */ /* 0x000fe20007810000 */
[----:B------:R-:W3:Y:S01]  /*a510*/  MUFU.TANH R46, R46 ;  /* 0x0000002e002e7308 */ /* 0x000ee20000002400 */
[----:B------:R-:W-:Y:S01]  /*a520*/  FFMA.FTZ R143, R51, R24, -R60 ;  /* 0x00000018338f7223 */ /* 0x000fe2000001083c */
[----:B------:R-:W-:-:S02]  /*a530*/  ISETP.GT.AND P1, PT, R64, 0x51, PT ;  /* 0x000000514000780c */ /* 0x000fc40003f24270 */
[----:B0-----:R-:W-:Y:S02]  /*a540*/  FSEL R51, R40, -INF , P2 ;  /* 0xff80000028337808 */ /* 0x001fe40001000000 */
[----:B------:R-:W-:Y:S02]  /*a550*/  FMNMX.FTZ R68, R81, R68, !PT ;  /* 0x0000004451447209 */ /* 0x000fe40007810000 */
[----:B------:R-:W0:Y:S01]  /*a560*/  MUFU.TANH R48, R48 ;  /* 0x0000003000307308 */ /* 0x000e220000002400 */
[----:B------:R-:W-:Y:S01]  /*a570*/  FMUL.FTZ R65, R85, UR4 ;  /* 0x0000000455417c20 */ /* 0x000fe20008410000 */
[----:B------:R-:W-:Y:S01]  /*a580*/  ISETP.GT.AND P2, PT, R64, 0x58, PT ;  /* 0x000000584000780c */ /* 0x000fe20003f44270 */
[----:B------:R-:W-:Y:S01]  /*a590*/  FFMA.FTZ R28, R49, R24, -R60 ;  /* 0x00000018311c7223 */ /* 0x000fe2000001083c */
[----:B-1----:R-:W-:-:S04]  /*a5a0*/  FSEL R85, R42, -INF , P1 ;  /* 0xff8000002a557808 */ /* 0x002fc80000800000 */
[----:B------:R-:W1:Y:S01]  /*a5b0*/  MUFU.TANH R50, R50 ;  /* 0x0000003200327308 */ /* 0x000e620000002400 */
[----:B------:R-:W-:Y:S01]  /*a5c0*/  FMNMX.FTZ R68, R51, R68, !PT ;  /* 0x0000004433447209 */ /* 0x000fe20007810000 */
[----:B------:R-:W-:Y:S01]  /*a5d0*/  FFMA.FTZ R151, R105, R24, -R60 ;  /* 0x0000001869977223 */ /* 0x000fe2000001083c */
[----:B------:R-:W-:-:S05]  /*a5e0*/  ISETP.GT.AND P1, PT, R64, 0x59, PT ;  /* 0x000000594000780c */ /* 0x000fca0003f24270 */
[----:B------:R-:W4:Y:S01]  /*a5f0*/  MUFU.TANH R52, R52 ;  /* 0x0000003400347308 */ /* 0x000f220000002400 */
[----:B--2---:R-:W-:Y:S01]  /*a600*/  FSEL R49, R44, -INF , P2 ;  /* 0xff8000002c317808 */ /* 0x004fe20001000000 */
[----:B------:R-:W-:Y:S01]  /*a610*/  FFMA.FTZ R137, R55, R24, -R60 ;  /* 0x0000001837897223 */ /* 0x000fe2000001083c */
[----:B------:R-:W-:-:S05]  /*a620*/  FMNMX.FTZ R68, R85, R68, !PT ;  /* 0x0000004455447209 */ /* 0x000fca0007810000 */
[----:B------:R-:W2:Y:S01]  /*a630*/  MUFU.TANH R54, R54 ;  /* 0x0000003600367308 */ /* 0x000ea20000002400 */
[----:B------:R-:W-:Y:S01]  /*a640*/  ISETP.GT.AND P2, PT, R64, 0x60, PT ;  /* 0x000000604000780c */ /* 0x000fe20003f44270 */
[----:B------:R-:W-:Y:S01]  /*a650*/  FFMA.FTZ R66, R107, R24, -R60 ;  /* 0x000000186b427223 */ /* 0x000fe2000001083c */
[----:B---3--:R-:W-:-:S05]  /*a660*/  FSEL R105, R46, -INF , P1 ;  /* 0xff8000002e697808 */ /* 0x008fca0000800000 */
[----:B------:R-:W3:Y:S01]  /*a670*/  MUFU.TANH R56, R56 ;  /* 0x0000003800387308 */ /* 0x000ee20000002400 */
[----:B------:R-:W-:-:S07]  /*a680*/  FMNMX.FTZ R68, R49, R68, !PT ;  /* 0x0000004431447209 */ /* 0x000fce0007810000 */
[----:B------:R-:W5:Y:S01]  /*a690*/  MUFU.TANH R58, R58 ;  /* 0x0000003a003a7308 */ /* 0x000f620000002400 */
[----:B------:R-:W-:-:S07]  /*a6a0*/  ISETP.GT.AND P1, PT, R64, 0x61, PT ;  /* 0x000000614000780c */ /* 0x000fce0003f24270 */
[----:B------:R-:W5:Y:S01]  /*a6b0*/  MUFU.TANH R62, R62 ;  /* 0x0000003e003e7308 */ /* 0x000f620000002400 */
[----:B0-----:R-:W-:Y:S01]  /*a6c0*/  FSEL R55, R48, -INF , P2 ;  /* 0xff80000030377808 */ /* 0x001fe20001000000 */
[--C-:B------:R-:W-:Y:S01]  /*a6d0*/  FFMA.FTZ R139, R57, R24, -R60.reuse ;  /* 0x00000018398b7223 */ /* 0x100fe2000001083c */
[----:B------:R-:W-:Y:S01]  /*a6e0*/  FMNMX.FTZ R68, R105, R68, !PT ;  /* 0x0000004469447209 */ /* 0x000fe20007810000 */
[-CC-:B------:R-:W-:Y:S01]  /*a6f0*/  FFMA.FTZ R149, R111, R24.reuse, -R60.reuse ;  /* 0x000000186f957223 */ /* 0x180fe2000001083c */
[----:B------:R-:W-:Y:S01]  /*a700*/  ISETP.GT.AND P2, PT, R64, 0x68, PT ;  /* 0x000000684000780c */ /* 0x000fe20003f44270 */
[--C-:B------:R-:W-:Y:S01]  /*a710*/  FFMA.FTZ R30, R63, R24, -R60.reuse ;  /* 0x000000183f1e7223 */ /* 0x100fe2000001083c */
[----:B-1----:R-:W-:Y:S01]  /*a720*/  FSEL R107, R50, -INF , P1 ;  /* 0xff800000326b7808 */ /* 0x002fe20000800000 */
[----:B------:R-:W-:Y:S01]  /*a730*/  MUFU.EX2 R8, R8 ;  /* 0x0000000800087308 */ /* 0x000fe20000000800 */
[----:B------:R-:W-:Y:S01]  /*a740*/  FMNMX.FTZ R68, R55, R68, !PT ;  /* 0x0000004437447209 */ /* 0x000fe20007810000 */
[----:B------:R-:W-:Y:S01]  /*a750*/  FFMA.FTZ R44, R53, R24, -R60 ;  /* 0x00000018352c7223 */ /* 0x000fe2000001083c */
[----:B------:R-:W-:-:S02]  /*a760*/  ISETP.GT.AND P1, PT, R64, 0x69, PT ;  /* 0x000000694000780c */ /* 0x000fc40003f24270 */
[----:B------:R-:W-:-:S03]  /*a770*/  PRMT R0, R102, 0x654, R0 ;  /* 0x0000065466007816 */ /* 0x000fc60000000000 */
[----:B------:R-:W-:Y:S01]  /*a780*/  MUFU.EX2 R145, R145 ;  /* 0x0000009100917308 */ /* 0x000fe20000000800 */
[----:B----4-:R-:W-:-:S07]  /*a790*/  FSEL R53, R52, -INF , P2 ;  /* 0xff80000034357808 */ /* 0x010fce0001000000 */
[----:B------:R-:W-:Y:S01]  /*a7a0*/  MUFU.EX2 R10, R10 ;  /* 0x0000000a000a7308 */ /* 0x000fe20000000800 */
[----:B------:R-:W-:-:S07]  /*a7b0*/  FMNMX.FTZ R68, R107, R68, !PT ;  /* 0x000000446b447209 */ /* 0x000fce0007810000 */
[----:B------:R-:W-:Y:S01]  /*a7c0*/  MUFU.EX2 R147, R147 ;  /* 0x0000009300937308 */ /* 0x000fe20000000800 */
[----:B------:R-:W-:-:S07]  /*a7d0*/  ISETP.GT.AND P2, PT, R64, 0x70, PT ;  /* 0x000000704000780c */ /* 0x000fce0003f44270 */
[----:B------:R-:W-:Y:S01]  /*a7e0*/  MUFU.EX2 R12, R12 ;  /* 0x0000000c000c7308 */ /* 0x000fe20000000800 */
[----:B--2---:R-:W-:-:S07]  /*a7f0*/  FSEL R109, R54, -INF , P1 ;  /* 0xff800000366d7808 */ /* 0x004fce0000800000 */
[----:B------:R-:W-:Y:S01]  /*a800*/  MUFU.EX2 R141, R141 ;  /* 0x0000008d008d7308 */ /* 0x000fe20000000800 */
[----:B------:R-:W-:-:S07]  /*a810*/  FMNMX.FTZ R68, R53, R68, !PT ;  /* 0x0000004435447209 */ /* 0x000fce0007810000 */
[----:B------:R-:W-:Y:S01]  /*a820*/  MUFU.EX2 R26, R26 ;  /* 0x0000001a001a7308 */ /* 0x000fe20000000800 */
[----:B------:R-:W-:-:S07]  /*a830*/  ISETP.GT.AND P1, PT, R64, 0x71, PT ;  /* 0x000000714000780c */ /* 0x000fce0003f24270 */
[----:B------:R-:W-:Y:S01]  /*a840*/  MUFU.EX2 R143, R143 ;  /* 0x0000008f008f7308 */ /* 0x000fe20000000800 */
[----:B---3--:R-:W-:Y:S01]  /*a850*/  FSEL R57, R56, -INF , P2 ;  /* 0xff80000038397808 */ /* 0x008fe20001000000 */
[--C-:B------:R-:W-:Y:S01]  /*a860*/  FFMA.FTZ R133, R67, R24, -R60.reuse ;  /* 0x0000001843857223 */ /* 0x100fe2000001083c */
[----:B------:R-:W-:Y:S01]  /*a870*/  FMNMX.FTZ R68, R109, R68, !PT ;  /* 0x000000446d447209 */ /* 0x000fe20007810000 */
[-CC-:B------:R-:W-:Y:S01]  /*a880*/  FFMA.FTZ R135, R71, R24.reuse, -R60.reuse ;  /* 0x0000001847877223 */ /* 0x180fe2000001083c */
[-CC-:B------:R-:W-:Y:S01]  /*a890*/  FFMA.FTZ R40, R75, R24.reuse, -R60.reuse ;  /* 0x000000184b287223 */ /* 0x180fe2000001083c */
[-CC-:B------:R-:W-:Y:S01]  /*a8a0*/  FFMA.FTZ R129, R79, R24.reuse, -R60.reuse ;  /* 0x000000184f817223 */ /* 0x180fe2000001083c */
[-CC-:B------:R-:W-:Y:S01]  /*a8b0*/  FFMA.FTZ R32, R89, R24.reuse, -R60.reuse ;  /* 0x0000001859207223 */ /* 0x180fe2000001083c */
[----:B------:R-:W0:Y:S01]  /*a8c0*/  MUFU.TANH R65, R65 ;  /* 0x0000004100417308 */ /* 0x000e220000002400 */
[----:B------:R-:W-:Y:S01]  /*a8d0*/  ISETP.GT.AND P2, PT, R64, 0x78, PT ;  /* 0x000000784000780c */ /* 0x000fe20003f44270 */
[--C-:B------:R-:W-:Y:S01]  /*a8e0*/  FFMA.FTZ R46, R59, R24, -R60.reuse ;  /* 0x000000183b2e7223 */ /* 0x100fe2000001083c */
[----:B-----5:R-:W-:Y:S01]  /*a8f0*/  FSEL R111, R58, -INF , P1 ;  /* 0xff8000003a6f7808 */ /* 0x020fe20000800000 */
[----:B------:R-:W1:Y:S01]  /*a900*/  @P4 LDC R50, c[0x0][0x450] ;  /* 0x00011400ff324b82 */ /* 0x000e620000000800 */
[----:B------:R-:W-:Y:S01]  /*a910*/  FMNMX.FTZ R68, R57, R68, !PT ;  /* 0x0000004439447209 */ /* 0x000fe20007810000 */
[-CC-:B------:R-:W-:Y:S01]  /*a920*/  FFMA.FTZ R131, R83, R24.reuse, -R60.reuse ;  /* 0x0000001853837223 */ /* 0x180fe2000001083c */
[----:B------:R-:W-:Y:S01]  /*a930*/  ISETP.GT.AND P1, PT, R64, 0x79, PT ;  /* 0x000000794000780c */ /* 0x000fe20003f24270 */
[-CC-:B------:R-:W-:Y:S01]  /*a940*/  FFMA.FTZ R34, R91, R24.reuse, -R60.reuse ;  /* 0x000000185b227223 */ /* 0x180fe2000001083c */
[----:B------:R-:W-:Y:S01]  /*a950*/  FSEL R59, R62, -INF , P2 ;  /* 0xff8000003e3b7808 */ /* 0x000fe20001000000 */
[--C-:B------:R-:W-:Y:S01]  /*a960*/  FFMA.FTZ R125, R93, R24, -R60.reuse ;  /* 0x000000185d7d7223 */ /* 0x100fe2000001083c */
[----:B------:R-:W-:Y:S01]  /*a970*/  FMNMX.FTZ R68, R111, R68, !PT ;  /* 0x000000446f447209 */ /* 0x000fe20007810000 */
[----:B------:R-:W-:Y:S01]  /*a980*/  MUFU.EX2 R149, R149 ;  /* 0x0000009500957308 */ /* 0x000fe20000000800 */
[----:B------:R2:W-:Y:S01]  /*a990*/  SYNCS.ARRIVE.TRANS64.RED.A1T0 RZ, [R0+URZ], RZ ;  /* 0x000000ff00ff79a7 */ /* 0x0005e2000810043f */
[--C-:B------:R-:W-:Y:S01]  /*a9a0*/  FFMA.FTZ R36, R95, R24, -R60.reuse ;  /* 0x000000185f247223 */ /* 0x100fe2000001083c */
[----:B------:R-:W-:Y:S01]  /*a9b0*/  FMNMX.FTZ R68, R59, R68, !PT ;  /* 0x000000443b447209 */ /* 0x000fe20007810000 */
[-CC-:B------:R-:W-:Y:S01]  /*a9c0*/  FFMA.FTZ R127, R87, R24.reuse, -R60.reuse ;  /* 0x00000018577f7223 */ /* 0x180fe2000001083c */
[----:B0-----:R-:W-:Y:S01]  /*a9d0*/  FSEL R65, R65, -INF , P1 ;  /* 0xff80000041417808 */ /* 0x001fe20000800000 */
[-CC-:B------:R-:W-:Y:S01]  /*a9e0*/  FFMA.FTZ R38, R97, R24.reuse, -R60.reuse ;  /* 0x0000001861267223 */ /* 0x180fe2000001083c */
[-CC-:B------:R-:W-:Y:S01]  /*a9f0*/  FFMA.FTZ R121, R99, R24.reuse, -R60.reuse ;  /* 0x0000001863797223 */ /* 0x180fe2000001083c */
[----:B------:R-:W-:Y:S01]  /*aa00*/  FFMA.FTZ R123, R103, R24, -R60 ;  /* 0x00000018677b7223 */ /* 0x000fe2000001083c */
[----:B------:R-:W-:Y:S01]  /*aa10*/  FMNMX.FTZ R68, R65, R68, !PT ;  /* 0x0000004441447209 */ /* 0x000fe20007810000 */
[----:B------:R-:W-:-:S04]  /*aa20*/  ULDC UR4, c[0x0][0x9d8] ;  /* 0x0002760000047ab9 */ /* 0x000fc80000000800 */
[----:B------:R-:W0:Y:S02]  /*aa30*/  SHFL.BFLY PT, R7, R68, 0x2, 0x1f ;  /* 0x0c401f0044077f89 */ /* 0x000e2400000e0000 */
[----:B0-----:R-:W-:-:S05]  /*aa40*/  FMNMX.FTZ R42, R68, R7, !PT ;  /* 0x00000007442a7209 */ /* 0x001fca0007810000 */
[----:B------:R-:W0:Y:S02]  /*aa50*/  SHFL.BFLY PT, R7, R42, 0x1, 0x1f ;  /* 0x0c201f002a077f89 */ /* 0x000e2400000e0000 */
[----:B0-----:R-:W-:-:S04]  /*aa60*/  FMNMX.FTZ R7, R42, R7, !PT ;  /* 0x000000072a077209 */ /* 0x001fc80007810000 */
[C---:B------:R-:W-:Y:S01]  /*aa70*/  FSETP.NEU.FTZ.AND P1, PT, R7.reuse, -INF , PT ;  /* 0xff8000000700780b */ /* 0x040fe20003f3d000 */
[----:B------:R-:W-:-:S05]  /*aa80*/  FMUL.FTZ R48, R7, R24 ;  /* 0x0000001807307220 */ /* 0x000fca0000410000 */
[----:B------:R-:W-:-:S05]  /*aa90*/  FSEL R48, R48, RZ, P1 ;  /* 0x000000ff30307208 */ /* 0x000fca0000800000 */
[-CC-:B------:R-:W-:Y:S01]  /*aaa0*/  FFMA.FTZ R140, R13, R24.reuse, -R48.reuse ;  /* 0x000000180d8c7223 */ /* 0x180fe20000010830 */
[-CC-:B------:R-:W-:Y:S02]  /*aab0*/  FFMA.FTZ R13, R39, R24.reuse, -R48.reuse ;  /* 0x00000018270d7223 */ /* 0x180fe40000010830 */
[----:B------:R-:W0:Y:S01]  /*aac0*/  @P4 LDC R39, c[0x0][0x44c] ;  /* 0x00011300ff274b82 */ /* 0x000e220000000800 */
[-CC-:B------:R-:W-:Y:S01]  /*aad0*/  FFMA.FTZ R148, R3, R24.reuse, -R48.reuse ;  /* 0x0000001803947223 */ /* 0x180fe20000010830 */
[-CC-:B------:R-:W-:Y:S01]  /*aae0*/  FFMA.FTZ R3, R6, R24.reuse, -R48.reuse ;  /* 0x0000001806037223 */ /* 0x180fe20000010830 */
[-CC-:B------:R-:W-:Y:S01]  /*aaf0*/  FFMA.FTZ R150, R69, R24.reuse, -R48.reuse ;  /* 0x0000001845967223 */ /* 0x180fe20000010830 */
[----:B------:R-:W-:Y:S01]  /*ab00*/  MUFU.EX2 R66, R66 ;  /* 0x0000004200427308 */ /* 0x000fe20000000800 */
[-CC-:B------:R-:W-:Y:S01]  /*ab10*/  FFMA.FTZ R63, R73, R24.reuse, -R48.reuse ;  /* 0x00000018493f7223 */ /* 0x180fe20000010830 */
[----:B------:R-:W-:-:S06]  /*ab20*/  FFMA.FTZ R144, R9, R24, -R48 ;  /* 0x0000001809907223 */ /* 0x000fcc0000010830 */
[----:B------:R-:W-:Y:S08]  /*ab30*/  MUFU.EX2 R148, R148 ;  /* 0x0000009400947308 */ /* 0x000ff00000000800 */
[----:B------:R-:W3:Y:S01]  /*ab40*/  MUFU.EX2 R3, R3 ;  /* 0x0000000300037308 */ /* 0x000ee20000000800 */
[----:B------:R-:W-:-:S07]  /*ab50*/  FFMA.FTZ R9, R77, R24, -R48 ;  /* 0x000000184d097223 */ /* 0x000fce0000010830 */
[----:B------:R-:W4:Y:S08]  /*ab60*/  MUFU.EX2 R150, R150 ;  /* 0x0000009600967308 */ /* 0x000f300000000800 */
[----:B------:R-:W5:Y:S01]  /*ab70*/  MUFU.EX2 R151, R151 ;  /* 0x0000009700977308 */ /* 0x000f620000000800 */
[----:B------:R-:W-:-:S07]  /*ab80*/  FFMA.FTZ R146, R11, R24, -R48 ;  /* 0x000000180b927223 */ /* 0x000fce0000010830 */
[----:B------:R-:W5:Y:S01]  /*ab90*/  MUFU.EX2 R63, R63 ;  /* 0x0000003f003f7308 */ /* 0x000f620000000800 */
[----:B------:R-:W-:Y:S01]  /*aba0*/  FFMA.FTZ R142, R27, R24, -R48 ;  /* 0x000000181b8e7223 */ /* 0x000fe20000010830 */
[----:B0-----:R-:W-:-:S04]  /*abb0*/  @P4 IMAD.HI.U32 R39, R100, R39, RZ ;  /* 0x0000002764274227 */ /* 0x001fc800078e00ff */
[-C--:B------:R-:W-:Y:S02]  /*abc0*/  FFMA.FTZ R27, R37, R24.reuse, -R48 ;  /* 0x00000018251b7223 */ /* 0x080fe40000010830 */
[----:B------:R-:W0:Y:S01]  /*abd0*/  MUFU.EX2 R144, R144 ;  /* 0x0000009000907308 */ /* 0x000e220000000800 */
[----:B---3--:R-:W-:Y:S01]  /*abe0*/  FADD.FTZ R37, R148, R3 ;  /* 0x0000000394257221 */ /* 0x008fe20000010000 */
[----:B--2---:R-:W-:Y:S01]  /*abf0*/  FADD.FTZ R0, R149, R66 ;  /* 0x0000004295007221 */ /* 0x004fe20000010000 */
[----:B------:R-:W-:Y:S01]  /*ac00*/  FFMA.FTZ R11, R35, R24, -R48 ;  /* 0x00000018230b7223 */ /* 0x000fe20000010830 */
[----:B------:R-:W-:-:S04]  /*ac10*/  IMAD.MOV.U32 R6, RZ, RZ, R100 ;  /* 0x000000ffff067224 */ /* 0x000fc800078e0064 */
[----:B------:R-:W2:Y:S01]  /*ac20*/  MUFU.EX2 R9, R9 ;  /* 0x0000000900097308 */ /* 0x000ea20000000800 */
[----:B-1----:R-:W-:Y:S01]  /*ac30*/  @P4 SHF.R.U32.HI R6, RZ, R50, R39 ;  /* 0x00000032ff064219 */ /* 0x002fe20000011627 */
[----:B----4-:R-:W-:Y:S01]  /*ac40*/  FADD.FTZ R50, R150, R37 ;  /* 0x0000002596327221 */ /* 0x010fe20000010000 */
[----:B-----5:R-:W-:-:S05]  /*ac50*/  FADD.FTZ R37, R151, R0 ;  /* 0x0000000097257221 */ /* 0x020fca0000010000 */
[----:B------:R-:W1:Y:S01]  /*ac60*/  MUFU.EX2 R146, R146 ;  /* 0x0000009200927308 */ /* 0x000e620000000800 */
[----:B------:R-:W-:Y:S01]  /*ac70*/  FADD.FTZ R39, R63, R50 ;  /* 0x000000323f277221 */ /* 0x000fe20000010000 */
[----:B------:R-:W-:Y:S01]  /*ac80*/  FADD.FTZ R0, R8, R37 ;  /* 0x0000002508007221 */ /* 0x000fe20000010000 */
[-CC-:B------:R-:W-:Y:S01]  /*ac90*/  FFMA.FTZ R138, R31, R24.reuse, -R48.reuse ;  /* 0x000000181f8a7223 */ /* 0x180fe20000010830 */
[----:B------:R-:W-:-:S04]  /*aca0*/  FFMA.FTZ R31, R41, R24, -R48 ;  /* 0x00000018291f7223 */ /* 0x000fc80000010830 */
[----:B------:R-:W3:Y:S01]  /*acb0*/  MUFU.EX2 R11, R11 ;  /* 0x0000000b000b7308 */ /* 0x000ee20000000800 */
[----:B0-----:R-:W-:Y:S01]  /*acc0*/  FADD.FTZ R50, R144, R39 ;  /* 0x0000002790327221 */ /* 0x001fe20000010000 */
[----:B------:R-:W-:Y:S01]  /*acd0*/  FADD.FTZ R41, R145, R0 ;  /* 0x0000000091297221 */ /* 0x000fe20000010000 */
[-CC-:B------:R-:W-:Y:S01]  /*ace0*/  FFMA.FTZ R136, R29, R24.reuse, -R48.reuse ;  /* 0x000000181d887223 */ /* 0x180fe20000010830 */
[----:B------:R-:W-:-:S04]  /*acf0*/  FFMA.FTZ R29, R43, R24, -R48 ;  /* 0x000000182b1d7223 */ /* 0x000fc80000010830 */
[----:B------:R-:W0:Y:S01]  /*ad00*/  MUFU.EX2 R140, R140 ;  /* 0x0000008c008c7308 */ /* 0x000e220000000800 */
[----:B--2---:R-:W-:Y:S01]  /*ad10*/  FADD.FTZ R43, R9, R50 ;  /* 0x00000032092b7221 */ /* 0x004fe20000010000 */
[----:B------:R-:W-:-:S06]  /*ad20*/  FADD.FTZ R0, R10, R41 ;  /* 0x000000290a007221 */ /* 0x000fcc0000010000 */
[----:B------:R-:W2:Y:S01]  /*ad30*/  MUFU.EX2 R13, R13 ;  /* 0x0000000d000d7308 */ /* 0x000ea20000000800 */
[----:B-1----:R-:W-:Y:S01]  /*ad40*/  FADD.FTZ R50, R146, R43 ;  /* 0x0000002b92327221 */ /* 0x002fe20000010000 */
[----:B------:R-:W-:Y:S01]  /*ad50*/  FADD.FTZ R43, R147, R0 ;  /* 0x00000000932b7221 */ /* 0x000fe20000010000 */
[----:B------:R-:W-:-:S05]  /*ad60*/  FFMA.FTZ R134, R45, R24, -R48 ;  /* 0x000000182d867223 */ /* 0x000fca0000010830 */
[----:B------:R-:W1:Y:S01]  /*ad70*/  MUFU.EX2 R142, R142 ;  /* 0x0000008e008e7308 */ /* 0x000e620000000800 */
[----:B---3--:R-:W-:Y:S01]  /*ad80*/  FADD.FTZ R45, R11, R50 ;  /* 0x000000320b2d7221 */ /* 0x008fe20000010000 */
[----:B------:R-:W-:-:S06]  /*ad90*/  FADD.FTZ R0, R12, R43 ;  /* 0x0000002b0c007221 */ /* 0x000fcc0000010000 */
[----:B------:R-:W-:Y:S01]  /*ada0*/  MUFU.EX2 R28, R28 ;  /* 0x0000001c001c7308 */ /* 0x000fe20000000800 */
[----:B0-----:R-:W-:Y:S01]  /*adb0*/  FADD.FTZ R50, R140, R45 ;  /* 0x0000002d8c327221 */ /* 0x001fe20000010000 */
[----:B------:R-:W-:-:S06]  /*adc0*/  FADD.FTZ R43, R141, R0 ;  /* 0x000000008d2b7221 */ /* 0x000fcc0000010000 */
[----:B------:R-:W0:Y:S01]  /*add0*/  MUFU.EX2 R27, R27 ;  /* 0x0000001b001b7308 */ /* 0x000e220000000800 */
[----:B--2---:R-:W-:Y:S01]  /*ade0*/  FADD.FTZ R45, R13, R50 ;  /* 0x000000320d2d7221 */ /* 0x004fe20000010000 */
[----:B------:R-:W-:-:S06]  /*adf0*/  FADD.FTZ R0, R26, R43 ;  /* 0x0000002b1a007221 */ /* 0x000fcc0000010000 */
[----:B------:R-:W-:Y:S08]  /*ae00*/  MUFU.EX2 R137, R137 ;  /* 0x0000008900897308 */ /* 0x000ff00000000800 */
[----:B------:R-:W2:Y:S01]  /*ae10*/  MUFU.EX2 R136, R136 ;  /* 0x0000008800887308 */ /* 0x000ea20000000800 */
[----:B-1----:R-:W-:Y:S01]  /*ae20*/  FADD.FTZ R50, R142, R45 ;  /* 0x0000002d8e327221 */ /* 0x002fe20000010000 */
[----:B------:R-:W-:-:S06]  /*ae30*/  FADD.FTZ R43, R143, R0 ;  /* 0x000000008f2b7221 */ /* 0x000fcc0000010000 */
[----:B------:R-:W-:Y:S01]  /*ae40*/  MUFU.EX2 R44, R44 ;  /* 0x0000002c002c7308 */ /* 0x000fe20000000800 */
[----:B------:R-:W-:-:S07]  /*ae50*/  FFMA.FTZ R132, R33, R24, -R48 ;  /* 0x0000001821847223 */ /* 0x000fce0000010830 */
[----:B------:R-:W1:Y:S01]  /*ae60*/  MUFU.EX2 R29, R29 ;  /* 0x0000001d001d7308 */ /* 0x000e620000000800 */
[----:B0-----:R-:W-:Y:S01]  /*ae70*/  FADD.FTZ R45, R27, R50 ;  /* 0x000000321b2d7221 */ /* 0x001fe20000010000 */
[----:B------:R-:W-:-:S06]  /*ae80*/  FADD.FTZ R0, R28, R43 ;  /* 0x0000002b1c007221 */ /* 0x000fcc0000010000 */
[----:B------:R-:W-:Y:S01]  /*ae90*/  MUFU.EX2 R139, R139 ;  /* 0x0000008b008b7308 */ /* 0x000fe20000000800 */
[----:B------:R-:W-:-:S07]  /*aea0*/  FFMA.FTZ R33, R47, R24, -R48 ;  /* 0x000000182f217223 */ /* 0x000fce0000010830 */
        /* <DEDUP_REMOVED lines=10> */
[----:B------:R-:W-:Y:S01]  /*af50*/  F2FP.F16.F32.PACK_AB R151, R8, R151 ;  /* 0x000000970897723e */ /* 0x000fe200000000ff */
[----:B0-----:R-:W-:Y:S01]  /*af60*/  FADD.FTZ R8, R138, R45 ;  /* 0x0000002d8a087221 */ /* 0x001fe20000010000 */
[----:B------:R-:W-:-:S05]  /*af70*/  FADD.FTZ R43, R139, R0 ;  /* 0x000000008b2b7221 */ /* 0x000fca0000010000 */
[----:B------:R-:W-:Y:S01]  /*af80*/  MUFU.EX2 R30, R30 ;  /* 0x0000001e001e7308 */ /* 0x000fe20000000800 */
[----:B------:R-:W-:-:S07]  /*af90*/  FFMA.FTZ R128, R51, R24, -R48 ;  /* 0x0000001833807223 */ /* 0x000fce0000010830 */
[----:B------:R-:W0:Y:S01]  /*afa0*/  MUFU.EX2 R33, R33 ;  /* 0x0000002100217308 */ /* 0x000e220000000800 */
[----:B--2---:R-:W-:Y:S01]  /*afb0*/  FADD.FTZ R45, R31, R8 ;  /* 0x000000081f2d7221 */ /* 0x004fe20000010000 */
[----:B------:R-:W-:-:S06]  /*afc0*/  FADD.FTZ R0, R46, R43 ;  /* 0x0000002b2e007221 */ /* 0x000fcc0000010000 */
[----:B------:R-:W-:Y:S01]  /*afd0*/  MUFU.EX2 R135, R135 ;  /* 0x0000008700877308 */ /* 0x000fe20000000800 */
[----:B------:R-:W-:-:S07]  /*afe0*/  FFMA.FTZ R37, R85, R24, -R48 ;  /* 0x0000001855257223 */ /* 0x000fce0000010830 */
        /* <DEDUP_REMOVED lines=11> */
[----:B------:R-:W-:Y:S01]  /*b0a0*/  F2FP.F16.F32.PACK_AB R148, R3, R148 ;  /* 0x000000940394723e */ /* 0x000fe200000000ff */
[----:B--2---:R-:W-:Y:S01]  /*b0b0*/  FADD.FTZ R8, R134, R45 ;  /* 0x0000002d86087221 */ /* 0x004fe20000010000 */
[----:B------:R-:W-:-:S05]  /*b0c0*/  FADD.FTZ R3, R135, R0 ;  /* 0x0000000087037221 */ /* 0x000fca0000010000 */
[----:B------:R-:W-:Y:S01]  /*b0d0*/  MUFU.EX2 R32, R32 ;  /* 0x0000002000207308 */ /* 0x000fe20000000800 */
[----:B------:R-:W-:-:S07]  /*b0e0*/  FFMA.FTZ R124, R55, R24, -R48 ;  /* 0x00000018377c7223 */ /* 0x000fce0000010830 */
[----:B------:R-:W2:Y:S01]  /*b0f0*/  MUFU.EX2 R37, R37 ;  /* 0x0000002500257308 */ /* 0x000ea20000000800 */
[----:B------:R-:W-:Y:S01]  /*b100*/  F2FP.F16.F32.PACK_AB R144, R9, R144 ;  /* 0x000000900990723e */ /* 0x000fe200000000ff */
[----:B-1----:R-:W-:Y:S01]  /*b110*/  FADD.FTZ R9, R35, R8 ;  /* 0x0000000823097221 */ /* 0x002fe20000010000 */
[----:B------:R-:W-:-:S05]  /*b120*/  FADD.FTZ R0, R40, R3 ;  /* 0x0000000328007221 */ /* 0x000fca0000010000 */
        /* <DEDUP_REMOVED lines=8> */
[----:B------:R-:W-:Y:S01]  /*b1b0*/  IADD3 R6, R6, R96, -R98 ;  /* 0x0000006006067210 */ /* 0x000fe20007ffe862 */
[----:B--2---:R-:W-:Y:S01]  /*b1c0*/  FADD.FTZ R9, R37, R8 ;  /* 0x0000000825097221 */ /* 0x004fe20000010000 */
[----:B------:R-:W-:-:S05]  /*b1d0*/  FADD.FTZ R0, R32, R3 ;  /* 0x0000000320007221 */ /* 0x000fca0000010000 */
[----:B------:R-:W-:Y:S08]  /*b1e0*/  MUFU.EX2 R125, R125 ;  /* 0x0000007d007d7308 */ /* 0x000ff00000000800 */
[----:B------:R-:W2:Y:S01]  /*b1f0*/  MUFU.EX2 R124, R124 ;  /* 0x0000007c007c7308 */ /* 0x000ea20000000800 */
[----:B------:R-:W-:Y:S01]  /*b200*/  FFMA.FTZ R109, R109, R24, -R48 ;  /* 0x000000186d6d7223 */ /* 0x000fe20000010830 */
[----:B------:R-:W-:Y:S01]  /*b210*/  SHF.R.S32.HI R47, RZ, 0x1f, R6 ;  /* 0x0000001fff2f7819 */ /* 0x000fe20000011406 */
[----:B-1----:R-:W-:-:S05]  /*b220*/  FADD.FTZ R8, R130, R9 ;  /* 0x0000000982087221 */ /* 0x002fca0000010000 */
[----:B------:R-:W-:Y:S01]  /*b230*/  MUFU.EX2 R36, R36 ;  /* 0x0000002400247308 */ /* 0x000fe20000000800 */
[----:B------:R-:W-:Y:S01]  /*b240*/  FADD.FTZ R3, R131, R0 ;  /* 0x0000000083037221 */ /* 0x000fe20000010000 */
[----:B------:R-:W-:-:S06]  /*b250*/  FFMA.FTZ R57, R57, R24, -R48 ;  /* 0x0000001839397223 */ /* 0x000fcc0000010830 */
[----:B------:R-:W1:Y:S01]  /*b260*/  MUFU.EX2 R41, R41 ;  /* 0x0000002900297308 */ /* 0x000e620000000800 */
[----:B------:R-:W-:Y:S01]  /*b270*/  LEA.HI R6, R47, R6, RZ, 0x7 ;  /* 0x000000062f067211 */ /* 0x000fe200078f38ff */
[----:B0-----:R-:W-:Y:S01]  /*b280*/  FADD.FTZ R9, R39, R8 ;  /* 0x0000000827097221 */ /* 0x001fe20000010000 */
[----:B------:R-:W-:-:S05]  /*b290*/  FADD.FTZ R0, R34, R3 ;  /* 0x0000000322007221 */ /* 0x000fca0000010000 */
[----:B------:R-:W-:Y:S01]  /*b2a0*/  MUFU.EX2 R127, R127 ;  /* 0x0000007f007f7308 */ /* 0x000fe20000000800 */
[----:B------:R-:W-:-:S07]  /*b2b0*/  FFMA.FTZ R42, R101, R24, -R60 ;  /* 0x00000018652a7223 */ /* 0x000fce000001083c */
[----:B------:R-:W0:Y:S01]  /*b2c0*/  MUFU.EX2 R53, R53 ;  /* 0x0000003500357308 */ /* 0x000e220000000800 */
[----:B------:R-:W-:Y:S01]  /*b2d0*/  FFMA.FTZ R111, R111, R24, -R48 ;  /* 0x000000186f6f7223 */ /* 0x000fe20000010830 */
[----:B------:R-:W-:Y:S01]  /*b2e0*/  SHF.R.S32.HI R6, RZ, 0x7, R6 ;  /* 0x00000007ff067819 */ /* 0x000fe20000011406 */
[----:B--2---:R-:W-:-:S05]  /*b2f0*/  FADD.FTZ R8, R124, R9 ;  /* 0x000000097c087221 */ /* 0x004fca0000010000 */
[----:B------:R-:W-:Y:S01]  /*b300*/  MUFU.EX2 R38, R38 ;  /* 0x0000002600267308 */ /* 0x000fe20000000800 */
[----:B------:R-:W-:Y:S01]  /*b310*/  FADD.FTZ R3, R125, R0 ;  /* 0x000000007d037221 */ /* 0x000fe20000010000 */
[----:B------:R-:W-:-:S06]  /*b320*/  FFMA.FTZ R59, R59, R24, -R48 ;  /* 0x000000183b3b7223 */ /* 0x000fcc0000010830 */
[----:B------:R-:W2:Y:S01]  /*b330*/  MUFU.EX2 R126, R109 ;  /* 0x0000006d007e7308 */ /* 0x000ea20000000800 */
[----:B------:R-:W-:Y:S01]  /*b340*/  VIMNMX R51, RZ, R6, !PT ;  /* 0x00000006ff337248 */ /* 0x000fe20007fe0100 */
[----:B-1----:R-:W-:Y:S01]  /*b350*/  FADD.FTZ R8, R41, R8 ;  /* 0x0000000829087221 */ /* 0x002fe20000010000 */
[----:B------:R-:W-:-:S05]  /*b360*/  FADD.FTZ R0, R36, R3 ;  /* 0x0000000324007221 */ /* 0x000fca0000010000 */
[----:B------:R-:W-:Y:S01]  /*b370*/  MUFU.EX2 R121, R121 ;  /* 0x0000007900797308 */ /* 0x000fe20000000800 */
[-C--:B------:R-:W-:Y:S01]  /*b380*/  FFMA.FTZ R60, R61, R24.reuse, -R60 ;  /* 0x000000183d3c7223 */ /* 0x080fe2000001083c */
[----:B------:R-:W-:-:S06]  /*b390*/  FFMA.FTZ R48, R65, R24, -R48 ;  /* 0x0000001841307223 */ /* 0x000fcc0000010830 */
[----:B------:R-:W1:Y:S01]  /*b3a0*/  MUFU.EX2 R57, R57 ;  /* 0x0000003900397308 */ /* 0x000e620000000800 */
[----:B------:R-:W-:Y:S01]  /*b3b0*/  F2FP.F16.F32.PACK_AB R147, R12, R147 ;  /* 0x000000930c93723e */ /* 0x000fe200000000ff */
[----:B0-----:R-:W-:Y:S01]  /*b3c0*/  FADD.FTZ R3, R53, R8 ;  /* 0x0000000835037221 */ /* 0x001fe20000010000 */
[----:B------:R-:W-:-:S05]  /*b3d0*/  FADD.FTZ R9, R127, R0 ;  /* 0x000000007f097221 */ /* 0x000fca0000010000 */
[----:B------:R-:W-:Y:S01]  /*b3e0*/  MUFU.EX2 R42, R42 ;  /* 0x0000002a002a7308 */ /* 0x000fe20000000800 */
[----:B------:R-:W-:Y:S01]  /*b3f0*/  VIADD R12, R88, 0xfffffffe ;  /* 0xfffffffe580c7836 */ /* 0x000fe20000000000 */
[----:B------:R0:W-:Y:S06]  /*b400*/  STL [R1+0x20], R51 ;  /* 0x0000203301007387 */ /* 0x0001ec0000100800 */
[----:B------:R-:W3:Y:S01]  /*b410*/  MUFU.EX2 R120, R111 ;  /* 0x0000006f00787308 */ /* 0x000ee20000000800 */
[----:B--2---:R-:W-:Y:S01]  /*b420*/  FADD.FTZ R0, R126, R3 ;  /* 0x000000037e007221 */ /* 0x004fe20000010000 */
[----:B------:R-:W-:-:S06]  /*b430*/  FADD.FTZ R8, R38, R9 ;  /* 0x0000000926087221 */ /* 0x000fcc0000010000 */
[----:B------:R-:W-:Y:S01]  /*b440*/  MUFU.EX2 R123, R123 ;  /* 0x0000007b007b7308 */ /* 0x000fe20000000800 */
[----:B------:R-:W-:-:S07]  /*b450*/  ISETP.GE.AND P1, PT, R12, R51, PT ;  /* 0x000000330c00720c */ /* 0x000fce0003f26270 */
[----:B------:R-:W2:Y:S01]  /*b460*/  MUFU.EX2 R59, R59 ;  /* 0x0000003b003b7308 */ /* 0x000ea20000000800 */
[----:B-1----:R-:W-:Y:S01]  /*b470*/  FADD.FTZ R3, R57, R0 ;  /* 0x0000000039037221 */ /* 0x002fe20000010000 */
[----:B------:R-:W-:-:S06]  /*b480*/  FADD.FTZ R9, R121, R8 ;  /* 0x0000000879097221 */ /* 0x000fcc0000010000 */
[----:B------:R-:W1:Y:S08]  /*b490*/  MUFU.EX2 R48, R48 ;  /* 0x0000003000307308 */ /* 0x000e700000000800 */
[----:B------:R-:W4:Y:S01]  /*b4a0*/  MUFU.EX2 R60, R60 ;  /* 0x0000003c003c7308 */ /* 0x000f220000000800 */
[----:B---3--:R-:W-:Y:S01]  /*b4b0*/  FADD.FTZ R0, R120, R3 ;  /* 0x0000000378007221 */ /* 0x008fe20000010000 */
[----:B------:R-:W-:-:S03]  /*b4c0*/  FADD.FTZ R8, R42, R9 ;  /* 0x000000092a087221 */ /* 0x000fc60000010000 */
[----:B--2---:R-:W-:Y:S01]  /*b4d0*/  FADD.FTZ R3, R59, R0 ;  /* 0x000000003b037221 */ /* 0x004fe20000010000 */
[----:B------:R-:W-:Y:S01]  /*b4e0*/  FADD.FTZ R9, R123, R8 ;  /* 0x000000087b097221 */ /* 0x000fe20000010000 */
[----:B------:R-:W-:Y:S02]  /*b4f0*/  F2FP.F16.F32.PACK_AB R149, R66, R149 ;  /* 0x000000954295723e */ /* 0x000fe400000000ff */
[----:B------:R-:W-:Y:S02]  /*b500*/  CS2R R118, SRZ ;  /* 0x0000000000767805 */ /* 0x000fe4000001ff00 */
[----:B------:R-:W-:Y:S01]  /*b510*/  F2FP.F16.F32.PACK_AB R145, R10, R145 ;  /* 0x000000910a91723e */ /* 0x000fe200000000ff */
[----:B-1----:R-:W-:Y:S01]  /*b520*/  FADD.FTZ R3, R48, R3 ;  /* 0x0000000330037221 */ /* 0x002fe20000010000 */
[----:B------:R-:W-:Y:S02]  /*b530*/  F2FP.F16.F32.PACK_AB R141, R26, R141 ;  /* 0x0000008d1a8d723e */ /* 0x000fe400000000ff */
[----:B------:R-:W-:-:S02]  /*b540*/  CS2R R116, SRZ ;  /* 0x0000000000747805 */ /* 0x000fc4000001ff00 */
[----:B------:R-:W-:Y:S02]  /*b550*/  F2FP.F16.F32.PACK_AB R143, R28, R143 ;  /* 0x0000008f1c8f723e */ /* 0x000fe400000000ff */
[----:B------:R-:W-:Y:S02]  /*b560*/  CS2R R114, SRZ ;  /* 0x0000000000727805 */ /* 0x000fe4000001ff00 */
[----:B------:R-:W-:Y:S02]  /*b570*/  F2FP.F16.F32.PACK_AB R137, R44, R137 ;  /* 0x000000892c89723e */ /* 0x000fe400000000ff */
[----:B------:R-:W-:Y:S02]  /*b580*/  CS2R R112, SRZ ;  /* 0x0000000000707805 */ /* 0x000fe4000001ff00 */
[----:B------:R-:W-:Y:S01]  /*b590*/  F2FP.F16.F32.PACK_AB R139, R46, R139 ;  /* 0x0000008b2e8b723e */ /* 0x000fe200000000ff */
[----:B----4-:R-:W-:Y:S01]  /*b5a0*/  FADD.FTZ R0, R60, R9 ;  /* 0x000000093c007221 */ /* 0x010fe20000010000 */
[----:B------:R-:W-:-:S02]  /*b5b0*/  F2FP.F16.F32.PACK_AB R150, R63, R150 ;  /* 0x000000963f96723e */ /* 0x000fc400000000ff */
[----:B------:R-:W-:Y:S02]  /*b5c0*/  CS2R R110, SRZ ;  /* 0x00000000006e7805 */ /* 0x000fe4000001ff00 */
[----:B------:R-:W-:Y:S02]  /*b5d0*/  F2FP.F16.F32.PACK_AB R146, R11, R146 ;  /* 0x000000920b92723e */ /* 0x000fe400000000ff */
[----:B------:R-:W-:Y:S02]  /*b5e0*/  CS2R R108, SRZ ;  /* 0x00000000006c7805 */ /* 0x000fe4000001ff00 */
[----:B------:R-:W-:Y:S02]  /*b5f0*/  F2FP.F16.F32.PACK_AB R140, R13, R140 ;  /* 0x0000008c0d8c723e */ /* 0x000fe400000000ff */
[----:B------:R-:W-:Y:S02]  /*b600*/  CS2R R106, SRZ ;  /* 0x00000000006a7805 */ /* 0x000fe4000001ff00 */
        /* <DEDUP_REMOVED lines=27> */
[----:B------:R-:W-:Y:S01]  /*b7c0*/  F2FP.F16.F32.PACK_AB R123, R60, R123 ;  /* 0x0000007b3c7b723e */ /* 0x000fe200000000ff */
[----:B0-----:R-:W-:Y:S06]  /*b7d0*/  @!P1 BRA `(.L_x_2737) ;  /* 0x0000003000549947 */ /* 0x001fec0003800000 */
[----:B------:R-:W-:Y:S01]  /*b7e0*/  MOV R10, R25 ;  /* 0x00000019000a7202 */ /* 0x000fe20000000f00 */
[----:B------:R-:W-:Y:S01]  /*b7f0*/  IMAD.MOV.U32 R11, RZ, RZ, R7 ;  /* 0x000000ffff0b7224 */ /* 0x000fe200078e0007 */
[----:B------:R-:W-:Y:S01]  /*b800*/  MOV R119, RZ ;  /* 0x000000ff00777202 */ /* 0x000fe20000000f00 */
[----:B------:R-:W-:Y:S02]  /*b810*/  IMAD.MOV.U32 R6, RZ, RZ, R154 ;  /* 0x000000ffff067224 */ /* 0x000fe400078e009a */
[----:B------:R-:W-:-:S07]  /*b820*/  IMAD.MOV.U32 R13, RZ, RZ, R22 ;  /* 0x000000ffff0d7224 */ /* 0x000fce00078e0016 */
.L_x_2749:
        /* <DEDUP_REMOVED lines=9> */
.L_x_2739:
        /* <DEDUP_REMOVED lines=8> */
.L_x_2740:
[----:B------:R-:W-:Y:S04]  /*b940*/  BSSY B0, `(.L_x_2738) ;  /* 0x0000004000007945 */ /* 0x000fe80003800000 */
[----:B-1----:R-:W-:Y:S05]  /*b950*/  @P2 BRA `(.L_x_2741) ;  /* 0x0000000000082947 */ /* 0x002fea0003800000 */
[----:B------:R-:W1:Y:S02]  /*b960*/  SYNCS.PHASECHK.TRANS64.TRYWAIT P2, [R7+URZ+0x16830], R8 ;  /* 0x01683008070075a7 */ /* 0x000e64000804017f */
[----:B-1----:R-:W-:Y:S05]  /*b970*/  @!P2 BRA `(.L_x_2742) ;  /* 0x000000f80078a947 */ /* 0x002fea0003800000 */
.L_x_2741:
[----:B------:R-:W-:Y:S05]  /*b980*/  BSYNC B0 ;  /* 0x0000000000007941 */ /* 0x000fea0003800000 */
.L_x_2738:
        /* <DEDUP_REMOVED lines=9> */
[----:B------:R-:W-:Y:S02]  /*ba20*/  VIADD R7, R7, 0x8 ;  /* 0x0000000807077836 */ /* 0x000fe40000000000 */
[----:B------:R-:W-:Y:S01]  /*ba30*/  IMAD.MOV.U32 R27, RZ, RZ, 0x40000040 ;  /* 0x40000040ff1b7424 */ /* 0x000fe200078e00ff */
[----:B------:R-:W-:Y:S01]  /*ba40*/  R2UR UR8, R4 ;  /* 0x00000000040872ca */ /* 0x000fe200000e0000 */
[----:B------:R-:W-:Y:S01]  /*ba50*/  IMAD.MOV.U32 R25, RZ, RZ, 0x40000040 ;  /* 0x40000040ff197424 */ /* 0x000fe200078e00ff */
[----:B------:R-:W-:Y:S02]  /*ba60*/  R2UR UR9, R5 ;  /* 0x00000000050972ca */ /* 0x000fe400000e0000 */
[----:B------:R-:W-:Y:S02]  /*ba70*/  R2UR UR11, R27 ;  /* 0x000000001b0b72ca */ /* 0x000fe400000e0000 */
[----:B------:R-:W-:Y:S02]  /*ba80*/  R2UR UR15, R25 ;  /* 0x00000000190f72ca */ /* 0x000fe400000e0000 */
[----:B------:R-:W-:Y:S01]  /*ba90*/  R2UR UR23, R27 ;  /* 0x000000001b1772ca */ /* 0x000fe200000e0000 */
[----:B------:R0:W-:Y:S01]  /*baa0*/  BAR.SYNC.DEFER_BLOCKING R7, 0x100 ;  /* 0x000400070000751d */ /* 0x0001e20000010000 */
[----:B--2---:R-:W-:-:S04]  /*bab0*/  LEA R26, R22, R8, 0xa ;  /* 0x00000008161a7211 */ /* 0x004fc800078e50ff */
[----:B------:R-:W-:-:S04]  /*bac0*/  IADD3 R8, R26, 0x4, RZ ;  /* 0x000000041a087810 */ /* 0x000fc80007ffe0ff */
        /* <DEDUP_REMOVED lines=28> */
.L_x_2744:
[----:B------:R-:W-:Y:S02]  /*bc90*/  SHF.L.U32 R6, R6, 0x1f, RZ ;  /* 0x0000001f06067819 */ /* 0x000fe400000006ff */
[----:B------:R-:W-:-:S04]  /*bca0*/  LEA R7, R13, R2, 0x3 ;  /* 0x000000020d077211 */ /* 0x000fc800078e18ff */
[----:B------:R0:W1:Y:S01]  /*bcb0*/  SYNCS.PHASECHK.TRANS64.TRYWAIT P1, [R7+URZ+0x16850], R6 ;  /* 0x01685006070075a7 */ /* 0x000062000802017f */
[----:B------:R-:W-:Y:S05]  /*bcc0*/  @!P0 BRA `(.L_x_2745) ;  /* 0x0000000000048947 */ /* 0x000fea0003800000 */
[----:B------:R-:W-:Y:S01]  /*bcd0*/  BPT.TRAP 0x1 ;  /* 0x000000040000795c */ /* 0x000fe20000300000 */
.L_x_2745:
[----:B-1----:R-:W-:Y:S05]  /*bce0*/  @P1 BRA `(.L_x_2743) ;  /* 0x0000000000081947 */ /* 0x002fea0003800000 */
[----:B------:R-:W1:Y:S02]  /*bcf0*/  SYNCS.PHASECHK.TRANS64.TRYWAIT P1, [R7+URZ+0x16850], R6 ;  /* 0x01685006070075a7 */ /* 0x000e64000802017f */
[----:B-1----:R-:W-:Y:S05]  /*bd00*/  @!P1 BRA `(.L_x_2746) ;  /* 0x000000f400a89947 */ /* 0x002fea0003800000 */
.L_x_2743:
        /* <DEDUP_REMOVED lines=9> */
[----:B------:R-:W-:-:S05]  /*bda0*/  IMAD R6, R13, 0x400, R6 ;  /* 0x000004000d067824 */ /* 0x000fca00078e0206 */
[C---:B------:R-:W-:Y:S02]  /*bdb0*/  R2UR UR6, R6.reuse ;  /* 0x00000000060672ca */ /* 0x040fe400000e0000 */
[----:B------:R-:W-:-:S11]  /*bdc0*/  IADD3 R8, R6, 0x80, RZ ;  /* 0x0000008006087810 */ /* 0x000fd60007ffe0ff */
[----:B------:R-:W-:Y:S01]  /*bdd0*/  HGMMA.64x64x16.F32 R88, R148, gdesc[UR4].tnspB, R88, gsb0 ;  /* 0x40e0000494587df0 */ /* 0x000fe20008000858 */
[----:B------:R-:W-:Y:S01]  /*bde0*/  R2UR UR6, R8 ;  /* 0x00000000080672ca */ /* 0x000fe200000e0000 */
[----:B------:R-:W-:Y:S01]  /*bdf0*/  VIADD R8, R6, 0x100 ;  /* 0x0000010006087836 */ /* 0x000fe20000000000 */
[----:B------:R-:W-:Y:S01]  /*be00*/  R2UR UR7, R9 ;  /* 0x00000000090772ca */ /* 0x000fe200000e0000 */
[----:B------:R-:W-:Y:S01]  /*be10*/  IMAD.MOV.U32 R9, RZ, RZ, 0x40000040 ;  /* 0x40000040ff097424 */ /* 0x000fe200078e00ff */
[----:B------:R-:W-:Y:S02]  /*be20*/  WARPGROUP.DEPBAR.LE gsb0, 0x0 ;  /* 0x00008000000079c5 */ /* 0x000fe40000010000 */
[----:B------:R-:W-:-:S06]  /*be30*/  WARPGROUP.ARRIVE ;  /* 0x00000000000079c5 */ /* 0x000fcc0000000000 */
[----:B------:R-:W0:Y:S03]  /*be40*/  S2R R150, SR_TID.X ;  /* 0x0000000000967919 */ /* 0x000e260000002100 */
[----:B------:R-:W-:Y:S01]  /*be50*/  HGMMA.64x64x16.F32 R88, R144, gdesc[UR4].tnspB, R88, gsb0 ;  /* 0x40e0000490587df0 */ /* 0x000fe20008000858 */
[----:B------:R-:W-:Y:S02]  /*be60*/  R2UR UR6, R8 ;  /* 0x00000000080672ca */ /* 0x000fe400000e0000 */
[----:B------:R-:W-:Y:S01]  /*be70*/  R2UR UR7, R9 ;  /* 0x00000000090772ca */ /* 0x000fe200000e0000 */
[----:B------:R-:W-:Y:S01]  /*be80*/  IMAD.MOV.U32 R9, RZ, RZ, 0x40000040 ;  /* 0x40000040ff097424 */ /* 0x000fe200078e00ff */
[----:B------:R-:W-:Y:S02]  /*be90*/  IADD3 R8, R6, 0x180, RZ ;  /* 0x0000018006087810 */ /* 0x000fe40007ffe0ff */
[----:B0-----:R-:W-:-:S02]  /*bea0*/  SHF.R.U32.HI R151, RZ, 0x7, R150 ;  /* 0x00000007ff977819 */ /* 0x001fc40000011696 */
        /* <DEDUP_REMOVED lines=42> */
.L_x_2747:
[----:B------:R-:W2:Y:S01]  /*c150*/  LDL R9, [R1+0x24] ;  /* 0x0000240001097983 */ /* 0x000ea20000100800 */
[----:B0-----:R-:W0:Y:S03]  /*c160*/  LDC R6, c[0x0][0x448] ;  /* 0x00011200ff067b82 */ /* 0x001e260000000800 */
[----:B------:R-:W2:Y:S04]  /*c170*/  LDL R8, [R1+0x3c] ;  /* 0x00003c0001087983 */ /* 0x000ea80000100800 */
[----:B------:R-:W3:Y:S04]  /*c180*/  LDL R122, [R1+0x38] ;  /* 0x00003800017a7983 */ /* 0x000ee80000100800 */
[----:B------:R-:W4:Y:S04]  /*c190*/  LDL R127, [R1+0x1c] ;  /* 0x00001c00017f7983 */ /* 0x000f280000100800 */
[----:B------:R-:W4:Y:S01]  /*c1a0*/  LDL R123, [R1+0x10] ;  /* 0x00001000017b7983 */ /* 0x000f220000100800 */
[----:B0-----:R-:W-:-:S13]  /*c1b0*/  ISETP.NE.AND P1, PT, R6, 0x1, PT ;  /* 0x000000010600780c */ /* 0x001fda0003f25270 */
[----:B------:R-:W0:Y:S08]  /*c1c0*/  @P1 LDC R7, c[0x0][0x44c] ;  /* 0x00011300ff071b82 */ /* 0x000e300000000800 */
[----:B------:R-:W1:Y:S01]  /*c1d0*/  @P1 LDC R6, c[0x0][0x450] ;  /* 0x00011400ff061b82 */ /* 0x000e620000000800 */
[----:B------:R-:W-:Y:S01]  /*c1e0*/  FMUL.FTZ R137, R51, UR5 ;  /* 0x0000000533897c20 */ /* 0x000fe20008410000 */
[----:B------:R-:W-:Y:S01]  /*c1f0*/  FMUL.FTZ R141, R43, UR5 ;  /* 0x000000052b8d7c20 */ /* 0x000fe20008410000 */
[----:B------:R-:W-:Y:S01]  /*c200*/  FMUL.FTZ R43, R46, UR5 ;  /* 0x000000052e2b7c20 */ /* 0x000fe20008410000 */
[----:B------:R-:W-:Y:S01]  /*c210*/  MOV R46, 0xffffff80 ;  /* 0xffffff80002e7802 */ /* 0x000fe20000000f00 */
[----:B------:R-:W-:-:S04]  /*c220*/  FMUL.FTZ R148, R24, UR5 ;  /* 0x0000000518947c20 */ /* 0x000fc80008410000 */
[----:B------:R-:W-:Y:S02]  /*c230*/  IMAD R46, R12, R46, 0x1 ;  /* 0x000000010c2e7424 */ /* 0x000fe400078e022e */
[----:B------:R-:W-:Y:S01]  /*c240*/  FMUL.FTZ R144, R32, UR5 ;  /* 0x0000000520907c20 */ /* 0x000fe20008410000 */
[----:B------:R-:W5:Y:S01]  /*c250*/  MUFU.TANH R148, R148 ;  /* 0x0000009400947308 */ /* 0x000f620000002400 */
[----:B------:R-:W-:Y:S01]  /*c260*/  FMUL.FTZ R140, R40, UR5 ;  /* 0x00000005288c7c20 */ /* 0x000fe20008410000 */
[----:B------:R-:W-:-:S06]  /*c270*/  FMUL.FTZ R136, R48, UR5 ;  /* 0x0000000530887c20 */ /* 0x000fcc0008410000 */
[----:B------:R-:W5:Y:S01]  /*c280*/  MUFU.TANH R144, R144 ;  /* 0x0000009000907308 */ /* 0x000f620000002400 */
[----:B------:R-:W-:Y:S01]  /*c290*/  FMUL.FTZ R150, R28, UR5 ;  /* 0x000000051c967c20 */ /* 0x000fe20008410000 */
[----:B------:R-:W-:Y:S01]  /*c2a0*/  FMUL.FTZ R28, R37, UR5 ;  /* 0x00000005251c7c20 */ /* 0x000fe20008410000 */
[----:B------:R-:W-:-:S05]  /*c2b0*/  FMUL.FTZ R37, R56, UR5 ;  /* 0x0000000538257c20 */ /* 0x000fca0008410000 */
[----:B------:R-:W5:Y:S01]  /*c2c0*/  MUFU.TANH R140, R140 ;  /* 0x0000008c008c7308 */ /* 0x000f620000002400 */
[----:B------:R-:W-:-:S07]  /*c2d0*/  FMUL.FTZ R128, R64, UR5 ;  /* 0x0000000540807c20 */ /* 0x000fce0008410000 */
[----:B------:R-:W5:Y:S01]  /*c2e0*/  MUFU.TANH R136, R136 ;  /* 0x0000008800887308 */ /* 0x000f620000002400 */
[----:B------:R-:W-:Y:S01]  /*c2f0*/  FMUL.FTZ R121, R25, UR5 ;  /* 0x0000000519797c20 */ /* 0x000fe20008410000 */
[----:B------:R-:W-:-:S06]  /*c300*/  FMUL.FTZ R124, R72, UR5 ;  /* 0x00000005487c7c20 */ /* 0x000fcc0008410000 */
[----:B------:R-:W5:Y:S01]  /*c310*/  MUFU.TANH R37, R37 ;  /* 0x0000002500257308 */ /* 0x000f620000002400 */
[----:B------:R-:W-:-:S07]  /*c320*/  FMUL.FTZ R80, R80, UR5 ;  /* 0x0000000550507c20 */ /* 0x000fce0008410000 */
[----:B------:R-:W5:Y:S08]  /*c330*/  MUFU.TANH R128, R128 ;  /* 0x0000008000807308 */ /* 0x000f700000002400 */
[----:B------:R-:W5:Y:S08]  /*c340*/  MUFU.TANH R124, R124 ;  /* 0x0000007c007c7308 */ /* 0x000f700000002400 */
[----:B------:R-:W-:Y:S01]  /*c350*/  MUFU.TANH R121, R121 ;  /* 0x0000007900797308 */ /* 0x000fe20000002400 */
[----:B------:R-:W-:Y:S01]  /*c360*/  FMUL.FTZ R149, R27, UR5 ;  /* 0x000000051b957c20 */ /* 0x000fe20008410000 */
[----:B------:R-:W-:-:S06]  /*c370*/  FMUL.FTZ R27, R33, UR5 ;  /* 0x00000005211b7c20 */ /* 0x000fcc0008410000 */
[----:B------:R-:W-:Y:S01]  /*c380*/  MUFU.TANH R150, R150 ;  /* 0x0000009600967308 */ /* 0x000fe20000002400 */
[----:B------:R-:W-:Y:S01]  /*c390*/  FMUL.FTZ R146, R36, UR5 ;  /* 0x0000000524927c20 */ /* 0x000fe20008410000 */
[----:B------:R-:W-:Y:S01]  /*c3a0*/  FMUL.FTZ R147, R39, UR5 ;  /* 0x0000000527937c20 */ /* 0x000fe20008410000 */
[----:B------:R-:W-:Y:S01]  /*c3b0*/  FMUL.FTZ R40, R53, UR5 ;  /* 0x0000000535287c20 */ /* 0x000fe20008410000 */
[----:B------:R-:W-:-:S04]  /*c3c0*/  FMUL.FTZ R39, R54, UR5 ;  /* 0x0000000536277c20 */ /* 0x000fc80008410000 */
[----:B------:R-:W-:Y:S01]  /*c3d0*/  MUFU.TANH R27, R27 ;  /* 0x0000001b001b7308 */ /* 0x000fe20000002400 */
[----:B------:R-:W-:-:S07]  /*c3e0*/  FMUL.FTZ R138, R52, UR5 ;  /* 0x00000005348a7c20 */ /* 0x000fce0008410000 */
[----:B------:R-:W-:Y:S01]  /*c3f0*/  MUFU.TANH R146, R146 ;  /* 0x0000009200927308 */ /* 0x000fe20000002400 */
[----:B------:R-:W-:-:S07]  /*c400*/  FMUL.FTZ R142, R44, UR5 ;  /* 0x000000052c8e7c20 */ /* 0x000fce0008410000 */
[----:B------:R-:W-:Y:S01]  /*c410*/  MUFU.TANH R28, R28 ;  /* 0x0000001c001c7308 */ /* 0x000fe20000002400 */
[----:B------:R-:W-:Y:S01]  /*c420*/  FMUL.FTZ R44, R45, UR5 ;  /* 0x000000052d2c7c20 */ /* 0x000fe20008410000 */
[----:B------:R-:W-:-:S06]  /*c430*/  FMUL.FTZ R24, R42, UR5 ;  /* 0x000000052a187c20 */ /* 0x000fcc0008410000 */
[----:B------:R-:W-:Y:S01]  /*c440*/  MUFU.TANH R142, R142 ;  /* 0x0000008e008e7308 */ /* 0x000fe20000002400 */
[----:B------:R-:W-:-:S07]  /*c450*/  FMUL.FTZ R42, R49, UR5 ;  /* 0x00000005312a7c20 */ /* 0x000fce0008410000 */
[----:B------:R-:W-:Y:S08]  /*c460*/  MUFU.TANH R44, R44 ;  /* 0x0000002c002c7308 */ /* 0x000ff00000002400 */
[----:B------:R-:W-:Y:S01]  /*c470*/  MUFU.TANH R42, R42 ;  /* 0x0000002a002a7308 */ /* 0x000fe20000002400 */
[----:B------:R-:W-:-:S07]  /*c480*/  FMUL.FTZ R132, R57, UR5 ;  /* 0x0000000539847c20 */ /* 0x000fce0008410000 */
[----:B------:R-:W-:Y:S01]  /*c490*/  MUFU.TANH R138, R138 ;  /* 0x0000008a008a7308 */ /* 0x000fe20000002400 */
[----:B--2---:R-:W-:-:S04]  /*c4a0*/  IMAD.IADD R120, R8, 0x1, R9 ;  /* 0x0000000108787824 */ /* 0x004fc800078e0209 */
[----:B0-----:R-:W-:-:S05]  /*c4b0*/  @P1 IMAD.HI.U32 R7, R120, R7, RZ ;  /* 0x0000000778071227 */ /* 0x001fca00078e00ff */
[----:B-1----:R-:W-:-:S05]  /*c4c0*/  @P1 SHF.R.U32.HI R120, RZ, R6, R7 ;  /* 0x00000006ff781219 */ /* 0x002fca0000011607 */
[----:B------:R-:W0:Y:S01]  /*c4d0*/  SHFL.IDX PT, R51, R120, RZ, 0x1c1f ;  /* 0x001c1fff78337589 */ /* 0x000e2200000e0000 */
[----:B---3--:R-:W-:-:S05]  /*c4e0*/  IMAD R46, R122, -0x2, R46 ;  /* 0xfffffffe7a2e7824 */ /* 0x008fca00078e022e */
[----:B----4-:R-:W-:Y:S01]  /*c4f0*/  IADD3 R46, -R123, R46, R127 ;  /* 0x0000002e7b2e7210 */ /* 0x010fe20007ffe17f */
[----:B------:R1:W2:Y:S04]  /*c500*/  SHFL.IDX PT, R25, R120, 0x1, 0x1c1f ;  /* 0x003c1f0078197f89 */ /* 0x0002a800000e0000 */
[----:B0-----:R-:W-:-:S05]  /*c510*/  IMAD.IADD R51, R46, 0x1, R51 ;  /* 0x000000012e337824 */ /* 0x001fca00078e0233 */
[----:B------:R-:W-:-:S04]  /*c520*/  ISETP.GT.AND P2, PT, R51, RZ, PT ;  /* 0x000000ff3300720c */ /* 0x000fc80003f44270 */
[----:B-----5:R-:W-:Y:S02]  /*c530*/  FSEL R148, R148, -INF , P2 ;  /* 0xff80000094947808 */ /* 0x020fe40001000000 */
[----:B------:R-:W-:-:S04]  /*c540*/  ISETP.GT.AND P2, PT, R51, 0x10, PT ;  /* 0x000000103300780c */ /* 0x000fc80003f44270 */
[----:B------:R-:W-:Y:S02]  /*c550*/  FSEL R144, R144, -INF , P2 ;  /* 0xff80000090907808 */ /* 0x000fe40001000000 */
[----:B------:R-:W-:-:S04]  /*c560*/  ISETP.GT.AND P2, PT, R51, 0x20, PT ;  /* 0x000000203300780c */ /* 0x000fc80003f44270 */
[----:B------:R-:W-:Y:S02]  /*c570*/  FSEL R140, R140, -INF , P2 ;  /* 0xff8000008c8c7808 */ /* 0x000fe40001000000 */
[----:B------:R-:W-:Y:S01]  /*c580*/  ISETP.GT.AND P2, PT, R51, 0x30, PT ;  /* 0x000000303300780c */ /* 0x000fe20003f44270 */
[----:B------:R-:W-:-:S03]  /*c590*/  FMUL.FTZ R6, R26, UR5 ;  /* 0x000000051a067c20 */ /* 0x000fc60008410000 */
[----:B------:R-:W-:Y:S02]  /*c5a0*/  FSEL R136, R136, -INF , P2 ;  /* 0xff80000088887808 */ /* 0x000fe40001000000 */
[----:B------:R-:W-:Y:S01]  /*c5b0*/  ISETP.GT.AND P2, PT, R51, 0x40, PT ;  /* 0x000000403300780c */ /* 0x000fe20003f44270 */
[----:B-1----:R-:W0:Y:S03]  /*c5c0*/  MUFU.TANH R120, R80 ;  /* 0x0000005000787308 */ /* 0x002e260000002400 */
[----:B------:R-:W-:Y:S02]  /*c5d0*/  FSEL R37, R37, -INF , P2 ;  /* 0xff80000025257808 */ /* 0x000fe40001000000 */
[----:B------:R-:W-:-:S03]  /*c5e0*/  ISETP.GT.AND P2, PT, R51, 0x50, PT ;  /* 0x000000503300780c */ /* 0x000fc60003f44270 */
[----:B------:R-:W1:Y:S01]  /*c5f0*/  MUFU.TANH R6, R6 ;  /* 0x0000000600067308 */ /* 0x000e620000002400 */
[----:B------:R-:W-:Y:S01]  /*c600*/  FSEL R128, R128, -INF , P2 ;  /* 0xff80000080807808 */ /* 0x000fe20001000000 */
[----:B------:R-:W-:Y:S01]  /*c610*/  FMUL.FTZ R26, R29, UR5 ;  /* 0x000000051d1a7c20 */ /* 0x000fe20008410000 */
[----:B------:R-:W-:Y:S01]  /*c620*/  ISETP.GT.AND P2, PT, R51, 0x60, PT ;  /* 0x000000603300780c */ /* 0x000fe20003f44270 */
[----:B--2---:R-:W-:-:S03]  /*c630*/  IMAD.IADD R25, R46, 0x1, R25 ;  /* 0x000000012e197824 */ /* 0x004fc600078e0219 */
[----:B------:R-:W-:Y:S01]  /*c640*/  FSEL R124, R124, -INF , P2 ;  /* 0xff8000007c7c7808 */ /* 0x000fe20001000000 */
[----:B------:R-:W2:Y:S01]  /*c650*/  MUFU.TANH R26, R26 ;  /* 0x0000001a001a7308 */ /* 0x000ea20000002400 */
[C---:B------:R-:W-:Y:S02]  /*c660*/  ISETP.GT.AND P2, PT, R51.reuse, 0x70, PT ;  /* 0x000000703300780c */ /* 0x040fe40003f44270 */
[----:B------:R-:W-:Y:S02]  /*c670*/  ISETP.GT.AND P3, PT, R51, 0x1, PT ;  /* 0x000000013300780c */ /* 0x000fe40003f64270 */
[----:B0-----:R-:W-:Y:S02]  /*c680*/  FSEL R120, R120, -INF , P2 ;  /* 0xff80000078787808 */ /* 0x001fe40001000000 */
[----:B------:R-:W-:Y:S02]  /*c690*/  ISETP.GT.AND P2, PT, R25, RZ, PT ;  /* 0x000000ff1900720c */ /* 0x000fe40003f44270 */
[----:B------:R-:W-:-:S02]  /*c6a0*/  ISETP.GT.AND P4, PT, R51, 0x8, PT ;  /* 0x000000083300780c */ /* 0x000fc40003f84270 */
[----:B-1----:R-:W-:Y:S02]  /*c6b0*/  FSEL R53, R6, -INF , P2 ;  /* 0xff80000006357808 */ /* 0x002fe40001000000 */
[----:B------:R-:W-:Y:S02]  /*c6c0*/  FSEL R54, R121, -INF , P3 ;  /* 0xff80000079367808 */ /* 0x000fe40001800000 */
[----:B------:R-:W-:Y:S02]  /*c6d0*/  FMNMX.FTZ R6, R148, R11, !PT ;  /* 0x0000000b94067209 */ /* 0x000fe40007810000 */
[----:B------:R-:W-:Y:S02]  /*c6e0*/  ISETP.GT.AND P1, PT, R51, 0x9, PT ;  /* 0x000000093300780c */ /* 0x000fe40003f24270 */
[----:B------:R-:W-:Y:S02]  /*c6f0*/  FSEL R150, R150, -INF , P4 ;  /* 0xff80000096967808 */ /* 0x000fe40002000000 */
[----:B------:R-:W-:Y:S01]  /*c700*/  FMNMX.FTZ R6, R54, R6, !PT ;  /* 0x0000000636067209 */ /* 0x000fe20007810000 */
[----:B------:R-:W-:Y:S01]  /*c710*/  FMUL.FTZ R7, R30, UR5 ;  /* 0x000000051e077c20 */ /* 0x000fe20008410000 */
[----:B--2---:R-:W-:Y:S01]  /*c720*/  FSEL R52, R26, -INF , P1 ;  /* 0xff8000001a347808 */ /* 0x004fe20000800000 */
[----:B------:R-:W-:Y:S01]  /*c730*/  FMUL.FTZ R30, R41, UR5 ;  /* 0x00000005291e7c20 */ /* 0x000fe20008410000 */
[----:B------:R-:W-:-:S02]  /*c740*/  FMNMX.FTZ R6, R150, R6, !PT ;  /* 0x0000000696067209 */ /* 0x000fc40007810000 */
[C---:B------:R-:W-:Y:S02]  /*c750*/  ISETP.GT.AND P3, PT, R51.reuse, 0x11, PT ;  /* 0x000000113300780c */ /* 0x040fe40003f64270 */
[----:B------:R-:W-:Y:S01]  /*c760*/  FMNMX.FTZ R6, R52, R6, !PT ;  /* 0x0000000634067209 */ /* 0x000fe20007810000 */
[----:B------:R-:W0:Y:S01]  /*c770*/  MUFU.TANH R30, R30 ;  /* 0x0000001e001e7308 */ /* 0x000e220000002400 */
[----:B------:R-:W-:Y:S01]  /*c780*/  FMUL.FTZ R41, R50, UR5 ;  /* 0x0000000532297c20 */ /* 0x000fe20008410000 */
[----:B------:R-:W-:Y:S02]  /*c790*/  ISETP.GT.AND P4, PT, R51, 0x18, PT ;  /* 0x000000183300780c */ /* 0x000fe40003f84270 */
[----:B------:R-:W-:Y:S02]  /*c7a0*/  FSEL R50, R27, -INF , P3 ;  /* 0xff8000001b327808 */ /* 0x000fe40001800000 */
[----:B------:R-:W-:Y:S02]  /*c7b0*/  FMNMX.FTZ R6, R144, R6, !PT ;  /* 0x0000000690067209 */ /* 0x000fe40007810000 */
[----:B------:R-:W-:-:S02]  /*c7c0*/  ISETP.GT.AND P1, PT, R51, 0x19, PT ;  /* 0x000000193300780c */ /* 0x000fc40003f24270 */
[----:B------:R-:W-:Y:S02]  /*c7d0*/  FSEL R146, R146, -INF , P4 ;  /* 0xff80000092927808 */ /* 0x000fe40002000000 */
[----:B------:R-:W-:Y:S02]  /*c7e0*/  FMNMX.FTZ R6, R50, R6, !PT ;  /* 0x0000000632067209 */ /* 0x000fe40007810000 */
[----:B------:R-:W-:Y:S02]  /*c7f0*/  FSEL R48, R28, -INF , P1 ;  /* 0xff8000001c307808 */ /* 0x000fe40000800000 */
[----:B------:R-:W-:Y:S02]  /*c800*/  FMNMX.FTZ R6, R146, R6, !PT ;  /* 0x0000000692067209 */ /* 0x000fe40007810000 */
[----:B------:R-:W-:Y:S02]  /*c810*/  ISETP.GT.AND P3, PT, R51, 0x21, PT ;  /* 0x000000213300780c */ /* 0x000fe40003f64270 */
[----:B------:R-:W-:-:S02]  /*c820*/  FMNMX.FTZ R6, R48, R6, !PT ;  /* 0x0000000630067209 */ /* 0x000fc40007810000 */
[C---:B------:R-:W-:Y:S02]  /*c830*/  ISETP.GT.AND P4, PT, R51.reuse, 0x28, PT ;  /* 0x000000283300780c */ /* 0x040fe40003f84270 */
[----:B0-----:R-:W-:Y:S02]  /*c840*/  FSEL R46, R30, -INF , P3 ;  /* 0xff8000001e2e7808 */ /* 0x001fe40001800000 */
[----:B------:R-:W-:Y:S02]  /*c850*/  FMNMX.FTZ R6, R140, R6, !PT ;  /* 0x000000068c067209 */ /* 0x000fe40007810000 */
[----:B------:R-:W-:Y:S02]  /*c860*/  ISETP.GT.AND P1, PT, R51, 0x29, PT ;  /* 0x000000293300780c */ /* 0x000fe40003f24270 */
[----:B------:R-:W-:Y:S02]  /*c870*/  FSEL R142, R142, -INF , P4 ;  /* 0xff8000008e8e7808 */ /* 0x000fe40002000000 */
[----:B------:R-:W-:Y:S01]  /*c880*/  FMNMX.FTZ R6, R46, R6, !PT ;  /* 0x000000062e067209 */ /* 0x000fe20007810000 */
[----:B------:R-:W0:Y:S01]  /*c890*/  MUFU.TANH R40, R40 ;  /* 0x0000002800287308 */ /* 0x000e220000002400 */
[----:B------:R-:W-:-:S02]  /*c8a0*/  FSEL R44, R44, -INF , P1 ;  /* 0xff8000002c2c7808 */ /* 0x000fc40000800000 */
[----:B------:R-:W-:Y:S01]  /*c8b0*/  FMNMX.FTZ R6, R142, R6, !PT ;  /* 0x000000068e067209 */ /* 0x000fe20007810000 */
[----:B------:R-:W-:Y:S01]  /*c8c0*/  FMUL.FTZ R134, R60, UR5 ;  /* 0x000000053c867c20 */ /* 0x000fe20008410000 */
[C---:B------:R-:W-:Y:S02]  /*c8d0*/  ISETP.GT.AND P3, PT, R51.reuse, 0x31, PT ;  /* 0x000000313300780c */ /* 0x040fe40003f64270 */
[----:B------:R-:W-:Y:S01]  /*c8e0*/  FMNMX.FTZ R6, R44, R6, !PT ;  /* 0x000000062c067209 */ /* 0x000fe20007810000 */
[----:B------:R-:W1:Y:S01]  /*c8f0*/  MUFU.TANH R132, R132 ;  /* 0x0000008400847308 */ /* 0x000e620000002400 */
[----:B------:R-:W-:Y:S01]  /*c900*/  ISETP.GT.AND P4, PT, R51, 0x38, PT ;  /* 0x000000383300780c */ /* 0x000fe20003f84270 */
[----:B------:R-:W-:Y:S01]  /*c910*/  FMUL.FTZ R36, R61, UR5 ;  /* 0x000000053d247c20 */ /* 0x000fe20008410000 */
[----:B------:R-:W-:Y:S02]  /*c920*/  FSEL R42, R42, -INF , P3 ;  /* 0xff8000002a2a7808 */ /* 0x000fe40001800000 */
[----:B------:R-:W-:-:S02]  /*c930*/  FMNMX.FTZ R6, R136, R6, !PT ;  /* 0x0000000688067209 */ /* 0x000fc40007810000 */
[----:B------:R-:W-:Y:S01]  /*c940*/  ISETP.GT.AND P1, PT, R51, 0x39, PT ;  /* 0x000000393300780c */ /* 0x000fe20003f24270 */
[----:B------:R-:W2:Y:S01]  /*c950*/  MUFU.TANH R134, R134 ;  /* 0x0000008600867308 */ /* 0x000ea20000002400 */
[----:B------:R-:W-:Y:S02]  /*c960*/  FSEL R138, R138, -INF , P4 ;  /* 0xff8000008a8a7808 */ /* 0x000fe40002000000 */
[----:B------:R-:W-:Y:S01]  /*c970*/  FMNMX.FTZ R6, R42, R6, !PT ;  /* 0x000000062a067209 */ /* 0x000fe20007810000 */
[----:B------:R-:W-:Y:S01]  /*c980*/  FMUL.FTZ R8, R34, UR5 ;  /* 0x0000000522087c20 */ /* 0x000fe20008410000 */
[----:B0-----:R-:W-:Y:S01]  /*c990*/  FSEL R40, R40, -INF , P1 ;  /* 0xff80000028287808 */ /* 0x001fe20000800000 */
[----:B------:R-:W-:Y:S01]  /*c9a0*/  FMUL.FTZ R34, R65, UR5 ;  /* 0x0000000541227c20 */ /* 0x000fe20008410000 */
[----:B------:R-:W-:Y:S01]  /*c9b0*/  FMNMX.FTZ R6, R138, R6, !PT ;  /* 0x000000068a067209 */ /* 0x000fe20007810000 */
[----:B------:R-:W0:Y:S01]  /*c9c0*/  MUFU.TANH R36, R36 ;  /* 0x0000002400247308 */ /* 0x000e220000002400 */
[----:B------:R-:W-:Y:S01]  /*c9d0*/  ISETP.GT.AND P3, PT, R51, 0x41, PT ;  /* 0x000000413300780c */ /* 0x000fe20003f64270 */
[----:B------:R-:W-:Y:S01]  /*c9e0*/  FMUL.FTZ R130, R68, UR5 ;  /* 0x0000000544827c20 */ /* 0x000fe20008410000 */
[----:B------:R-:W-:Y:S01]  /*c9f0*/  FMNMX.FTZ R6, R40, R6, !PT ;  /* 0x0000000628067209 */ /* 0x000fe20007810000 */
[----:B------:R-:W-:Y:S01]  /*ca00*/  FMUL.FTZ R32, R69, UR5 ;  /* 0x0000000545207c20 */ /* 0x000fe20008410000 */
[----:B------:R-:W-:-:S02]  /*ca10*/  ISETP.GT.AND P4, PT, R51, 0x48, PT ;  /* 0x000000483300780c */ /* 0x000fc40003f84270 */
[----:B-1----:R-:W-:Y:S01]  /*ca20*/  FSEL R132, R132, -INF , P3 ;  /* 0xff80000084847808 */ /* 0x002fe20001800000 */
[----:B------:R-:W1:Y:S01]  /*ca30*/  MUFU.TANH R34, R34 ;  /* 0x0000002200227308 */ /* 0x000e620000002400 */
[----:B------:R-:W-:Y:S02]  /*ca40*/  FMNMX.FTZ R6, R37, R6, !PT ;  /* 0x0000000625067209 */ /* 0x000fe40007810000 */
[----:B------:R-:W-:Y:S02]  /*ca50*/  ISETP.GT.AND P1, PT, R51, 0x49, PT ;  /* 0x000000493300780c */ /* 0x000fe40003f24270 */
[----:B--2---:R-:W-:Y:S02]  /*ca60*/  FSEL R134, R134, -INF , P4 ;  /* 0xff80000086867808 */ /* 0x004fe40002000000 */
[----:B------:R-:W-:Y:S01]  /*ca70*/  FMNMX.FTZ R6, R132, R6, !PT ;  /* 0x0000000684067209 */ /* 0x000fe20007810000 */
[----:B------:R-:W2:Y:S01]  /*ca80*/  MUFU.TANH R130, R130 ;  /* 0x0000008200827308 */ /* 0x000ea20000002400 */
[----:B0-----:R-:W-:Y:S01]  /*ca90*/  FSEL R36, R36, -INF , P1 ;  /* 0xff80000024247808 */ /* 0x001fe20000800000 */
[----:B------:R-:W-:Y:S01]  /*caa0*/  FMUL.FTZ R45, R73, UR5 ;  /* 0x00000005492d7c20 */ /* 0x000fe20008410000 */
[----:B------:R-:W-:-:S05]  /*cab0*/  FMNMX.FTZ R6, R134, R6, !PT ;  /* 0x0000000686067209 */ /* 0x000fca0007810000 */
[----:B------:R-:W0:Y:S01]  /*cac0*/  MUFU.TANH R32, R32 ;  /* 0x0000002000207308 */ /* 0x000e220000002400 */
[----:B------:R-:W-:Y:S01]  /*cad0*/  ISETP.GT.AND P3, PT, R51, 0x51, PT ;  /* 0x000000513300780c */ /* 0x000fe20003f64270 */
[----:B------:R-:W-:Y:S01]  /*cae0*/  FMUL.FTZ R126, R76, UR5 ;  /* 0x000000054c7e7c20 */ /* 0x000fe20008410000 */
[----:B------:R-:W-:Y:S01]  /*caf0*/  FMNMX.FTZ R6, R36, R6, !PT ;  /* 0x0000000624067209 */ /* 0x000fe20007810000 */
[----:B------:R-:W-:Y:S01]  /*cb00*/  FMUL.FTZ R143, R47, UR5 ;  /* 0x000000052f8f7c20 */ /* 0x000fe20008410000 */
[----:B------:R-:W-:Y:S01]  /*cb10*/  ISETP.GT.AND P4, PT, R51, 0x58, PT ;  /* 0x000000583300780c */ /* 0x000fe20003f84270 */
[----:B------:R-:W-:Y:S01]  /*cb20*/  FMUL.FTZ R47, R77, UR5 ;  /* 0x000000054d2f7c20 */ /* 0x000fe20008410000 */
[----:B-1----:R-:W-:Y:S01]  /*cb30*/  FSEL R34, R34, -INF , P3 ;  /* 0xff80000022227808 */ /* 0x002fe20001800000 */
[----:B------:R-:W1:Y:S01]  /*cb40*/  MUFU.TANH R45, R45 ;  /* 0x0000002d002d7308 */ /* 0x000e620000002400 */
[----:B------:R-:W-:Y:S02]  /*cb50*/  FMNMX.FTZ R6, R128, R6, !PT ;  /* 0x0000000680067209 */ /* 0x000fe40007810000 */
[----:B------:R-:W-:-:S02]  /*cb60*/  ISETP.GT.AND P1, PT, R51, 0x59, PT ;  /* 0x000000593300780c */ /* 0x000fc40003f24270 */
        /* <DEDUP_REMOVED lines=11> */
[----:B------:R-:W-:Y:S02]  /*cc20*/  ISETP.GT.AND P4, PT, R51, 0x68, PT ;  /* 0x000000683300780c */ /* 0x000fe40003f84270 */
[----:B-1----:R-:W-:Y:S01]  /*cc30*/  FSEL R30, R45, -INF , P3 ;  /* 0xff8000002d1e7808 */ /* 0x002fe20001800000 */
[----:B------:R-:W1:Y:S01]  /*cc40*/  MUFU.TANH R49, R49 ;  /* 0x0000003100317308 */ /* 0x000e620000002400 */
[----:B------:R-:W-:Y:S02]  /*cc50*/  FMNMX.FTZ R6, R124, R6, !PT ;  /* 0x000000067c067209 */ /* 0x000fe40007810000 */
[----:B------:R-:W-:-:S02]  /*cc60*/  ISETP.GT.AND P1, PT, R51, 0x69, PT ;  /* 0x000000693300780c */ /* 0x000fc40003f24270 */
[----:B--2---:R-:W-:Y:S02]  /*cc70*/  FSEL R126, R126, -INF , P4 ;  /* 0xff8000007e7e7808 */ /* 0x004fe40002000000 */
[----:B------:R-:W-:Y:S01]  /*cc80*/  FMNMX.FTZ R6, R30, R6, !PT ;  /* 0x000000061e067209 */ /* 0x000fe20007810000 */
[----:B------:R-:W2:Y:S01]  /*cc90*/  MUFU.TANH R122, R122 ;  /* 0x0000007a007a7308 */ /* 0x000ea20000002400 */
[----:B0-----:R-:W-:Y:S02]  /*cca0*/  FSEL R28, R47, -INF , P1 ;  /* 0xff8000002f1c7808 */ /* 0x001fe40000800000 */
[----:B------:R-:W-:-:S05]  /*ccb0*/  FMNMX.FTZ R6, R126, R6, !PT ;  /* 0x000000067e067209 */ /* 0x000fca0007810000 */
[----:B------:R-:W0:Y:S01]  /*ccc0*/  MUFU.TANH R56, R56 ;  /* 0x0000003800387308 */ /* 0x000e220000002400 */
[C---:B------:R-:W-:Y:S02]  /*ccd0*/  ISETP.GT.AND P3, PT, R51.reuse, 0x71, PT ;  /* 0x000000713300780c */ /* 0x040fe40003f64270 */
[----:B------:R-:W-:Y:S02]  /*cce0*/  FMNMX.FTZ R6, R28, R6, !PT ;  /* 0x000000061c067209 */ /* 0x000fe40007810000 */
[----:B------:R-:W-:Y:S02]  /*ccf0*/  ISETP.GT.AND P4, PT, R51, 0x78, PT ;  /* 0x000000783300780c */ /* 0x000fe40003f84270 */
[----:B-1----:R-:W-:Y:S01]  /*cd00*/  FSEL R26, R49, -INF , P3 ;  /* 0xff800000311a7808 */ /* 0x002fe20001800000 */
[----:B------:R-:W1:Y:S01]  /*cd10*/  MUFU.TANH R7, R7 ;  /* 0x0000000700077308 */ /* 0x000e620000002400 */
[----:B------:R-:W-:Y:S02]  /*cd20*/  FMNMX.FTZ R6, R120, R6, !PT ;  /* 0x0000000678067209 */ /* 0x000fe40007810000 */
[----:B------:R-:W-:-:S02]  /*cd30*/  ISETP.GT.AND P1, PT, R51, 0x79, PT ;  /* 0x000000793300780c */ /* 0x000fc40003f24270 */
[----:B--2---:R-:W-:Y:S02]  /*cd40*/  FSEL R122, R122, -INF , P4 ;  /* 0xff8000007a7a7808 */ /* 0x004fe40002000000 */
[----:B------:R-:W-:Y:S02]  /*cd50*/  FMNMX.FTZ R6, R26, R6, !PT ;  /* 0x000000061a067209 */ /* 0x000fe40007810000 */
[----:B0-----:R-:W-:Y:S02]  /*cd60*/  FSEL R56, R56, -INF , P1 ;  /* 0xff80000038387808 */ /* 0x001fe40000800000 */
[----:B------:R-:W-:Y:S02]  /*cd70*/  FMNMX.FTZ R6, R122, R6, !PT ;  /* 0x000000067a067209 */ /* 0x000fe40007810000 */
[----:B------:R-:W-:Y:S02]  /*cd80*/  ISETP.GT.AND P4, PT, R25, 0x8, PT ;  /* 0x000000081900780c */ /* 0x000fe40003f84270 */
[----:B------:R-:W-:-:S02]  /*cd90*/  FMNMX.FTZ R6, R56, R6, !PT ;  /* 0x0000000638067209 */ /* 0x000fc40007810000 */
[----:B-1----:R-:W-:-:S03]  /*cda0*/  FSEL R51, R7, -INF , P4 ;  /* 0xff80000007337808 */ /* 0x002fc60002000000 */
[----:B------:R-:W0:Y:S01]  /*cdb0*/  SHFL.BFLY PT, R7, R6, 0x2, 0x1f ;  /* 0x0c401f0006077f89 */ /* 0x000e2200000e0000 */
[----:B------:R-:W1:Y:S08]  /*cdc0*/  MUFU.TANH R8, R8 ;  /* 0x0000000800087308 */ /* 0x000e700000002400 */
[----:B------:R-:W2:Y:S01]  /*cdd0*/  MUFU.TANH R24, R24 ;  /* 0x0000001800187308 */ /* 0x000ea20000002400 */
[----:B------:R-:W-:-:S04]  /*cde0*/  ISETP.GT.AND P2, PT, R25, 0x10, PT ;  /* 0x000000101900780c */ /* 0x000fc80003f44270 */
[----:B-1----:R-:W-:Y:S02]  /*cdf0*/  FSEL R49, R8, -INF , P2 ;  /* 0xff80000008317808 */ /* 0x002fe40001000000 */
[----:B0-----:R-:W-:Y:S02]  /*ce00*/  FMNMX.FTZ R7, R6, R7, !PT ;  /* 0x0000000706077209 */ /* 0x001fe40007810000 */
[----:B------:R-:W-:-:S03]  /*ce10*/  ISETP.GT.AND P2, PT, R25, 0x20, PT ;  /* 0x000000201900780c */ /* 0x000fc60003f44270 */
[----:B------:R-:W0:Y:S01]  /*ce20*/  SHFL.BFLY PT, R6, R7, 0x1, 0x1f ;  /* 0x0c201f0007067f89 */ /* 0x000e2200000e0000 */
[----:B--2---:R-:W-:Y:S02]  /*ce30*/  FSEL R45, R24, -INF , P2 ;  /* 0xff800000182d7808 */ /* 0x004fe40001000000 */
[----:B------:R-:W1:Y:S01]  /*ce40*/  LDC R24, c[0x0][0x988] ;  /* 0x00026200ff187b82 */ /* 0x000e620000000800 */
[----:B------:R-:W2:Y:S01]  /*ce50*/  MUFU.TANH R149, R149 ;  /* 0x0000009500957308 */ /* 0x000ea20000002400 */
[----:B------:R-:W-:Y:S01]  /*ce60*/  FMUL.FTZ R151, R31, UR5 ;  /* 0x000000051f977c20 */ /* 0x000fe20008410000 */
[----:B------:R-:W-:Y:S01]  /*ce70*/  FMUL.FTZ R145, R35, UR5 ;  /* 0x0000000523917c20 */ /* 0x000fe20008410000 */
[----:B------:R-:W-:-:S05]  /*ce80*/  ISETP.GT.AND P3, PT, R25, 0x1, PT ;  /* 0x000000011900780c */ /* 0x000fca0003f64270 */
[----:B------:R-:W3:Y:S01]  /*ce90*/  MUFU.TANH R151, R151 ;  /* 0x0000009700977308 */ /* 0x000ee20000002400 */
[----:B0-----:R-:W-:-:S04]  /*cea0*/  FMNMX.FTZ R7, R7, R6, !PT ;  /* 0x0000000607077209 */ /* 0x001fc80007810000 */
[C---:B------:R-:W-:Y:S01]  /*ceb0*/  FSETP.NEU.FTZ.AND P6, PT, R7.reuse, -INF , PT ;  /* 0xff8000000700780b */ /* 0x040fe20003fdd000 */
[----:B-1----:R-:W-:Y:S01]  /*cec0*/  FMUL.FTZ R8, R7, R24 ;  /* 0x0000001807087220 */ /* 0x002fe20000410000 */
[----:B------:R-:W-:-:S04]  /*ced0*/  FMUL.FTZ R9, R38, UR5 ;  /* 0x0000000526097c20 */ /* 0x000fc80008410000 */
[----:B------:R-:W-:Y:S01]  /*cee0*/  FSEL R8, R8, RZ, P6 ;  /* 0x000000ff08087208 */ /* 0x000fe20003000000 */
[----:B------:R-:W0:Y:S01]  /*cef0*/  MUFU.TANH R145, R145 ;  /* 0x0000009100917308 */ /* 0x000e220000002400 */
[----:B--2---:R-:W-:-:S03]  /*cf00*/  FSEL R149, R149, -INF , P3 ;  /* 0xff80000095957808 */ /* 0x004fc60001800000 */
[-CC-:B------:R-:W-:Y:S01]  /*cf10*/  FFMA.FTZ R148, R148, R24.reuse, -R8.reuse ;  /* 0x0000001894947223 */ /* 0x180fe20000010808 */
        /* <DEDUP_REMOVED lines=30> */
[----:B------:R-:W-:Y:S01]  /*d100*/  FFMA.FTZ R56, R56, R24, -R8 ;  /* 0x0000001838387223 */ /* 0x000fe20000010808 */
[----:B------:R-:W-:Y:S01]  /*d110*/  FMNMX.FTZ R8, R53, R10, !PT ;  /* 0x0000000a35087209 */ /* 0x000fe20007810000 */
[----:B------:R-:W1:Y:S01]  /*d120*/  MUFU.TANH R9, R9 ;  /* 0x0000000900097308 */ /* 0x000e620000002400 */
[----:B------:R-:W-:-:S02]  /*d130*/  ISETP.GT.AND P1, PT, R25, 0x9, PT ;  /* 0x000000091900780c */ /* 0x000fc40003f24270 */
[----:B------:R-:W-:Y:S02]  /*d140*/  FMNMX.FTZ R8, R149, R8, !PT ;  /* 0x0000000895087209 */ /* 0x000fe40007810000 */
[----:B---3--:R-:W-:Y:S02]  /*d150*/  FSEL R151, R151, -INF , P1 ;  /* 0xff80000097977808 */ /* 0x008fe40000800000 */
[----:B------:R-:W-:Y:S01]  /*d160*/  FMNMX.FTZ R8, R51, R8, !PT ;  /* 0x0000000833087209 */ /* 0x000fe20007810000 */
[----:B------:R-:W2:Y:S01]  /*d170*/  MUFU.TANH R147, R147 ;  /* 0x0000009300937308 */ /* 0x000ea20000002400 */
[----:B------:R-:W-:Y:S02]  /*d180*/  ISETP.GT.AND P3, PT, R25, 0x11, PT ;  /* 0x000000111900780c */ /* 0x000fe40003f64270 */
[----:B------:R-:W-:Y:S02]  /*d190*/  FMNMX.FTZ R8, R151, R8, !PT ;  /* 0x0000000897087209 */ /* 0x000fe40007810000 */
[----:B------:R-:W-:-:S02]  /*d1a0*/  ISETP.GT.AND P4, PT, R25, 0x18, PT ;  /* 0x000000181900780c */ /* 0x000fc40003f84270 */
[----:B0-----:R-:W-:Y:S01]  /*d1b0*/  FSEL R145, R145, -INF , P3 ;  /* 0xff80000091917808 */ /* 0x001fe20001800000 */
[----:B------:R-:W0:Y:S01]  /*d1c0*/  MUFU.TANH R141, R141 ;  /* 0x0000008d008d7308 */ /* 0x000e220000002400 */
[----:B------:R-:W-:Y:S02]  /*d1d0*/  FMNMX.FTZ R8, R49, R8, !PT ;  /* 0x0000000831087209 */ /* 0x000fe40007810000 */
[----:B------:R-:W-:Y:S02]  /*d1e0*/  ISETP.GT.AND P1, PT, R25, 0x19, PT ;  /* 0x000000191900780c */ /* 0x000fe40003f24270 */
[----:B-1----:R-:W-:Y:S02]  /*d1f0*/  FSEL R47, R9, -INF , P4 ;  /* 0xff800000092f7808 */ /* 0x002fe40002000000 */
[----:B------:R-:W-:Y:S01]  /*d200*/  FMNMX.FTZ R8, R145, R8, !PT ;  /* 0x0000000891087209 */ /* 0x000fe20007810000 */
[----:B------:R-:W1:Y:S01]  /*d210*/  MUFU.TANH R43, R43 ;  /* 0x0000002b002b7308 */ /* 0x000e620000002400 */
[----:B--2---:R-:W-:-:S02]  /*d220*/  FSEL R147, R147, -INF , P1 ;  /* 0xff80000093937808 */ /* 0x004fc40000800000 */
[----:B------:R-:W-:-:S05]  /*d230*/  FMNMX.FTZ R8, R47, R8, !PT ;  /* 0x000000082f087209 */ /* 0x000fca0007810000 */
[----:B------:R-:W2:Y:S01]  /*d240*/  MUFU.TANH R143, R143 ;  /* 0x0000008f008f7308 */ /* 0x000ea20000002400 */
[----:B------:R-:W-:Y:S02]  /*d250*/  ISETP.GT.AND P3, PT, R25, 0x21, PT ;  /* 0x000000211900780c */ /* 0x000fe40003f64270 */
[----:B------:R-:W-:-:S05]  /*d260*/  FMNMX.FTZ R8, R147, R8, !PT ;  /* 0x0000000893087209 */ /* 0x000fca0007810000 */
[----:B------:R-:W3:Y:S01]  /*d270*/  MUFU.TANH R41, R41 ;  /* 0x0000002900297308 */ /* 0x000ee20000002400 */
[----:B------:R-:W-:Y:S01]  /*d280*/  ISETP.GT.AND P4, PT, R25, 0x28, PT ;  /* 0x000000281900780c */ /* 0x000fe20003f84270 */
[----:B------:R-:W-:Y:S01]  /*d290*/  FMUL.FTZ R139, R55, UR5 ;  /* 0x00000005378b7c20 */ /* 0x000fe20008410000 */
[----:B0-----:R-:W-:Y:S02]  /*d2a0*/  FSEL R141, R141, -INF , P3 ;  /* 0xff8000008d8d7808 */ /* 0x001fe40001800000 */
[----:B------:R-:W-:-:S03]  /*d2b0*/  FMNMX.FTZ R8, R45, R8, !PT ;  /* 0x000000082d087209 */ /* 0x000fc60007810000 */
[----:B------:R-:W0:Y:S01]  /*d2c0*/  MUFU.TANH R137, R137 ;  /* 0x0000008900897308 */ /* 0x000e220000002400 */
[----:B------:R-:W-:Y:S01]  /*d2d0*/  ISETP.GT.AND P1, PT, R25, 0x29, PT ;  /* 0x000000291900780c */ /* 0x000fe20003f24270 */
[----:B------:R-:W-:Y:S01]  /*d2e0*/  FMUL.FTZ R38, R58, UR5 ;  /* 0x000000053a267c20 */ /* 0x000fe20008410000 */
[----:B-1----:R-:W-:Y:S02]  /*d2f0*/  FSEL R43, R43, -INF , P4 ;  /* 0xff8000002b2b7808 */ /* 0x002fe40002000000 */
[----:B------:R-:W-:-:S03]  /*d300*/  FMNMX.FTZ R8, R141, R8, !PT ;  /* 0x000000088d087209 */ /* 0x000fc60007810000 */
[----:B------:R-:W1:Y:S01]  /*d310*/  MUFU.TANH R39, R39 ;  /* 0x0000002700277308 */ /* 0x000e620000002400 */
[----:B------:R-:W-:Y:S01]  /*d320*/  ISETP.GT.AND P2, PT, R25, 0x30, PT ;  /* 0x000000301900780c */ /* 0x000fe20003f44270 */
[----:B------:R-:W-:Y:S01]  /*d330*/  FMUL.FTZ R133, R59, UR5 ;  /* 0x000000053b857c20 */ /* 0x000fe20008410000 */
[----:B--2---:R-:W-:Y:S02]  /*d340*/  FSEL R143, R143, -INF , P1 ;  /* 0xff8000008f8f7808 */ /* 0x004fe40000800000 */
[----:B------:R-:W-:-:S03]  /*d350*/  FMNMX.FTZ R8, R43, R8, !PT ;  /* 0x000000082b087209 */ /* 0x000fc60007810000 */
[----:B------:R-:W2:Y:S01]  /*d360*/  MUFU.TANH R139, R139 ;  /* 0x0000008b008b7308 */ /* 0x000ea20000002400 */
[----:B------:R-:W-:Y:S01]  /*d370*/  ISETP.GT.AND P3, PT, R25, 0x31, PT ;  /* 0x000000311900780c */ /* 0x000fe20003f64270 */
[----:B------:R-:W-:Y:S01]  /*d380*/  FMUL.FTZ R35, R62, UR5 ;  /* 0x000000053e237c20 */ /* 0x000fe20008410000 */
[----:B---3--:R-:W-:Y:S02]  /*d390*/  FSEL R41, R41, -INF , P2 ;  /* 0xff80000029297808 */ /* 0x008fe40001000000 */
[----:B------:R-:W-:-:S03]  /*d3a0*/  FMNMX.FTZ R8, R143, R8, !PT ;  /* 0x000000088f087209 */ /* 0x000fc60007810000 */
        /* <DEDUP_REMOVED lines=36> */
[----:B------:R-:W-:Y:S02]  /*d5f0*/  ISETP.GT.AND P3, PT, R25, 0x51, PT ;  /* 0x000000511900780c */ /* 0x000fe40003f64270 */
[----:B---3--:R-:W-:Y:S02]  /*d600*/  FSEL R33, R33, -INF , P2 ;  /* 0xff80000021217808 */ /* 0x008fe40001000000 */
[----:B------:R-:W-:-:S03]  /*d610*/  FMNMX.FTZ R8, R135, R8, !PT ;  /* 0x0000000887087209 */ /* 0x000fc60007810000 */
[----:B------:R-:W3:Y:S01]  /*d620*/  MUFU.TANH R29, R29 ;  /* 0x0000001d001d7308 */ /* 0x000ee20000002400 */
[----:B------:R-:W-:Y:S01]  /*d630*/  FMUL.FTZ R78, R78, UR5 ;  /* 0x000000054e4e7c20 */ /* 0x000fe20008410000 */
[----:B------:R-:W-:Y:S01]  /*d640*/  ISETP.GT.AND P4, PT, R25, 0x58, PT ;  /* 0x000000581900780c */ /* 0x000fe20003f84270 */
[----:B------:R-:W-:Y:S01]  /*d650*/  FMUL.FTZ R79, R79, UR5 ;  /* 0x000000054f4f7c20 */ /* 0x000fe20008410000 */
[----:B0-----:R-:W-:Y:S02]  /*d660*/  FSEL R129, R129, -INF , P3 ;  /* 0xff80000081817808 */ /* 0x001fe40001800000 */
[----:B------:R-:W-:Y:S02]  /*d670*/  FMNMX.FTZ R8, R33, R8, !PT ;  /* 0x0000000821087209 */ /* 0x000fe40007810000 */
[----:B------:R-:W0:Y:S01]  /*d680*/  MUFU.TANH R125, R125 ;  /* 0x0000007d007d7308 */ /* 0x000e220000002400 */
[----:B------:R-:W-:Y:S01]  /*d690*/  FSEL R6, R7, RZ, P6 ;  /* 0x000000ff07067208 */ /* 0x000fe20003000000 */
[----:B------:R-:W-:Y:S01]  /*d6a0*/  FMUL.FTZ R121, R82, UR5 ;  /* 0x0000000552797c20 */ /* 0x000fe20008410000 */
[----:B------:R-:W-:-:S02]  /*d6b0*/  ISETP.GT.AND P1, PT, R25, 0x59, PT ;  /* 0x000000591900780c */ /* 0x000fc40003f24270 */
[----:B-1----:R-:W-:Y:S02]  /*d6c0*/  FSEL R31, R31, -INF , P4 ;  /* 0xff8000001f1f7808 */ /* 0x002fe40002000000 */
[----:B------:R-:W-:Y:S01]  /*d6d0*/  FMNMX.FTZ R8, R129, R8, !PT ;  /* 0x0000000881087209 */ /* 0x000fe20007810000 */
[----:B------:R-:W1:Y:S01]  /*d6e0*/  MUFU.TANH R27, R78 ;  /* 0x0000004e001b7308 */ /* 0x000e620000002400 */
[----:B------:R-:W-:Y:S01]  /*d6f0*/  ISETP.GT.AND P2, PT, R25, 0x60, PT ;  /* 0x000000601900780c */ /* 0x000fe20003f44270 */
[----:B------:R-:W-:Y:S01]  /*d700*/  FADD.FTZ R6, -R6, R11 ;  /* 0x0000000b06067221 */ /* 0x000fe20000010100 */
[----:B--2---:R-:W-:Y:S01]  /*d710*/  FSEL R131, R131, -INF , P1 ;  /* 0xff80000083837808 */ /* 0x004fe20000800000 */
[----:B------:R-:W-:Y:S01]  /*d720*/  FMUL.FTZ R11, R83, UR5 ;  /* 0x00000005530b7c20 */ /* 0x000fe20008410000 */
        /* <DEDUP_REMOVED lines=12> */
[----:B------:R-:W-:Y:S02]  /*d7f0*/  ISETP.GT.AND P1, PT, R25, 0x69, PT ;  /* 0x000000691900780c */ /* 0x000fe40003f24270 */
[----:B-1----:R-:W-:Y:S02]  /*d800*/  FSEL R27, R27, -INF , P4 ;  /* 0xff8000001b1b7808 */ /* 0x002fe40002000000 */
[----:B------:R-:W-:-:S03]  /*d810*/  FMNMX.FTZ R8, R125, R8, !PT ;  /* 0x000000087d087209 */ /* 0x000fc60007810000 */
[----:B------:R-:W1:Y:S01]  /*d820*/  MUFU.TANH R123, R123 ;  /* 0x0000007b007b7308 */ /* 0x000e620000002400 */
[----:B------:R-:W-:Y:S02]  /*d830*/  ISETP.GT.AND P2, PT, R25, 0x70, PT ;  /* 0x000000701900780c */ /* 0x000fe40003f44270 */
[----:B--2---:R-:W-:Y:S02]  /*d840*/  FSEL R127, R79, -INF , P1 ;  /* 0xff8000004f7f7808 */ /* 0x004fe40000800000 */
[----:B------:R-:W-:-:S03]  /*d850*/  FMNMX.FTZ R8, R27, R8, !PT ;  /* 0x000000081b087209 */ /* 0x000fc60007810000 */
[----:B------:R-:W2:Y:S01]  /*d860*/  MUFU.TANH R9, R9 ;  /* 0x0000000900097308 */ /* 0x000ea20000002400 */
[----:B------:R-:W-:Y:S02]  /*d870*/  ISETP.GT.AND P3, PT, R25, 0x71, PT ;  /* 0x000000711900780c */ /* 0x000fe40003f64270 */
[----:B---3--:R-:W-:Y:S02]  /*d880*/  FSEL R121, R121, -INF , P2 ;  /* 0xff80000079797808 */ /* 0x008fe40001000000 */
[----:B------:R-:W-:Y:S02]  /*d890*/  FMNMX.FTZ R8, R127, R8, !PT ;  /* 0x000000087f087209 */ /* 0x000fe40007810000 */
[----:B------:R-:W-:Y:S02]  /*d8a0*/  ISETP.GT.AND P4, PT, R25, 0x78, PT ;  /* 0x000000781900780c */ /* 0x000fe40003f84270 */
[----:B0-----:R-:W-:Y:S02]  /*d8b0*/  FSEL R11, R11, -INF , P3 ;  /* 0xff8000000b0b7808 */ /* 0x001fe40001800000 */
[----:B------:R-:W-:-:S02]  /*d8c0*/  FMNMX.FTZ R8, R121, R8, !PT ;  /* 0x0000000879087209 */ /* 0x000fc40007810000 */
[----:B------:R-:W-:Y:S02]  /*d8d0*/  ISETP.GT.AND P5, PT, R25, 0x79, PT ;  /* 0x000000791900780c */ /* 0x000fe40003fa4270 */
[----:B-1----:R-:W-:Y:S02]  /*d8e0*/  FSEL R123, R123, -INF , P4 ;  /* 0xff8000007b7b7808 */ /* 0x002fe40002000000 */
[----:B------:R-:W-:Y:S02]  /*d8f0*/  FMNMX.FTZ R8, R11, R8, !PT ;  /* 0x000000080b087209 */ /* 0x000fe40007810000 */
[----:B--2---:R-:W-:Y:S02]  /*d900*/  FSEL R9, R9, -INF , P5 ;  /* 0xff80000009097808 */ /* 0x004fe40002800000 */
[----:B------:R-:W-:-:S04]  /*d910*/  FMNMX.FTZ R8, R123, R8, !PT ;  /* 0x000000087b087209 */ /* 0x000fc80007810000 */
[----:B------:R-:W-:-:S05]  /*d920*/  FMNMX.FTZ R25, R9, R8, !PT ;  /* 0x0000000809197209 */ /* 0x000fca0007810000 */
[----:B------:R-:W0:Y:S02]  /*d930*/  SHFL.BFLY PT, R8, R25, 0x2, 0x1f ;  /* 0x0c401f0019087f89 */ /* 0x000e2400000e0000 */
[----:B0-----:R-:W-:-:S05]  /*d940*/  FMNMX.FTZ R25, R25, R8, !PT ;  /* 0x0000000819197209 */ /* 0x001fca0007810000 */
[----:B------:R-:W0:Y:S01]  /*d950*/  SHFL.BFLY PT, R8, R25, 0x1, 0x1f ;  /* 0x0c201f0019087f89 */ /* 0x000e2200000e0000 */
[----:B------:R-:W1:Y:S01]  /*d960*/  S2R R57, SR_CgaCtaId ;  /* 0x0000000000397919 */ /* 0x000e620000008800 */
[----:B------:R-:W-:Y:S01]  /*d970*/  FMUL.FTZ R6, R6, R24 ;  /* 0x0000001806067220 */ /* 0x000fe20000410000 */
[----:B0-----:R-:W-:-:S04]  /*d980*/  FMNMX.FTZ R25, R25, R8, !PT ;  /* 0x0000000819197209 */ /* 0x001fc80007810000 */
[C---:B------:R-:W-:Y:S01]  /*d990*/  FSETP.NEU.FTZ.AND P1, PT, R25.reuse, -INF , PT ;  /* 0xff8000001900780b */ /* 0x040fe20003f3d000 */
[----:B------:R-:W-:-:S03]  /*d9a0*/  FMUL.FTZ R55, R25, R24 ;  /* 0x0000001819377220 */ /* 0x000fc60000410000 */
[----:B------:R-:W-:Y:S02]  /*d9b0*/  FSEL R8, R25, RZ, P1 ;  /* 0x000000ff19087208 */ /* 0x000fe40000800000 */
[----:B------:R-:W-:-:S03]  /*d9c0*/  FSEL R55, R55, RZ, P1 ;  /* 0x000000ff37377208 */ /* 0x000fc60000800000 */
[----:B------:R-:W-:Y:S02]  /*d9d0*/  FADD.FTZ R8, -R8, R10 ;  /* 0x0000000a08087221 */ /* 0x000fe40000010100 */
[-CC-:B------:R-:W-:Y:S02]  /*d9e0*/  FFMA.FTZ R53, R53, R24.reuse, -R55.reuse ;  /* 0x0000001835357223 */ /* 0x180fe40000010837 */
[-C--:B------:R-:W-:Y:S01]  /*d9f0*/  FMUL.FTZ R8, R8, R24.reuse ;  /* 0x0000001808087220 */ /* 0x080fe20000410000 */
[-CC-:B------:R-:W-:Y:S01]  /*da00*/  FFMA.FTZ R149, R149, R24.reuse, -R55.reuse ;  /* 0x0000001895957223 */ /* 0x180fe20000010837 */
[----:B------:R-:W-:Y:S01]  /*da10*/  MUFU.EX2 R148, R148 ;  /* 0x0000009400947308 */ /* 0x000fe20000000800 */
[----:B------:R-:W-:-:S07]  /*da20*/  FFMA.FTZ R51, R51, R24, -R55 ;  /* 0x0000001833337223 */ /* 0x000fce0000010837 */
[----:B------:R-:W0:Y:S01]  /*da30*/  MUFU.EX2 R6, R6 ;  /* 0x0000000600067308 */ /* 0x000e220000000800 */
[-CC-:B------:R-:W-:Y:S01]  /*da40*/  FFMA.FTZ R151, R151, R24.reuse, -R55.reuse ;  /* 0x0000001897977223 */ /* 0x180fe20000010837 */
[----:B------:R-:W-:-:S06]  /*da50*/  FFMA.FTZ R49, R49, R24, -R55 ;  /* 0x0000001831317223 */ /* 0x000fcc0000010837 */
[----:B------:R-:W-:Y:S01]  /*da60*/  MUFU.EX2 R53, R53 ;  /* 0x0000003500357308 */ /* 0x000fe20000000800 */
[-CC-:B------:R-:W-:Y:S01]  /*da70*/  FFMA.FTZ R145, R145, R24.reuse, -R55.reuse ;  /* 0x0000001891917223 */ /* 0x180fe20000010837 */
[----:B------:R-:W-:-:S06]  /*da80*/  FFMA.FTZ R47, R47, R24, -R55 ;  /* 0x000000182f2f7223 */ /* 0x000fcc0000010837 */
[----:B------:R-:W2:Y:S01]  /*da90*/  MUFU.EX2 R8, R8 ;  /* 0x0000000800087308 */ /* 0x000ea20000000800 */
[-CC-:B------:R-:W-:Y:S01]  /*daa0*/  FFMA.FTZ R147, R147, R24.reuse, -R55.reuse ;  /* 0x0000001893937223 */ /* 0x180fe20000010837 */
[-CC-:B------:R-:W-:Y:S01]  /*dab0*/  FFMA.FTZ R45, R45, R24.reuse, -R55.reuse ;  /* 0x000000182d2d7223 */ /* 0x180fe20000010837 */
[-CC-:B------:R-:W-:Y:S01]  /*dac0*/  FFMA.FTZ R141, R141, R24.reuse, -R55.reuse ;  /* 0x000000188d8d7223 */ /* 0x180fe20000010837 */
[-CC-:B------:R-:W-:Y:S01]  /*dad0*/  FFMA.FTZ R43, R43, R24.reuse, -R55.reuse ;  /* 0x000000182b2b7223 */ /* 0x180fe20000010837 */
[----:B------:R-:W-:-:S03]  /*dae0*/  FFMA.FTZ R143, R143, R24, -R55 ;  /* 0x000000188f8f7223 */ /* 0x000fc60000010837 */
[----:B------:R-:W3:Y:S01]  /*daf0*/  MUFU.EX2 R54, R54 ;  /* 0x0000003600367308 */ /* 0x000ee20000000800 */
[-CC-:B------:R-:W-:Y:S01]  /*db00*/  FFMA.FTZ R41, R41, R24.reuse, -R55.reuse ;  /* 0x0000001829297223 */ /* 0x180fe20000010837 */
[-CC-:B------:R-:W-:Y:S01]  /*db10*/  FFMA.FTZ R137, R137, R24.reuse, -R55.reuse ;  /* 0x0000001889897223 */ /* 0x180fe20000010837 */
[-CC-:B------:R-:W-:Y:S01]  /*db20*/  FFMA.FTZ R39, R39, R24.reuse, -R55.reuse ;  /* 0x0000001827277223 */ /* 0x180fe20000010837 */
[-CC-:B------:R-:W-:Y:S01]  /*db30*/  FFMA.FTZ R139, R139, R24.reuse, -R55.reuse ;  /* 0x000000188b8b7223 */ /* 0x180fe20000010837 */
[-CC-:B------:R-:W-:Y:S01]  /*db40*/  FFMA.FTZ R38, R38, R24.reuse, -R55.reuse ;  /* 0x0000001826267223 */ /* 0x180fe20000010837 */
[-CC-:B------:R-:W-:Y:S02]  /*db50*/  FFMA.FTZ R133, R133, R24.reuse, -R55.reuse ;  /* 0x0000001885857223 */ /* 0x180fe40000010837 */
[----:B------:R-:W4:Y:S01]  /*db60*/  MUFU.EX2 R149, R149 ;  /* 0x0000009500957308 */ /* 0x000f220000000800 */
        /* <DEDUP_REMOVED lines=14> */
[----:B------:R-:W5:Y:S01]  /*dc50*/  MUFU.EX2 R150, R150 ;  /* 0x0000009600967308 */ /* 0x000f620000000800 */
[----:B------:R-:W-:-:S07]  /*dc60*/  IMAD R55, R22, 0x8, R2 ;  /* 0x0000000816377824 */ /* 0x000fce00078e0202 */
[----:B------:R-:W5:Y:S01]  /*dc70*/  MUFU.EX2 R51, R51 ;  /* 0x0000003300337308 */ /* 0x000f620000000800 */
[----:B------:R-:W-:Y:S01]  /*dc80*/  IADD3 R55, R55, 0x16840, RZ ;  /* 0x0001684037377810 */ /* 0x000fe20007ffe0ff */
[----:B0-----:R-:W-:-:S06]  /*dc90*/  FFMA.FTZ R3, R6, R3, R148 ;  /* 0x0000000306037223 */ /* 0x001fcc0000010094 */
[----:B------:R-:W0:Y:S01]  /*dca0*/  MUFU.EX2 R52, R52 ;  /* 0x0000003400347308 */ /* 0x000e220000000800 */
[----:B-1----:R-:W-:Y:S01]  /*dcb0*/  PRMT R55, R57, 0x654, R55 ;  /* 0x0000065439377816 */ /* 0x002fe20000000037 */
[----:B--2---:R-:W-:-:S06]  /*dcc0*/  FFMA.FTZ R0, R8, R0, R53 ;  /* 0x0000000008007223 */ /* 0x004fcc0000010035 */
[----:B------:R-:W1:Y:S01]  /*dcd0*/  MUFU.EX2 R151, R151 ;  /* 0x0000009700977308 */ /* 0x000e620000000800 */
[----:B------:R4:W-:Y:S01]  /*dce0*/  SYNCS.ARRIVE.TRANS64.RED.A1T0 RZ, [R55+URZ], RZ ;  /* 0x000000ff37ff79a7 */ /* 0x0009e2000810043f */
[----:B---3--:R-:W-:-:S06]  /*dcf0*/  FADD.FTZ R3, R54, R3 ;  /* 0x0000000336037221 */ /* 0x008fcc0000010000 */
[----:B------:R-:W2:Y:S01]  /*dd00*/  MUFU.EX2 R144, R144 ;  /* 0x0000009000907308 */ /* 0x000ea20000000800 */
[----:B----4-:R-:W-:-:S07]  /*dd10*/  FADD.FTZ R55, R149, R0 ;  /* 0x0000000095377221 */ /* 0x010fce0000010000 */
[----:B------:R-:W3:Y:S01]  /*dd20*/  MUFU.EX2 R49, R49 ;  /* 0x0000003100317308 */ /* 0x000ee20000000800 */
[----:B-----5:R-:W-:Y:S01]  /*dd30*/  FADD.FTZ R0, R150, R3 ;  /* 0x0000000396007221 */ /* 0x020fe20000010000 */
[----:B------:R-:W-:-:S06]  /*dd40*/  FADD.FTZ R3, R51, R55 ;  /* 0x0000003733037221 */ /* 0x000fcc0000010000 */
[----:B------:R-:W4:Y:S08]  /*dd50*/  MUFU.EX2 R50, R50 ;  /* 0x0000003200327308 */ /* 0x000f300000000800 */
[----:B------:R-:W5:Y:S01]  /*dd60*/  MUFU.EX2 R145, R145 ;  /* 0x0000009100917308 */ /* 0x000f620000000800 */
[----:B0-----:R-:W-:Y:S01]  /*dd70*/  FADD.FTZ R0, R52, R0 ;  /* 0x0000000034007221 */ /* 0x001fe20000010000 */
[----:B-1----:R-:W-:-:S06]  /*dd80*/  FADD.FTZ R3, R151, R3 ;  /* 0x0000000397037221 */ /* 0x002fcc0000010000 */
[----:B------:R-:W0:Y:S08]  /*dd90*/  MUFU.EX2 R146, R146 ;  /* 0x0000009200927308 */ /* 0x000e300000000800 */
[----:B------:R-:W1:Y:S01]  /*dda0*/  MUFU.EX2 R47, R47 ;  /* 0x0000002f002f7308 */ /* 0x000e620000000800 */
[----:B--2---:R-:W-:Y:S01]  /*ddb0*/  FADD.FTZ R0, R144, R0 ;  /* 0x0000000090007221 */ /* 0x004fe20000010000 */
[----:B---3--:R-:W-:-:S06]  /*ddc0*/  FADD.FTZ R3, R49, R3 ;  /* 0x0000000331037221 */ /* 0x008fcc0000010000 */
[----:B------:R-:W2:Y:S08]  /*ddd0*/  MUFU.EX2 R48, R48 ;  /* 0x0000003000307308 */ /* 0x000eb00000000800 */
[----:B------:R-:W3:Y:S01]  /*dde0*/  MUFU.EX2 R147, R147 ;  /* 0x0000009300937308 */ /* 0x000ee20000000800 */
[----:B----4-:R-:W-:Y:S01]  /*ddf0*/  FADD.FTZ R0, R50, R0 ;  /* 0x0000000032007221 */ /* 0x010fe20000010000 */
[----:B-----5:R-:W-:-:S06]  /*de00*/  FADD.FTZ R3, R145, R3 ;  /* 0x0000000391037221 */ /* 0x020fcc0000010000 */
        /* <DEDUP_REMOVED lines=95> */
[----:B-----5:R-:W-:-:S03]  /*e400*/  FADD.FTZ R3, R11, R3 ;  /* 0x000000030b037221 */ /* 0x020fc60000010000 */
[----:B0-----:R-:W-:Y:S01]  /*e410*/  FADD.FTZ R0, R122, R0 ;  /* 0x000000007a007221 */ /* 0x001fe20000010000 */
[----:B-1----:R-:W-:-:S03]  /*e420*/  FADD.FTZ R55, R123, R3 ;  /* 0x000000037b377221 */ /* 0x002fc60000010000 */
[----:B--2---:R-:W-:Y:S01]  /*e430*/  FADD.FTZ R3, R10, R0 ;  /* 0x000000000a037221 */ /* 0x004fe20000010000 */
[----:B---3--:R-:W-:Y:S01]  /*e440*/  FADD.FTZ R0, R9, R55 ;  /* 0x0000003709007221 */ /* 0x008fe20000010000 */
[----:B------:R-:W-:Y:S06]  /*e450*/  @!P0 BRA `(.L_x_2748) ;  /* 0x0000000000048947 */ /* 0x000fec0003800000 */
[----:B------:R-:W-:Y:S01]  /*e460*/  BPT.TRAP 0x1 ;  /* 0x000000040000795c */ /* 0x000fe20000300000 */
.L_x_2748:
[----:B------:R-:W2:Y:S01]  /*e470*/  LDL R55, [R1+0x20] ;  /* 0x0000200001377983 */ /* 0x000ea20000100800 */
[----:B------:R-:W-:-:S04]  /*e480*/  IMAD R13, R13, 0x8, R2 ;  /* 0x000000080d0d7824 */ /* 0x000fc800078e0202 */
[----:B------:R-:W-:-:S05]  /*e490*/  VIADD R13, R13, 0x16860 ;  /* 0x000168600d0d7836 */ /* 0x000fca0000000000 */
[----:B------:R-:W-:Y:S01]  /*e4a0*/  PRMT R13, R57, 0x654, R13 ;  /* 0x00000654390d7816 */ /* 0x000fe2000000000d */
[----:B------:R-:W-:Y:S01]  /*e4b0*/  FMUL.FTZ R88, R88, R6 ;  /* 0x0000000658587220 */ /* 0x000fe20000410000 */
[----:B------:R-:W-:Y:S02]  /*e4c0*/  F2FP.F16.F32.PACK_AB R121, R11, R121 ;  /* 0x000000790b79723e */ /* 0x000fe400000000ff */
[----:B------:R0:W-:Y:S01]  /*e4d0*/  SYNCS.ARRIVE.TRANS64.RED.A1T0 RZ, [R13+URZ], RZ ;  /* 0x000000ff0dff79a7 */ /* 0x0001e2000810043f */
[----:B------:R-:W-:Y:S01]  /*e4e0*/  F2FP.F16.F32.PACK_AB R122, R10, R122 ;  /* 0x0000007a0a7a723e */ /* 0x000fe200000000ff */
        /* <DEDUP_REMOVED lines=64> */
[----:B------:R-:W-:Y:S02]  /*e8f0*/  MOV R10, R25 ;  /* 0x00000019000a7202 */ /* 0x000fe40000000f00 */
[C---:B--2---:R-:W-:Y:S01]  /*e900*/  ISETP.GT.AND P1, PT, R12.reuse, R55, PT ;  /* 0x000000370c00720c */ /* 0x044fe20003f24270 */
[----:B------:R-:W-:-:S12]  /*e910*/  VIADD R12, R12, 0xffffffff ;  /* 0xffffffff0c0c7836 */ /* 0x000fd80000000000 */
[----:B------:R-:W-:Y:S05]  /*e920*/  @P1 BRA `(.L_x_2749) ;  /* 0xffffffcc00c01947 */ /* 0x000fea000383ffff */
.L_x_2737:
[----:B------:R-:W-:-:S13]  /*e930*/  ISETP.GE.AND P1, PT, R12, RZ, PT ;  /* 0x000000ff0c00720c */ /* 0x000fda0003f26270 */
[----:B------:R-:W-:Y:S05]  /*e940*/  @!P1 BRA `(.L_x_2750) ;  /* 0x0000002400d89947 */ /* 0x000fea0003800000 */
[----:B------:R-:W-:Y:S01]  /*e950*/  MOV R10, R25 ;  /* 0x00000019000a7202 */ /* 0x000fe20000000f00 */
[----:B------:R-:W-:Y:S02]  /*e960*/  IMAD.MOV.U32 R11, RZ, RZ, R7 ;  /* 0x000000ffff0b7224 */ /* 0x000fe400078e0007 */
[----:B------:R-:W-:Y:S02]  /*e970*/  IMAD.MOV.U32 R6, RZ, RZ, R154 ;  /* 0x000000ffff067224 */ /* 0x000fe400078e009a */
[----:B------:R-:W-:-:S07]  /*e980*/  IMAD.MOV.U32 R13, RZ, RZ, R22 ;  /* 0x000000ffff0d7224 */ /* 0x000fce00078e0016 */
.L_x_2762:
[----:B------:R-:W2:Y:S01]  /*e990*/  LDL R8, [R1+0x14] ;  /* 0x0000140001087983 */ /* 0x000ea20000100800 */
[----:B------:R-:W-:Y:S01]  /*e9a0*/  IADD3 R22, R13, 0x1, RZ ;  /* 0x000000010d167810 */ /* 0x000fe20007ffe0ff */
        /* <DEDUP_REMOVED lines=9> */
.L_x_2752:
[----:B------:R-:W-:Y:S01]  /*ea40*/  IMAD R7, R22, 0x8, R2 ;  /* 0x0000000816077824 */ /* 0x000fe200078e0202 */
[----:B------:R-:W-:-:S04]  /*ea50*/  SHF.L.U32 R8, R154, 0x1f, RZ ;  /* 0x0000001f9a087819 */ /* 0x000fc800000006ff */
[----:B------:R0:W1:Y:S01]  /*ea60*/  SYNCS.PHASECHK.TRANS64.TRYWAIT P1, [R7+URZ+0x16830], R8 ;  /* 0x01683008070075a7 */ /* 0x000062000802017f */
[----:B------:R-:W-:Y:S05]  /*ea70*/  @!P0 BRA `(.L_x_2753) ;  /* 0x0000000000048947 */ /* 0x000fea0003800000 */
[----:B------:R-:W-:Y:S01]  /*ea80*/  BPT.TRAP 0x1 ;  /* 0x000000040000795c */ /* 0x000fe20000300000 */
.L_x_2753:
[----:B------:R-:W-:Y:S04]  /*ea90*/  BSSY B0, `(.L_x_2751) ;  /* 0x0000004000007945 */ /* 0x000fe80003800000 */
[----:B-1----:R-:W-:Y:S05]  /*eaa0*/  @P1 BRA `(.L_x_2754) ;  /* 0x0000000000081947 */ /* 0x002fea0003800000 */
[----:B------:R-:W1:Y:S02]  /*eab0*/  SYNCS.PHASECHK.TRANS64.TRYWAIT P1, [R7+URZ+0x16830], R8 ;  /* 0x01683008070075a7 */ /* 0x000e64000802017f */
[----:B-1----:R-:W-:Y:S05]  /*eac0*/  @!P1 BRA `(.L_x_2755) ;  /* 0x000000c8004c9947 */ /* 0x002fea0003800000 */
.L_x_2754:
[----:B------:R-:W-:Y:S05]  /*ead0*/  BSYNC B0 ;  /* 0x0000000000007941 */ /* 0x000fea0003800000 */
.L_x_2751:
[----:B01----:R-:W2:Y:S01]  /*eae0*/  LDL R8, [R1+0x18] ;  /* 0x0000180001087983 */ /* 0x003ea20000100800 */
[----:B------:R-:W-:Y:S01]  /*eaf0*/  IMAD.MOV.U32 R9, RZ, RZ, 0x40000040 ;  /* 0x40000040ff097424 */ /* 0x000fe200078e00ff */
[----:B------:R-:W-:Y:S05]  /*eb00*/  WARPSYNC.ALL ;  /* 0x0000000000007948 */ /* 0x000fea0003800000 */
[----:B------:R-:W-:Y:S01]  /*eb10*/  R2UR UR19, R9 ;  /* 0x00000000091372ca */ /* 0x000fe200000e0000 */
[----:B------:R-:W0:Y:S01]  /*eb20*/  S2R R7, SR_TID.X ;  /* 0x0000000000077919 */ /* 0x000e220000002100 */
[----:B------:R-:W-:Y:S02]  /*eb30*/  MOV R27, 0x40000040 ;  /* 0x40000040001b7802 */ /* 0x000fe40000000f00 */
[----:B------:R-:W-:-:S02]  /*eb40*/  R2UR UR8, R4 ;  /* 0x00000000040872ca */ /* 0x000fc400000e0000 */
[----:B------:R-:W-:Y:S02]  /*eb50*/  R2UR UR9, R5 ;  /* 0x00000000050972ca */ /* 0x000fe400000e0000 */
[----:B0-----:R-:W-:-:S05]  /*eb60*/  SHF.R.U32.HI R7, RZ, 0x7, R7 ;  /* 0x00000007ff077819 */ /* 0x001fca0000011607 */
[----:B------:R-:W-:Y:S01]  /*eb70*/  VIADD R7, R7, 0x8 ;  /* 0x0000000807077836 */ /* 0x000fe20000000000 */
[C---:B------:R-:W-:Y:S02]  /*eb80*/  R2UR UR11, R27.reuse ;  /* 0x000000001b0b72ca */ /* 0x040fe400000e0000 */
[----:B------:R-:W-:Y:S02]  /*eb90*/  MOV R25, 0x40000040 ;  /* 0x4000004000197802 */ /* 0x000fe40000000f00 */
[----:B------:R-:W-:Y:S02]  /*eba0*/  R2UR UR23, R27 ;  /* 0x000000001b1772ca */ /* 0x000fe400000e0000 */
        /* <DEDUP_REMOVED lines=32> */
.L_x_2757:
[----:B------:R-:W-:Y:S01]  /*edb0*/  SHF.L.U32 R6, R6, 0x1f, RZ ;  /* 0x0000001f06067819 */ /* 0x000fe200000006ff */
[----:B------:R-:W-:-:S04]  /*edc0*/  IMAD R7, R13, 0x8, R2 ;  /* 0x000000080d077824 */ /* 0x000fc800078e0202 */
[----:B------:R0:W1:Y:S01]  /*edd0*/  SYNCS.PHASECHK.TRANS64.TRYWAIT P1, [R7+URZ+0x16850], R6 ;  /* 0x01685006070075a7 */ /* 0x000062000802017f */
[----:B------:R-:W-:Y:S05]  /*ede0*/  @!P0 BRA `(.L_x_2758) ;  /* 0x0000000000048947 */ /* 0x000fea0003800000 */
[----:B------:R-:W-:Y:S01]  /*edf0*/  BPT.TRAP 0x1 ;  /* 0x000000040000795c */ /* 0x000fe20000300000 */
.L_x_2758:
[----:B-1----:R-:W-:Y:S05]  /*ee00*/  @P1 BRA `(.L_x_2756) ;  /* 0x0000000000081947 */ /* 0x002fea0003800000 */
[----:B------:R-:W1:Y:S02]  /*ee10*/  SYNCS.PHASECHK.TRANS64.TRYWAIT P1, [R7+URZ+0x16850], R6 ;  /* 0x01685006070075a7 */ /* 0x000e64000802017f */
[----:B-1----:R-:W-:Y:S05]  /*ee20*/  @!P1 BRA `(.L_x_2759) ;  /* 0x000000c400889947 */ /* 0x002fea0003800000 */
.L_x_2756:
        /* <DEDUP_REMOVED lines=68> */
.L_x_2760:
[----:B------:R-:W1:Y:S01]  /*f270*/  S2R R121, SR_CgaCtaId ;  /* 0x0000000000797919 */ /* 0x000e620000008800 */
[----:B------:R-:W-:Y:S01]  /*f280*/  FMUL.FTZ R120, R24, UR4 ;  /* 0x0000000418787c20 */ /* 0x000fe20008410000 */
[----:B------:R-:W-:Y:S01]  /*f290*/  FMUL.FTZ R122, R25, UR4 ;  /* 0x00000004197a7c20 */ /* 0x000fe20008410000 */
[----:B------:R-:W-:Y:S01]  /*f2a0*/  FMUL.FTZ R145, R26, UR4 ;  /* 0x000000041a917c20 */ /* 0x000fe20008410000 */
[----:B------:R-:W-:Y:S01]  /*f2b0*/  FMUL.FTZ R26, R28, UR4 ;  /* 0x000000041c1a7c20 */ /* 0x000fe20008410000 */
[----:B------:R-:W-:Y:S02]  /*f2c0*/  IMAD R7, R22, 0x8, R2 ;  /* 0x0000000816077824 */ /* 0x000fe400078e0202 */
[----:B------:R-:W-:Y:S01]  /*f2d0*/  FMUL.FTZ R29, R29, UR4 ;  /* 0x000000041d1d7c20 */ /* 0x000fe20008410000 */
[----:B------:R-:W2:Y:S01]  /*f2e0*/  MUFU.TANH R120, R120 ;  /* 0x0000007800787308 */ /* 0x000ea20000002400 */
[----:B0-----:R-:W-:Y:S01]  /*f2f0*/  FMUL.FTZ R6, R31, UR4 ;  /* 0x000000041f067c20 */ /* 0x001fe20008410000 */
[----:B------:R-:W-:-:S02]  /*f300*/  VIADD R7, R7, 0x16840 ;  /* 0x0001684007077836 */ /* 0x000fc40000000000 */
        /* <DEDUP_REMOVED lines=22> */
[----:B-1----:R-:W-:Y:S01]  /*f470*/  PRMT R7, R121, 0x654, R7 ;  /* 0x0000065479077816 */ /* 0x002fe20000000007 */
[----:B------:R-:W-:Y:S01]  /*f480*/  FMUL.FTZ R65, R68, UR4 ;  /* 0x0000000444417c20 */ /* 0x000fe20008410000 */
[----:B------:R-:W-:Y:S01]  /*f490*/  FMUL.FTZ R68, R69, UR4 ;  /* 0x0000000445447c20 */ /* 0x000fe20008410000 */
[----:B------:R-:W-:Y:S01]  /*f4a0*/  FMUL.FTZ R72, R72, UR4 ;  /* 0x0000000448487c20 */ /* 0x000fe20008410000 */
[----:B------:R2:W-:Y:S01]  /*f4b0*/  SYNCS.ARRIVE.TRANS64.RED.A1T0 RZ, [R7+URZ], RZ ;  /* 0x000000ff07ff79a7 */ /* 0x0005e2000810043f */
[----:B------:R-:W-:Y:S01]  /*f4c0*/  FMUL.FTZ R69, R73, UR4 ;  /* 0x0000000449457c20 */ /* 0x000fe20008410000 */
[----:B------:R-:W-:Y:S01]  /*f4d0*/  FMUL.FTZ R73, R76, UR4 ;  /* 0x000000044c497c20 */ /* 0x000fe20008410000 */
[----:B------:R-:W1:Y:S01]  /*f4e0*/  MUFU.TANH R31, R31 ;  /* 0x0000001f001f7308 */ /* 0x000e620000002400 */
[----:B------:R-:W-:Y:S01]  /*f4f0*/  FMUL.FTZ R76, R77, UR4 ;  /* 0x000000044d4c7c20 */ /* 0x000fe20008410000 */
[----:B------:R-:W-:Y:S01]  /*f500*/  FMUL.FTZ R77, R80, UR4 ;  /* 0x00000004504d7c20 */ /* 0x000fe20008410000 */
[----:B------:R-:W-:Y:S01]  /*f510*/  FMUL.FTZ R80, R81, UR4 ;  /* 0x0000000451507c20 */ /* 0x000fe20008410000 */
[----:B------:R-:W-:Y:S01]  /*f520*/  FMUL.FTZ R81, R84, UR4 ;  /* 0x0000000454517c20 */ /* 0x000fe20008410000 */
[----:B--2---:R-:W-:Y:S01]  /*f530*/  FMNMX.FTZ R7, R120, R11, !PT ;  /* 0x0000000b78077209 */ /* 0x004fe20007810000 */
[----:B------:R-:W-:Y:S01]  /*f540*/  FMUL.FTZ R84, R85, UR4 ;  /* 0x0000000455547c20 */ /* 0x000fe20008410000 */
[----:B------:R-:W-:Y:S01]  /*f550*/  FMUL.FTZ R149, R27, UR4 ;  /* 0x000000041b957c20 */ /* 0x000fe20008410000 */
[----:B------:R-:W2:Y:S01]  /*f560*/  MUFU.TANH R33, R33 ;  /* 0x0000002100217308 */ /* 0x000ea20000002400 */
[----:B0-----:R-:W-:Y:S01]  /*f570*/  FMNMX.FTZ R7, R122, R7, !PT ;  /* 0x000000077a077209 */ /* 0x001fe20007810000 */
[----:B------:R-:W-:Y:S01]  /*f580*/  FMUL.FTZ R151, R30, UR4 ;  /* 0x000000041e977c20 */ /* 0x000fe20008410000 */
[----:B------:R-:W-:Y:S01]  /*f590*/  FMUL.FTZ R8, R34, UR4 ;  /* 0x0000000422087c20 */ /* 0x000fe20008410000 */
[----:B------:R-:W-:Y:S01]  /*f5a0*/  FMUL.FTZ R48, R38, UR4 ;  /* 0x0000000426307c20 */ /* 0x000fe20008410000 */
[----:B---3--:R-:W-:Y:S01]  /*f5b0*/  FMNMX.FTZ R24, R26, R7, !PT ;  /* 0x000000071a187209 */ /* 0x008fe20007810000 */
[----:B------:R-:W-:Y:S01]  /*f5c0*/  FMUL.FTZ R147, R39, UR4 ;  /* 0x0000000427937c20 */ /* 0x000fe20008410000 */
[----:B------:R-:W-:Y:S01]  /*f5d0*/  FMUL.FTZ R27, R42, UR4 ;  /* 0x000000042a1b7c20 */ /* 0x000fe20008410000 */
[----:B------:R-:W0:Y:S01]  /*f5e0*/  MUFU.TANH R35, R35 ;  /* 0x0000002300237308 */ /* 0x000e220000002400 */
[----:B----4-:R-:W-:Y:S01]  /*f5f0*/  FMNMX.FTZ R24, R29, R24, !PT ;  /* 0x000000181d187209 */ /* 0x010fe20007810000 */
[----:B------:R-:W-:Y:S01]  /*f600*/  FMUL.FTZ R141, R43, UR4 ;  /* 0x000000042b8d7c20 */ /* 0x000fe20008410000 */
[----:B------:R-:W-:Y:S01]  /*f610*/  FMUL.FTZ R44, R46, UR4 ;  /* 0x000000042e2c7c20 */ /* 0x000fe20008410000 */
[----:B------:R-:W-:Y:S01]  /*f620*/  FMUL.FTZ R143, R47, UR4 ;  /* 0x000000042f8f7c20 */ /* 0x000fe20008410000 */
[----:B-1----:R-:W-:Y:S01]  /*f630*/  FMNMX.FTZ R24, R31, R24, !PT ;  /* 0x000000181f187209 */ /* 0x002fe20007810000 */
        /* <DEDUP_REMOVED lines=89> */
[----:B---3--:R-:W-:-:S03]  /*fbd0*/  FMNMX.FTZ R24, R151, R24, !PT ;  /* 0x0000001897187209 */ /* 0x008fc60007810000 */
        /* <DEDUP_REMOVED lines=54> */
[----:B0-----:R-:W-:Y:S02]  /*ff40*/  FMNMX.FTZ R25, R25, R24, !PT ;  /* 0x0000001819197209 */ /* 0x001fe40007810000 */
[----:B------:R-:W0:Y:S03]  /*ff50*/  LDC R24, c[0x0][0x988] ;  /* 0x00026200ff187b82 */ /* 0x000e260000000800 */
[----:B------:R-:W-:Y:S01]  /*ff60*/  FADD.FTZ R10, -R25, R10 ;  /* 0x0000000a190a7221 */ /* 0x000fe20000010100 */
[-C--:B0-----:R-:W-:Y:S01]  /*ff70*/  FMUL.FTZ R39, R7, R24.reuse ;  /* 0x0000001807277220 */ /* 0x081fe20000410000 */
[-C--:B------:R-:W-:Y:S02]  /*ff80*/  FMUL.FTZ R11, R11, R24.reuse ;  /* 0x000000180b0b7220 */ /* 0x080fe40000410000 */
[-C--:B------:R-:W-:Y:S01]  /*ff90*/  FMUL.FTZ R10, R10, R24.reuse ;  /* 0x000000180a0a7220 */ /* 0x080fe20000410000 */
[-CC-:B------:R-:W-:Y:S01]  /*ffa0*/  FFMA.FTZ R134, R57, R24.reuse, -R39.reuse ;  /* 0x0000001839867223 */ /* 0x180fe20000010827 */
[-C--:B------:R-:W-:Y:S01]  /*ffb0*/  FMUL.FTZ R57, R25, R24.reuse ;  /* 0x0000001819397220 */ /* 0x080fe20000410000 */
[-CC-:B------:R-:W-:Y:S01]  /*ffc0*/  FFMA.FTZ R148, R120, R24.reuse, -R39.reuse ;  /* 0x0000001878947223 */ /* 0x180fe20000010827 */
[-CC-:B------:R-:W-:Y:S01]  /*ffd0*/  FFMA.FTZ R132, R56, R24.reuse, -R39.reuse ;  /* 0x0000001838847223 */ /* 0x180fe20000010827 */
[-C--:B------:R-:W-:Y:S01]  /*ffe0*/  FFMA.FTZ R43, R122, R24.reuse, -R39 ;  /* 0x000000187a2b7223 */ /* 0x080fe20000010827 */
[-CC-:B------:R-:W-:Y:S01]  /*fff0*/  FFMA.FTZ R56, R145, R24.reuse, -R57.reuse ;  /* 0x0000001891387223 */ /* 0x180fe20000010839 */
[-CC-:B------:R-:W-:Y:S01]  /*10000*/  FFMA.FTZ R149, R149, R24.reuse, -R57.reuse ;  /* 0x0000001895957223 */ /* 0x180fe20000010839 */
[-CC-:B------:R-:W-:Y:S01]  /*10010*/  FFMA.FTZ R145, R9, R24.reuse, -R57.reuse ;  /* 0x0000001809917223 */ /* 0x180fe20000010839 */
[----:B------:R-:W-:Y:S01]  /*10020*/  MUFU.EX2 R11, R11 ;  /* 0x0000000b000b7308 */ /* 0x000fe20000000800 */
[-C--:B------:R-:W-:Y:S01]  /*10030*/  FFMA.FTZ R9, R54, R24.reuse, -R57 ;  /* 0x0000001836097223 */ /* 0x080fe20000010839 */
[-CC-:B------:R-:W-:Y:S01]  /*10040*/  FFMA.FTZ R150, R26, R24.reuse, -R39.reuse ;  /* 0x000000181a967223 */ /* 0x180fe20000010827 */
[-CC-:B------:R-:W-:Y:S01]  /*10050*/  FFMA.FTZ R53, R53, R24.reuse, -R39.reuse ;  /* 0x0000001835357223 */ /* 0x180fe20000010827 */
[-CC-:B------:R-:W-:Y:S01]  /*10060*/  FFMA.FTZ R47, R37, R24.reuse, -R39.reuse ;  /* 0x00000018252f7223 */ /* 0x180fe20000010827 */
[-C--:B------:R-:W-:Y:S01]  /*10070*/  FFMA.FTZ R138, R52, R24.reuse, -R39 ;  /* 0x00000018348a7223 */ /* 0x080fe20000010827 */
[-C--:B------:R-:W-:Y:S01]  /*10080*/  FFMA.FTZ R151, R151, R24.reuse, -R57 ;  /* 0x0000001897977223 */ /* 0x080fe20000010839 */
        /* <DEDUP_REMOVED lines=27> */
[-C--:B------:R-:W-:Y:S01]  /*10240*/  FFMA.FTZ R122, R84, R24.reuse, -R39 ;  /* 0x00000018547a7223 */ /* 0x080fe20000010827 */
[-CC-:B------:R-:W-:Y:S01]  /*10250*/  FFMA.FTZ R50, R8, R24.reuse, -R57.reuse ;  /* 0x0000001808327223 */ /* 0x180fe20000010839 */
[----:B0-----:R-:W-:Y:S01]  /*10260*/  FFMA.FTZ R3, R11, R3, R148 ;  /* 0x000000030b037223 */ /* 0x001fe20000010094 */
[-CC-:B------:R-:W-:Y:S01]  /*10270*/  FFMA.FTZ R48, R48, R24.reuse, -R57.reuse ;  /* 0x0000001830307223 */ /* 0x180fe20000010839 */
[-CC-:B------:R-:W-:Y:S01]  /*10280*/  FFMA.FTZ R147, R147, R24.reuse, -R57.reuse ;  /* 0x0000001893937223 */ /* 0x180fe20000010839 */
[--C-:B------:R-:W-:Y:S01]  /*10290*/  FFMA.FTZ R46, R27, R24, -R57.reuse ;  /* 0x000000181b2e7223 */ /* 0x100fe20000010839 */
[----:B------:R-:W0:Y:S01]  /*102a0*/  MUFU.EX2 R149, R149 ;  /* 0x0000009500957308 */ /* 0x000e220000000800 */
[----:B-1----:R-:W-:Y:S01]  /*102b0*/  FFMA.FTZ R0, R10, R0, R54 ;  /* 0x000000000a007223 */ /* 0x002fe20000010036 */
[-CC-:B------:R-:W-:Y:S01]  /*102c0*/  FFMA.FTZ R141, R141, R24.reuse, -R57.reuse ;  /* 0x000000188d8d7223 */ /* 0x180fe20000010839 */
[-CC-:B------:R-:W-:Y:S01]  /*102d0*/  FFMA.FTZ R44, R44, R24.reuse, -R57.reuse ;  /* 0x000000182c2c7223 */ /* 0x180fe20000010839 */
[-CC-:B------:R-:W-:Y:S01]  /*102e0*/  FFMA.FTZ R143, R143, R24.reuse, -R57.reuse ;  /* 0x000000188f8f7223 */ /* 0x180fe20000010839 */
[-CC-:B------:R-:W-:Y:S01]  /*102f0*/  FFMA.FTZ R42, R42, R24.reuse, -R57.reuse ;  /* 0x000000182a2a7223 */ /* 0x180fe20000010839 */
[-CC-:B------:R-:W-:Y:S01]  /*10300*/  FFMA.FTZ R137, R137, R24.reuse, -R57.reuse ;  /* 0x0000001889897223 */ /* 0x180fe20000010839 */
[-C--:B------:R-:W-:Y:S01]  /*10310*/  FFMA.FTZ R40, R40, R24.reuse, -R57 ;  /* 0x0000001828287223 */ /* 0x080fe20000010839 */
[----:B------:R1:W-:Y:S01]  /*10320*/  MUFU.EX2 R39, R53 ;  /* 0x0000003500277308 */ /* 0x0003e20000000800 */
[----:B--2---:R-:W-:Y:S01]  /*10330*/  FADD.FTZ R3, R52, R3 ;  /* 0x0000000334037221 */ /* 0x004fe20000010000 */
[-CC-:B------:R-:W-:Y:S01]  /*10340*/  FFMA.FTZ R139, R139, R24.reuse, -R57.reuse ;  /* 0x000000188b8b7223 */ /* 0x180fe20000010839 */
[-CC-:B------:R-:W-:Y:S01]  /*10350*/  FFMA.FTZ R38, R38, R24.reuse, -R57.reuse ;  /* 0x0000001826267223 */ /* 0x180fe20000010839 */
[-CC-:B------:R-:W-:Y:S01]  /*10360*/  FFMA.FTZ R133, R133, R24.reuse, -R57.reuse ;  /* 0x0000001885857223 */ /* 0x180fe20000010839 */
[-CC-:B------:R-:W-:Y:S01]  /*10370*/  FFMA.FTZ R36, R36, R24.reuse, -R57.reuse ;  /* 0x0000001824247223 */ /* 0x180fe20000010839 */
[-CC-:B------:R-:W-:Y:S01]  /*10380*/  FFMA.FTZ R135, R135, R24.reuse, -R57.reuse ;  /* 0x0000001887877223 */ /* 0x180fe20000010839 */
[-CC-:B------:R-:W-:Y:S01]  /*10390*/  FFMA.FTZ R34, R34, R24.reuse, -R57.reuse ;  /* 0x0000001822227223 */ /* 0x180fe20000010839 */
[----:B------:R-:W2:Y:S01]  /*103a0*/  MUFU.EX2 R150, R150 ;  /* 0x0000009600967308 */ /* 0x000ea20000000800 */
[-CC-:B-1----:R-:W-:Y:S01]  /*103b0*/  FFMA.FTZ R53, R6, R24.reuse, -R57.reuse ;  /* 0x0000001806357223 */ /* 0x182fe20000010839 */
[-CC-:B------:R-:W-:Y:S01]  /*103c0*/  FFMA.FTZ R6, R55, R24.reuse, -R57.reuse ;  /* 0x0000001837067223 */ /* 0x180fe20000010839 */
[----:B0-----:R-:W-:Y:S01]  /*103d0*/  FADD.FTZ R55, R149, R0 ;  /* 0x0000000095377221 */ /* 0x001fe20000010000 */
        /* <DEDUP_REMOVED lines=9> */
[----:B------:R-:W-:-:S03]  /*10470*/  FFMA.FTZ R123, R123, R24, -R57 ;  /* 0x000000187b7b7223 */ /* 0x000fc60000010839 */
        /* <DEDUP_REMOVED lines=49> */
[----:B--2---:R-:W-:-:S04]  /*10790*/  FADD.FTZ R0, R138, R0 ;  /* 0x000000008a007221 */ /* 0x004fc80000010000 */
[----:B------:R-:W-:-:S03]  /*107a0*/  FADD.FTZ R0, R39, R0 ;  /* 0x0000000027007221 */ /* 0x000fc60000010000 */
        /* <DEDUP_REMOVED lines=68> */
.L_x_2761:
[----:B------:R-:W0:Y:S01]  /*10bf0*/  S2R R55, SR_CgaCtaId ;  /* 0x0000000000377919 */ /* 0x000e220000008800 */
[----:B------:R-:W-:Y:S01]  /*10c00*/  IMAD R13, R13, 0x8, R2 ;  /* 0x000000080d0d7824 */ /* 0x000fe200078e0202 */
[----:B------:R-:W-:Y:S01]  /*10c10*/  ISETP.GT.AND P1, PT, R12, RZ, PT ;  /* 0x000000ff0c00720c */ /* 0x000fe20003f24270 */
[----:B------:R-:W-:Y:S01]  /*10c20*/  FMUL.FTZ R88, R88, R11 ;  /* 0x0000000b58587220 */ /* 0x000fe20000410000 */
[----:B------:R-:W-:Y:S01]  /*10c30*/  F2FP.F16.F32.PACK_AB R123, R6, R123 ;  /* 0x0000007b067b723e */ /* 0x000fe200000000ff */
[-C--:B------:R-:W-:Y:S01]  /*10c40*/  FMUL.FTZ R89, R89, R11.reuse ;  /* 0x0000000b59597220 */ /* 0x080fe20000410000 */
[----:B------:R-:W-:Y:S01]  /*10c50*/  IADD3 R13, R13, 0x16860, RZ ;  /* 0x000168600d0d7810 */ /* 0x000fe20007ffe0ff */
        /* <DEDUP_REMOVED lines=25> */
[----:B0-----:R-:W-:Y:S01]  /*10df0*/  PRMT R13, R55, 0x654, R13 ;  /* 0x00000654370d7816 */ /* 0x001fe2000000000d */
[-C--:B------:R-:W-:Y:S01]  /*10e00*/  FMUL.FTZ R111, R111, R10.reuse ;  /* 0x0000000a6f6f7220 */ /* 0x080fe20000410000 */
[-C--:B------:R-:W-:Y:S01]  /*10e10*/  FMUL.FTZ R114, R114, R10.reuse ;  /* 0x0000000a72727220 */ /* 0x080fe20000410000 */
[-C--:B------:R-:W-:Y:S01]  /*10e20*/  FMUL.FTZ R115, R115, R10.reuse ;  /* 0x0000000a73737220 */ /* 0x080fe20000410000 */
[----:B------:R0:W-:Y:S01]  /*10e30*/  SYNCS.ARRIVE.TRANS64.RED.A1T0 RZ, [R13+URZ], RZ ;  /* 0x000000ff0dff79a7 */ /* 0x0001e2000810043f */
        /* <DEDUP_REMOVED lines=37> */
[----:B------:R-:W-:Y:S01]  /*11090*/  MOV R6, R154 ;  /* 0x0000009a00067202 */ /* 0x000fe20000000f00 */
[----:B------:R-:W-:Y:S06]  /*110a0*/  @P1 BRA `(.L_x_2762) ;  /* 0xffffffd800381947 */ /* 0x000fec000383ffff */
.L_x_2750:
[----:B------:R-:W-:Y:S05]  /*110b0*/  WARPSYNC.ALL ;  /* 0x0000000000007948 */ /* 0x000fea0003800000 */
[----:B------:R-:W-:Y:S06]  /*110c0*/  BAR.ARV 0x8, 0x200 ;  /* 0x0208000000007b1d */ /* 0x000fec0000002000 */
[----:B------:R-:W-:Y:S05]  /*110d0*/  @!P0 BRA `(.L_x_2763) ;  /* 0x0000000000048947 */ /* 0x000fea0003800000 */
[----:B------:R-:W-:Y:S01]  /*110e0*/  BPT.TRAP 0x1 ;  /* 0x000000040000795c */ /* 0x000fe20000300000 */
.L_x_2763:
[----:B------:R-:W-:Y:S01]  /*110f0*/  IMAD R11, R22, 0x8, R2 ;  /* 0x00000008160b7824 */ /* 0x000fe200078e0202 */
[----:B------:R-:W-:-:S04]  /*11100*/  SHF.L.U32 R4, R154, 0x1f, RZ ;  /* 0x0000001f9a047819 */ /* 0x000fc800000006ff */
[----:B------:R0:W1:Y:S01]  /*11110*/  SYNCS.PHASECHK.TRANS64.TRYWAIT P1, [R11+URZ+0x16850], R4 ;  /* 0x016850040b0075a7 */ /* 0x000062000802017f */
[----:B------:R-:W-:Y:S05]  /*11120*/  @!P0 BRA `(.L_x_2764) ;  /* 0x0000000000048947 */ /* 0x000fea0003800000 */
[----:B------:R-:W-:Y:S01]  /*11130*/  BPT.TRAP 0x1 ;  /* 0x000000040000795c */ /* 0x000fe20000300000 */
.L_x_2764:
[----:B------:R-:W-:-:S05]  /*11140*/  VIADD R2, R2, 0x400 ;  /* 0x0000040002027836 */ /* 0x000fca0000000000 */
[----:B------:R-:W-:-:S04]  /*11150*/  SHF.R.U32.HI R2, RZ, 0x4, R2 ;  /* 0x00000004ff027819 */ /* 0x000fc80000011602 */
[----:B------:R-:W-:Y:S01]  /*11160*/  LOP3.LUT R5, R2, 0x3fff, RZ, 0xc0, !PT ;  /* 0x00003fff02057812 */ /* 0x000fe200078ec0ff */
[----:B-1----:R-:W-:Y:S06]  /*11170*/  @P1 BRA `(.L_x_2765) ;  /* 0x0000000000081947 */ /* 0x002fec0003800000 */
[----:B------:R-:W1:Y:S02]  /*11180*/  SYNCS.PHASECHK.TRANS64.TRYWAIT P1, [R11+URZ+0x16850], R4 ;  /* 0x016850040b0075a7 */ /* 0x000e64000802017f */
[----:B-1----:R-:W-:Y:S05]  /*11190*/  @!P1 BRA `(.L_x_2766) ;  /* 0x000000a000c09947 */ /* 0x002fea0003800000 */
.L_x_2765:
[----:B01----:R-:W-:Y:S01]  /*111a0*/  LEA R4, R22, R5, 0xa ;  /* 0x0000000516047211 */ /* 0x003fe200078e50ff */
[----:B------:R-:W-:Y:S01]  /*111b0*/  IMAD.MOV.U32 R5, RZ, RZ, 0x40000040 ;  /* 0x40000040ff057424 */ /* 0x000fe200078e00ff */
[----:B------:R-:W-:Y:S05]  /*111c0*/  WARPSYNC.ALL ;  /* 0x0000000000007948 */ /* 0x000fea0003800000 */
[C---:B------:R-:W-:Y:S01]  /*111d0*/  R2UR UR6, R4.reuse ;  /* 0x00000000040672ca */ /* 0x040fe200000e0000 */
[----:B------:R-:W-:Y:S01]  /*111e0*/  WARPGROUP.ARRIVE ;  /* 0x00000000000079c5 */ /* 0x000fe20000000000 */
[----:B------:R-:W-:Y:S01]  /*111f0*/  R2UR UR7, R5 ;  /* 0x00000000050772ca */ /* 0x000fe200000e0000 */
[----:B------:R-:W-:Y:S01]  /*11200*/  VIADD R8, R4, 0x80 ;  /* 0x0000008004087836 */ /* 0x000fe20000000000 */
[----:B------:R-:W0:Y:S01]  /*11210*/  SHFL.BFLY PT, R2, R3, 0x2, 0x1f ;  /* 0x0c401f0003027f89 */ /* 0x000e2200000e0000 */
[----:B------:R-:W-:-:S02]  /*11220*/  IMAD.MOV.U32 R9, RZ, RZ, 0x40000040 ;  /* 0x40000040ff097424 */ /* 0x000fc400078e00ff */
[----:B------:R-:W-:Y:S02]  /*11230*/  IMAD.MOV.U32 R5, RZ, RZ, 0x40000040 ;  /* 0x40000040ff057424 */ /* 0x000fe400078e00ff */
[----:B------:R-:W-:-:S06]  /*11240*/  IMAD.MOV.U32 R6, RZ, RZ, RZ ;  /* 0x000000ffff067224 */ /* 0x000fcc00078e00ff */
[----:B------:R-:W-:Y:S01]  /*11250*/  HGMMA.64x64x16.F32 R88, R148, gdesc[UR4].tnspB, R88, gsb0 ;  /* 0x40e0000494587df0 */ /* 0x000fe20008000858 */
[----:B------:R-:W-:Y:S02]  /*11260*/  R2UR UR6, R8 ;  /* 0x00000000080672ca */ /* 0x000fe400000e0000 */
[----:B------:R-:W-:Y:S01]  /*11270*/  R2UR UR7, R9 ;  /* 0x00000000090772ca */ /* 0x000fe200000e0000 */
[----:B------:R-:W-:Y:S01]  /*11280*/  IMAD.MOV.U32 R9, RZ, RZ, 0x40000040 ;  /* 0x40000040ff097424 */ /* 0x000fe200078e00ff */
[----:B------:R-:W-:Y:S01]  /*11290*/  IADD3 R8, R4, 0x100, RZ ;  /* 0x0000010004087810 */ /* 0x000fe20007ffe0ff */
        /* <DEDUP_REMOVED lines=47> */
[----:B------:R-:W-:Y:S01]  /*11590*/  MOV R4, RZ ;  /* 0x000000ff00047202 */ /* 0x000fe20000000f00 */
[----:B-1----:R-:W-:-:S03]  /*115a0*/  FADD.FTZ R10, R2, R5 ;  /* 0x00000005020a7221 */ /* 0x002fc60000010000 */
        /* <DEDUP_REMOVED lines=18> */
.L_x_2767:
[----:B------:R-:W2:Y:S01]  /*116d0*/  LDL.LU R7, [R1+0x54] ;  /* 0x0000540001077983 */ /* 0x000ea20000300800 */
[----:B------:R-:W-:Y:S01]  /*116e0*/  IADD3 R2, R11, 0x16860, RZ ;  /* 0x000168600b027810 */ /* 0x000fe20007ffe0ff */
[----:B------:R-:W1:Y:S01]  /*116f0*/  S2R R5, SR_CgaCtaId ;  /* 0x0000000000057919 */ /* 0x000e620000008800 */
[----:B------:R-:W-:Y:S02]  /*11700*/  VIADD R22, R22, 0x1 ;  /* 0x0000000116167836 */ /* 0x000fe40000000000 */
[-C--:B------:R-:W-:Y:S01]  /*11710*/  FMUL.FTZ R27, R88, R4.reuse ;  /* 0x00000004581b7220 */ /* 0x080fe20000410000 */
[-C--:B------:R-:W-:Y:S02]  /*11720*/  FMUL.FTZ R12, R89, R4.reuse ;  /* 0x00000004590c7220 */ /* 0x080fe40000410000 */
[----:B------:R-:W-:Y:S01]  /*11730*/  ISETP.NE.AND P0, PT, R22, 0x2, PT ;  /* 0x000000021600780c */ /* 0x000fe20003f05270 */
[-C--:B------:R-:W-:Y:S01]  /*11740*/  FMUL.FTZ R25, R92, R4.reuse ;  /* 0x000000045c197220 */ /* 0x080fe20000410000 */
[----:B------:R-:W-:Y:S01]  /*11750*/  FMUL.FTZ R14, R93, R4 ;  /* 0x000000045d0e7220 */ /* 0x000fe20000410000 */
[----:B-1----:R-:W-:-:S04]  /*11760*/  PRMT R2, R5, 0x654, R2 ;  /* 0x0000065405027816 */ /* 0x002fc80000000002 */
[----:B------:R1:W-:Y:S01]  /*11770*/  SYNCS.ARRIVE.TRANS64.RED.A1T0 RZ, [R2+URZ], RZ ;  /* 0x000000ff02ff79a7 */ /* 0x0003e2000810043f */
[----:B------:R-:W-:Y:S01]  /*11780*/  SEL R5, RZ, 0x1, P0 ;  /* 0x00000001ff057807 */ /* 0x000fe20000000000 */
        /* <DEDUP_REMOVED lines=29> */
[----:B------:R-:W-:-:S02]  /*11960*/  LOP3.LUT R154, R154, R5, RZ, 0x3c, !PT ;  /* 0x000000059a9a7212 */ /* 0x000fc400078e3cff */
[----:B------:R-:W-:Y:S01]  /*11970*/  SEL R22, R22, RZ, P0 ;  /* 0x000000ff16167207 */ /* 0x000fe20000000000 */
[----:B--2---:R-:W-:-:S05]  /*11980*/  VIADD R7, R7, 0x1 ;  /* 0x0000000107077836 */ /* 0x004fca0000000000 */
[----:B------:R1:W-:Y:S02]  /*11990*/  STL [R1+0x54], R7 ;  /* 0x0000540701007387 */ /* 0x0003e40000100800 */
.L_x_2697:
[----:B-1----:R-:W0:Y:S01]  /*119a0*/  S2R R2, SR_TID.X ;  /* 0x0000000000027919 */ /* 0x002e220000002100 */
[----:B------:R-:W-:Y:S05]  /*119b0*/  WARPSYNC.ALL ;  /* 0x0000000000007948 */ /* 0x000fea0003800000 */
[----:B0-----:R-:W-:-:S05]  /*119c0*/  VIADD R38, R2, 0xffffff80 ;  /* 0xffffff8002267836 */ /* 0x001fca0000000000 */
[----:B------:R-:W-:-:S04]  /*119d0*/  SHF.R.S32.HI R42, RZ, 0x1f, R38 ;  /* 0x0000001fff2a7819 */ /* 0x000fc80000011426 */
[----:B------:R-:W-:-:S04]  /*119e0*/  LEA.HI R42, R42, R38, RZ, 0x3 ;  /* 0x000000262a2a7211 */ /* 0x000fc800078f18ff */
[----:B------:R-:W-:-:S04]  /*119f0*/  LOP3.LUT R42, R42, 0xfffffff8, RZ, 0xc0, !PT ;  /* 0xfffffff82a2a7812 */ /* 0x000fc800078ec0ff */
[----:B------:R-:W-:-:S05]  /*11a00*/  IADD3 R42, R38, -R42, RZ ;  /* 0x8000002a262a7210 */ /* 0x000fca0007ffe0ff */
[----:B------:R-:W-:-:S05]  /*11a10*/  IMAD.SHL.U32 R29, R42, 0x8, RZ ;  /* 0x000000082a1d7824 */ /* 0x000fca00078e00ff */
[----:B------:R-:W-:Y:S01]  /*11a20*/  SHF.R.S32.HI R28, RZ, 0x1f, R29 ;  /* 0x0000001fff1c7819 */ /* 0x000fe2000001141d */
[----:B------:R-:W0:Y:S01]  /*11a30*/  S2R R4, SR_CgaCtaId ;  /* 0x0000000000047919 */ /* 0x000e220000008800 */
[----:B------:R-:W-:Y:S01]  /*11a40*/  MOV R2, 0x400 ;  /* 0x0000040000027802 */ /* 0x000fe20000000f00 */
[----:B------:R-:W-:Y:S01]  /*11a50*/  BSSY B0, `(.L_x_2768) ;  /* 0x0000188000007945 */ /* 0x000fe20003800000 */
[----:B------:R-:W-:Y:S02]  /*11a60*/  BAR.SYNC.DEFER_BLOCKING 0x5, 0x200 ;  /* 0x0148000000007b1d */ /* 0x000fe40000010000 */
[----:B0-----:R-:W-:-:S05]  /*11a70*/  LEA R2, R4, R2, 0x18 ;  /* 0x0000000204027211 */ /* 0x001fca00078ec0ff */
[----:B------:R0:W1:Y:S01]  /*11a80*/  LDS.128 R32, [R2+0x168d0] ;  /* 0x0168d00002207984 */ /* 0x0000620000000c00 */
[----:B------:R-:W-:Y:S06]  /*11a90*/  BAR.ARV 0x4, 0x200 ;  /* 0x0108000000007b1d */ /* 0x000fec0000002000 */
[----:B------:R-:W-:Y:S05]  /*11aa0*/  @P1 BRA `(.L_x_2769) ;  /* 0x0000000c00a41947 */ /* 0x000fea0003800000 */
[----:B------:R-:W2:Y:S01]  /*11ab0*/  LDL R4, [R1+0x68] ;  /* 0x0000680001047983 */ /* 0x000ea20000100800 */
[----:B------:R-:W3:Y:S01]  /*11ac0*/  S2R R5, SR_SWINHI ;  /* 0x0000000000057919 */ /* 0x000ee20000002f00 */
[----:B------:R-:W-:Y:S05]  /*11ad0*/  WARPSYNC.ALL ;  /* 0x0000000000007948 */ /* 0x000fea0003800000 */
[----:B------:R-:W4:Y:S01]  /*11ae0*/  LDL.LU R41, [R1+0x48] ;  /* 0x0000480001297983 */ /* 0x000f220000300800 */
[----:B------:R-:W-:Y:S01]  /*11af0*/  F2FP.F16.F32.PACK_AB R12, R12, R27 ;  /* 0x0000001b0c0c723e */ /* 0x000fe200000000ff */
[----:B------:R-:W-:Y:S01]  /*11b00*/  ULDC.64 UR4, c[0x0][0xc00] ;  /* 0x0003000000047ab9 */ /* 0x000fe20000000a00 */
[----:B------:R-:W-:Y:S01]  /*11b10*/  F2FP.F16.F32.PACK_AB R13, R13, R90 ;  /* 0x0000005a0d0d723e */ /* 0x000fe200000000ff */
[----:B------:R-:W4:Y:S01]  /*11b20*/  LDL.LU R40, [R1+0x4c] ;  /* 0x00004c0001287983 */ /* 0x000f220000300800 */
[----:B------:R-:W-:-:S02]  /*11b30*/  F2FP.F16.F32.PACK_AB R14, R14, R25 ;  /* 0x000000190e0e723e */ /* 0x000fc400000000ff */
[----:B------:R-:W-:Y:S01]  /*11b40*/  F2FP.F16.F32.PACK_AB R15, R15, R94 ;  /* 0x0000005e0f0f723e */ /* 0x000fe200000000ff */
[----:B------:R-:W-:Y:S01]  /*11b50*/  IMAD.MOV.U32 R30, RZ, RZ, RZ ;  /* 0x000000ffff1e7224 */ /* 0x000fe200078e00ff */
[----:B------:R-:W4:Y:S01]  /*11b60*/  LDL R36, [R1+0x3c] ;  /* 0x00003c0001247983 */ /* 0x000f220000100800 */
[----:B-1----:R-:W1:Y:S03]  /*11b70*/  LDC R32, c[0x0][0xbe8] ;  /* 0x0002fa00ff207b82 */ /* 0x002e660000000800 */
[----:B------:R-:W4:Y:S01]  /*11b80*/  LDL R44, [R1+0x24] ;  /* 0x00002400012c7983 */ /* 0x000f220000100800 */
[----:B------:R-:W-:Y:S02]  /*11b90*/  MOV R20, R2 ;  /* 0x0000000200147202 */ /* 0x000fe40000000f00 */
[----:B---3--:R-:W-:Y:S02]  /*11ba0*/  MOV R21, R5 ;  /* 0x0000000500157202 */ /* 0x008fe40000000f00 */
[----:B------:R-:W-:Y:S01]  /*11bb0*/  BAR.SYNC.DEFER_BLOCKING 0x1, 0x180 ;  /* 0x0046000000007b1d */ /* 0x000fe20000010000 */
[----:B--2---:R-:W-:-:S03]  /*11bc0*/  IMAD.WIDE R10, R4, 0x2, R20 ;  /* 0x00000002040a7825 */ /* 0x004fc600078e0214 */
[C---:B------:R-:W-:Y:S02]  /*11bd0*/  IADD3 R31, P2, R10.reuse, 0x20, RZ ;  /* 0x000000200a1f7810 */ /* 0x040fe40007f5e0ff */
[C---:B------:R-:W-:Y:S02]  /*11be0*/  LOP3.LUT R9, R10.reuse, 0x380, RZ, 0xc0, !PT ;  /* 0x000003800a097812 */ /* 0x040fe400078ec0ff */
[C---:B------:R-:W-:Y:S02]  /*11bf0*/  IADD3 R39, P0, R10.reuse, 0x60, RZ ;  /* 0x000000600a277810 */ /* 0x040fe40007f1e0ff */
[----:B----4-:R-:W-:Y:S02]  /*11c00*/  IADD3 R37, P1, R10, 0x40, RZ ;  /* 0x000000400a257810 */ /* 0x010fe40007f3e0ff */
        /* <DEDUP_REMOVED lines=11> */
[----:B------:R-:W-:-:S02]  /*11cc0*/  LOP3.LUT R6, R6, R37, RZ, 0x3c, !PT ;  /* 0x0000002506067212 */ /* 0x000fc400078e3cff */
[----:B------:R-:W-:Y:S02]  /*11cd0*/  LOP3.LUT R4, R24, R39, RZ, 0x3c, !PT ;  /* 0x0000002718047212 */ /* 0x000fe400078e3cff */
[----:B------:R-:W-:Y:S02]  /*11ce0*/  MOV R10, R10 ;  /* 0x0000000a000a7202 */ /* 0x000fe40000000f00 */
[----:B------:R-:W-:Y:S02]  /*11cf0*/  IADD3.X R9, RZ, R11, RZ, P2, !PT ;  /* 0x0000000bff097210 */ /* 0x000fe400017fe4ff */
[----:B------:R-:W-:Y:S01]  /*11d00*/  MOV R27, R6 ;  /* 0x00000006001b7202 */ /* 0x000fe20000000f00 */
[----:B------:R2:W-:Y:S01]  /*11d10*/  STSM.16.M88.4 [R10], R12 ;  /* 0x0000000c0a007844 */ /* 0x0005e20000000200 */
[----:B------:R-:W-:Y:S02]  /*11d20*/  MOV R26, R4 ;  /* 0x00000004001a7202 */ /* 0x000fe40000000f00 */
[----:B------:R-:W-:-:S02]  /*11d30*/  ISETP.NE.U32.AND P0, PT, RZ, UR4, PT ;  /* 0x00000004ff007c0c */ /* 0x000fc4000bf05070 */
[----:B------:R-:W-:Y:S02]  /*11d40*/  IADD3 R24, P1, R41, UR4, RZ ;  /* 0x0000000429187c10 */ /* 0x000fe4000ff3e0ff */
[----:B------:R-:W-:Y:S02]  /*11d50*/  MOV R31, R8 ;  /* 0x00000008001f7202 */ /* 0x000fe40000000f00 */
[----:B------:R-:W-:Y:S02]  /*11d60*/  F2FP.F16.F32.PACK_AB R4, R97, R96 ;  /* 0x000000606104723e */ /* 0x000fe400000000ff */
[----:B------:R-:W-:Y:S02]  /*11d70*/  F2FP.F16.F32.PACK_AB R5, R99, R98 ;  /* 0x000000626305723e */ /* 0x000fe400000000ff */
[----:B------:R-:W-:Y:S02]  /*11d80*/  F2FP.F16.F32.PACK_AB R6, R101, R100 ;  /* 0x000000646506723e */ /* 0x000fe400000000ff */
[----:B------:R-:W-:-:S02]  /*11d90*/  F2FP.F16.F32.PACK_AB R7, R103, R102 ;  /* 0x000000666707723e */ /* 0x000fc400000000ff */
[----:B------:R-:W-:Y:S02]  /*11da0*/  F2FP.F16.F32.PACK_AB R8, R105, R104 ;  /* 0x000000686908723e */ /* 0x000fe400000000ff */
[----:B------:R-:W-:Y:S02]  /*11db0*/  F2FP.F16.F32.PACK_AB R9, R107, R106 ;  /* 0x0000006a6b09723e */ /* 0x000fe400000000ff */
[----:B--2---:R-:W-:Y:S02]  /*11dc0*/  F2FP.F16.F32.PACK_AB R10, R109, R108 ;  /* 0x0000006c6d0a723e */ /* 0x004fe400000000ff */
[----:B------:R-:W-:Y:S02]  /*11dd0*/  F2FP.F16.F32.PACK_AB R11, R111, R110 ;  /* 0x0000006e6f0b723e */ /* 0x000fe400000000ff */
[----:B------:R-:W-:Y:S02]  /*11de0*/  F2FP.F16.F32.PACK_AB R12, R113, R112 ;  /* 0x00000070710c723e */ /* 0x000fe400000000ff */
[----:B------:R-:W-:-:S02]  /*11df0*/  F2FP.F16.F32.PACK_AB R13, R115, R114 ;  /* 0x00000072730d723e */ /* 0x000fc400000000ff */
[----:B------:R-:W-:Y:S02]  /*11e00*/  F2FP.F16.F32.PACK_AB R14, R117, R116 ;  /* 0x00000074750e723e */ /* 0x000fe400000000ff */
[----:B------:R-:W-:Y:S02]  /*11e10*/  F2FP.F16.F32.PACK_AB R15, R119, R118 ;  /* 0x00000076770f723e */ /* 0x000fe400000000ff */
[----:B------:R-:W-:Y:S02]  /*11e20*/  ISETP.NE.AND.EX P0, PT, RZ, UR5, PT, P0 ;  /* 0x00000005ff007c0c */ /* 0x000fe4000bf05300 */
[----:B------:R-:W-:Y:S01]  /*11e30*/  IADD3.X R25, R40, UR5, RZ, P1, !PT ;  /* 0x0000000528197c10 */ /* 0x000fe20008ffe4ff */
[----:B------:R-:W-:Y:S01]  /*11e40*/  ULDC.64 UR4, c[0x0][0xc08] ;  /* 0x0003020000047ab9 */ /* 0x000fe20000000a00 */
[----:B------:R2:W-:Y:S01]  /*11e50*/  STSM.16.M88.4 [R31], R4 ;  /* 0x000000041f007844 */ /* 0x0005e20000000200 */
[----:B------:R-:W-:-:S03]  /*11e60*/  ISETP.NE.U32.AND P1, PT, RZ, UR4, PT ;  /* 0x00000004ff007c0c */ /* 0x000fc6000bf25070 */
[----:B------:R3:W-:Y:S01]  /*11e70*/  STSM.16.M88.4 [R27], R8 ;  /* 0x000000081b007844 */ /* 0x0007e20000000200 */
[----:B------:R-:W-:-:S03]  /*11e80*/  ISETP.NE.AND.EX P1, PT, RZ, UR5, PT, P1 ;  /* 0x00000005ff007c0c */ /* 0x000fc6000bf25310 */
[----:B------:R4:W-:Y:S01]  /*11e90*/  STSM.16.M88.4 [R26], R12 ;  /* 0x0000000c1a007844 */ /* 0x0009e20000000200 */
[----:B------:R-:W-:Y:S09]  /*11ea0*/  BAR.SYNC.DEFER_BLOCKING 0x1, 0x180 ;  /* 0x0046000000007b1d */ /* 0x000ff20000010000 */
[----:B--2---:R-:W-:Y:S01]  /*11eb0*/  @P1 IADD3 R4, P3, R41, UR4, RZ ;  /* 0x0000000429041c10 */ /* 0x004fe2000ff7e0ff */
[----:B------:R-:W-:-:S02]  /*11ec0*/  ULDC UR4, c[0x0][0xa88] ;  /* 0x0002a20000047ab9 */ /* 0x000fc40000000800 */
[----:B---3--:R-:W-:Y:S01]  /*11ed0*/  IMAD.U32 R9, RZ, RZ, UR4 ;  /* 0x00000004ff097e24 */ /* 0x008fe2000f8e00ff */
[----:B------:R-:W-:Y:S01]  /*11ee0*/  @P1 IADD3.X R5, R40, UR5, RZ, P3, !PT ;  /* 0x0000000528051c10 */ /* 0x000fe20009ffe4ff */
[----:B------:R2:W5:Y:S04]  /*11ef0*/  @P0 LDG.E R30, desc[UR40][R24.64] ;  /* 0x00000028181e0981 */ /* 0x000568000c1e1900 */
        /* <DEDUP_REMOVED lines=10> */
.L_x_2770:
[----:B------:R-:W2:Y:S01]  /*11fa0*/  LDL.LU R10, [R1+0x58] ;  /* 0x00005800010a7983 */ /* 0x000ea20000300800 */
[----:B-1----:R-:W-:Y:S01]  /*11fb0*/  @P2 IMAD.HI.U32 R4, R15, R6, RZ ;  /* 0x000000060f042227 */ /* 0x002fe200078e00ff */
[----:B------:R-:W-:Y:S02]  /*11fc0*/  ULDC.64 UR4, c[0x0][0xb90] ;  /* 0x0002e40000047ab9 */ /* 0x000fe40000000a00 */
[----:B------:R-:W4:Y:S04]  /*11fd0*/  LDL.LU R8, [R1+0x50] ;  /* 0x0000500001087983 */ /* 0x000f280000300800 */
[----:B------:R-:W4:Y:S01]  /*11fe0*/  LDL.LU R45, [R1+0x40] ;  /* 0x00004000012d7983 */ /* 0x000f220000300800 */
[----:B-----5:R-:W-:Y:S01]  /*11ff0*/  SHF.R.S32.HI R31, RZ, 0x1f, R30 ;  /* 0x0000001fff1f7819 */ /* 0x020fe2000001141e */
[----:B------:R-:W-:Y:S01]  /*12000*/  IMAD.MOV.U32 R7, RZ, RZ, R15 ;  /* 0x000000ffff077224 */ /* 0x000fe200078e000f */
[----:B---3--:R-:W-:Y:S01]  /*12010*/  @P2 SHF.R.U32.HI R7, RZ, R37, R4 ;  /* 0x00000025ff072219 */ /* 0x008fe20000011604 */
[----:B------:R-:W3:Y:S04]  /*12020*/  LDL R14, [R1+0x64] ;  /* 0x00006400010e7983 */ /* 0x000ee80000100800 */
[----:B------:R-:W-:Y:S01]  /*12030*/  IMAD.MOV R13, RZ, RZ, -R7 ;  /* 0x000000ffff0d7224 */ /* 0x000fe200078e0a07 */
[----:B------:R-:W-:-:S02]  /*12040*/  SHF.R.S32.HI R43, RZ, 0x1f, R38 ;  /* 0x0000001fff2b7819 */ /* 0x000fc40000011426 */
[----:B------:R-:W-:Y:S02]  /*12050*/  SHF.R.S32.HI R12, RZ, 0x1f, R38 ;  /* 0x0000001fff0c7819 */ /* 0x000fe40000011426 */
[-C--:B------:R-:W-:Y:S02]  /*12060*/  LEA.HI R43, R43, R38.reuse, RZ, 0x3 ;  /* 0x000000262b2b7211 */ /* 0x080fe400078f18ff */
[----:B------:R-:W-:Y:S02]  /*12070*/  LEA.HI R12, R12, R38, RZ, 0x7 ;  /* 0x000000260c0c7211 */ /* 0x000fe400078f38ff */
[----:B------:R-:W-:Y:S02]  /*12080*/  SHF.R.S32.HI R43, RZ, 0x3, R43 ;  /* 0x00000003ff2b7819 */ /* 0x000fe4000001142b */
[----:B------:R-:W-:-:S05]  /*12090*/  LOP3.LUT R12, R12, 0xffffff80, RZ, 0xc0, !PT ;  /* 0xffffff800c0c7812 */ /* 0x000fca00078ec0ff */
[----:B------:R-:W-:Y:S01]  /*120a0*/  IMAD.IADD R12, R38, 0x1, -R12 ;  /* 0x00000001260c7824 */ /* 0x000fe200078e0a0c */
[----:B--2---:R-:W-:Y:S02]  /*120b0*/  SEL R40, R10, RZ, !P0 ;  /* 0x000000ff0a287207 */ /* 0x004fe40004000000 */
[----:B----4-:R-:W-:Y:S02]  /*120c0*/  SEL R39, R8, RZ, !P0 ;  /* 0x000000ff08277207 */ /* 0x010fe40004000000 */
[----:B------:R-:W-:Y:S01]  /*120d0*/  SHF.R.S32.HI R41, RZ, 0x1f, R45 ;  /* 0x0000001fff297819 */ /* 0x000fe2000001142d */
[----:B------:R-:W-:-:S04]  /*120e0*/  IMAD.WIDE.U32 R4, R45, UR4, R30 ;  /* 0x000000042d047c25 */ /* 0x000fc8000f8e001e */
[----:B------:R-:W-:-:S04]  /*120f0*/  IMAD R6, R41, UR4, RZ ;  /* 0x0000000429067c24 */ /* 0x000fc8000f8e02ff */
[----:B------:R-:W-:Y:S01]  /*12100*/  IMAD R11, R45, UR5, R6 ;  /* 0x000000052d0b7c24 */ /* 0x000fe2000f8e0206 */
[----:B------:R-:W-:-:S03]  /*12110*/  ULDC.64 UR4, c[0x0][0xb98] ;  /* 0x0002e60000047ab9 */ /* 0x000fc60000000a00 */
[----:B------:R-:W-:Y:S02]  /*12120*/  IMAD.IADD R5, R5, 0x1, R11 ;  /* 0x0000000105057824 */ /* 0x000fe400078e020b */
        /* <DEDUP_REMOVED lines=12> */
[----:B------:R-:W-:-:S04]  /*121f0*/  ULDC.64 UR4, c[0x0][0xb50] ;  /* 0x0002d40000047ab9 */ /* 0x000fc80000000a00 */
[----:B------:R-:W-:Y:S02]  /*12200*/  IADD3 R5, R5, R7, RZ ;  /* 0x0000000705057210 */ /* 0x000fe40007ffe0ff */
[----:B------:R-:W-:-:S04]  /*12210*/  LEA R8, P0, R4, UR4, 0x2 ;  /* 0x0000000404087c11 */ /* 0x000fc8000f8010ff */
[----:B------:R-:W-:Y:S01]  /*12220*/  LEA.HI.X R10, R4, UR5, R5, 0x2, P0 ;  /* 0x00000005040a7c11 */ /* 0x000fe200080f1405 */
[----:B------:R-:W-:Y:S01]  /*12230*/  IMAD R5, R43, 0x40, R29 ;  /* 0x000000402b057824 */ /* 0x000fe200078e021d */
[----:B------:R-:W-:Y:S01]  /*12240*/  SHFL.IDX PT, R6, R8, RZ, 0x1c1f ;  /* 0x001c1fff08067589 */ /* 0x000fe200000e0000 */
[----:B---3--:R-:W-:Y:S01]  /*12250*/  IMAD.IADD R11, R14, 0x1, R44 ;  /* 0x000000010e0b7824 */ /* 0x008fe200078e022c */
[----:B------:R-:W-:Y:S02]  /*12260*/  ULDC.64 UR4, c[0x0][0xaa0] ;  /* 0x0002a80000047ab9 */ /* 0x000fe40000000a00 */
[----:B------:R-:W1:Y:S01]  /*12270*/  SHFL.IDX PT, R7, R10, RZ, 0x1c1f ;  /* 0x001c1fff0a077589 */ /* 0x000e6200000e0000 */
[----:B------:R-:W-:-:S03]  /*12280*/  IMAD.WIDE R4, R5, 0x2, R20 ;  /* 0x0000000205047825 */ /* 0x000fc600078e0214 */
[----:B------:R2:W-:Y:S01]  /*12290*/  SHFL.IDX PT, R36, R8, 0x1, 0x1c1f ;  /* 0x003c1f0008247f89 */ /* 0x0005e200000e0000 */
[----:B------:R-:W-:-:S03]  /*122a0*/  IMAD R20, R9, R32, RZ ;  /* 0x0000002009147224 */ /* 0x000fc600078e02ff */
[----:B------:R-:W3:Y:S01]  /*122b0*/  SHFL.IDX PT, R37, R10, 0x1, 0x1c1f ;  /* 0x003c1f000a257f89 */ /* 0x000ee200000e0000 */
[----:B------:R-:W-:Y:S01]  /*122c0*/  LOP3.LUT P0, RZ, R12, 0x3, RZ, 0xc0, !PT ;  /* 0x000000030cff7812 */ /* 0x000fe2000780c0ff */
[----:B------:R-:W4:Y:S01]  /*122d0*/  @P2 LDC R21, c[0x0][0xbec] ;  /* 0x0002fb00ff152b82 */ /* 0x000f220000000800 */
[C---:B------:R-:W-:Y:S02]  /*122e0*/  IADD3 R9, R11.reuse, 0x8, RZ ;  /* 0x000000080b097810 */ /* 0x040fe40007ffe0ff */
[C---:B------:R-:W-:Y:S02]  /*122f0*/  IADD3 R13, P3, R4.reuse, 0x1800, RZ ;  /* 0x00001800040d7810 */ /* 0x040fe40007f7e0ff */
[----:B------:R-:W-:Y:S02]  /*12300*/  IADD3 R25, P4, R4, 0x3000, RZ ;  /* 0x0000300004197810 */ /* 0x000fe40007f9e0ff */
[-C--:B------:R-:W-:Y:S02]  /*12310*/  ISETP.GE.OR P1, PT, R11, R20.reuse, P0 ;  /* 0x000000140b00720c */ /* 0x080fe40000726670 */
[----:B------:R-:W-:-:S02]  /*12320*/  ISETP.GE.OR P0, PT, R9, R20, P0 ;  /* 0x000000140900720c */ /* 0x000fc40000706670 */
[----:B------:R-:W-:Y:S02]  /*12330*/  LOP3.LUT R9, R4, 0x380, RZ, 0xc0, !PT ;  /* 0x0000038004097812 */ /* 0x000fe400078ec0ff */
[----:B------:R-:W-:Y:S02]  /*12340*/  LOP3.LUT R12, R13, 0x380, RZ, 0xc0, !PT ;  /* 0x000003800d0c7812 */ /* 0x000fe400078ec0ff */
[----:B------:R-:W-:Y:S02]  /*12350*/  LOP3.LUT R24, R25, 0x380, RZ, 0xc0, !PT ;  /* 0x0000038019187812 */ /* 0x000fe400078ec0ff */
[----:B------:R-:W-:Y:S02]  /*12360*/  SHF.R.U64 R9, R9, 0x3, RZ ;  /* 0x0000000309097819 */ /* 0x000fe400000012ff */
[----:B------:R-:W-:Y:S02]  /*12370*/  SHF.R.U64 R12, R12, 0x3, RZ ;  /* 0x000000030c0c7819 */ /* 0x000fe400000012ff */
[----:B------:R-:W-:-:S02]  /*12380*/  SHF.R.U64 R24, R24, 0x3, RZ ;  /* 0x0000000318187819 */ /* 0x000fc400000012ff */
[----:B--2---:R-:W-:Y:S01]  /*12390*/  LOP3.LUT R8, R9, R4, RZ, 0x3c, !PT ;  /* 0x0000000409087212 */ /* 0x004fe200078e3cff */
[--C-:B------:R-:W-:Y:S01]  /*123a0*/  IMAD.MOV.U32 R9, RZ, RZ, R5.reuse ;  /* 0x000000ffff097224 */ /* 0x100fe200078e0005 */
[----:B------:R-:W-:Y:S01]  /*123b0*/  LOP3.LUT R12, R12, R13, RZ, 0x3c, !PT ;  /* 0x0000000d0c0c7212 */ /* 0x000fe200078e3cff */
[--C-:B------:R-:W-:Y:S01]  /*123c0*/  IMAD.X R13, RZ, RZ, R5.reuse, P3 ;  /* 0x000000ffff0d7224 */ /* 0x100fe200018e0605 */
[----:B------:R-:W-:Y:S01]  /*123d0*/  LOP3.LUT R24, R24, R25, RZ, 0x3c, !PT ;  /* 0x0000001918187212 */ /* 0x000fe200078e3cff */
[----:B------:R-:W-:Y:S01]  /*123e0*/  IMAD.X R25, RZ, RZ, R5, P4 ;  /* 0x000000ffff197224 */ /* 0x000fe200020e0605 */
[----:B-1----:R-:W-:Y:S04]  /*123f0*/  @!P1 ST.E desc[UR40][R6.64], R3 ;  /* 0x0000000306009985 */ /* 0x002fe8000c101928 */
[----:B---3--:R1:W-:Y:S04]  /*12400*/  @!P0 ST.E desc[UR40][R36.64], R0 ;  /* 0x0000000024008985 */ /* 0x0083e8000c101928 */
[----:B------:R-:W2:Y:S04]  /*12410*/  LD.E.128 R8, desc[UR40][R8.64] ;  /* 0x0000002808087980 */ /* 0x000ea8000c101d00 */
[----:B------:R-:W3:Y:S04]  /*12420*/  LD.E.128 R12, desc[UR40][R12.64] ;  /* 0x000000280c0c7980 */ /* 0x000ee8000c101d00 */
[----:B------:R-:W3:Y:S01]  /*12430*/  LD.E.128 R24, desc[UR40][R24.64] ;  /* 0x0000002818187980 */ /* 0x000ee2000c101d00 */
[----:B------:R-:W-:Y:S01]  /*12440*/  IADD3 R38, P0, R4, 0x4800, RZ ;  /* 0x0000480004267810 */ /* 0x000fe20007f1e0ff */
[----:B-1----:R-:W1:Y:S03]  /*12450*/  @P2 LDC R37, c[0x0][0xbf0] ;  /* 0x0002fc00ff252b82 */ /* 0x002e660000000800 */
[----:B------:R-:W-:-:S04]  /*12460*/  LOP3.LUT R4, R38, 0x380, RZ, 0xc0, !PT ;  /* 0x0000038026047812 */ /* 0x000fc800078ec0ff */
[----:B------:R-:W-:-:S04]  /*12470*/  SHF.R.U64 R3, R4, 0x3, RZ ;  /* 0x0000000304037819 */ /* 0x000fc800000012ff */
[----:B------:R-:W-:Y:S01]  /*12480*/  LOP3.LUT R4, R3, R38, RZ, 0x3c, !PT ;  /* 0x0000002603047212 */ /* 0x000fe200078e3cff */
[----:B------:R-:W-:-:S04]  /*12490*/  IMAD R3, R31, UR4, RZ ;  /* 0x000000041f037c24 */ /* 0x000fc8000f8e02ff */
[C---:B------:R-:W-:Y:S02]  /*124a0*/  IMAD R3, R30.reuse, UR5, R3 ;  /* 0x000000051e037c24 */ /* 0x040fe4000f8e0203 */
[----:B------:R-:W-:Y:S01]  /*124b0*/  IMAD.WIDE.U32 R30, R30, UR4, RZ ;  /* 0x000000041e1e7c25 */ /* 0x000fe2000f8e00ff */
[----:B------:R-:W-:-:S03]  /*124c0*/  ULDC.64 UR4, c[0x0][0xae8] ;  /* 0x0002ba0000047ab9 */ /* 0x000fc60000000a00 */
[----:B------:R-:W-:Y:S02]  /*124d0*/  IMAD R0, R42, 0x30, R43 ;  /* 0x000000302a007824 */ /* 0x000fe400078e022b */
[----:B------:R-:W-:Y:S02]  /*124e0*/  IMAD.IADD R31, R31, 0x1, R3 ;  /* 0x000000011f1f7824 */ /* 0x000fe400078e0203 */
[----:B------:R-:W-:Y:S02]  /*124f0*/  IMAD R3, R41, UR4, RZ ;  /* 0x0000000429037c24 */ /* 0x000fe4000f8e02ff */
[----:B------:R-:W-:Y:S02]  /*12500*/  IMAD.IADD R36, R44, 0x1, R0 ;  /* 0x000000012c247824 */ /* 0x000fe400078e0200 */
[C---:B------:R-:W-:Y:S02]  /*12510*/  IMAD R3, R45.reuse, UR5, R3 ;  /* 0x000000052d037c24 */ /* 0x040fe4000f8e0203 */
[----:B------:R-:W-:Y:S01]  /*12520*/  IMAD.WIDE.U32 R30, R45, UR4, R30 ;  /* 0x000000042d1e7c25 */ /* 0x000fe2000f8e001e */
[----:B------:R-:W-:-:S03]  /*12530*/  ULDC.64 UR4, c[0x0][0xaf0] ;  /* 0x0002bc0000047ab9 */ /* 0x000fc60000000a00 */
[----:B----4-:R-:W-:-:S04]  /*12540*/  @P2 IMAD.HI.U32 R0, R36, R21, RZ ;  /* 0x0000001524002227 */ /* 0x010fc800078e00ff */
[----:B------:R-:W-:Y:S01]  /*12550*/  IMAD.IADD R31, R31, 0x1, R3 ;  /* 0x000000011f1f7824 */ /* 0x000fe200078e0203 */
[----:B------:R-:W-:Y:S01]  /*12560*/  MOV R3, R36 ;  /* 0x0000002400037202 */ /* 0x000fe20000000f00 */
[----:B------:R-:W-:Y:S01]  /*12570*/  IMAD R21, R40, UR4, RZ ;  /* 0x0000000428157c24 */ /* 0x000fe2000f8e02ff */
[----:B-1----:R-:W-:Y:S01]  /*12580*/  @P2 SHF.R.U32.HI R3, RZ, R37, R0 ;  /* 0x00000025ff032219 */ /* 0x002fe20000011600 */
[----:B------:R-:W-:-:S03]  /*12590*/  IMAD.WIDE.U32 R30, R39, UR4, R30 ;  /* 0x00000004271e7c25 */ /* 0x000fc6000f8e001e */
[----:B------:R-:W-:Y:S01]  /*125a0*/  SHF.R.S32.HI R0, RZ, 0x1f, R3 ;  /* 0x0000001fff007819 */ /* 0x000fe20000011403 */
        /* <DEDUP_REMOVED lines=14> */
[----:B------:R-:W-:Y:S01]  /*12690*/  ULDC.64 UR4, c[0x0][0xa80] ;  /* 0x0002a00000047ab9 */ /* 0x000fe20000000a00 */
[----:B------:R-:W-:Y:S02]  /*126a0*/  IADD3.X R5, RZ, R5, RZ, P0, !PT ;  /* 0x00000005ff057210 */ /* 0x000fe400007fe4ff */
[C---:B------:R-:W-:Y:S01]  /*126b0*/  LEA R32, P0, R30.reuse, UR4, 0x1 ;  /* 0x000000041e207c11 */ /* 0x040fe2000f8008ff */
[----:B------:R-:W-:Y:S01]  /*126c0*/  ULDC UR4, c[0x0][0xac8] ;  /* 0x0002b20000047ab9 */ /* 0x000fe20000000800 */
[----:B------:R-:W-:Y:S01]  /*126d0*/  IADD3 R3, R31, R3, RZ ;  /* 0x000000031f037210 */ /* 0x000fe20007ffe0ff */
[----:B------:R-:W-:Y:S01]  /*126e0*/  IMAD.IADD R41, R43, 0x1, R44 ;  /* 0x000000012b297824 */ /* 0x000fe200078e022c */
[----:B------:R-:W5:Y:S02]  /*126f0*/  LD.E.128 R4, desc[UR40][R4.64] ;  /* 0x0000002804047980 */ /* 0x000f64000c101d00 */
[----:B------:R-:W-:-:S02]  /*12700*/  LEA.HI.X R40, R30, UR5, R3, 0x1, P0 ;  /* 0x000000051e287c11 */ /* 0x000fc400080f0c03 */
[----:B------:R-:W1:Y:S01]  /*12710*/  SHFL.IDX PT, R30, R32, RZ, 0x181f ;  /* 0x00181fff201e7589 */ /* 0x000e6200000e0000 */
[----:B------:R-:W-:-:S03]  /*12720*/  ISETP.GE.AND P0, PT, R29, UR4, PT ;  /* 0x000000041d007c0c */ /* 0x000fc6000bf06270 */
[----:B------:R-:W-:Y:S04]  /*12730*/  SHFL.IDX PT, R36, R32, 0x1, 0x181f ;  /* 0x00381f0020247f89 */ /* 0x000fe800000e0000 */
[----:B------:R-:W4:Y:S04]  /*12740*/  SHFL.IDX PT, R31, R40, RZ, 0x181f ;  /* 0x00181fff281f7589 */ /* 0x000f2800000e0000 */
[----:B------:R-:W0:Y:S01]  /*12750*/  SHFL.IDX PT, R38, R32, 0x2, 0x181f ;  /* 0x00581f0020267f89 */ /* 0x000e2200000e0000 */
[----:B------:R-:W-:-:S03]  /*12760*/  VIADD R3, R41, 0x30 ;  /* 0x0000003029037836 */ /* 0x000fc60000000000 */
[----:B------:R-:W0:Y:S01]  /*12770*/  SHFL.IDX PT, R37, R40, 0x1, 0x181f ;  /* 0x00381f0028257f89 */ /* 0x000e2200000e0000 */
[CC--:B------:R-:W-:Y:S01]  /*12780*/  ISETP.GE.OR P3, PT, R41.reuse, R20.reuse, P0 ;  /* 0x000000142900720c */ /* 0x0c0fe20000766670 */
[----:B------:R-:W-:Y:S02]  /*12790*/  VIADD R21, R41, 0x60 ;  /* 0x0000006029157836 */ /* 0x000fe40000000000 */
[----:B------:R-:W0:Y:S01]  /*127a0*/  SHFL.IDX PT, R39, R40, 0x2, 0x181f ;  /* 0x00581f0028277f89 */ /* 0x000e2200000e0000 */
[----:B------:R1:W-:Y:S06]  /*127b0*/  MEMBAR.ALL.CTA ;  /* 0x0000000000007992 */ /* 0x0003ec0000008000 */
[----:B-1----:R-:W1:Y:S01]  /*127c0*/  FENCE.VIEW.ASYNC.S ;  /* 0x00000000000073c6 */ /* 0x002e620000000000 */
[----:B------:R-:W-:-:S02]  /*127d0*/  ISETP.GE.OR P2, PT, R3, R20, P0 ;  /* 0x000000140300720c */ /* 0x000fc40000746670 */
[----:B------:R-:W-:Y:S02]  /*127e0*/  ISETP.GE.OR P1, PT, R21, R20, P0 ;  /* 0x000000141500720c */ /* 0x000fe40000726670 */
[C---:B------:R-:W-:Y:S02]  /*127f0*/  @!P3 LEA R30, P5, R29.reuse, R30, 0x1 ;  /* 0x0000001e1d1eb211 */ /* 0x040fe400078a08ff */
[----:B------:R-:W-:Y:S02]  /*12800*/  IADD3 R0, R2, 0x16820, RZ ;  /* 0x0001682002007810 */ /* 0x000fe40007ffe0ff */
[----:B----4-:R-:W-:-:S05]  /*12810*/  @!P3 LEA.HI.X R31, R29, R31, R28, 0x1, P5 ;  /* 0x0000001f1d1fb211 */ /* 0x010fca00028f0c1c */
[C---:B------:R-:W-:Y:S02]  /*12820*/  @!P2 LEA R36, P4, R29.reuse, R36, 0x1 ;  /* 0x000000241d24a211 */ /* 0x040fe400078808ff */
[C---:B0-----:R-:W-:Y:S02]  /*12830*/  @!P1 LEA R38, P5, R29.reuse, R38, 0x1 ;  /* 0x000000261d269211 */ /* 0x041fe400078a08ff */
[----:B------:R-:W-:Y:S02]  /*12840*/  PRMT R0, RZ, 0x654, R0 ;  /* 0x00000654ff007816 */ /* 0x000fe40000000000 */
[C-C-:B------:R-:W-:Y:S02]  /*12850*/  @!P2 LEA.HI.X R37, R29.reuse, R37, R28.reuse, 0x1, P4 ;  /* 0x000000251d25a211 */ /* 0x140fe400020f0c1c */
[----:B------:R-:W-:Y:S01]  /*12860*/  @!P1 LEA.HI.X R39, R29, R39, R28, 0x1, P5 ;  /* 0x000000271d279211 */ /* 0x000fe200028f0c1c */
[----:B-1----:R4:W-:Y:S01]  /*12870*/  SYNCS.ARRIVE.TRANS64.RED.A1T0 RZ, [R0+URZ], RZ ;  /* 0x000000ff00ff79a7 */ /* 0x0029e2000810043f */
[----:B------:R-:W-:-:S05]  /*12880*/  VIADD R3, R41, 0x90 ;  /* 0x0000009029037836 */ /* 0x000fca0000000000 */
[----:B------:R-:W-:Y:S01]  /*12890*/  ISETP.GE.OR P0, PT, R3, R20, P0 ;  /* 0x000000140300720c */ /* 0x000fe20000706670 */
[----:B------:R-:W0:Y:S04]  /*128a0*/  SHFL.IDX PT, R32, R32, 0x3, 0x181f ;  /* 0x00781f0020207f89 */ /* 0x000e2800000e0000 */
[----:B------:R-:W1:Y:S04]  /*128b0*/  SHFL.IDX PT, R40, R40, 0x3, 0x181f ;  /* 0x00781f0028287f89 */ /* 0x000e6800000e0000 */
[----:B--2---:R4:W-:Y:S04]  /*128c0*/  @!P3 ST.E.128 desc[UR40][R30.64], R8 ;  /* 0x000000081e00b985 */ /* 0x0049e8000c101d28 */
[----:B---3--:R4:W-:Y:S04]  /*128d0*/  @!P2 ST.E.128 desc[UR40][R36.64], R12 ;  /* 0x0000000c2400a985 */ /* 0x0089e8000c101d28 */
[----:B------:R4:W-:Y:S01]  /*128e0*/  @!P1 ST.E.128 desc[UR40][R38.64], R24 ;  /* 0x0000001826009985 */ /* 0x0009e2000c101d28 */
[----:B01----:R-:W-:Y:S05]  /*128f0*/  @P0 BRA `(.L_x_2771) ;  /* 0x0000000800740947 */ /* 0x003fea0003800000 */
[----:B----4-:R-:W-:-:S04]  /*12900*/  LEA R8, P0, R29, R32, 0x1 ;  /* 0x000000201d087211 */ /* 0x010fc800078008ff */
[----:B------:R-:W-:-:S05]  /*12910*/  LEA.HI.X R9, R29, R40, R28, 0x1, P0 ;  /* 0x000000281d097211 */ /* 0x000fca00000f0c1c */
[----:B-----5:R2:W-:Y:S01]  /*12920*/  ST.E.128 desc[UR40][R8.64], R4 ;  /* 0x0000000408007985 */ /* 0x0205e2000c101d28 */
[----:B------:R-:W-:Y:S05]  /*12930*/  BRA `(.L_x_2771) ;  /* 0x0000000800647947 */ /* 0x000fea0003800000 */
.L_x_2769:
        /* <DEDUP_REMOVED lines=16> */
[----:B------:R-:W-:Y:S01]  /*12a40*/  IMAD.U32 R8, RZ, RZ, UR4 ;  /* 0x00000004ff087e24 */ /* 0x000fe2000f8e00ff */
[----:B------:R-:W-:-:S05]  /*12a50*/  @P1 IADD3.X R7, R3, UR5, RZ, P2, !PT ;  /* 0x0000000503071c10 */ /* 0x000fca00097fe4ff */
[----:B------:R2:W5:Y:S01]  /*12a60*/  @P1 LDG.E R8, desc[UR40][R6.64] ;  /* 0x0000002806081981 */ /* 0x000562000c1e1900 */
[----:B---3--:R-:W-:Y:S02]  /*12a70*/  ISETP.NE.AND P2, PT, R25, 0x1, PT ;  /* 0x000000011900780c */ /* 0x008fe40003f45270 */
[----:B----4-:R-:W-:-:S11]  /*12a80*/  IADD3 R31, R10, -0x80, RZ ;  /* 0xffffff800a1f7810 */ /* 0x010fd60007ffe0ff */
        /* <DEDUP_REMOVED lines=8> */
.L_x_2772:
        /* <DEDUP_REMOVED lines=11> */
[----:B-----5:R-:W-:Y:S01]  /*12bc0*/  IADD3 R10, R30, -0x80, R10 ;  /* 0xffffff801e0a7810 */ /* 0x020fe20007ffe00a */
[----:B0-----:R-:W-:-:S05]  /*12bd0*/  IMAD R3, R8, R9, RZ ;  /* 0x0000000908037224 */ /* 0x001fca00078e02ff */
[----:B------:R-:W-:-:S13]  /*12be0*/  ISETP.GE.AND P0, PT, R10, R3, PT ;  /* 0x000000030a00720c */ /* 0x000fda0003f06270 */
[----:B------:R-:W-:Y:S05]  /*12bf0*/  @P0 BRA `(.L_x_2774) ;  /* 0x0000000000840947 */ /* 0x000fea0003800000 */
[----:B------:R-:W-:Y:S01]  /*12c00*/  ISETP.NE.AND P0, PT, R9, 0x1, PT ;  /* 0x000000010900780c */ /* 0x000fe20003f05270 */
[----:B------:R-:W-:Y:S01]  /*12c10*/  ULDC.64 UR4, c[0x0][0xb90] ;  /* 0x0002e40000047ab9 */ /* 0x000fe20000000a00 */
[----:B------:R-:W-:Y:S01]  /*12c20*/  MOV R5, R11 ;  /* 0x0000000b00057202 */ /* 0x000fe20000000f00 */
[----:B------:R-:W-:Y:S02]  /*12c30*/  IMAD R7, R12, UR4, RZ ;  /* 0x000000040c077c24 */ /* 0x000fe4000f8e02ff */
[----:B------:R-:W-:Y:S02]  /*12c40*/  IMAD.MOV.U32 R4, RZ, RZ, R0 ;  /* 0x000000ffff047224 */ /* 0x000fe400078e0000 */
[----:B------:R-:W-:Y:S02]  /*12c50*/  IMAD.MOV.U32 R3, RZ, RZ, R10 ;  /* 0x000000ffff037224 */ /* 0x000fe400078e000a */
[----:B------:R-:W-:-:S04]  /*12c60*/  IMAD.WIDE.U32 R4, R24, UR4, R4 ;  /* 0x0000000418047c25 */ /* 0x000fc8000f8e0004 */
[----:B------:R-:W0:Y:S01]  /*12c70*/  @P0 LDC R15, c[0x0][0xbec] ;  /* 0x0002fb00ff0f0b82 */ /* 0x000e220000000800 */
[----:B------:R-:W-:Y:S01]  /*12c80*/  IMAD R7, R24, UR5, R7 ;  /* 0x0000000518077c24 */ /* 0x000fe2000f8e0207 */
[----:B------:R-:W-:-:S03]  /*12c90*/  ULDC.64 UR4, c[0x0][0xb98] ;  /* 0x0002e60000047ab9 */ /* 0x000fc60000000a00 */
[----:B------:R-:W-:-:S03]  /*12ca0*/  IMAD.IADD R5, R5, 0x1, R7 ;  /* 0x0000000105057824 */ /* 0x000fc600078e0207 */
[----:B------:R-:W2:Y:S01]  /*12cb0*/  @P0 LDC R21, c[0x0][0xbf0] ;  /* 0x0002fc00ff150b82 */ /* 0x000ea20000000800 */
[----:B------:R-:W-:-:S04]  /*12cc0*/  IMAD.WIDE.U32 R4, R13, UR4, R4 ;  /* 0x000000040d047c25 */ /* 0x000fc8000f8e0004 */
[----:B0-----:R-:W-:-:S05]  /*12cd0*/  @P0 IMAD.HI.U32 R6, R10, R15, RZ ;  /* 0x0000000f0a060227 */ /* 0x001fca00078e00ff */
        /* <DEDUP_REMOVED lines=16> */
[----:B------:R-:W-:Y:S02]  /*12de0*/  LEA.HI.X R7, R4, UR5, R3, 0x2, P0 ;  /* 0x0000000504077c11 */ /* 0x000fe400080f1403 */
[----:B------:R-:W-:-:S05]  /*12df0*/  MOV R3, 0xff800000 ;  /* 0xff80000000037802 */ /* 0x000fca0000000f00 */
[----:B------:R0:W-:Y:S02]  /*12e00*/  STG.E desc[UR40][R6.64], R3 ;  /* 0x0000000306007986 */ /* 0x0001e4000c101928 */
.L_x_2774:
[----:B------:R-:W-:Y:S05]  /*12e10*/  BSYNC B1 ;  /* 0x0000000000017941 */ /* 0x000fea0003800000 */
.L_x_2773:
[----:B------:R-:W-:Y:S01]  /*12e20*/  SHF.R.S32.HI R26, RZ, 0x1f, R31 ;  /* 0x0000001fff1a7819 */ /* 0x000fe2000001141f */
[----:B------:R-:W-:Y:S01]  /*12e30*/  ULDC.64 UR4, c[0x0][0xaa0] ;  /* 0x0002a80000047ab9 */ /* 0x000fe20000000a00 */
[----:B------:R-:W-:Y:S01]  /*12e40*/  ULDC.64 UR6, c[0x0][0xa80] ;  /* 0x0002a00000067ab9 */ /* 0x000fe20000000a00 */
[----:B0-----:R-:W-:Y:S01]  /*12e50*/  IMAD R3, R11, UR4, RZ ;  /* 0x000000040b037c24 */ /* 0x001fe2000f8e02ff */
[----:B------:R-:W-:Y:S01]  /*12e60*/  LEA.HI R26, R26, R31, RZ, 0x3 ;  /* 0x0000001f1a1a7211 */ /* 0x000fe200078f18ff */
[----:B------:R-:W-:-:S03]  /*12e70*/  IMAD.WIDE.U32 R4, R0, UR4, RZ ;  /* 0x0000000400047c25 */ /* 0x000fc6000f8e00ff */
[----:B------:R-:W-:Y:S01]  /*12e80*/  SHF.R.S32.HI R26, RZ, 0x3, R26 ;  /* 0x00000003ff1a7819 */ /* 0x000fe2000001141a */
[----:B------:R-:W-:Y:S01]  /*12e90*/  IMAD R3, R0, UR5, R3 ;  /* 0x0000000500037c24 */ /* 0x000fe2000f8e0203 */
[----:B------:R-:W-:Y:S02]  /*12ea0*/  ULDC.64 UR4, c[0x0][0xae8] ;  /* 0x0002ba0000047ab9 */ /* 0x000fe40000000a00 */
[----:B------:R-:W-:Y:S02]  /*12eb0*/  IMAD R6, R12, UR4, RZ ;  /* 0x000000040c067c24 */ /* 0x000fe4000f8e02ff */
[----:B------:R-:W-:Y:S02]  /*12ec0*/  IMAD R0, R42, 0x30, R26 ;  /* 0x000000302a007824 */ /* 0x000fe400078e021a */
[----:B------:R-:W-:Y:S02]  /*12ed0*/  IMAD.IADD R5, R5, 0x1, R3 ;  /* 0x0000000105057824 */ /* 0x000fe400078e0203 */
[----:B-----5:R-:W-:-:S02]  /*12ee0*/  IMAD.IADD R9, R30, 0x1, R0 ;  /* 0x000000011e097824 */ /* 0x020fc400078e0200 */
[C---:B------:R-:W-:Y:S02]  /*12ef0*/  IMAD R7, R24.reuse, UR5, R6 ;  /* 0x0000000518077c24 */ /* 0x040fe4000f8e0206 */
[----:B------:R-:W-:Y:S01]  /*12f00*/  IMAD.WIDE.U32 R4, R24, UR4, R4 ;  /* 0x0000000418047c25 */ /* 0x000fe2000f8e0004 */
[----:B------:R-:W-:-:S03]  /*12f10*/  ULDC.64 UR4, c[0x0][0xaf0] ;  /* 0x0002bc0000047ab9 */ /* 0x000fc60000000a00 */
[----:B------:R-:W-:Y:S01]  /*12f20*/  @P2 IMAD.HI.U32 R0, R9, R20, RZ ;  /* 0x0000001409002227 */ /* 0x000fe200078e00ff */
[----:B------:R-:W-:-:S03]  /*12f30*/  IADD3 R5, R5, R7, RZ ;  /* 0x0000000705057210 */ /* 0x000fc60007ffe0ff */
[----:B------:R-:W-:Y:S01]  /*12f40*/  IMAD.MOV.U32 R3, RZ, RZ, R9 ;  /* 0x000000ffff037224 */ /* 0x000fe200078e0009 */
[----:B------:R-:W-:Y:S01]  /*12f50*/  @P2 SHF.R.U32.HI R3, RZ, R27, R0 ;  /* 0x0000001bff032219 */ /* 0x000fe20000011600 */
        /* <DEDUP_REMOVED lines=38> */
[C-C-:B--2---:R-:W-:Y:S02]  /*131c0*/  @!P2 LEA.HI.X R3, R29.reuse, R0, R28.reuse, 0x1, P5 ;  /* 0x000000001d03a211 */ /* 0x144fe400028f0c1c */
[----:B------:R0:W2:Y:S01]  /*131d0*/  SHFL.IDX PT, R0, R20, 0x3, 0x181f ;  /* 0x00781f0014007f89 */ /* 0x0000a200000e0000 */
[C---:B---3--:R-:W-:Y:S02]  /*131e0*/  @!P3 LEA R8, P1, R29.reuse, R5, 0x1 ;  /* 0x000000051d08b211 */ /* 0x048fe400078208ff */
[----:B------:R-:W-:Y:S02]  /*131f0*/  @!P2 MOV R11, R3 ;  /* 0x00000003000ba202 */ /* 0x000fe40000000f00 */
[C---:B----4-:R-:W-:Y:S02]  /*13200*/  @!P4 LEA R25, P5, R29.reuse, R14, 0x1 ;  /* 0x0000000e1d19c211 */ /* 0x050fe400078a08ff */
[----:B------:R0:W3:Y:S01]  /*13210*/  SHFL.IDX PT, R14, R7, 0x3, 0x181f ;  /* 0x00781f00070e7f89 */ /* 0x0000e200000e0000 */
[----:B-----5:R-:W-:-:S02]  /*13220*/  @!P3 LEA.HI.X R9, R29, R4, R28, 0x1, P1 ;  /* 0x000000041d09b211 */ /* 0x020fc400008f0c1c */
[----:B------:R-:W-:Y:S01]  /*13230*/  @!P4 IMAD.MOV.U32 R4, RZ, RZ, R25 ;  /* 0x000000ffff04c224 */ /* 0x000fe200078e0019 */
[----:B------:R0:W-:Y:S01]  /*13240*/  @!P2 ST.E.128 desc[UR40][R10.64], RZ ;  /* 0x000000ff0a00a985 */ /* 0x0001e2000c101d28 */
[----:B-1----:R-:W-:-:S03]  /*13250*/  @!P4 LEA.HI.X R5, R29, R6, R28, 0x1, P5 ;  /* 0x000000061d05c211 */ /* 0x002fc600028f0c1c */
[----:B------:R0:W-:Y:S04]  /*13260*/  @!P3 ST.E.128 desc[UR40][R8.64], RZ ;  /* 0x000000ff0800b985 */ /* 0x0001e8000c101d28 */
[----:B------:R0:W-:Y:S02]  /*13270*/  @!P4 ST.E.128 desc[UR40][R4.64], RZ ;  /* 0x000000ff0400c985 */ /* 0x0001e4000c101d28 */
.L_x_2954:
[----:B------:R-:W-:-:S05]  /*13280*/  VIADD R24, R24, 0x90 ;  /* 0x0000009018187836 */ /* 0x000fca0000000000 */
[----:B------:R-:W-:-:S13]  /*13290*/  ISETP.GE.OR P0, PT, R24, R21, P0 ;  /* 0x000000151800720c */ /* 0x000fda0000706670 */
[----:B---3--:R-:W-:-:S04]  /*132a0*/  @!P0 LEA R14, P1, R29, R14, 0x1 ;  /* 0x0000000e1d0e8211 */ /* 0x008fc800078208ff */
[----:B--2---:R-:W-:-:S05]  /*132b0*/  @!P0 LEA.HI.X R15, R29, R0, R28, 0x1, P1 ;  /* 0x000000001d0f8211 */ /* 0x004fca00008f0c1c */
[----:B------:R1:W-:Y:S04]  /*132c0*/  @!P0 ST.E.128 desc[UR40][R14.64], RZ ;  /* 0x000000ff0e008985 */ /* 0x0003e8000c101d28 */
.L_x_2771:
[----:B------:R-:W-:Y:S05]  /*132d0*/  BSYNC B0 ;  /* 0x0000000000007941 */ /* 0x000fea0003800000 */
.L_x_2768:
[----:B------:R-:W-:Y:S02]  /*132e0*/  ULDC UR4, c[0x0][0xc3c] ;  /* 0x00030f0000047ab9 */ /* 0x000fe40000000800 */
[----:B------:R-:W-:-:S13]  /*132f0*/  ISETP.GE.AND P0, PT, R35, UR4, PT ;  /* 0x0000000423007c0c */ /* 0x000fda000bf06270 */
[----:B------:R-:W-:Y:S05]  /*13300*/  @!P0 BRA `(.L_x_2776) ;  /* 0xfffffedc00448947 */ /* 0x000fea000383ffff */
[----:B------:R-:W-:Y:S05]  /*13310*/  BRA `(.L_x_2631) ;  /* 0x0000006c00307947 */ /* 0x000fea0003800000 */
.L_x_2629:
[----:B------:R-:W-:-:S08]  /*13320*/  NOP ;  /* 0x0000000000007918 */ /* 0x000fd00000000000 */
[----:B--2---:R-:W0:-:S00]  /*13330*/  USETMAXREG.DEALLOC.CTAPOOL 0x20 ;  /* 0x00000020000079c8 */ /* 0x004e0000080e0500 */
        /* <DEDUP_REMOVED lines=16> */
.L_x_2777:
        /* <DEDUP_REMOVED lines=42> */
.L_x_2783:
        /* <DEDUP_REMOVED lines=12> */
.L_x_2782:
[----:B------:R-:W-:Y:S05]  /*137a0*/  BSYNC B0 ;  /* 0x0000000000007941 */ /* 0x000fea0003800000 */
.L_x_2781:
        /* <DEDUP_REMOVED lines=20> */
[----:B------:R-:W-:Y:S02]  /*138f0*/  IMAD.MOV.U32 R6, RZ, RZ, R9 ;  /* 0x000000ffff067224 */ /* 0x000fe400078e0009 */
[----:B------:R-:W-:-:S07]  /*13900*/  IMAD.MOV.U32 R9, RZ, RZ, R3 ;  /* 0x000000ffff097224 */ /* 0x000fce00078e0003 */
.L_x_2779:
[----:B------:R-:W-:-:S04]  /*13910*/  IMAD.IADD R9, R4, 0x1, -R9 ;  /* 0x0000000104097824 */ /* 0x000fc800078e0a09 */
[----:B------:R-:W-:-:S05]  /*13920*/  IMAD R2, R6, UR5, R9 ;  /* 0x0000000506027c24 */ /* 0x000fca000f8e0209 */
[----:B------:R-:W-:Y:S02]  /*13930*/  ISETP.GT.AND P0, PT, R2, UR6, PT ;  /* 0x0000000602007c0c */ /* 0x000fe4000bf04270 */
[----:B------:R-:W0:Y:S11]  /*13940*/  LDC.64 R2, c[0x0][0xc90] ;  /* 0x00032400ff027b82 */ /* 0x000e360000000a00 */
[----:B------:R-:W-:-:S04]  /*13950*/  VOTE.ANY R10, PT, !P0 ;  /* 0x00000000000a7806 */ /* 0x000fc800040e0100 */
[----:B------:R-:W1:Y:S02]  /*13960*/  POPC R13, R10 ;  /* 0x0000000a000d7309 */ /* 0x000e640000000000 */
[----:B-1----:R-:W-:-:S05]  /*13970*/  IADD3 R19, R13, UR4, RZ ;  /* 0x000000040d137c10 */ /* 0x002fca000fffe0ff */
        /* <DEDUP_REMOVED lines=14> */
.L_x_2784:
[----:B-1----:R-:W-:Y:S01]  /*13a60*/  IMAD R16, R16, UR5, R9 ;  /* 0x0000000510107c24 */ /* 0x002fe2000f8e0209 */
[----:B------:R-:W-:Y:S01]  /*13a70*/  MOV R2, RZ ;  /* 0x000000ff00027202 */ /* 0x000fe20000000f00 */
[----:B0-----:R-:W-:Y:S01]  /*13a80*/  IMAD R11, R15, R8, RZ ;  /* 0x000000080f0b7224 */ /* 0x001fe200078e02ff */
[----:B------:R-:W-:Y:S02]  /*13a90*/  IABS R6, R4 ;  /* 0x0000000400067213 */ /* 0x000fe40000000000 */
[----:B------:R-:W-:Y:S01]  /*13aa0*/  IADD3 R9, -R16, UR6, RZ ;  /* 0x0000000610097c10 */ /* 0x000fe2000fffe1ff */
[----:B------:R-:W-:-:S03]  /*13ab0*/  IMAD.HI.U32 R2, R3, R11, R2 ;  /* 0x0000000b03027227 */ /* 0x000fc600078e0002 */
[----:B------:R-:W-:Y:S01]  /*13ac0*/  IABS R3, R9 ;  /* 0x0000000900037213 */ /* 0x000fe20000000000 */
[----:B------:R-:W-:-:S04]  /*13ad0*/  IMAD.MOV R6, RZ, RZ, -R6 ;  /* 0x000000ffff067224 */ /* 0x000fc800078e0a06 */
        /* <DEDUP_REMOVED lines=18> */
[----:B------:R-:W-:-:S04]  /*13c00*/  IABS R8, R7 ;  /* 0x0000000700087213 */ /* 0x000fc80000000000 */
[----:B------:R-:W0:Y:S08]  /*13c10*/  I2F.RP R10, R8 ;  /* 0x00000008000a7306 */ /* 0x000e300000209400 */
[----:B0-----:R-:W0:Y:S02]  /*13c20*/  MUFU.RCP R10, R10 ;  /* 0x0000000a000a7308 */ /* 0x001e240000001000 */
[----:B0-----:R-:W-:Y:S01]  /*13c30*/  VIADD R3, R10, 0xffffffe ;  /* 0x0ffffffe0a037836 */ /* 0x001fe20000000000 */
[----:B------:R-:W-:-:S05]  /*13c40*/  IABS R10, R7 ;  /* 0x00000007000a7213 */ /* 0x000fca0000000000 */
[----:B------:R-:W0:Y:S02]  /*13c50*/  F2I.FTZ.U32.TRUNC.NTZ R3, R3 ;  /* 0x0000000300037305 */ /* 0x000e24000021f000 */
[----:B0-----:R-:W-:-:S05]  /*13c60*/  IADD3 R11, RZ, -R3, RZ ;  /* 0x80000003ff0b7210 */ /* 0x001fca0007ffe0ff */
[----:B------:R-:W-:-:S04]  /*13c70*/  IMAD R9, R11, R8, RZ ;  /* 0x000000080b097224 */ /* 0x000fc800078e02ff */
[----:B------:R-:W-:Y:S01]  /*13c80*/  IMAD.HI.U32 R2, R3, R9, R2 ;  /* 0x0000000903027227 */ /* 0x000fe200078e0002 */
[----:B------:R-:W-:-:S03]  /*13c90*/  IABS R9, R4 ;  /* 0x0000000400097213 */ /* 0x000fc60000000000 */
        /* <DEDUP_REMOVED lines=9> */
[----:B------:R-:W-:Y:S02]  /*13d30*/  ISETP.GE.AND P2, PT, R3, RZ, PT ;  /* 0x000000ff0300720c */ /* 0x000fe40003f46270 */
[----:B------:R-:W-:-:S05]  /*13d40*/  IADD3 R3, R4, R6, RZ ;  /* 0x0000000604037210 */ /* 0x000fca0007ffe0ff */
        /* <DEDUP_REMOVED lines=8> */
.L_x_2780:
[----:B------:R-:W-:Y:S01]  /*13dd0*/  IMAD.MOV.U32 R17, RZ, RZ, RZ ;  /* 0x000000ffff117224 */ /* 0x000fe200078e00ff */
[----:B------:R-:W-:Y:S01]  /*13de0*/  MOV R16, UR6 ;  /* 0x0000000600107c02 */ /* 0x000fe20008000f00 */
[----:B------:R-:W-:-:S07]  /*13df0*/  IMAD.MOV.U32 R18, RZ, RZ, RZ ;  /* 0x000000ffff127224 */ /* 0x000fce00078e00ff */
.L_x_2785:
[----:B------:R-:W-:-:S13]  /*13e00*/  ISETP.NE.AND P0, PT, R5, RZ, PT ;  /* 0x000000ff0500720c */ /* 0x000fda0003f05270 */
[----:B------:R-:W0:Y:S01]  /*13e10*/  @!P0 S2R R3, SR_CgaCtaId ;  /* 0x0000000000038919 */ /* 0x000e220000008800 */
[----:B------:R-:W-:-:S04]  /*13e20*/  @!P0 MOV R0, 0x400 ;  /* 0x0000040000008802 */ /* 0x000fc80000000f00 */
[----:B0-----:R-:W-:-:S05]  /*13e30*/  @!P0 LEA R0, R3, R0, 0x18 ;  /* 0x0000000003008211 */ /* 0x001fca00078ec0ff */
[----:B------:R2:W-:Y:S01]  /*13e40*/  @!P0 STS.128 [R0+0x168d0], R16 ;  /* 0x0168d01000008388 */ /* 0x0005e20000000c00 */
[----:B------:R-:W-:Y:S06]  /*13e50*/  BAR.ARV 0x5, 0x200 ;  /* 0x0148000000007b1d */ /* 0x000fec0000002000 */
.L_x_2778:
[----:B------:R3:W-:Y:S01]  /*13e60*/  STL [R1+0x44], RZ ;  /* 0x000044ff01007387 */ /* 0x0007e20000100800 */
[----:B------:R-:W-:Y:S01]  /*13e70*/  ULDC UR4, c[0x0][0xc3c] ;  /* 0x00030f0000047ab9 */ /* 0x000fe20000000800 */
[----:B------:R-:W-:Y:S01]  /*13e80*/  IMAD.MOV.U32 R28, RZ, RZ, 0x1 ;  /* 0x00000001ff1c7424 */ /* 0x000fe200078e00ff */
[----:B-1----:R-:W-:Y:S01]  /*13e90*/  ISETP.GE.AND P0, PT, R19, UR4, PT ;  /* 0x0000000413007c0c */ /* 0x002fe2000bf06270 */
[----:B------:R-:W-:-:S12]  /*13ea0*/  IMAD.MOV.U32 R25, RZ, RZ, RZ ;  /* 0x000000ffff197224 */ /* 0x000fd800078e00ff */
[----:B---3--:R-:W-:Y:S05]  /*13eb0*/  @P0 BRA `(.L_x_2786) ;  /* 0x0000005c006c0947 */ /* 0x008fea0003800000 */
[----:B------:R-:W3:Y:S01]  /*13ec0*/  LDL R6, [R1+0x30] ;  /* 0x0000300001067983 */ /* 0x000ee20000100800 */
[----:B------:R-:W2:Y:S01]  /*13ed0*/  S2R R7, SR_TID.X ;  /* 0x0000000000077919 */ /* 0x000ea20000002100 */
[----:B------:R-:W1:Y:S01]  /*13ee0*/  S2UR UR5, SR_CgaCtaId ;  /* 0x00000000000579c3 */ /* 0x000e620000008800 */
[----:B------:R-:W-:Y:S02]  /*13ef0*/  UMOV UR4, 0x400 ;  /* 0x0000040000047882 */ /* 0x000fe40000000000 */
[----:B-1----:R-:W-:Y:S01]  /*13f00*/  ULEA UR4, UR5, UR4, 0x18 ;  /* 0x0000000405047291 */ /* 0x002fe2000f8ec03f */
[C---:B--2---:R-:W-:Y:S02]  /*13f10*/  SHF.L.U32 R0, R7.reuse, 0x3, RZ ;  /* 0x0000000307007819 */ /* 0x044fe400000006ff */
[----:B------:R-:W-:Y:S02]  /*13f20*/  LOP3.LUT R5, R7, 0x7f, RZ, 0xc0, !PT ;  /* 0x0000007f07057812 */ /* 0x000fe400078ec0ff */
[----:B0-----:R-:W-:-:S03]  /*13f30*/  LOP3.LUT R2, R0, 0x1f8, RZ, 0xc0, !PT ;  /* 0x000001f800027812 */ /* 0x001fc600078ec0ff */
[----:B------:R-:W-:Y:S01]  /*13f40*/  IMAD.SHL.U32 R3, R5, 0x8, RZ ;  /* 0x0000000805037824 */ /* 0x000fe200078e00ff */
[----:B------:R-:W-:Y:S01]  /*13f50*/  LOP3.LUT R2, R2, 0x38, R7, 0x78, !PT ;  /* 0x0000003802027812 */ /* 0x000fe200078e7807 */
[----:B------:R-:W-:-:S03]  /*13f60*/  IMAD.U32 R22, RZ, RZ, UR4 ;  /* 0x00000004ff167e24 */ /* 0x000fc6000f8e00ff */
[----:B------:R-:W-:Y:S01]  /*13f70*/  LOP3.LUT R4, R2, 0x200, R3, 0xf8, !PT ;  /* 0x0000020002047812 */ /* 0x000fe200078ef803 */
[----:B------:R-:W-:Y:S01]  /*13f80*/  IMAD.SHL.U32 R2, R7, 0x10, RZ ;  /* 0x0000001007027824 */ /* 0x000fe200078e00ff */
[----:B------:R-:W-:Y:S01]  /*13f90*/  SHF.R.U32.HI R3, RZ, 0x3, R5 ;  /* 0x00000003ff037819 */ /* 0x000fe20000011605 */
[----:B------:R-:W-:Y:S03]  /*13fa0*/  BSSY B8, `(.L_x_2786) ;  /* 0x00005cc000087945 */ /* 0x000fe60003800000 */
[----:B------:R-:W-:Y:S01]  /*13fb0*/  LOP3.LUT R2, R2, 0x70, RZ, 0xc0, !PT ;  /* 0x0000007002027812 */ /* 0x000fe200078ec0ff */
[----:B------:R-:W-:Y:S01]  /*13fc0*/  IMAD.MOV.U32 R28, RZ, RZ, 0x1 ;  /* 0x00000001ff1c7424 */ /* 0x000fe200078e00ff */
[----:B------:R-:W-:Y:S01]  /*13fd0*/  MOV R25, RZ ;  /* 0x000000ff00197202 */ /* 0x000fe20000000f00 */
[----:B------:R-:W-:Y:S01]  /*13fe0*/  IMAD.MOV.U32 R27, RZ, RZ, RZ ;  /* 0x000000ffff1b7224 */ /* 0x000fe200078e00ff */
[----:B------:R-:W-:Y:S01]  /*13ff0*/  LOP3.LUT R2, R3, R2, RZ, 0xfc, !PT ;  /* 0x0000000203027212 */ /* 0x000fe200078efcff */
[----:B------:R-:W-:Y:S01]  /*14000*/  IMAD.MOV.U32 R29, RZ, RZ, 0x1 ;  /* 0x00000001ff1d7424 */ /* 0x000fe200078e00ff */
[----:B------:R-:W-:Y:S01]  /*14010*/  ULDC.64 UR38, c[0x0][0x198] ;  /* 0x0000660000267ab9 */ /* 0x000fe20000000a00 */
[----:B------:R-:W-:Y:S01]  /*14020*/  ULDC UR36, c[0x0][0xc] ;  /* 0x0000030000247ab9 */ /* 0x000fe20000000800 */
[----:B---3--:R-:W-:-:S05]  /*14030*/  LOP3.LUT R0, R6, 0x2, RZ, 0xfc, !PT ;  /* 0x0000000206007812 */ /* 0x008fca00078efcff */
[----:B------:R0:W-:Y:S04]  /*14040*/  STL [R1+0x54], R0 ;  /* 0x0000540001007387 */ /* 0x0001e80000100800 */
[----:B------:R1:W-:Y:S01]  /*14050*/  STL [R1+0x44], RZ ;  /* 0x000044ff01007387 */ /* 0x0003e20000100800 */
[----:B0-----:R-:W-:-:S05]  /*14060*/  LEA R0, R4, R22, 0x1 ;  /* 0x0000001604007211 */ /* 0x001fca00078e08ff */
[----:B------:R1:W-:Y:S02]  /*14070*/  STL [R1+0x24], R0 ;  /* 0x0000240001007387 */ /* 0x0003e40000100800 */
.L_x_2879:
[----:B0-----:R-:W0:Y:S02]  /*14080*/  LDC.64 R2, c[0x0][0xc88] ;  /* 0x00032200ff027b82 */ /* 0x001e240000000a00 */
[----:B0-----:R-:W-:-:S05]  /*14090*/  IMAD.WIDE R2, R19, 0x4, R2 ;  /* 0x0000000413027825 */ /* 0x001fca00078e0202 */
[----:B-1----:R-:W1:Y:S01]  /*140a0*/  LDG.E R11, desc[UR40][R2.64] ;  /* 0x00000028020b7981 */ /* 0x002e62000c1e1900 */
[----:B------:R-:W-:Y:S05]  /*140b0*/  YIELD ;  /* 0x0000000000007946 */ /* 0x000fea0003800000 */
[----:B------:R-:W-:Y:S01]  /*140c0*/  ULDC.64 UR4, c[0x0][0xa28] ;  /* 0x00028a0000047ab9 */ /* 0x000fe20000000a00 */
[----:B------:R-:W-:Y:S01]  /*140d0*/  IMAD.MOV.U32 R10, RZ, RZ, RZ ;  /* 0x000000ffff0a7224 */ /* 0x000fe200078e00ff */
[----:B------:R-:W-:Y:S01]  /*140e0*/  ISETP.NE.U32.AND P0, PT, RZ, UR4, PT ;  /* 0x00000004ff007c0c */ /* 0x000fe2000bf05070 */
[----:B------:R-:W-:Y:S01]  /*140f0*/  IMAD.MOV.U32 R6, RZ, RZ, RZ ;  /* 0x000000ffff067224 */ /* 0x000fe200078e00ff */
[----:B------:R-:W-:Y:S01]  /*14100*/  ULDC.64 UR8, c[0x0][0xa18] ;  /* 0x0002860000087ab9 */ /* 0x000fe20000000a00 */
[----:B------:R-:W-:Y:S01]  /*14110*/  ULDC.64 UR6, c[0x0][0xa10] ;  /* 0x0002840000067ab9 */ /* 0x000fe20000000a00 */
[----:B------:R-:W-:-:S02]  /*14120*/  ISETP.NE.AND.EX P0, PT, RZ, UR5, PT, P0 ;  /* 0x00000005ff007c0c */ /* 0x000fc4000bf05300 */
[----:B-1----:R-:W-:Y:S01]  /*14130*/  SHF.R.S32.HI R0, RZ, 0x1f, R11 ;  /* 0x0000001fff007819 */ /* 0x002fe2000001140b */
[----:B------:R-:W-:-:S10]  /*14140*/  IMAD.SHL.U32 R23, R11, 0x4, RZ ;  /* 0x000000040b177824 */ /* 0x000fd400078e00ff */
[C---:B------:R-:W-:Y:S01]  /*14150*/  @P0 LEA R2, P1, R11.reuse, UR4, 0x2 ;  /* 0x000000040b020c11 */ /* 0x040fe2000f8210ff */
[----:B------:R-:W-:Y:S03]  /*14160*/  STL [R1+0x8], R11 ;  /* 0x0000080b01007387 */ /* 0x000fe60000100800 */
[C-C-:B------:R-:W-:Y:S01]  /*14170*/  @P0 LEA.HI.X R3, R11.reuse, UR5, R0.reuse, 0x2, P1 ;  /* 0x000000050b030c11 */ /* 0x140fe200088f1400 */
[----:B------:R-:W-:Y:S01]  /*14180*/  ULDC.64 UR4, c[0x0][0xa00] ;  /* 0x0002800000047ab9 */ /* 0x000fe20000000a00 */
[----:B------:R-:W-:Y:S01]  /*14190*/  SHF.L.U64.HI R24, R11, 0x2, R0 ;  /* 0x000000020b187819 */ /* 0x000fe20000010200 */
[----:B------:R0:W-:Y:S04]  /*141a0*/  STL [R1+0x3c], R0 ;  /* 0x00003c0001007387 */ /* 0x0001e80000100800 */
[----:B------:R1:W2:Y:S01]  /*141b0*/  @P0 LDG.E R10, desc[UR40][R2.64] ;  /* 0x00000028020a0981 */ /* 0x0002a2000c1e1900 */
[----:B------:R-:W-:-:S02]  /*141c0*/  ISETP.NE.U32.AND P0, PT, RZ, UR4, PT ;  /* 0x00000004ff007c0c */ /* 0x000fc4000bf05070 */
[----:B------:R-:W-:Y:S02]  /*141d0*/  ISETP.NE.U32.AND P2, PT, RZ, UR8, PT ;  /* 0x00000008ff007c0c */ /* 0x000fe4000bf45070 */
[----:B------:R-:W-:Y:S02]  /*141e0*/  ISETP.NE.AND.EX P0, PT, RZ, UR5, PT, P0 ;  /* 0x00000005ff007c0c */ /* 0x000fe4000bf05300 */
[----:B------:R-:W-:Y:S02]  /*141f0*/  ISETP.NE.AND.EX P2, PT, RZ, UR9, PT, P2 ;  /* 0x00000009ff007c0c */ /* 0x000fe4000bf45320 */
[----:B------:R-:W-:Y:S02]  /*14200*/  ISETP.NE.U32.AND P1, PT, RZ, UR6, PT ;  /* 0x00000006ff007c0c */ /* 0x000fe4000bf25070 */
[----:B-1----:R-:W-:Y:S02]  /*14210*/  IADD3 R2, P3, R23, UR4, RZ ;  /* 0x0000000417027c10 */ /* 0x002fe4000ff7e0ff */
[----:B------:R-:W-:-:S02]  /*14220*/  ISETP.NE.AND.EX P1, PT, RZ, UR7, PT, P1 ;  /* 0x00000007ff007c0c */ /* 0x000fc4000bf25310 */
[C---:B------:R-:W-:Y:S02]  /*14230*/  IADD3.X R3, R24.reuse, UR5, RZ, P3, !PT ;  /* 0x0000000518037c10 */ /* 0x040fe40009ffe4ff */
[----:B------:R-:W-:Y:S02]  /*14240*/  IADD3 R4, P4, R23, UR6, RZ ;  /* 0x0000000617047c10 */ /* 0x000fe4000ff9e0ff */
[----:B0-----:R-:W-:Y:S01]  /*14250*/  MOV R0, RZ ;  /* 0x000000ff00007202 */ /* 0x001fe20000000f00 */
[----:B---3--:R-:W3:Y:S01]  /*14260*/  @P0 LDG.E R6, desc[UR40][R2.64] ;  /* 0x0000002802060981 */ /* 0x008ee2000c1e1900 */
        /* <DEDUP_REMOVED lines=10> */
[----:B------:R-:W-:Y:S01]  /*14310*/  ULDC UR4, c[0x0][0x424] ;  /* 0x0001090000047ab9 */ /* 0x000fe20000000800 */
[----:B------:R-:W-:-:S03]  /*14320*/  UISETP.NE.AND.EX UP0, UPT, UR5, URZ, UPT, UP0 ;  /* 0x0000003f0500728c */ /* 0x000fc6000bf05300 */
[----:B------:R-:W-:Y:S01]  /*14330*/  ULDC UR5, c[0x0][0x2f0] ;  /* 0x0000bc0000057ab9 */ /* 0x000fe20000000800 */
[----:B------:R-:W-:-:S04]  /*14340*/  USEL UR4, UR4, 0x1, UP0 ;  /* 0x0000000104047887 */ /* 0x000fc80008000000 */
[----:B------:R-:W-:-:S03]  /*14350*/  UIMAD UR4, UR4, UR5, URZ ;  /* 0x00000005040472a4 */ /* 0x000fc6000f8e023f */
[----:B------:R-:W-:Y:S02]  /*14360*/  ULDC UR5, c[0x0][0x348] ;  /* 0x0000d20000057ab9 */ /* 0x000fe40000000800 */
[----:B0-----:R-:W-:Y:S01]  /*14370*/  IMAD.U32 R6, RZ, RZ, UR5 ;  /* 0x00000005ff067e24 */ /* 0x001fe2000f8e00ff */
[----:B------:R-:W-:Y:S01]  /*14380*/  MOV R7, UR4 ;  /* 0x0000000400077c02 */ /* 0x000fe20008000f00 */
[----:B---3--:R0:W-:Y:S04]  /*14390*/  STL [R1+0x38], R8 ;  /* 0x0000380801007387 */ /* 0x0081e80000100800 */
[----:B--2---:R0:W-:Y:S01]  /*143a0*/  STL [R1+0x1c], R10 ;  /* 0x00001c0a01007387 */ /* 0x0041e20000100800 */
[----:B------:R-:W-:Y:S01]  /*143b0*/  IMAD.MOV.U32 R9, RZ, RZ, R8 ;  /* 0x000000ffff097224 */ /* 0x000fe200078e0008 */
[----:B------:R-:W-:Y:S06]  /*143c0*/  @P2 BRA `(.L_x_2787) ;  /* 0x0000000000142947 */ /* 0x000fec0003800000 */
[----:B------:R-:W-:Y:S05]  /*143d0*/  @!P0 BRA `(.L_x_2787) ;  /* 0x0000000000108947 */ /* 0x000fea0003800000 */
[----:B0-----:R-:W2:Y:S04]  /*143e0*/  LDG.E R8, desc[UR40][R2.64] ;  /* 0x0000002802087981 */ /* 0x001ea8000c1e1900 */
[----:B------:R-:W2:Y:S02]  /*143f0*/  LDG.E R2, desc[UR40][R2.64+0x4] ;  /* 0x0000042802027981 */ /* 0x000ea4000c1e1900 */
[----:B--2---:R-:W-:-:S05]  /*14400*/  IMAD.IADD R9, R2, 0x1, -R8 ;  /* 0x0000000102097824 */ /* 0x004fca00078e0a08 */
[----:B------:R1:W-:Y:S02]  /*14410*/  STL [R1+0x38], R9 ;  /* 0x0000380901007387 */ /* 0x0003e40000100800 */
.L_x_2787:
[----:B0-----:R-:W-:Y:S01]  /*14420*/  IMAD.MOV.U32 R8, RZ, RZ, R11 ;  /* 0x000000ffff087224 */ /* 0x001fe200078e000b */
[----:B------:R-:W-:Y:S02]  /*14430*/  ULDC.64 UR4, c[0x0][0xa20] ;  /* 0x0002880000047ab9 */ /* 0x000fe40000000a00 */
[----:B------:R-:W-:Y:S02]  /*14440*/  ISETP.NE.U32.AND P0, PT, RZ, UR4, PT ;  /* 0x00000004ff007c0c */ /* 0x000fe4000bf05070 */
[----:B------:R0:W-:Y:S02]  /*14450*/  STL [R1+0xc], R8 ;  /* 0x00000c0801007387 */ /* 0x0001e40000100800 */
[----:B------:R-:W-:-:S13]  /*14460*/  ISETP.NE.AND.EX P0, PT, RZ, UR5, PT, P0 ;  /* 0x00000005ff007c0c */ /* 0x000fda000bf05300 */
[----:B0-----:R-:W-:Y:S05]  /*14470*/  @!P0 BRA `(.L_x_2788) ;  /* 0x0000000000108947 */ /* 0x001fea0003800000 */
[----:B------:R-:W-:-:S04]  /*14480*/  IADD3 R2, P0, R23, UR4, RZ ;  /* 0x0000000417027c10 */ /* 0x000fc8000ff1e0ff */
[----:B------:R-:W-:-:S05]  /*14490*/  IADD3.X R3, R24, UR5, RZ, P0, !PT ;  /* 0x0000000518037c10 */ /* 0x000fca00087fe4ff */
[----:B------:R0:W5:Y:S01]  /*144a0*/  LDG.E R7, desc[UR40][R2.64] ;  /* 0x0000002802077981 */ /* 0x000162000c1e1900 */
[----:B------:R-:W-:Y:S05]  /*144b0*/  BRA `(.L_x_2789) ;  /* 0x0000000000247947 */ /* 0x000fea0003800000 */
.L_x_2788:
[----:B------:R-:W-:Y:S02]  /*144c0*/  ULDC.64 UR4, c[0x0][0xa08] ;  /* 0x0002820000047ab9 */ /* 0x000fe40000000a00 */
[----:B------:R-:W-:-:S04]  /*144d0*/  ISETP.NE.U32.AND P0, PT, RZ, UR4, PT ;  /* 0x00000004ff007c0c */ /* 0x000fc8000bf05070 */
[----:B------:R-:W-:-:S13]  /*144e0*/  ISETP.NE.AND.EX P0, PT, RZ, UR5, PT, P0 ;  /* 0x00000005ff007c0c */ /* 0x000fda000bf05300 */
[----:B------:R-:W-:Y:S05]  /*144f0*/  @!P0 BRA `(.L_x_2789) ;  /* 0x0000000000148947 */ /* 0x000fea0003800000 */
[----:B------:R-:W0:Y:S02]  /*14500*/  LDC.64 R2, c[0x0][0xa08] ;  /* 0x00028200ff027b82 */ /* 0x000e240000000a00 */
[----:B0-----:R-:W-:-:S05]  /*14510*/  IMAD.WIDE R2, R8, 0x4, R2 ;  /* 0x0000000408027825 */ /* 0x001fca00078e0202 */
[----:B------:R-:W2:Y:S04]  /*14520*/  LDG.E R7, desc[UR40][R2.64] ;  /* 0x0000002802077981 */ /* 0x000ea8000c1e1900 */
[----:B------:R-:W2:Y:S02]  /*14530*/  LDG.E R2, desc[UR40][R2.64+0x4] ;  /* 0x0000042802027981 */ /* 0x000ea4000c1e1900 */
[----:B--2---:R-:W-:-:S07]  /*14540*/  IMAD.IADD R7, R2, 0x1, -R7 ;  /* 0x0000000102077824 */ /* 0x004fce00078e0a07 */
.L_x_2789:
[----:B0-----:R-:W2:Y:S01]  /*14550*/  @P1 LDG.E R2, desc[UR40][R4.64] ;  /* 0x0000002804021981 */ /* 0x001ea2000c1e1900 */
[----:B------:R-:W0:Y:S03]  /*14560*/  LDC R3, c[0x0][0x448] ;  /* 0x00011200ff037b82 */ /* 0x000e260000000800 */
[----:B------:R3:W2:Y:S01]  /*14570*/  @P1 LDG.E R4, desc[UR40][R4.64+0x4] ;  /* 0x0000042804041981 */ /* 0x0006a2000c1e1900 */
[----:B-----5:R-:W-:Y:S01]  /*14580*/  IMAD.IADD R7, R7, 0x1, -R10 ;  /* 0x0000000107077824 */ /* 0x020fe200078e0a0a */
[----:B------:R-:W-:Y:S01]  /*14590*/  BSSY B0, `(.L_x_2790) ;  /* 0x00000e9000007945 */ /* 0x000fe20003800000 */
[----:B0-----:R-:W-:-:S13]  /*145a0*/  ISETP.NE.AND P0, PT, R3, 0x1, PT ;  /* 0x000000010300780c */ /* 0x001fda0003f05270 */
[----:B------:R-:W0:Y:S08]  /*145b0*/  @P0 LDC R3, c[0x0][0x44c] ;  /* 0x00011300ff030b82 */ /* 0x000e300000000800 */
[----:B---3--:R-:W3:Y:S01]  /*145c0*/  @P0 LDC R5, c[0x0][0x450] ;  /* 0x00011400ff050b82 */ /* 0x008ee20000000800 */
[----:B--2---:R-:W-:Y:S01]  /*145d0*/  @P1 IADD3 R6, -R2, R4, RZ ;  /* 0x0000000402061210 */ /* 0x004fe20007ffe1ff */
[----:B------:R-:W-:-:S04]  /*145e0*/  IMAD R2, R17, 0xc0, RZ ;  /* 0x000000c011027824 */ /* 0x000fc800078e02ff */
[----:B------:R-:W-:Y:S02]  /*145f0*/  VIADD R2, R2, 0xbf ;  /* 0x000000bf02027836 */ /* 0x000fe40000000000 */
[----:B------:R-:W-:Y:S02]  /*14600*/  IMAD.IADD R4, R7, 0x1, R6 ;  /* 0x0000000107047824 */ /* 0x000fe400078e0206 */
[----:B0-----:R-:W-:-:S03]  /*14610*/  @P0 IMAD.HI.U32 R3, R2, R3, RZ ;  /* 0x0000000302030227 */ /* 0x001fc600078e00ff */
[C---:B------:R-:W-:Y:S01]  /*14620*/  IADD3 R20, R4.reuse, 0x80, -R9 ;  /* 0x0000008004147810 */ /* 0x040fe20007ffe809 */
[----:B------:R0:W-:Y:S01]  /*14630*/  STL [R1+0x18], R4 ;  /* 0x0000180401007387 */ /* 0x0001e20000100800 */
[----:B---3--:R-:W-:Y:S02]  /*14640*/  @P0 SHF.R.U32.HI R2, RZ, R5, R3 ;  /* 0x00000005ff020219 */ /* 0x008fe40000011603 */
[----:B------:R-:W-:-:S03]  /*14650*/  IADD3 R21, R4, 0x7f, RZ ;  /* 0x0000007f04157810 */ /* 0x000fc60007ffe0ff */
[----:B------:R-:W-:Y:S01]  /*14660*/  IMAD.IADD R2, R20, 0x1, R2 ;  /* 0x0000000114027824 */ /* 0x000fe200078e0202 */
[----:B------:R-:W-:-:S04]  /*14670*/  SHF.R.S32.HI R3, RZ, 0x1f, R21 ;  /* 0x0000001fff037819 */ /* 0x000fc80000011415 */
[----:B------:R-:W-:Y:S02]  /*14680*/  LEA.HI R21, R3, R21, RZ, 0x7 ;  /* 0x0000001503157211 */ /* 0x000fe400078f38ff */
[----:B------:R-:W-:Y:S02]  /*14690*/  SHF.R.S32.HI R3, RZ, 0x1f, R2 ;  /* 0x0000001fff037819 */ /* 0x000fe40000011402 */
[----:B------:R-:W-:Y:S02]  /*146a0*/  SHF.R.S32.HI R21, RZ, 0x7, R21 ;  /* 0x00000007ff157819 */ /* 0x000fe40000011415 */
[----:B------:R-:W-:-:S04]  /*146b0*/  LEA.HI R3, R3, R2, RZ, 0x7 ;  /* 0x0000000203037211 */ /* 0x000fc800078f38ff */
[----:B------:R-:W-:-:S04]  /*146c0*/  SHF.R.S32.HI R3, RZ, 0x7, R3 ;  /* 0x00000007ff037819 */ /* 0x000fc80000011403 */
[----:B------:R-:W-:-:S05]  /*146d0*/  VIMNMX R2, R21, R3, PT ;  /* 0x0000000315027248 */ /* 0x000fca0003fe0100 */
[--C-:B------:R-:W-:Y:S02]  /*146e0*/  IMAD R2, R2, 0x80, -R7.reuse ;  /* 0x0000008002027824 */ /* 0x100fe400078e0a07 */
[----:B------:R-:W-:-:S03]  /*146f0*/  IMAD.MOV R7, RZ, RZ, -R7 ;  /* 0x000000ffff077224 */ /* 0x000fc600078e0a07 */
[----:B------:R-:W-:Y:S02]  /*14700*/  VIMNMX R2, R2, R6, PT ;  /* 0x0000000602027248 */ /* 0x000fe40003fe0100 */
[----:B------:R-:W-:-:S04]  /*14710*/  VIMNMX R7, RZ, R7, !PT ;  /* 0x00000007ff077248 */ /* 0x000fc80007fe0100 */
[----:B------:R-:W-:Y:S02]  /*14720*/  ISETP.GT.AND P0, PT, R2, R7, PT ;  /* 0x000000070200720c */ /* 0x000fe40003f04270 */
[----:B------:R-:W-:-:S11]  /*14730*/  SHF.R.U32.HI R3, RZ, 0x7, R7 ;  /* 0x00000007ff037819 */ /* 0x000fd60000011607 */
[----:B------:R-:W-:-:S04]  /*14740*/  @P0 IADD3 R2, R2, 0x7f, RZ ;  /* 0x0000007f02020810 */ /* 0x000fc80007ffe0ff */
        /* <DEDUP_REMOVED lines=14> */
.L_x_2957:
[----:B--2---:R-:W-:Y:S02]  /*14830*/  ISETP.NE.AND P0, PT, R14, RZ, PT ;  /* 0x000000ff0e00720c */ /* 0x004fe40003f05270 */
[----:B------:R-:W-:-:S11]  /*14840*/  PLOP3.LUT P6, PT, PT, PT, PT, 0x8, 0x0 ;  /* 0x000000000000781c */ /* 0x000fd60003fce170 */
[----:B------:R-:W-:Y:S05]  /*14850*/  @P0 BRA `(.L_x_2793) ;  /* 0x00000000000c0947 */ /* 0x000fea0003800000 */
[----:B------:R-:W-:-:S03]  /*14860*/  UMOV UR4, 0xffffffff ;  /* 0xffffffff00047882 */ /* 0x000fc60000000000 */
[----:B------:R-:W-:Y:S05]  /*14870*/  BRA.DIV UR4, `(.L_x_2794) ;  /* 0x0000007204507947 */ /* 0x000fea000b800000 */
[----:B------:R-:W-:-:S13]  /*14880*/  ELECT P6, URZ, PT ;  /* 0x00000000003f782f */ /* 0x000fda00038c0000 */
.L_x_2793:
        /* <DEDUP_REMOVED lines=9> */
.L_x_2960:
[----:B------:R-:W-:Y:S05]  /*14920*/  BSYNC B1 ;  /* 0x0000000000017941 */ /* 0x000fea0003800000 */
.L_x_2795:
[----:B------:R-:W-:Y:S04]  /*14930*/  BSSY B1, `(.L_x_2797) ;  /* 0x000004f000017945 */ /* 0x000fe80003800000 */
[----:B------:R-:W-:Y:S05]  /*14940*/  @!P6 BRA `(.L_x_2798) ;  /* 0x000000040034e947 */ /* 0x000fea0003800000 */
[----:B------:R-:W2:Y:S01]  /*14950*/  S2R R6, SR_TID.X ;  /* 0x0000000000067919 */ /* 0x000ea20000002100 */
[----:B0-----:R-:W-:Y:S01]  /*14960*/  LEA R5, R27, R22, 0x3 ;  /* 0x000000161b057211 */ /* 0x001fe200078e18ff */
[----:B------:R-:W-:Y:S01]  /*14970*/  BSSY B2, `(.L_x_2799) ;  /* 0x0000006000027945 */ /* 0x000fe20003800000 */
[----:B--2---:R-:W-:Y:S02]  /*14980*/  LOP3.LUT R7, R6, 0x7f, RZ, 0xc0, !PT ;  /* 0x0000007f06077812 */ /* 0x004fe400078ec0ff */
[----:B------:R-:W-:Y:S02]  /*14990*/  SHF.L.U32 R6, R29, 0x1f, RZ ;  /* 0x0000001f1d067819 */ /* 0x000fe400000006ff */
[----:B------:R-:W-:Y:S02]  /*149a0*/  ISETP.NE.AND P1, PT, R7, RZ, PT ;  /* 0x000000ff0700720c */ /* 0x000fe40003f25270 */
[----:B------:R-:W0:Y:S02]  /*149b0*/  SYNCS.PHASECHK.TRANS64.TRYWAIT P0, [R5+URZ+0x168a0], R6 ;  /* 0x0168a006050075a7 */ /* 0x000e24000800017f */
[----:B0-----:R-:W-:Y:S09]  /*149c0*/  @!P0 BRA `(.L_x_2800) ;  /* 0x0000007000308947 */ /* 0x001ff20003800000 */
.L_x_2961:
[----:B------:R-:W-:Y:S05]  /*149d0*/  BSYNC B2 ;  /* 0x0000000000027941 */ /* 0x000fea0003800000 */
.L_x_2799:
        /* <DEDUP_REMOVED lines=9> */
.L_x_2802:
[----:B------:R-:W-:Y:S05]  /*14a70*/  BSYNC B2 ;  /* 0x0000000000027941 */ /* 0x000fea0003800000 */
.L_x_2801:
[----:B------:R-:W-:Y:S01]  /*14a80*/  IMAD.MOV.U32 R11, RZ, RZ, RZ ;  /* 0x000000ffff0b7224 */ /* 0x000fe200078e00ff */
[C---:B------:R-:W-:Y:S01]  /*14a90*/  LEA R8, R27.reuse, R22, 0xe ;  /* 0x000000161b087211 */ /* 0x040fe200078e70ff */
[----:B------:R-:W-:Y:S01]  /*14aa0*/  IMAD R7, R4, 0x80, R0 ;  /* 0x0000008004077824 */ /* 0x000fe200078e0200 */
[----:B------:R-:W-:Y:S01]  /*14ab0*/  UIADD3 UR4, UP0, UR38, 0x570, URZ ;  /* 0x0000057026047890 */ /* 0x000fe2000ff1e03f */
[----:B------:R-:W-:Y:S01]  /*14ac0*/  PLOP3.LUT P0, PT, PT, PT, PT, 0x80, 0x0 ;  /* 0x000000000000781c */ /* 0x000fe20003f0f070 */
[----:B------:R-:W-:Y:S01]  /*14ad0*/  IMAD.SHL.U32 R10, R27, 0x2000, RZ ;  /* 0x000020001b0a7824 */ /* 0x000fe200078e00ff */
[----:B------:R-:W-:Y:S01]  /*14ae0*/  R2UR UR10, R11 ;  /* 0x000000000b0a72ca */ /* 0x000fe200000e0000 */
[----:B------:R-:W-:Y:S01]  /*14af0*/  VIADD R7, R7, 0xffffff80 ;  /* 0xffffff8007077836 */ /* 0x000fe20000000000 */
[----:B-1----:R-:W-:Y:S01]  /*14b00*/  IADD3 R9, R5, 0x16890, RZ ;  /* 0x0001689005097810 */ /* 0x002fe20007ffe0ff */
[----:B------:R-:W-:Y:S01]  /*14b10*/  VIADD R8, R8, 0xe400 ;  /* 0x0000e40008087836 */ /* 0x000fe20000000000 */
[----:B------:R-:W-:Y:S01]  /*14b20*/  UIADD3.X UR5, URZ, UR39, URZ, UP0, !UPT ;  /* 0x000000273f057290 */ /* 0x000fe200087fe43f */
[----:B------:R-:W-:Y:S01]  /*14b30*/  UMOV UR6, 0x0 ;  /* 0x0000000000067882 */ /* 0x000fe20000000000 */
[----:B------:R-:W-:-:S10]  /*14b40*/  UMOV UR7, 0x12f00000 ;  /* 0x12f0000000077882 */ /* 0x000fd40000000000 */
.L_x_2803:
        /* <DEDUP_REMOVED lines=13> */
.L_x_2962:
[----:B------:R-:W-:Y:S05]  /*14c20*/  BSYNC B2 ;  /* 0x0000000000027941 */ /* 0x000fea0003800000 */
.L_x_2804:
        /* <DEDUP_REMOVED lines=11> */
.L_x_2807:
[----:B------:R-:W-:Y:S05]  /*14ce0*/  BSYNC B2 ;  /* 0x0000000000027941 */ /* 0x000fea0003800000 */
.L_x_2806:
[----:B------:R-:W-:Y:S01]  /*14cf0*/  R2UR UR10, R11 ;  /* 0x000000000b0a72ca */ /* 0x000fe200000e0000 */
[----:B------:R-:W-:Y:S01]  /*14d00*/  UIADD3 UR4, UP0, UR38, 0x670, URZ ;  /* 0x0000067026047890 */ /* 0x000fe2000ff1e03f */
[----:B------:R-:W-:Y:S01]  /*14d10*/  R2UR UR6, R8 ;  /* 0x00000000080672ca */ /* 0x000fe200000e0000 */
[----:B01----:R-:W-:Y:S01]  /*14d20*/  VIADD R5, R5, 0x168b0 ;  /* 0x000168b005057836 */ /* 0x003fe20000000000 */
[----:B------:R-:W-:Y:S01]  /*14d30*/  R2UR UR7, R9 ;  /* 0x00000000090772ca */ /* 0x000fe200000e0000 */
[----:B------:R-:W-:Y:S01]  /*14d40*/  UIADD3.X UR5, URZ, UR39, URZ, UP0, !UPT ;  /* 0x000000273f057290 */ /* 0x000fe200087fe43f */
[----:B------:R-:W-:Y:S02]  /*14d50*/  LEA R6, R10, R22, 0x1 ;  /* 0x000000160a067211 */ /* 0x000fe400078e08ff */
[----:B------:R-:W-:-:S03]  /*14d60*/  PLOP3.LUT P0, PT, PT, PT, PT, 0x80, 0x0 ;  /* 0x000000000000781c */ /* 0x000fc60003f0f070 */
[----:B------:R-:W-:-:S10]  /*14d70*/  VIADD R6, R6, 0x400 ;  /* 0x0000040006067836 */ /* 0x000fd40000000000 */
.L_x_2808:
        /* <DEDUP_REMOVED lines=10> */
.L_x_2798:
[----:B------:R-:W-:Y:S05]  /*14e20*/  BSYNC B1 ;  /* 0x0000000000017941 */ /* 0x000fea0003800000 */
.L_x_2797:
[----:B------:R-:W-:Y:S01]  /*14e30*/  IADD3 R4, R4, -0x2, RZ ;  /* 0xfffffffe04047810 */ /* 0x000fe20007ffe0ff */
[----:B------:R-:W-:Y:S01]  /*14e40*/  VIADD R27, R27, 0x1 ;  /* 0x000000011b1b7836 */ /* 0x000fe20000000000 */
[----:B------:R-:W-:Y:S02]  /*14e50*/  PLOP3.LUT P0, PT, PT, PT, PT, 0x8, 0x0 ;  /* 0x000000000000781c */ /* 0x000fe40003f0e170 */
[----:B------:R-:W-:Y:S02]  /*14e60*/  ISETP.GE.AND P2, PT, R4, R3, PT ;  /* 0x000000030400720c */ /* 0x000fe40003f46270 */
[----:B------:R-:W-:-:S04]  /*14e70*/  ISETP.NE.AND P1, PT, R27, 0x2, PT ;  /* 0x000000021b00780c */ /* 0x000fc80003f25270 */
[----:B0-----:R-:W-:Y:S02]  /*14e80*/  SEL R5, RZ, 0x1, P1 ;  /* 0x00000001ff057807 */ /* 0x001fe40000800000 */
[----:B------:R-:W-:Y:S02]  /*14e90*/  SEL R27, R27, RZ, P1 ;  /* 0x000000ff1b1b7207 */ /* 0x000fe40000800000 */
[----:B------:R-:W-:-:S03]  /*14ea0*/  LOP3.LUT R29, R29, R5, RZ, 0x3c, !PT ;  /* 0x000000051d1d7212 */ /* 0x000fc600078e3cff */
[----:B------:R-:W-:Y:S05]  /*14eb0*/  @!P2 BRA `(.L_x_2791) ;  /* 0x000000040058a947 */ /* 0x000fea0003800000 */
.L_x_2821:
        /* <DEDUP_REMOVED lines=11> */
.L_x_2963:
[----:B------:R-:W-:Y:S05]  /*14f70*/  BSYNC B2 ;  /* 0x0000000000027941 */ /* 0x000fea0003800000 */
.L_x_2811:
        /* <DEDUP_REMOVED lines=9> */
.L_x_2814:
[----:B------:R-:W-:Y:S05]  /*15010*/  BSYNC B2 ;  /* 0x0000000000027941 */ /* 0x000fea0003800000 */
.L_x_2813:
[----:B------:R-:W-:Y:S01]  /*15020*/  IMAD.MOV.U32 R11, RZ, RZ, RZ ;  /* 0x000000ffff0b7224 */ /* 0x000fe200078e00ff */
[----:B------:R-:W-:Y:S01]  /*15030*/  LEA R7, R27, R22, 0xe ;  /* 0x000000161b077211 */ /* 0x000fe200078e70ff */
[----:B------:R-:W-:Y:S01]  /*15040*/  UIADD3 UR4, UP0, UR38, 0x570, URZ ;  /* 0x0000057026047890 */ /* 0x000fe2000ff1e03f */
[----:B------:R-:W-:Y:S01]  /*15050*/  PLOP3.LUT P1, PT, PT, PT, PT, 0x80, 0x0 ;  /* 0x000000000000781c */ /* 0x000fe20003f2f070 */
[----:B------:R-:W-:Y:S01]  /*15060*/  IMAD R8, R4, 0x80, R0 ;  /* 0x0000008004087824 */ /* 0x000fe200078e0200 */
[----:B------:R-:W-:Y:S01]  /*15070*/  R2UR UR10, R11 ;  /* 0x000000000b0a72ca */ /* 0x000fe200000e0000 */
[----:B-1----:R-:W-:Y:S01]  /*15080*/  VIADD R9, R5, 0x16890 ;  /* 0x0001689005097836 */ /* 0x002fe20000000000 */
[----:B------:R-:W-:Y:S01]  /*15090*/  UIADD3.X UR5, URZ, UR39, URZ, UP0, !UPT ;  /* 0x000000273f057290 */ /* 0x000fe200087fe43f */
[----:B------:R-:W-:Y:S01]  /*150a0*/  VIADD R10, R7, 0xe400 ;  /* 0x0000e400070a7836 */ /* 0x000fe20000000000 */
[----:B------:R-:W-:Y:S01]  /*150b0*/  UMOV UR6, 0x0 ;  /* 0x0000000000067882 */ /* 0x000fe20000000000 */
[----:B------:R-:W-:-:S10]  /*150c0*/  UMOV UR7, 0x12f00000 ;  /* 0x12f0000000077882 */ /* 0x000fd40000000000 */
.L_x_2815:
        /* <DEDUP_REMOVED lines=13> */
.L_x_2964:
[----:B------:R-:W-:Y:S05]  /*151a0*/  BSYNC B2 ;  /* 0x0000000000027941 */ /* 0x000fea0003800000 */
.L_x_2816:
        /* <DEDUP_REMOVED lines=11> */
.L_x_2819:
[----:B------:R-:W-:Y:S05]  /*15260*/  BSYNC B2 ;  /* 0x0000000000027941 */ /* 0x000fea0003800000 */
.L_x_2818:
[----:B------:R-:W-:Y:S01]  /*15270*/  R2UR UR10, R11 ;  /* 0x000000000b0a72ca */ /* 0x000fe200000e0000 */
[----:B------:R-:W-:Y:S01]  /*15280*/  UIADD3 UR4, UP0, UR38, 0x670, URZ ;  /* 0x0000067026047890 */ /* 0x000fe2000ff1e03f */
[----:B------:R-:W-:Y:S01]  /*15290*/  R2UR UR6, R12 ;  /* 0x000000000c0672ca */ /* 0x000fe200000e0000 */
[----:B------:R-:W-:Y:S01]  /*152a0*/  VIADD R7, R7, 0x400 ;  /* 0x0000040007077836 */ /* 0x000fe20000000000 */
[----:B------:R-:W-:Y:S01]  /*152b0*/  R2UR UR7, R13 ;  /* 0x000000000d0772ca */ /* 0x000fe200000e0000 */
[----:B------:R-:W-:Y:S01]  /*152c0*/  UIADD3.X UR5, URZ, UR39, URZ, UP0, !UPT ;  /* 0x000000273f057290 */ /* 0x000fe200087fe43f */
[----:B------:R-:W-:Y:S02]  /*152d0*/  PLOP3.LUT P1, PT, PT, PT, PT, 0x80, 0x0 ;  /* 0x000000000000781c */ /* 0x000fe40003f2f070 */
[----:B01----:R-:W-:-:S11]  /*152e0*/  IADD3 R5, R5, 0x168b0, RZ ;  /* 0x000168b005057810 */ /* 0x003fd60007ffe0ff */
.L_x_2820:
        /* <DEDUP_REMOVED lines=10> */
.L_x_2810:
[----:B------:R-:W-:Y:S05]  /*15390*/  BSYNC B1 ;  /* 0x0000000000017941 */ /* 0x000fea0003800000 */
.L_x_2809:
        /* <DEDUP_REMOVED lines=8> */
.L_x_2791:
[----:B------:R-:W-:Y:S05]  /*15420*/  BSYNC B0 ;  /* 0x0000000000007941 */ /* 0x000fea0003800000 */
.L_x_2790:
[----:B------:R-:W0:Y:S01]  /*15430*/  LDC R0, c[0x0][0x448] ;  /* 0x00011200ff007b82 */ /* 0x000e220000000800 */
[----:B------:R-:W-:Y:S01]  /*15440*/  IMAD.MOV.U32 R2, RZ, RZ, 0xc0 ;  /* 0x000000c0ff027424 */ /* 0x000fe200078e00ff */
[----:B------:R-:W-:Y:S05]  /*15450*/  @!P0 WARPSYNC.ALL ;  /* 0x0000000000008948 */ /* 0x000fea0003800000 */
[----:B------:R-:W-:Y:S01]  /*15460*/  IMAD R2, R17, R2, 0xbf ;  /* 0x000000bf11027424 */ /* 0x000fe200078e0202 */
[----:B------:R-:W-:Y:S01]  /*15470*/  BSSY B7, `(.L_x_2822) ;  /* 0x00003bc000077945 */ /* 0x000fe20003800000 */
[----:B------:R-:W-:Y:S01]  /*15480*/  @!P0 BAR.SYNC.DEFER_BLOCKING 0xc, 0x200 ;  /* 0x0308000000008b1d */ /* 0x000fe20000010000 */
[----:B0-----:R-:W-:-:S13]  /*15490*/  ISETP.NE.AND P1, PT, R0, 0x1, PT ;  /* 0x000000010000780c */ /* 0x001fda0003f25270 */
[----:B------:R-:W0:Y:S08]  /*154a0*/  @P1 LDC R3, c[0x0][0x44c] ;  /* 0x00011300ff031b82 */ /* 0x000e300000000800 */
[----:B------:R-:W2:Y:S01]  /*154b0*/  @P1 LDC R0, c[0x0][0x450] ;  /* 0x00011400ff001b82 */ /* 0x000ea20000000800 */
[----:B0-----:R-:W-:-:S05]  /*154c0*/  @P1 IMAD.HI.U32 R3, R2, R3, RZ ;  /* 0x0000000302031227 */ /* 0x001fca00078e00ff */
[----:B--2---:R-:W-:-:S04]  /*154d0*/  @P1 SHF.R.U32.HI R2, RZ, R0, R3 ;  /* 0x00000000ff021219 */ /* 0x004fc80000011603 */
[----:B------:R-:W-:-:S04]  /*154e0*/  IADD3 R2, R20, R2, RZ ;  /* 0x0000000214027210 */ /* 0x000fc80007ffe0ff */
[----:B------:R-:W-:-:S04]  /*154f0*/  SHF.R.S32.HI R0, RZ, 0x1f, R2 ;  /* 0x0000001fff007819 */ /* 0x000fc80000011402 */
[----:B------:R-:W-:-:S04]  /*15500*/  LEA.HI R0, R0, R2, RZ, 0x7 ;  /* 0x0000000200007211 */ /* 0x000fc800078f38ff */
[----:B------:R-:W-:-:S04]  /*15510*/  SHF.R.S32.HI R0, RZ, 0x7, R0 ;  /* 0x00000007ff007819 */ /* 0x000fc80000011400 */
[----:B------:R-:W-:-:S04]  /*15520*/  VIMNMX R4, R21, R0, PT ;  /* 0x0000000015047248 */ /* 0x000fc80003fe0100 */
[----:B------:R-:W-:Y:S01]  /*15530*/  ISETP.GT.AND P0, PT, R4, RZ, PT ;  /* 0x000000ff0400720c */ /* 0x000fe20003f04270 */
[----:B------:R0:W-:-:S12]  /*15540*/  STL [R1+0x34], R4 ;  /* 0x0000340401007387 */ /* 0x0001d80000100800 */
[----:B0-----:R-:W-:Y:S05]  /*15550*/  @P0 BRA `(.L_x_2823) ;  /* 0x0000000000440947 */ /* 0x001fea0003800000 */
[----:B------:R-:W0:Y:S02]  /*15560*/  S2R R5, SR_TID.X ;  /* 0x0000000000057919 */ /* 0x000e240000002100 */
[----:B0-----:R-:W-:-:S04]  /*15570*/  LOP3.LUT R5, R5, 0x7f, RZ, 0xc0, !PT ;  /* 0x0000007f05057812 */ /* 0x001fc800078ec0ff */
[----:B------:R-:W-:-:S13]  /*15580*/  ISETP.NE.AND P0, PT, R5, RZ, PT ;  /* 0x000000ff0500720c */ /* 0x000fda0003f05270 */
[----:B------:R-:W-:Y:S05]  /*15590*/  @P0 BRA `(.L_x_2824) ;  /* 0x0000003800a40947 */ /* 0x000fea0003800000 */
[----:B------:R-:W0:Y:S01]  /*155a0*/  S2R R5, SR_LANEID ;  /* 0x0000000000057919 */ /* 0x000e220000000000 */
[----:B------:R-:W-:Y:S01]  /*155b0*/  VOTEU.ANY UR4, UPT, PT ;  /* 0x0000000000047886 */ /* 0x000fe200038e0100 */
[----:B------:R-:W2:Y:S01]  /*155c0*/  LDC.64 R2, c[0x0][0xc60] ;  /* 0x00031800ff027b82 */ /* 0x000ea20000000a00 */
[----:B------:R-:W0:Y:S02]  /*155d0*/  FLO.U32 R0, UR4 ;  /* 0x0000000400007d00 */ /* 0x000e2400080e0000 */
[----:B0-----:R-:W-:-:S06]  /*155e0*/  ISETP.EQ.U32.AND P0, PT, R0, R5, PT ;  /* 0x000000050000720c */ /* 0x001fcc0003f02070 */
[----:B------:R-:W2:Y:S07]  /*155f0*/  POPC R5, UR4 ;  /* 0x0000000400057d09 */ /* 0x000eae0008000000 */
[----:B--2---:R-:W2:Y:S01]  /*15600*/  @P0 ATOMG.E.ADD.STRONG.GPU PT, R3, desc[UR40][R2.64], R5 ;  /* 0x00000005020309a8 */ /* 0x004ea200081ee1e8 */
[----:B------:R-:W0:Y:S02]  /*15610*/  S2R R4, SR_LTMASK ;  /* 0x0000000000047919 */ /* 0x000e240000003900 */
[----:B0-----:R-:W-:-:S04]  /*15620*/  LOP3.LUT R4, R4, UR4, RZ, 0xc0, !PT ;  /* 0x0000000404047c12 */ /* 0x001fc8000f8ec0ff */
[----:B------:R-:W0:Y:S01]  /*15630*/  POPC R7, R4 ;  /* 0x0000000400077309 */ /* 0x000e220000000000 */
[----:B--2---:R-:W0:Y:S02]  /*15640*/  SHFL.IDX PT, R0, R3, R0, 0x1f ;  /* 0x00001f0003007589 */ /* 0x004e2400000e0000 */
[----:B0-----:R-:W-:Y:S01]  /*15650*/  IADD3 R16, R0, UR36, R7 ;  /* 0x0000002400107c10 */ /* 0x001fe2000fffe007 */
[----:B------:R-:W-:Y:S06]  /*15660*/  BRA `(.L_x_2824) ;  /* 0x0000003800707947 */ /* 0x000fec0003800000 */
.L_x_2823:
        /* <DEDUP_REMOVED lines=20> */
.L_x_2826:
[----:B------:R-:W-:Y:S05]  /*157b0*/  BSYNC B6 ;  /* 0x0000000000067941 */ /* 0x000fea0003800000 */
.L_x_2825:
        /* <DEDUP_REMOVED lines=19> */
[----:B-12---:R-:W-:Y:S05]  /*158f0*/  CALL.ABS.NOINC R2 ;  /* 0x0000000002007343 */ /* 0x006fea0003c00000 */
.L_x_2829:
        /* <DEDUP_REMOVED lines=15> */
.L_x_2828:
[----:B------:R-:W-:Y:S05]  /*159f0*/  BSYNC B6 ;  /* 0x0000000000067941 */ /* 0x000fea0003800000 */
.L_x_2827:
[----:B------:R0:W2:Y:S01]  /*15a00*/  LDL R20, [R1+0xc] ;  /* 0x00000c0001147983 */ /* 0x0000a20000100800 */
[----:B------:R-:W-:Y:S01]  /*15a10*/  ULDC.64 UR4, c[0x0][0x9f8] ;  /* 0x00027e0000047ab9 */ /* 0x000fe20000000a00 */
[----:B------:R-:W3:Y:S01]  /*15a20*/  LDC R7, c[0x0][0x430] ;  /* 0x00010c00ff077b82 */ /* 0x000ee20000000800 */
[----:B------:R-:W-:Y:S01]  /*15a30*/  ISETP.NE.U32.AND P0, PT, RZ, UR4, PT ;  /* 0x00000004ff007c0c */ /* 0x000fe2000bf05070 */
[----:B------:R-:W4:Y:S03]  /*15a40*/  LDL R26, [R1+0x34] ;  /* 0x00003400011a7983 */ /* 0x000f260000100800 */
[----:B------:R-:W-:Y:S01]  /*15a50*/  ISETP.NE.AND.EX P0, PT, RZ, UR5, PT, P0 ;  /* 0x00000005ff007c0c */ /* 0x000fe2000bf05300 */
[----:B------:R-:W4:Y:S04]  /*15a60*/  LDL R4, [R1+0x18] ;  /* 0x0000180001047983 */ /* 0x000f280000100800 */
[----:B------:R-:W4:Y:S01]  /*15a70*/  LDL R21, [R1+0x1c] ;  /* 0x00001c0001157983 */ /* 0x000f220000100800 */
[----:B------:R-:W0:Y:S07]  /*15a80*/  S2R R5, SR_TID.X ;  /* 0x0000000000057919 */ /* 0x000e2e0000002100 */
[----:B------:R-:W-:Y:S01]  /*15a90*/  @P0 IADD3 R2, P1, R23, UR4, RZ ;  /* 0x0000000417020c10 */ /* 0x000fe2000ff3e0ff */
[----:B------:R-:W0:Y:S03]  /*15aa0*/  S2R R0, SR_TID.X ;  /* 0x0000000000007919 */ /* 0x000e260000002100 */
[----:B------:R-:W-:Y:S01]  /*15ab0*/  @P0 IADD3.X R3, R24, UR5, RZ, P1, !PT ;  /* 0x0000000518030c10 */ /* 0x000fe20008ffe4ff */
[----:B------:R-:W4:Y:S01]  /*15ac0*/  LDL R10, [R1+0x54] ;  /* 0x00005400010a7983 */ /* 0x000f220000100800 */
[----:B---3--:R-:W-:-:S03]  /*15ad0*/  ISETP.NE.AND P1, PT, R7, 0x1, PT ;  /* 0x000000010700780c */ /* 0x008fc60003f25270 */
[----:B-1----:R-:W3:Y:S04]  /*15ae0*/  LDL.LU R9, [R1+0x4] ;  /* 0x0000040001097983 */ /* 0x002ee80000300800 */
[----:B--2---:R-:W2:Y:S01]  /*15af0*/  @P0 LDG.E R20, desc[UR40][R2.64] ;  /* 0x0000002802140981 */ /* 0x004ea2000c1e1900 */
[----:B0-----:R-:W-:Y:S01]  /*15b00*/  IMAD.SHL.U32 R6, R5, 0x10, RZ ;  /* 0x0000001005067824 */ /* 0x001fe200078e00ff */
[----:B------:R-:W-:-:S04]  /*15b10*/  LOP3.LUT R0, R0, 0x7f, RZ, 0xc0, !PT ;  /* 0x0000007f00007812 */ /* 0x000fc800078ec0ff */
[----:B------:R-:W0:Y:S01]  /*15b20*/  @P1 LDC R5, c[0x0][0x434] ;  /* 0x00010d00ff051b82 */ /* 0x000e220000000800 */
[----:B----4-:R-:W-:Y:S01]  /*15b30*/  VIADD R26, R26, 0xffffffff ;  /* 0xffffffff1a1a7836 */ /* 0x010fe20000000000 */
[----:B------:R-:W-:Y:S02]  /*15b40*/  SHF.R.U32.HI R0, RZ, 0x3, R0 ;  /* 0x00000003ff007819 */ /* 0x000fe40000011600 */
[----:B------:R-:W-:Y:S02]  /*15b50*/  LOP3.LUT R6, R6, 0x70, RZ, 0xc0, !PT ;  /* 0x0000007006067812 */ /* 0x000fe400078ec0ff */
[----:B------:R-:W-:-:S04]  /*15b60*/  SHF.L.U32 R8, R26, 0x7, RZ ;  /* 0x000000071a087819 */ /* 0x000fc800000006ff */
[----:B------:R-:W-:Y:S02]  /*15b70*/  LOP3.LUT R0, R8, R0, R6, 0xfe, !PT ;  /* 0x0000000008007212 */ /* 0x000fe400078efe06 */
[----:B------:R-:W1:Y:S01]  /*15b80*/  @P1 LDC R6, c[0x0][0x438] ;  /* 0x00010e00ff061b82 */ /* 0x000e620000000800 */
[----:B--2---:R2:W-:Y:S01]  /*15b90*/  @P0 STL [R1+0xc], R20 ;  /* 0x00000c1401000387 */ /* 0x0045e20000100800 */
[C---:B------:R-:W-:Y:S01]  /*15ba0*/  ISETP.GE.AND P0, PT, R0.reuse, R4, PT ;  /* 0x000000040000720c */ /* 0x040fe20003f06270 */
[----:B------:R-:W-:-:S04]  /*15bb0*/  IMAD.IADD R0, R0, 0x1, R21 ;  /* 0x0000000100007824 */ /* 0x000fc800078e0215 */
[----:B0-----:R-:W-:-:S08]  /*15bc0*/  @P1 IMAD.HI.U32 R5, R0, R5, RZ ;  /* 0x0000000500051227 */ /* 0x001fd000078e00ff */
[----:B------:R-:W0:Y:S01]  /*15bd0*/  @!P0 LDC.64 R2, c[0x0][0x428] ;  /* 0x00010a00ff028b82 */ /* 0x000e220000000a00 */
[----:B------:R-:W-:Y:S01]  /*15be0*/  IMAD.MOV.U32 R4, RZ, RZ, R0 ;  /* 0x000000ffff047224 */ /* 0x000fe200078e0000 */
        /* <DEDUP_REMOVED lines=9> */
[----:B0-----:R-:W-:Y:S02]  /*15c80*/  @!P0 LEA R6, P1, R4, R2, 0x2 ;  /* 0x0000000204068211 */ /* 0x001fe400078210ff */
[----:B------:R-:W-:-:S04]  /*15c90*/  @!P0 IADD3 R2, R5, R7, RZ ;  /* 0x0000000705028210 */ /* 0x000fc80007ffe0ff */
[----:B------:R-:W-:Y:S01]  /*15ca0*/  @!P0 LEA.HI.X R7, R4, R3, R2, 0x2, P1 ;  /* 0x0000000304078211 */ /* 0x000fe200008f1402 */
[----:B------:R-:W-:-:S06]  /*15cb0*/  IMAD.MOV.U32 R2, RZ, RZ, RZ ;  /* 0x000000ffff027224 */ /* 0x000fcc00078e00ff */
[----:B------:R2:W5:Y:S01]  /*15cc0*/  @!P0 LDG.E R2, desc[UR40][R6.64] ;  /* 0x0000002806028981 */ /* 0x000562000c1e1900 */
[----:B------:R-:W-:Y:S02]  /*15cd0*/  ISETP.NE.AND P2, PT, R10, 0x3, PT ;  /* 0x000000030a00780c */ /* 0x000fe40003f45270 */
[----:B---3--:R-:W-:Y:S01]  /*15ce0*/  LOP3.LUT R9, R9, 0xfffffffd, RZ, 0xc0, !PT ;  /* 0xfffffffd09097812 */ /* 0x008fe200078ec0ff */
[----:B------:R2:W-:Y:S10]  /*15cf0*/  STL [R1+0x20], R11 ;  /* 0x0000200b01007387 */ /* 0x0005f40000100800 */
[----:B------:R-:W-:-:S05]  /*15d00*/  @P2 LOP3.LUT R9, R9, 0x2, RZ, 0xfc, !PT ;  /* 0x0000000209092812 */ /* 0x000fca00078efcff */
[----:B------:R2:W-:Y:S01]  /*15d10*/  STL [R1+0x4], R9 ;  /* 0x0000040901007387 */ /* 0x0005e20000100800 */
[----:B------:R-:W-:-:S03]  /*15d20*/  UMOV UR4, 0xffffffff ;  /* 0xffffffff00047882 */ /* 0x000fc60000000000 */
[----:B------:R-:W-:Y:S05]  /*15d30*/  BRA.DIV UR4, `(.L_x_2830) ;  /* 0x0000005e04a47947 */ /* 0x000fea000b800000 */
.L_x_2967:
[----:B--2---:R-:W-:-:S05]  /*15d40*/  SHF.R.S32.HI R9, RZ, 0x1f, R18 ;  /* 0x0000001fff097819 */ /* 0x004fca0000011412 */
[----:B------:R0:W-:Y:S01]  /*15d50*/  STL [R1+0x10], R9 ;  /* 0x0000100901007387 */ /* 0x0001e20000100800 */
[----:B------:R-:W-:Y:S05]  /*15d60*/  @!P2 BRA `(.L_x_2831) ;  /* 0x000000000004a947 */ /* 0x000fea0003800000 */
[----:B------:R-:W-:Y:S01]  /*15d70*/  BPT.TRAP 0x1 ;  /* 0x000000040000795c */ /* 0x000fe20000300000 */
.L_x_2831:
        /* <DEDUP_REMOVED lines=23> */
[----:B------:R-:W1:Y:S02]  /*15ef0*/  SYNCS.PHASECHK.TRANS64.TRYWAIT P0, [R3+URZ+0x16840], R4 ;  /* 0x01684004030075a7 */ /* 0x000e64000800017f */
[----:B-1----:R-:W-:Y:S05]  /*15f00*/  @!P0 BRA `(.L_x_2833) ;  /* 0x0000005c00648947 */ /* 0x002fea0003800000 */
.L_x_2968:
[----:B------:R-:W-:Y:S05]  /*15f10*/  BSYNC B0 ;  /* 0x0000000000007941 */ /* 0x000fea0003800000 */
.L_x_2832:
[----:B0-----:R-:W2:Y:S01]  /*15f20*/  LDL R9, [R1+0x10] ;  /* 0x0000100001097983 */ /* 0x001ea20000100800 */
[----:B------:R-:W-:-:S03]  /*15f30*/  ULDC.64 UR4, c[0x0][0x300] ;  /* 0x0000c00000047ab9 */ /* 0x000fc60000000a00 */
[----:B------:R-:W3:Y:S04]  /*15f40*/  LDL R14, [R1+0x18] ;  /* 0x00001800010e7983 */ /* 0x000ee80000100800 */
[----:B------:R-:W4:Y:S01]  /*15f50*/  LDL.LU R10, [R1+0x4] ;  /* 0x00000400010a7983 */ /* 0x000f220000300800 */
[----:B------:R-:W-:Y:S02]  /*15f60*/  IMAD R6, R6, UR4, RZ ;  /* 0x0000000406067c24 */ /* 0x000fe4000f8e02ff */
[C---:B-1----:R-:W-:Y:S01]  /*15f70*/  IMAD.WIDE.U32 R4, R0.reuse, UR4, RZ ;  /* 0x0000000400047c25 */ /* 0x042fe2000f8e00ff */
[----:B------:R-:W0:Y:S03]  /*15f80*/  S2R R13, SR_TID.X ;  /* 0x00000000000d7919 */ /* 0x000e260000002100 */
[----:B------:R-:W-:Y:S01]  /*15f90*/  IMAD R6, R0, UR5, R6 ;  /* 0x0000000500067c24 */ /* 0x000fe2000f8e0206 */
[----:B------:R-:W-:-:S02]  /*15fa0*/  ULDC.64 UR4, c[0x0][0x310] ;  /* 0x0000c40000047ab9 */ /* 0x000fc40000000a00 */
[----:B------:R-:W-:Y:S02]  /*15fb0*/  IMAD R7, R7, UR4, RZ ;  /* 0x0000000407077c24 */ /* 0x000fe4000f8e02ff */
[----:B------:R-:W-:Y:S02]  /*15fc0*/  IMAD.IADD R5, R5, 0x1, R6 ;  /* 0x0000000105057824 */ /* 0x000fe400078e0206 */
[----:B------:R-:W-:-:S04]  /*15fd0*/  IMAD.WIDE.U32 R4, R2, UR4, R4 ;  /* 0x0000000402047c25 */ /* 0x000fc8000f8e0004 */
[----:B------:R-:W-:Y:S01]  /*15fe0*/  IMAD R2, R2, UR5, R7 ;  /* 0x0000000502027c24 */ /* 0x000fe2000f8e0207 */
[----:B------:R-:W-:-:S03]  /*15ff0*/  ULDC.64 UR4, c[0x0][0x308] ;  /* 0x0000c20000047ab9 */ /* 0x000fc60000000a00 */
[----:B------:R-:W-:Y:S02]  /*16000*/  IMAD.IADD R5, R5, 0x1, R2 ;  /* 0x0000000105057824 */ /* 0x000fe400078e0202 */
[----:B------:R-:W-:-:S04]  /*16010*/  IMAD.WIDE.U32 R4, R18, UR4, R4 ;  /* 0x0000000412047c25 */ /* 0x000fc8000f8e0004 */
[----:B--2---:R-:W-:Y:S02]  /*16020*/  IMAD R0, R9, UR4, RZ ;  /* 0x0000000409007c24 */ /* 0x004fe4000f8e02ff */
[----:B------:R-:W1:Y:S02]  /*16030*/  S2R R9, SR_TID.X ;  /* 0x0000000000097919 */ /* 0x000e640000002100 */
[----:B------:R-:W-:Y:S01]  /*16040*/  IMAD R0, R18, UR5, R0 ;  /* 0x0000000512007c24 */ /* 0x000fe2000f8e0200 */
[----:B------:R-:W-:Y:S01]  /*16050*/  ULDC.64 UR4, c[0x0][0x2e8] ;  /* 0x0000ba0000047ab9 */ /* 0x000fe20000000a00 */
[----:B----4-:R-:W-:-:S03]  /*16060*/  LOP3.LUT R10, R10, 0xfffffffe, RZ, 0xc0, !PT ;  /* 0xfffffffe0a0a7812 */ /* 0x010fc600078ec0ff */
[----:B------:R-:W-:Y:S02]  /*16070*/  IADD3 R2, R5, R0, RZ ;  /* 0x0000000005027210 */ /* 0x000fe40007ffe0ff */
[----:B------:R-:W-:Y:S01]  /*16080*/  LEA R0, P0, R4, UR4, 0x1 ;  /* 0x0000000404007c11 */ /* 0x000fe2000f8008ff */
[----:B------:R-:W-:-:S03]  /*16090*/  ULDC UR4, c[0x0][0x2f4] ;  /* 0x0000bd0000047ab9 */ /* 0x000fc60000000800 */
[----:B------:R-:W-:Y:S02]  /*160a0*/  LEA.HI.X R2, R4, UR5, R2, 0x1, P0 ;  /* 0x0000000504027c11 */ /* 0x000fe400080f0c02 */
[----:B-1----:R-:W-:Y:S01]  /*160b0*/  LOP3.LUT R11, R9, 0x7f, RZ, 0xc0, !PT ;  /* 0x0000007f090b7812 */ /* 0x002fe200078ec0ff */
[----:B0-----:R-:W-:-:S03]  /*160c0*/  IMAD.SHL.U32 R9, R13, 0x8, RZ ;  /* 0x000000080d097824 */ /* 0x001fc600078e00ff */
        /* <DEDUP_REMOVED lines=12> */
[----:B------:R0:W-:Y:S01]  /*16190*/  STL [R1+0x4], R10 ;  /* 0x0000040a01007387 */ /* 0x0001e20000100800 */
[----:B------:R-:W-:Y:S01]  /*161a0*/  LEA R5, R25, R11, 0xd ;  /* 0x0000000b19057211 */ /* 0x000fe200078e68ff */
[----:B------:R-:W-:Y:S06]  /*161b0*/  BRA.DIV UR4, `(.L_x_2834) ;  /* 0x0000005a04cc7947 */ /* 0x000fec000b800000 */
[----:B------:R-:W1:Y:S01]  /*161c0*/  SHFL.IDX PT, R7, R0, RZ, 0x181f ;  /* 0x00181fff00077589 */ /* 0x000e6200000e0000 */
[----:B------:R-:W-:-:S03]  /*161d0*/  @P0 IMAD R8, R5, 0x2, R22 ;  /* 0x0000000205080824 */ /* 0x000fc600078e0216 */
[----:B------:R-:W2:Y:S01]  /*161e0*/  SHFL.IDX PT, R6, R2, RZ, 0x181f ;  /* 0x00181fff02067589 */ /* 0x000ea200000e0000 */
[----:B-1----:R-:W-:-:S05]  /*161f0*/  @P0 LEA R7, P1, R9, R7, 0x1 ;  /* 0x0000000709070211 */ /* 0x002fca00078208ff */
[----:B--2---:R-:W-:-:S05]  /*16200*/  @P0 IMAD.X R6, RZ, RZ, R6, P1 ;  /* 0x000000ffff060224 */ /* 0x004fca00008e0606 */
[----:B------:R-:W-:-:S04]  /*16210*/  @P0 LOP3.LUT R7, R7, R6, RZ, 0x3c, !PT ;  /* 0x0000000607070212 */ /* 0x000fc800078e3cff */
[----:B------:R-:W-:-:S04]  /*16220*/  @P0 LOP3.LUT R6, R7, R6, RZ, 0x3c, !PT ;  /* 0x0000000607060212 */ /* 0x000fc800078e3cff */
[----:B------:R-:W-:-:S05]  /*16230*/  @P0 LOP3.LUT R7, R7, R6, RZ, 0x3c, !PT ;  /* 0x0000000607070212 */ /* 0x000fca00078e3cff */
[----:B------:R-:W-:Y:S01]  /*16240*/  @!PT LDS RZ, [RZ] ;  /* 0x00000000fffff984 */ /* 0x000fe20000000800 */
[----:B------:R1:W-:Y:S01]  /*16250*/  @P0 LDGSTS.E.BYPASS.LTC128B.128 [R8+0xe400], desc[UR40][R6.64], !P2 ;  /* 0x0e40000006080fae */ /* 0x0003e2000d101d68 */
[----:B------:R-:W-:-:S03]  /*16260*/  ISETP.GE.AND P0, PT, R4, 0x11, PT ;  /* 0x000000110400780c */ /* 0x000fc60003f06270 */
[----:B-1----:R-:W1:Y:S10]  /*16270*/  SHFL.IDX PT, R7, R0, 0x1, 0x181f ;  /* 0x00381f0000077f89 */ /* 0x002e7400000e0000 */
[----:B------:R-:W-:Y:S01]  /*16280*/  @P0 LEA R8, R5, R22, 0x1 ;  /* 0x0000001605080211 */ /* 0x000fe200078e08ff */
        /* <DEDUP_REMOVED lines=53> */
[----:B-1----:R-:W-:-:S05]  /*165e0*/  @P0 LEA R7, P1, R9, R7, 0x1 ;  /* 0x0000000709070211 */ /* 0x002fca00078208ff */
[----:B--2---:R-:W-:-:S05]  /*165f0*/  @P0 IMAD.X R6, RZ, RZ, R6, P1 ;  /* 0x000000ffff060224 */ /* 0x004fca00008e0606 */
[----:B------:R-:W-:-:S04]  /*16600*/  @P0 LOP3.LUT R7, R7, R6, RZ, 0x3c, !PT ;  /* 0x0000000607070212 */ /* 0x000fc800078e3cff */
[----:B------:R-:W-:-:S04]  /*16610*/  @P0 LOP3.LUT R6, R7, R6, RZ, 0x3c, !PT ;  /* 0x0000000607060212 */ /* 0x000fc800078e3cff */
[----:B------:R-:W-:-:S05]  /*16620*/  @P0 LOP3.LUT R7, R7, R6, RZ, 0x3c, !PT ;  /* 0x0000000607070212 */ /* 0x000fca00078e3cff */
[----:B---34-:R1:W-:Y:S02]  /*16630*/  @P0 LDGSTS.E.BYPASS.LTC128B.128 [R8+0x11400], desc[UR40][R6.64], !P2 ;  /* 0x1140000006080fae */ /* 0x0183e4000d101d68 */
.L_x_2986:
[----:B------:R-:W-:-:S13]  /*16640*/  ISETP.GE.AND P0, PT, R4, 0x71, PT ;  /* 0x000000710400780c */ /* 0x000fda0003f06270 */
[----:B-1----:R-:W-:Y:S02]  /*16650*/  @P0 LEA R6, P1, R9, R0, 0x1 ;  /* 0x0000000009060211 */ /* 0x002fe400078208ff */
        /* <DEDUP_REMOVED lines=8> */
.L_x_2835:
[----:B------:R-:W-:Y:S02]  /*166e0*/  PLOP3.LUT P1, PT, P1, P0, PT, 0xa2, 0x0 ;  /* 0x000000000000781c */ /* 0x000fe40000f21472 */
[----:B------:R-:W-:-:S08]  /*166f0*/  @P0 R2UR P1, UR4, R3 ;  /* 0x00000000030402ca */ /* 0x000fd00000020000 */
[----:B------:R-:W-:-:S05]  /*16700*/  @P0 PLOP3.LUT P0, PT, P1, PT, PT, 0x80, 0x0 ;  /* 0x000000000000081c */ /* 0x000fca0000f0f070 */
[----:B------:R-:W-:Y:S01]  /*16710*/  @!P1 SYNCS.ARRIVE.TRANS64.RED.A0T1 RZ, [UR4+0x16830], RZ ;  /* 0x016830ffffff99a7 */ /* 0x000fe20008200404 */
[----:B------:R-:W-:Y:S07]  /*16720*/  @!P1 ARRIVES.LDGSTSBAR.64.TRANSCNT [UR4+0x16830] ;  /* 0x01683000ff0099b0 */ /* 0x000fee0008000a84 */
[----:B------:R-:W-:Y:S05]  /*16730*/  @P0 BRA.U.ANY `(.L_x_2835) ;  /* 0xfffffffd00e80947 */ /* 0x000fea000393ffff */
[----:B------:R-:W-:Y:S01]  /*16740*/  NOP ;  /* 0x0000000000007918 */ /* 0x000fe20000000000 */
[----:B------:R-:W2:Y:S02]  /*16750*/  LDL R0, [R1+0x54] ;  /* 0x0000540001007983 */ /* 0x000ea40000100800 */
[----:B--2---:R-:W-:-:S13]  /*16760*/  ISETP.NE.AND P2, PT, R0, 0x3, PT ;  /* 0x000000030000780c */ /* 0x004fda0003f45270 */
[----:B------:R-:W-:Y:S05]  /*16770*/  @!P2 BRA `(.L_x_2836) ;  /* 0x000000000004a947 */ /* 0x000fea0003800000 */
[----:B------:R-:W-:Y:S01]  /*16780*/  BPT.TRAP 0x1 ;  /* 0x000000040000795c */ /* 0x000fe20000300000 */
.L_x_2836:
        /* <DEDUP_REMOVED lines=41> */
.L_x_2838:
[----:B------:R-:W-:Y:S05]  /*16a20*/  BSYNC B6 ;  /* 0x0000000000067941 */ /* 0x000fea0003800000 */
.L_x_2837:
[----:B-1----:R-:W2:Y:S01]  /*16a30*/  LDL.LU R0, [R1+0x40] ;  /* 0x0000400001007983 */ /* 0x002ea20000300800 */
[----:B------:R-:W-:Y:S01]  /*16a40*/  ULDC.64 UR4, c[0x0][0x2d8] ;  /* 0x0000b60000047ab9 */ /* 0x000fe20000000a00 */
[----:B0-----:R-:W0:Y:S01]  /*16a50*/  LDC R10, c[0x0][0x448] ;  /* 0x00011200ff0a7b82 */ /* 0x001e220000000800 */
[----:B------:R-:W-:Y:S01]  /*16a60*/  ULDC.64 UR6, c[0x0][0x2c8] ;  /* 0x0000b20000067ab9 */ /* 0x000fe20000000a00 */
[----:B------:R-:W3:Y:S01]  /*16a70*/  LDL.LU R21, [R1+0x3c] ;  /* 0x00003c0001157983 */ /* 0x000ee20000300800 */
[----:B------:R-:W-:-:S03]  /*16a80*/  ULDC.64 UR8, c[0x0][0x280] ;  /* 0x0000a00000087ab9 */ /* 0x000fc60000000a00 */
[----:B------:R-:W3:Y:S04]  /*16a90*/  LDL.LU.64 R2, [R1+0x28] ;  /* 0x0000280001027983 */ /* 0x000ee80000300a00 */
[----:B------:R-:W4:Y:S04]  /*16aa0*/  LDL R20, [R1+0x10] ;  /* 0x0000100001147983 */ /* 0x000f280000100800 */
[----:B------:R-:W4:Y:S01]  /*16ab0*/  LDL.LU R5, [R1+0x8] ;  /* 0x0000080001057983 */ /* 0x000f220000300800 */
[----:B0-----:R-:W-:-:S13]  /*16ac0*/  ISETP.NE.AND P1, PT, R10, 0x1, PT ;  /* 0x000000010a00780c */ /* 0x001fda0003f25270 */
[----:B------:R-:W0:Y:S01]  /*16ad0*/  @P1 LDC R7, c[0x0][0x450] ;  /* 0x00011400ff071b82 */ /* 0x000e220000000800 */
[----:B--2---:R-:W-:Y:S01]  /*16ae0*/  MOV R4, R0 ;  /* 0x0000000000047202 */ /* 0x004fe20000000f00 */
[----:B---3--:R-:W-:Y:S02]  /*16af0*/  IMAD.MOV.U32 R3, RZ, RZ, R21 ;  /* 0x000000ffff037224 */ /* 0x008fe400078e0015 */
[----:B------:R-:W1:Y:S01]  /*16b00*/  S2R R21, SR_TID.X ;  /* 0x0000000000157919 */ /* 0x000e620000002100 */
[----:B----4-:R-:W-:Y:S02]  /*16b10*/  IMAD R0, R20, UR4, RZ ;  /* 0x0000000414007c24 */ /* 0x010fe4000f8e02ff */
[----:B------:R-:W2:Y:S01]  /*16b20*/  S2R R20, SR_TID.X ;  /* 0x0000000000147919 */ /* 0x000ea20000002100 */
[----:B-1----:R-:W-:Y:S01]  /*16b30*/  IMAD.SHL.U32 R21, R21, 0x10, RZ ;  /* 0x0000001015157824 */ /* 0x002fe200078e00ff */
[----:B--2---:R-:W-:-:S04]  /*16b40*/  LOP3.LUT R20, R20, 0x7f, RZ, 0xc0, !PT ;  /* 0x0000007f14147812 */ /* 0x004fc800078ec0ff */
[----:B------:R-:W-:Y:S02]  /*16b50*/  LOP3.LUT R21, R21, 0x70, RZ, 0xc0, !PT ;  /* 0x0000007015157812 */ /* 0x000fe400078ec0ff */
[----:B------:R-:W-:-:S04]  /*16b60*/  SHF.R.U32.HI R20, RZ, 0x3, R20 ;  /* 0x00000003ff147819 */ /* 0x000fc80000011614 */
[----:B------:R-:W-:-:S05]  /*16b70*/  LOP3.LUT R20, R20, R21, RZ, 0xfc, !PT ;  /* 0x0000001514147212 */ /* 0x000fca00078efcff */
[----:B------:R-:W-:Y:S02]  /*16b80*/  IMAD R6, R17, 0xc0, R20 ;  /* 0x000000c011067824 */ /* 0x000fe400078e0214 */
[----:B------:R1:W5:Y:S01]  /*16b90*/  LDL R20, [R1+0x24] ;  /* 0x0000240001147983 */ /* 0x0003620000100800 */
[C---:B------:R-:W-:Y:S02]  /*16ba0*/  IMAD R0, R18.reuse, UR5, R0 ;  /* 0x0000000512007c24 */ /* 0x040fe4000f8e0200 */
[----:B------:R-:W-:Y:S01]  /*16bb0*/  IMAD.WIDE.U32 R2, R18, UR4, R2 ;  /* 0x0000000412027c25 */ /* 0x000fe2000f8e0002 */
[----:B------:R-:W-:-:S03]  /*16bc0*/  ULDC.64 UR4, c[0x0][0x2e0] ;  /* 0x0000b80000047ab9 */ /* 0x000fc60000000a00 */
[----:B------:R-:W-:Y:S02]  /*16bd0*/  IMAD.IADD R3, R3, 0x1, R0 ;  /* 0x0000000103037824 */ /* 0x000fe400078e0200 */
[----:B------:R-:W2:Y:S01]  /*16be0*/  @P1 LDC R0, c[0x0][0x44c] ;  /* 0x00011300ff001b82 */ /* 0x000ea20000000800 */
[----:B------:R-:W-:Y:S02]  /*16bf0*/  IMAD R4, R4, UR4, RZ ;  /* 0x0000000404047c24 */ /* 0x000fe4000f8e02ff */
[----:B------:R-:W-:-:S04]  /*16c00*/  IMAD.WIDE.U32 R2, R5, UR4, R2 ;  /* 0x0000000405027c25 */ /* 0x000fc8000f8e0002 */
[----:B------:R-:W-:Y:S01]  /*16c10*/  IMAD R4, R5, UR5, R4 ;  /* 0x0000000505047c24 */ /* 0x000fe2000f8e0204 */
[----:B------:R-:W-:-:S04]  /*16c20*/  ULDC.64 UR4, c[0x0][0x2d0] ;  /* 0x0000b40000047ab9 */ /* 0x000fc80000000a00 */
[----:B------:R-:W-:Y:S01]  /*16c30*/  IADD3 R5, R3, R4, RZ ;  /* 0x0000000403057210 */ /* 0x000fe20007ffe0ff */
[----:B------:R-:W-:Y:S02]  /*16c40*/  IMAD.MOV.U32 R4, RZ, RZ, R2 ;  /* 0x000000ffff047224 */ /* 0x000fe400078e0002 */
[----:B------:R-:W-:Y:S02]  /*16c50*/  IMAD.MOV.U32 R2, RZ, RZ, R6 ;  /* 0x000000ffff027224 */ /* 0x000fe400078e0006 */
[----:B--2---:R-:W-:-:S05]  /*16c60*/  @P1 IMAD.HI.U32 R0, R6, R0, RZ ;  /* 0x0000000006001227 */ /* 0x004fca00078e00ff */
[----:B0-----:R-:W-:-:S04]  /*16c70*/  @P1 SHF.R.U32.HI R2, RZ, R7, R0 ;  /* 0x00000007ff021219 */ /* 0x001fc80000011600 */
[--C-:B------:R-:W-:Y:S01]  /*16c80*/  SHF.R.S32.HI R0, RZ, 0x1f, R2.reuse ;  /* 0x0000001fff007819 */ /* 0x100fe20000011402 */
[----:B------:R-:W-:-:S04]  /*16c90*/  IMAD.MOV R7, RZ, RZ, -R2 ;  /* 0x000000ffff077224 */ /* 0x000fc800078e0a02 */
[----:B------:R-:W-:-:S04]  /*16ca0*/  IMAD R0, R0, UR4, RZ ;  /* 0x0000000400007c24 */ /* 0x000fc8000f8e02ff */
[C---:B------:R-:W-:Y:S02]  /*16cb0*/  IMAD R0, R2.reuse, UR5, R0 ;  /* 0x0000000502007c24 */ /* 0x040fe4000f8e0200 */
[----:B------:R-:W-:-:S05]  /*16cc0*/  IMAD.WIDE.U32 R2, R2, UR4, R4 ;  /* 0x0000000402027c25 */ /* 0x000fca000f8e0004 */
[----:B------:R-:W-:Y:S01]  /*16cd0*/  IADD3 R3, R3, R0, RZ ;  /* 0x0000000003037210 */ /* 0x000fe20007ffe0ff */
[----:B------:R-:W-:-:S05]  /*16ce0*/  IMAD R0, R10, R7, R6 ;  /* 0x000000070a007224 */ /* 0x000fca00078e0206 */
[----:B------:R-:W-:Y:S01]  /*16cf0*/  SHF.R.S32.HI R7, RZ, 0x1f, R0 ;  /* 0x0000001fff077819 */ /* 0x000fe20000011400 */
[----:B------:R-:W-:-:S04]  /*16d00*/  IMAD.WIDE.U32 R8, R0, UR6, R2 ;  /* 0x0000000600087c25 */ /* 0x000fc8000f8e0002 */
[----:B------:R-:W-:-:S04]  /*16d10*/  IMAD R7, R7, UR6, RZ ;  /* 0x0000000607077c24 */ /* 0x000fc8000f8e02ff */
[----:B------:R-:W-:Y:S01]  /*16d20*/  IMAD R0, R0, UR7, R7 ;  /* 0x0000000700007c24 */ /* 0x000fe2000f8e0207 */
[----:B------:R-:W-:Y:S01]  /*16d30*/  LEA R2, P0, R8, UR8, 0x1 ;  /* 0x0000000808027c11 */ /* 0x000fe2000f8008ff */
[----:B------:R-:W0:Y:S02]  /*16d40*/  @P1 LDC R7, c[0x0][0x44c] ;  /* 0x00011300ff071b82 */ /* 0x000e240000000800 */
[----:B------:R-:W-:-:S05]  /*16d50*/  IMAD.IADD R0, R9, 0x1, R0 ;  /* 0x0000000109007824 */ /* 0x000fca00078e0200 */
[----:B------:R-:W-:Y:S02]  /*16d60*/  LEA.HI.X R0, R8, UR9, R0, 0x1, P0 ;  /* 0x0000000908007c11 */ /* 0x000fe400080f0c00 */
[----:B------:R-:W2:Y:S01]  /*16d70*/  @P1 LDC R8, c[0x0][0x450] ;  /* 0x00011400ff081b82 */ /* 0x000ea20000000800 */
[----:B------:R-:W-:Y:S01]  /*16d80*/  VIADD R3, R6, 0x80 ;  /* 0x0000008006037836 */ /* 0x000fe20000000000 */
[----:B------:R-:W3:Y:S03]  /*16d90*/  S2R R11, SR_TID.X ;  /* 0x00000000000b7919 */ /* 0x000ee60000002100 */
[----:B------:R-:W-:Y:S02]  /*16da0*/  IMAD.MOV.U32 R6, RZ, RZ, R3 ;  /* 0x000000ffff067224 */ /* 0x000fe400078e0003 */
[----:B0-----:R-:W-:-:S05]  /*16db0*/  @P1 IMAD.HI.U32 R7, R3, R7, RZ ;  /* 0x0000000703071227 */ /* 0x001fca00078e00ff */
[----:B--2---:R-:W-:-:S04]  /*16dc0*/  @P1 SHF.R.U32.HI R6, RZ, R8, R7 ;  /* 0x00000008ff061219 */ /* 0x004fc80000011607 */
[----:B------:R-:W-:-:S05]  /*16dd0*/  IADD3 R7, -R6, RZ, RZ ;  /* 0x000000ff06077210 */ /* 0x000fca0007ffe1ff */
[----:B------:R-:W-:Y:S01]  /*16de0*/  IMAD R3, R10, R7, R3 ;  /* 0x000000070a037224 */ /* 0x000fe200078e0203 */
[----:B------:R-:W-:Y:S01]  /*16df0*/  SHF.R.S32.HI R7, RZ, 0x1f, R6 ;  /* 0x0000001fff077819 */ /* 0x000fe20000011406 */
[----:B------:R-:W-:-:S04]  /*16e00*/  IMAD.WIDE.U32 R4, R6, UR4, R4 ;  /* 0x0000000406047c25 */ /* 0x000fc8000f8e0004 */
[----:B------:R-:W-:Y:S01]  /*16e10*/  IMAD R7, R7, UR4, RZ ;  /* 0x0000000407077c24 */ /* 0x000fe2000f8e02ff */
[----:B------:R-:W-:-:S03]  /*16e20*/  ULDC UR4, c[0x0][0x2b8] ;  /* 0x0000ae0000047ab9 */ /* 0x000fc60000000800 */
[----:B------:R-:W-:-:S04]  /*16e30*/  IMAD R6, R6, UR5, R7 ;  /* 0x0000000506067c24 */ /* 0x000fc8000f8e0207 */
[----:B------:R-:W-:Y:S01]  /*16e40*/  IMAD.IADD R5, R5, 0x1, R6 ;  /* 0x0000000105057824 */ /* 0x000fe200078e0206 */
[----:B------:R-:W-:Y:S01]  /*16e50*/  SHF.R.S32.HI R6, RZ, 0x1f, R3 ;  /* 0x0000001fff067819 */ /* 0x000fe20000011403 */
[----:B---3--:R-:W-:-:S04]  /*16e60*/  IMAD.SHL.U32 R21, R11, 0x8, RZ ;  /* 0x000000080b157824 */ /* 0x008fc800078e00ff */
[----:B------:R-:W-:Y:S02]  /*16e70*/  IMAD R8, R6, UR6, RZ ;  /* 0x0000000606087c24 */ /* 0x000fe4000f8e02ff */
[----:B------:R-:W-:Y:S01]  /*16e80*/  IMAD.WIDE.U32 R6, R3, UR6, R4 ;  /* 0x0000000603067c25 */ /* 0x000fe2000f8e0004 */
[----:B------:R-:W-:-:S03]  /*16e90*/  LOP3.LUT R21, R21, 0x38, RZ, 0xc0, !PT ;  /* 0x0000003815157812 */ /* 0x000fc600078ec0ff */
[----:B------:R-:W-:Y:S01]  /*16ea0*/  IMAD R3, R3, UR7, R8 ;  /* 0x0000000703037c24 */ /* 0x000fe2000f8e0208 */
[----:B------:R-:W-:-:S03]  /*16eb0*/  LEA R5, P1, R6, UR8, 0x1 ;  /* 0x0000000806057c11 */ /* 0x000fc6000f8208ff */
[----:B------:R-:W-:Y:S01]  /*16ec0*/  IMAD.IADD R3, R7, 0x1, R3 ;  /* 0x0000000107037824 */ /* 0x000fe200078e0203 */
[----:B------:R-:W-:Y:S01]  /*16ed0*/  ISETP.GE.AND P0, PT, R21, UR4, PT ;  /* 0x0000000415007c0c */ /* 0x000fe2000bf06270 */
[----:B------:R-:W-:Y:S01]  /*16ee0*/  UMOV UR4, 0xffffffff ;  /* 0xffffffff00047882 */ /* 0x000fe20000000000 */
[----:B------:R-:W-:Y:S02]  /*16ef0*/  LOP3.LUT R11, R11, 0x7f, RZ, 0xc0, !PT ;  /* 0x0000007f0b0b7812 */ /* 0x000fe400078ec0ff */
[----:B------:R-:W-:Y:S02]  /*16f00*/  LEA.HI.X R4, R6, UR9, R3, 0x1, P1 ;  /* 0x0000000906047c11 */ /* 0x000fe400088f0c03 */
[----:B------:R-:W-:Y:S01]  /*16f10*/  SHF.R.U32.HI R9, RZ, 0x3, R11 ;  /* 0x00000003ff097819 */ /* 0x000fe2000001160b */
[----:B-1----:R-:W-:Y:S06]  /*16f20*/  BRA.DIV UR4, `(.L_x_2839) ;  /* 0x0000005a04207947 */ /* 0x002fec000b800000 */
[----:B------:R-:W2:Y:S01]  /*16f30*/  LDL.LU R6, [R1+0x38] ;  /* 0x0000380001067983 */ /* 0x000ea20000300800 */
[----:B------:R-:W-:-:S03]  /*16f40*/  IMAD R17, R17, 0xc0, R9 ;  /* 0x000000c011117824 */ /* 0x000fc600078e0209 */
[----:B------:R-:W0:Y:S04]  /*16f50*/  SHFL.IDX PT, R7, R2, RZ, 0x181f ;  /* 0x00181fff02077589 */ /* 0x000e2800000e0000 */
[----:B------:R-:W-:Y:S01]  /*16f60*/  SHFL.IDX PT, R8, R4, RZ, 0x181f ;  /* 0x00181fff04087589 */ /* 0x000fe200000e0000 */
[----:B--2---:R-:W-:-:S03]  /*16f70*/  IMAD R3, R6, R10, RZ ;  /* 0x0000000a06037224 */ /* 0x004fc600078e02ff */
[----:B------:R-:W1:Y:S02]  /*16f80*/  SHFL.IDX PT, R6, R0, RZ, 0x181f ;  /* 0x00181fff00067589 */ /* 0x000e6400000e0000 */
[----:B------:R-:W-:-:S13]  /*16f90*/  ISETP.GE.AND P1, PT, R17, R3, PT ;  /* 0x000000031100720c */ /* 0x000fda0003f26270 */
        /* <DEDUP_REMOVED lines=58> */
[----:B------:R-:W-:Y:S01]  /*17340*/  ISETP.GE.AND P1, PT, R6, R3, PT ;  /* 0x000000030600720c */ /* 0x000fe20003f26270 */
[----:B------:R-:W-:Y:S04]  /*17350*/  SHFL.IDX PT, R2, R2, 0x7, 0x181f ;  /* 0x00f81f0002027f89 */ /* 0x000fe800000e0000 */
[----:B------:R-:W1:Y:S08]  /*17360*/  SHFL.IDX PT, R6, R0, 0x6, 0x181f ;  /* 0x00d81f0000067f89 */ /* 0x000e7000000e0000 */
[----:B0-----:R-:W-:-:S04]  /*17370*/  @!P1 LEA R7, P2, R21, R7, 0x1 ;  /* 0x0000000715079211 */ /* 0x001fc800078408ff */
[----:B-1----:R-:W-:-:S04]  /*17380*/  @!P1 IADD3.X R6, RZ, R6, RZ, P2, !PT ;  /* 0x00000006ff069210 */ /* 0x002fc800017fe4ff */
[----:B------:R-:W-:-:S04]  /*17390*/  @!P1 LOP3.LUT R7, R7, R6, RZ, 0x3c, !PT ;  /* 0x0000000607079212 */ /* 0x000fc800078e3cff */
[----:B------:R-:W-:-:S04]  /*173a0*/  @!P1 LOP3.LUT R6, R7, R6, RZ, 0x3c, !PT ;  /* 0x0000000607069212 */ /* 0x000fc800078e3cff */
[----:B------:R-:W-:-:S05]  /*173b0*/  @!P1 LOP3.LUT R7, R7, R6, RZ, 0x3c, !PT ;  /* 0x0000000607079212 */ /* 0x000fca00078e3cff */
[----:B------:R0:W-:Y:S02]  /*173c0*/  @!P1 LDGSTS.E.BYPASS.LTC128B.128 [R20+0xb400], desc[UR40][R6.64], !P0 ;  /* 0x0b40000006149fae */ /* 0x0001e4000c101d68 */
[----:B0-----:R-:W-:-:S05]  /*173d0*/  VIADD R6, R17, 0x80 ;  /* 0x0000008011067836 */ /* 0x001fca0000000000 */
[----:B------:R-:W-:Y:S02]  /*173e0*/  ISETP.GE.AND P1, PT, R6, R3, PT ;  /* 0x000000030600720c */ /* 0x000fe40003f26270 */
[----:B------:R0:W1:Y:S02]  /*173f0*/  SHFL.IDX PT, R6, R0, 0x7, 0x181f ;  /* 0x00f81f0000067f89 */ /* 0x00006400000e0000 */
[----:B0-----:R-:W-:-:S05]  /*17400*/  VIADD R0, R17, 0x70 ;  /* 0x0000007011007836 */ /* 0x001fca0000000000 */
[----:B------:R-:W-:Y:S02]  /*17410*/  ISETP.GE.AND P3, PT, R0, R3, PT ;  /* 0x000000030000720c */ /* 0x000fe40003f66270 */
[----:B------:R-:W0:Y:S11]  /*17420*/  SHFL.IDX PT, R0, R5, RZ, 0x181f ;  /* 0x00181fff05007589 */ /* 0x000e3600000e0000 */
[----:B------:R-:W-:-:S05]  /*17430*/  @!P3 LEA R2, P2, R21, R2, 0x1 ;  /* 0x000000021502b211 */ /* 0x000fca00078408ff */
[----:B-1----:R-:W-:-:S05]  /*17440*/  @!P3 IMAD.X R6, RZ, RZ, R6, P2 ;  /* 0x000000ffff06b224 */ /* 0x002fca00010e0606 */
[----:B------:R-:W-:Y:S01]  /*17450*/  @!P3 MOV R7, R6 ;  /* 0x000000060007b202 */ /* 0x000fe20000000f00 */
[----:B------:R-:W-:Y:S01]  /*17460*/  @!P3 IMAD.MOV.U32 R6, RZ, RZ, R2 ;  /* 0x000000ffff06b224 */ /* 0x000fe200078e0002 */
[----:B0-----:R-:W-:Y:S01]  /*17470*/  @!P1 LEA R0, P2, R21, R0, 0x1 ;  /* 0x0000000015009211 */ /* 0x001fe200078408ff */
[----:B------:R-:W-:Y:S04]  /*17480*/  SHFL.IDX PT, R2, R5, 0x3, 0x181f ;  /* 0x00781f0005027f89 */ /* 0x000fe800000e0000 */
[----:B------:R0:W-:Y:S02]  /*17490*/  @!P3 LDGSTS.E.BYPASS.LTC128B.128 [R20+0xbc00], desc[UR40][R6.64], !P0 ;  /* 0x0bc000000614bfae */ /* 0x0001e4000c101d68 */
[----:B0-----:R-:W-:-:S04]  /*174a0*/  @!P1 IMAD.X R6, RZ, RZ, R8, P2 ;  /* 0x000000ffff069224 */ /* 0x001fc800010e0608 */
[----:B------:R-:W-:Y:S01]  /*174b0*/  @!P1 IMAD.MOV.U32 R7, RZ, RZ, R6 ;  /* 0x000000ffff079224 */ /* 0x000fe200078e0006 */
        /* <DEDUP_REMOVED lines=8> */
[----:B------:R-:W-:Y:S01]  /*17540*/  @!P1 IMAD.MOV.U32 R7, RZ, RZ, R0 ;  /* 0x000000ffff079224 */ /* 0x000fe200078e0000 */
[----:B------:R-:W-:-:S04]  /*17550*/  IADD3 R0, R17, 0xa0, RZ ;  /* 0x000000a011007810 */ /* 0x000fc80007ffe0ff */
        /* <DEDUP_REMOVED lines=9> */
.L_x_3011:
[----:B------:R-:W-:-:S05]  /*175f0*/  VIADD R17, R17, 0xb0 ;  /* 0x000000b011117836 */ /* 0x000fca0000000000 */
[----:B------:R-:W-:-:S13]  /*17600*/  ISETP.GE.AND P1, PT, R17, R3, PT ;  /* 0x000000031100720c */ /* 0x000fda0003f26270 */
[----:B------:R-:W-:-:S04]  /*17610*/  @!P1 LEA R2, P2, R21, R2, 0x1 ;  /* 0x0000000215029211 */ /* 0x000fc800078408ff */
[----:B------:R-:W-:-:S05]  /*17620*/  @!P1 IADD3.X R3, RZ, R4, RZ, P2, !PT ;  /* 0x00000004ff039210 */ /* 0x000fca00017fe4ff */
[----:B------:R-:W-:Y:S01]  /*17630*/  @!PT LDS RZ, [RZ] ;  /* 0x00000000fffff984 */ /* 0x000fe20000000800 */
[----:B------:R-:W-:Y:S01]  /*17640*/  @!PT LDS RZ, [RZ] ;  /* 0x00000000fffff984 */ /* 0x000fe20000000800 */
[----:B------:R-:W-:Y:S01]  /*17650*/  @!PT LDS RZ, [RZ] ;  /* 0x00000000fffff984 */ /* 0x000fe20000000800 */
[----:B------:R1:W-:Y:S01]  /*17660*/  @!P1 LDGSTS.E.BYPASS.LTC128B.128 [R20+0xdc00], desc[UR40][R2.64], !P0 ;  /* 0x0dc0000002149fae */ /* 0x0003e2000c101d68 */
[----:B------:R-:W-:Y:S01]  /*17670*/  PLOP3.LUT P0, PT, PT, PT, PT, 0x80, 0x0 ;  /* 0x000000000000781c */ /* 0x000fe20003f0f070 */
[----:B------:R-:W-:-:S12]  /*17680*/  NOP ;  /* 0x0000000000007918 */ /* 0x000fd80000000000 */
.L_x_2840:
        /* <DEDUP_REMOVED lines=18> */
.L_x_3012:
[----:B------:R-:W-:Y:S05]  /*177b0*/  BSYNC B0 ;  /* 0x0000000000007941 */ /* 0x000fea0003800000 */
.L_x_2841:
[----:B------:R-:W2:Y:S01]  /*177c0*/  LDL R2, [R1+0x34] ;  /* 0x0000340001027983 */ /* 0x000ea20000100800 */
[----:B------:R-:W-:Y:S01]  /*177d0*/  BSSY B0, `(.L_x_2843) ;  /* 0x000010f000007945 */ /* 0x000fe20003800000 */
[----:B--2---:R-:W-:-:S13]  /*177e0*/  ISETP.GE.AND P0, PT, R2, 0x2, PT ;  /* 0x000000020200780c */ /* 0x004fda0003f06270 */
[----:B------:R-:W-:Y:S05]  /*177f0*/  @!P0 BRA `(.L_x_2844) ;  /* 0x0000001000308947 */ /* 0x000fea0003800000 */
[----:B------:R-:W2:Y:S01]  /*17800*/  S2R R3, SR_TID.X ;  /* 0x0000000000037919 */ /* 0x000ea20000002100 */
[----:B------:R-:W-:Y:S01]  /*17810*/  ULDC UR4, c[0x0][0x2f4] ;  /* 0x0000bd0000047ab9 */ /* 0x000fe20000000800 */
[----:B0-----:R-:W-:Y:S01]  /*17820*/  IADD3 R7, R2, -0x2, RZ ;  /* 0xfffffffe02077810 */ /* 0x001fe20007ffe0ff */
[----:B------:R-:W-:Y:S01]  /*17830*/  IMAD.MOV.U32 R17, RZ, RZ, R28 ;  /* 0x000000ffff117224 */ /* 0x000fe200078e001c */
[----:B------:R0:W-:Y:S01]  /*17840*/  STL [R1+0x8], R26 ;  /* 0x0000081a01007387 */ /* 0x0001e20000100800 */
[----:B------:R-:W-:Y:S02]  /*17850*/  IMAD.MOV.U32 R6, RZ, RZ, R25 ;  /* 0x000000ffff067224 */ /* 0x000fe400078e0019 */
[----:B--2---:R-:W-:-:S05]  /*17860*/  IMAD.SHL.U32 R3, R3, 0x8, RZ ;  /* 0x0000000803037824 */ /* 0x004fca00078e00ff */
[----:B------:R-:W-:-:S04]  /*17870*/  LOP3.LUT R3, R3, 0x38, RZ, 0xc0, !PT ;  /* 0x0000003803037812 */ /* 0x000fc800078ec0ff */
[----:B0-----:R-:W-:-:S13]  /*17880*/  ISETP.GE.AND P1, PT, R3, UR4, PT ;  /* 0x0000000403007c0c */ /* 0x001fda000bf26270 */
.L_x_2857:
[----:B------:R-:W2:Y:S01]  /*17890*/  LDL R11, [R1+0x1c] ;  /* 0x00001c00010b7983 */ /* 0x000ea20000100800 */
[----:B-1----:R-:W0:Y:S03]  /*178a0*/  LDC R0, c[0x0][0x430] ;  /* 0x00010c00ff007b82 */ /* 0x002e260000000800 */
[----:B------:R-:W3:Y:S04]  /*178b0*/  LDL R10, [R1+0x20] ;  /* 0x00002000010a7983 */ /* 0x000ee80000100800 */
[----:B------:R-:W4:Y:S01]  /*178c0*/  LDL R9, [R1+0xc] ;  /* 0x00000c0001097983 */ /* 0x000f220000100800 */
[----:B------:R-:W1:Y:S03]  /*178d0*/  S2R R2, SR_TID.X ;  /* 0x0000000000027919 */ /* 0x000e660000002100 */
[----:B------:R-:W5:Y:S01]  /*178e0*/  LDL R8, [R1+0x54] ;  /* 0x0000540001087983 */ /* 0x000f620000100800 */
        /* <DEDUP_REMOVED lines=25> */
[----:B-----5:R-:W-:Y:S02]  /*17a80*/  ISETP.NE.AND P2, PT, R8, 0x3, PT ;  /* 0x000000030800780c */ /* 0x020fe40003f45270 */
[----:B------:R-:W-:-:S04]  /*17a90*/  IADD3 R25, R6, 0x1, RZ ;  /* 0x0000000106197810 */ /* 0x000fc80007ffe0ff */
        /* <DEDUP_REMOVED lines=8> */
.L_x_2845:
[----:B------:R-:W-:Y:S01]  /*17b20*/  IMAD R5, R25, 0x8, R22 ;  /* 0x0000000819057824 */ /* 0x000fe200078e0216 */
[----:B------:R-:W-:Y:S01]  /*17b30*/  SHF.L.U32 R2, R28, 0x1f, RZ ;  /* 0x0000001f1c027819 */ /* 0x000fe200000006ff */
[----:B------:R-:W-:Y:S03]  /*17b40*/  BSSY B1, `(.L_x_2846) ;  /* 0x0000003000017945 */ /* 0x000fe60003800000 */
[----:B------:R-:W0:Y:S02]  /*17b50*/  SYNCS.PHASECHK.TRANS64.TRYWAIT P0, [R5+URZ+0x16840], R2 ;  /* 0x01684002050075a7 */ /* 0x000e24000800017f */
[----:B0-----:R-:W-:Y:S05]  /*17b60*/  @!P0 BRA `(.L_x_2847) ;  /* 0x0000005c00148947 */ /* 0x001fea0003800000 */
.L_x_3013:
[----:B------:R-:W-:Y:S05]  /*17b70*/  BSYNC B1 ;  /* 0x0000000000017941 */ /* 0x000fea0003800000 */
.L_x_2846:
[----:B------:R-:W2:Y:S04]  /*17b80*/  LDL R3, [R1+0x4] ;  /* 0x0000040001037983 */ /* 0x000ea80000100800 */
[----:B------:R-:W3:Y:S01]  /*17b90*/  LDL R9, [R1+0x10] ;  /* 0x0000100001097983 */ /* 0x000ee20000100800 */
[----:B------:R-:W-:Y:S01]  /*17ba0*/  SHF.R.S32.HI R20, RZ, 0x1f, R0 ;  /* 0x0000001fff147819 */ /* 0x000fe20000011400 */
[----:B------:R-:W-:Y:S01]  /*17bb0*/  ULDC.64 UR4, c[0x0][0x300] ;  /* 0x0000c00000047ab9 */ /* 0x000fe20000000a00 */
[----:B------:R-:W1:Y:S03]  /*17bc0*/  S2R R8, SR_TID.X ;  /* 0x0000000000087919 */ /* 0x000e660000002100 */
[----:B------:R-:W-:-:S04]  /*17bd0*/  IMAD R7, R20, UR4, RZ ;  /* 0x0000000414077c24 */ /* 0x000fc8000f8e02ff */
[----:B------:R-:W-:Y:S01]  /*17be0*/  IMAD R7, R0, UR5, R7 ;  /* 0x0000000500077c24 */ /* 0x000fe2000f8e0207 */
[----:B-1----:R-:W-:-:S05]  /*17bf0*/  LOP3.LUT R8, R8, 0x7f, RZ, 0xc0, !PT ;  /* 0x0000007f08087812 */ /* 0x002fca00078ec0ff */
[----:B------:R-:W-:Y:S01]  /*17c00*/  IMAD.SHL.U32 R11, R8, 0x8, RZ ;  /* 0x00000008080b7824 */ /* 0x000fe200078e00ff */
[----:B--2---:R-:W-:Y:S01]  /*17c10*/  LOP3.LUT P2, RZ, R3, 0x1, RZ, 0xc0, !PT ;  /* 0x0000000103ff7812 */ /* 0x004fe2000784c0ff */
[----:B0-----:R-:W-:Y:S01]  /*17c20*/  IMAD.WIDE.U32 R2, R0, UR4, RZ ;  /* 0x0000000400027c25 */ /* 0x001fe2000f8e00ff */
[----:B------:R-:W-:-:S03]  /*17c30*/  ULDC.64 UR4, c[0x0][0x310] ;  /* 0x0000c40000047ab9 */ /* 0x000fc60000000a00 */
[----:B------:R-:W-:Y:S02]  /*17c40*/  IMAD.IADD R3, R3, 0x1, R7 ;  /* 0x0000000103037824 */ /* 0x000fe400078e0207 */
[----:B------:R-:W-:Y:S02]  /*17c50*/  IMAD R7, R21, UR4, RZ ;  /* 0x0000000415077c24 */ /* 0x000fe4000f8e02ff */
[----:B------:R-:W-:-:S04]  /*17c60*/  IMAD.WIDE.U32 R2, R4, UR4, R2 ;  /* 0x0000000404027c25 */ /* 0x000fc8000f8e0002 */
[----:B------:R-:W-:Y:S01]  /*17c70*/  IMAD R7, R4, UR5, R7 ;  /* 0x0000000504077c24 */ /* 0x000fe2000f8e0207 */
[----:B------:R-:W-:-:S04]  /*17c80*/  ULDC.64 UR4, c[0x0][0x308] ;  /* 0x0000c20000047ab9 */ /* 0x000fc80000000a00 */
[----:B------:R-:W-:Y:S01]  /*17c90*/  IADD3 R3, R3, R7, RZ ;  /* 0x0000000703037210 */ /* 0x000fe20007ffe0ff */
[----:B---3--:R-:W-:Y:S02]  /*17ca0*/  IMAD R7, R9, UR4, RZ ;  /* 0x0000000409077c24 */ /* 0x008fe4000f8e02ff */
[----:B------:R-:W0:Y:S02]  /*17cb0*/  S2R R9, SR_TID.X ;  /* 0x0000000000097919 */ /* 0x000e240000002100 */
[C---:B------:R-:W-:Y:S02]  /*17cc0*/  IMAD R7, R18.reuse, UR5, R7 ;  /* 0x0000000512077c24 */ /* 0x040fe4000f8e0207 */
[----:B------:R-:W-:Y:S01]  /*17cd0*/  IMAD.WIDE.U32 R2, R18, UR4, R2 ;  /* 0x0000000412027c25 */ /* 0x000fe2000f8e0002 */
        /* <DEDUP_REMOVED lines=12> */
[----:B------:R-:W-:Y:S01]  /*17da0*/  LEA R8, R8, R22, 0x1 ;  /* 0x0000001608087211 */ /* 0x000fe200078e08ff */
        /* <DEDUP_REMOVED lines=41> */
.L_x_3031:
        /* <DEDUP_REMOVED lines=8> */
.L_x_2849:
[----:B------:R-:W-:Y:S02]  /*180c0*/  PLOP3.LUT P2, PT, P2, P0, PT, 0xa2, 0x0 ;  /* 0x000000000000781c */ /* 0x000fe40001741472 */
[----:B------:R-:W-:-:S08]  /*180d0*/  @P0 R2UR P2, UR4, R5 ;  /* 0x00000000050402ca */ /* 0x000fd00000040000 */
[----:B------:R-:W-:-:S05]  /*180e0*/  @P0 PLOP3.LUT P0, PT, P2, PT, PT, 0x80, 0x0 ;  /* 0x000000000000081c */ /* 0x000fca000170f070 */
[----:B------:R-:W-:Y:S01]  /*180f0*/  @!P2 SYNCS.ARRIVE.TRANS64.RED.A0T1 RZ, [UR4+0x16830], RZ ;  /* 0x016830ffffffa9a7 */ /* 0x000fe20008200404 */
[----:B------:R-:W-:Y:S07]  /*18100*/  @!P2 ARRIVES.LDGSTSBAR.64.TRANSCNT [UR4+0x16830] ;  /* 0x01683000ff00a9b0 */ /* 0x000fee0008000a84 */
[----:B------:R-:W-:Y:S05]  /*18110*/  @P0 BRA.U.ANY `(.L_x_2849) ;  /* 0xfffffffd00e80947 */ /* 0x000fea000393ffff */
[----:B------:R-:W-:Y:S01]  /*18120*/  NOP ;  /* 0x0000000000007918 */ /* 0x000fe20000000000 */
[----:B-1----:R-:W2:Y:S02]  /*18130*/  LDL R2, [R1+0x54] ;  /* 0x0000540001027983 */ /* 0x002ea40000100800 */
[----:B--2---:R-:W-:-:S13]  /*18140*/  ISETP.NE.AND P3, PT, R2, 0x3, PT ;  /* 0x000000030200780c */ /* 0x004fda0003f65270 */
[----:B------:R-:W-:Y:S05]  /*18150*/  @!P3 BRA `(.L_x_2850) ;  /* 0x000000000004b947 */ /* 0x000fea0003800000 */
[----:B------:R-:W-:Y:S01]  /*18160*/  BPT.TRAP 0x1 ;  /* 0x000000040000795c */ /* 0x000fe20000300000 */
.L_x_2850:
[----:B------:R1:W-:Y:S01]  /*18170*/  SYNCS.ARRIVE.TRANS64.A1T0 RZ, [R5+URZ+0x16830], RZ ;  /* 0x016830ff05ff79a7 */ /* 0x0003e2000810003f */
[----:B------:R-:W-:Y:S05]  /*18180*/  @!P3 BRA `(.L_x_2851) ;  /* 0x000000000004b947 */ /* 0x000fea0003800000 */
[----:B------:R-:W-:Y:S01]  /*18190*/  BPT.TRAP 0x1 ;  /* 0x000000040000795c */ /* 0x000fe20000300000 */
.L_x_2851:
[----:B------:R-:W-:Y:S01]  /*181a0*/  SHF.L.U32 R2, R17, 0x1f, RZ ;  /* 0x0000001f11027819 */ /* 0x000fe200000006ff */
[----:B------:R-:W-:Y:S01]  /*181b0*/  BSSY B1, `(.L_x_2852) ;  /* 0x0000004000017945 */ /* 0x000fe20003800000 */
[----:B-1----:R-:W-:-:S04]  /*181c0*/  LEA R5, R6, R22, 0x3 ;  /* 0x0000001606057211 */ /* 0x002fc800078e18ff */
[----:B------:R-:W1:Y:S02]  /*181d0*/  SYNCS.PHASECHK.TRANS64.TRYWAIT P0, [R5+URZ+0x16860], R2 ;  /* 0x01686002050075a7 */ /* 0x000e64000800017f */
[----:B-1----:R-:W-:Y:S05]  /*181e0*/  @!P0 BRA `(.L_x_2853) ;  /* 0x0000005c00c48947 */ /* 0x002fea0003800000 */
.L_x_3032:
[----:B------:R-:W-:Y:S05]  /*181f0*/  BSYNC B1 ;  /* 0x0000000000017941 */ /* 0x000fea0003800000 */
.L_x_2852:
[----:B------:R-:W2:Y:S04]  /*18200*/  LDL R11, [R1+0x18] ;  /* 0x00001800010b7983 */ /* 0x000ea80000100800 */
[----:B------:R-:W2:Y:S01]  /*18210*/  LDL.LU R8, [R1+0x8] ;  /* 0x0000080001087983 */ /* 0x000ea20000300800 */
        /* <DEDUP_REMOVED lines=59> */
.L_x_3050:
        /* <DEDUP_REMOVED lines=25> */
[----:B0-----:R-:W-:Y:S02]  /*18760*/  LEA R23, P2, R2, UR4, 0x1 ;  /* 0x0000000402177c11 */ /* 0x001fe4000f8408ff */
[----:B------:R-:W-:-:S04]  /*18770*/  IADD3 R0, R0, R3, RZ ;  /* 0x0000000300007210 */ /* 0x000fc80007ffe0ff */
[----:B------:R-:W-:-:S07]  /*18780*/  LEA.HI.X R0, R2, UR5, R0, 0x1, P2 ;  /* 0x0000000502007c11 */ /* 0x000fce00090f0c00 */
.L_x_2855:
[----:B------:R-:W-:Y:S02]  /*18790*/  PLOP3.LUT P2, PT, P2, P0, PT, 0xa2, 0x0 ;  /* 0x000000000000781c */ /* 0x000fe40001741472 */
[----:B------:R-:W-:-:S08]  /*187a0*/  @P0 R2UR P2, UR4, R5 ;  /* 0x00000000050402ca */ /* 0x000fd00000040000 */
[----:B------:R-:W-:-:S05]  /*187b0*/  @P0 PLOP3.LUT P0, PT, P2, PT, PT, 0x80, 0x0 ;  /* 0x000000000000081c */ /* 0x000fca000170f070 */
[----:B------:R-:W-:Y:S01]  /*187c0*/  @!P2 SYNCS.ARRIVE.TRANS64.RED.A0T1 RZ, [UR4+0x16850], RZ ;  /* 0x016850ffffffa9a7 */ /* 0x000fe20008200404 */
[----:B------:R-:W-:Y:S07]  /*187d0*/  @!P2 ARRIVES.LDGSTSBAR.64.TRANSCNT [UR4+0x16850] ;  /* 0x01685000ff00a9b0 */ /* 0x000fee0008000a84 */
[----:B------:R-:W-:Y:S05]  /*187e0*/  @P0 BRA.U.ANY `(.L_x_2855) ;  /* 0xfffffffd00e80947 */ /* 0x000fea000393ffff */
[----:B------:R-:W-:Y:S01]  /*187f0*/  NOP ;  /* 0x0000000000007918 */ /* 0x000fe20000000000 */
[----:B------:R-:W2:Y:S01]  /*18800*/  LDL R2, [R1+0x54] ;  /* 0x0000540001027983 */ /* 0x000ea20000100800 */
[----:B------:R-:W-:Y:S01]  /*18810*/  IMAD.MOV.U32 R24, RZ, RZ, R0 ;  /* 0x000000ffff187224 */ /* 0x000fe200078e0000 */
[----:B--2---:R-:W-:-:S13]  /*18820*/  ISETP.NE.AND P3, PT, R2, 0x3, PT ;  /* 0x000000030200780c */ /* 0x004fda0003f65270 */
[----:B------:R-:W-:Y:S05]  /*18830*/  @!P3 BRA `(.L_x_2856) ;  /* 0x000000000004b947 */ /* 0x000fea0003800000 */
[----:B------:R-:W-:Y:S01]  /*18840*/  BPT.TRAP 0x1 ;  /* 0x000000040000795c */ /* 0x000fe20000300000 */
.L_x_2856:
[----:B------:R2:W-:Y:S01]  /*18850*/  STL [R1+0x8], R26 ;  /* 0x0000081a01007387 */ /* 0x0005e20000100800 */
[C---:B------:R-:W-:Y:S01]  /*18860*/  ISETP.GT.AND P0, PT, R26.reuse, RZ, PT ;  /* 0x000000ff1a00720c */ /* 0x040fe20003f04270 */
[----:B------:R2:W-:Y:S01]  /*18870*/  SYNCS.ARRIVE.TRANS64.A1T0 RZ, [R5+URZ+0x16850], RZ ;  /* 0x016850ff05ff79a7 */ /* 0x0005e2000810003f */
[----:B------:R-:W-:Y:S01]  /*18880*/  VIADD R7, R26, 0xffffffff ;  /* 0xffffffff1a077836 */ /* 0x000fe20000000000 */
[----:B------:R-:W-:Y:S01]  /*18890*/  MOV R6, R25 ;  /* 0x0000001900067202 */ /* 0x000fe20000000f00 */
[----:B------:R-:W-:-:S09]  /*188a0*/  IMAD.MOV.U32 R17, RZ, RZ, R28 ;  /* 0x000000ffff117224 */ /* 0x000fd200078e001c */
[----:B--2---:R-:W-:Y:S05]  /*188b0*/  @P0 BRA `(.L_x_2857) ;  /* 0xffffffec00f40947 */ /* 0x004fea000383ffff */
.L_x_2844:
[----:B------:R-:W-:Y:S05]  /*188c0*/  BSYNC B0 ;  /* 0x0000000000007941 */ /* 0x000fea0003800000 */
.L_x_2843:
        /* <DEDUP_REMOVED lines=17> */
.L_x_2859:
[----:B------:R-:W-:Y:S05]  /*189e0*/  BSYNC B0 ;  /* 0x0000000000007941 */ /* 0x000fea0003800000 */
.L_x_2858:
[----:B------:R-:W2:Y:S02]  /*189f0*/  LDL R0, [R1+0x54] ;  /* 0x0000540001007983 */ /* 0x000ea40000100800 */
[----:B--2---:R-:W-:-:S13]  /*18a00*/  ISETP.NE.AND P0, PT, R0, 0x3, PT ;  /* 0x000000030000780c */ /* 0x004fda0003f05270 */
[----:B------:R-:W-:Y:S05]  /*18a10*/  @!P0 BRA `(.L_x_2860) ;  /* 0x0000000000048947 */ /* 0x000fea0003800000 */
[----:B------:R-:W-:Y:S01]  /*18a20*/  BPT.TRAP 0x1 ;  /* 0x000000040000795c */ /* 0x000fe20000300000 */
.L_x_2860:
[----:B------:R-:W0:Y:S01]  /*18a30*/  LDL.LU R2, [R1+0x18] ;  /* 0x0000180001027983 */ /* 0x000e220000300800 */
[----:B------:R-:W-:Y:S01]  /*18a40*/  IMAD R0, R25, 0x8, R22 ;  /* 0x0000000819007824 */ /* 0x000fe200078e0216 */
[----:B------:R-:W-:Y:S01]  /*18a50*/  SHF.L.U32 R3, R28, 0x1f, RZ ;  /* 0x0000001f1c037819 */ /* 0x000fe200000006ff */
[----:B------:R-:W-:Y:S03]  /*18a60*/  BSSY B0, `(.L_x_2861) ;  /* 0x0000004000007945 */ /* 0x000fe60003800000 */
[----:B------:R-:W1:Y:S01]  /*18a70*/  SYNCS.PHASECHK.TRANS64.TRYWAIT P0, [R0+URZ+0x16860], R3 ;  /* 0x01686003000075a7 */ /* 0x000e62000800017f */
[----:B0-----:R-:W-:Y:S01]  /*18a80*/  IMAD R6, R26, -0x80, R2 ;  /* 0xffffff801a067824 */ /* 0x001fe200078e0202 */
[----:B-1----:R-:W-:Y:S06]  /*18a90*/  @!P0 BRA `(.L_x_2862) ;  /* 0x0000005c00f48947 */ /* 0x002fec0003800000 */
.L_x_3051:
[----:B------:R-:W-:Y:S05]  /*18aa0*/  BSYNC B0 ;  /* 0x0000000000007941 */ /* 0x000fea0003800000 */
.L_x_2861:
        /* <DEDUP_REMOVED lines=17> */
[----:B------:R-:W-:Y:S01]  /*18bc0*/  IMAD.SHL.U32 R5, R7, 0x2, RZ ;  /* 0x0000000207057824 */ /* 0x000fe200078e00ff */
[----:B------:R-:W-:Y:S01]  /*18bd0*/  ISETP.LT.OR P1, PT, R6, 0x1, P0 ;  /* 0x000000010600780c */ /* 0x000fe20000721670 */
[----:B------:R-:W-:Y:S01]  /*18be0*/  IMAD R4, R4, 0x2, R22 ;  /* 0x0000000204047824 */ /* 0x000fe200078e0216 */
[----:B0-----:R-:W0:Y:S02]  /*18bf0*/  SHFL.IDX PT, R3, R24, RZ, 0x181f ;  /* 0x00181fff18037589 */ /* 0x001e2400000e0000 */
[----:B-1----:R-:W-:Y:S02]  /*18c00*/  IADD3 R2, P2, R14, R5, RZ ;  /* 0x000000050e027210 */ /* 0x002fe40007f5e0ff */
[----:B------:R-:W1:Y:S02]  /*18c10*/  SHFL.IDX PT, R14, R23, 0x1, 0x181f ;  /* 0x00381f00170e7f89 */ /* 0x000e6400000e0000 */
        /* <DEDUP_REMOVED lines=39> */
.L_x_3069:
        /* <DEDUP_REMOVED lines=9> */
.L_x_2864:
[----:B------:R-:W-:Y:S02]  /*18f20*/  PLOP3.LUT P1, PT, P1, P0, PT, 0xa2, 0x0 ;  /* 0x000000000000781c */ /* 0x000fe40000f21472 */
[----:B------:R-:W-:-:S08]  /*18f30*/  @P0 R2UR P1, UR4, R0 ;  /* 0x00000000000402ca */ /* 0x000fd00000020000 */
[----:B------:R-:W-:-:S05]  /*18f40*/  @P0 PLOP3.LUT P0, PT, P1, PT, PT, 0x80, 0x0 ;  /* 0x000000000000081c */ /* 0x000fca0000f0f070 */
[----:B------:R-:W-:Y:S01]  /*18f50*/  @!P1 SYNCS.ARRIVE.TRANS64.RED.A0T1 RZ, [UR4+0x16850], RZ ;  /* 0x016850ffffff99a7 */ /* 0x000fe20008200404 */
[----:B------:R-:W-:Y:S07]  /*18f60*/  @!P1 ARRIVES.LDGSTSBAR.64.TRANSCNT [UR4+0x16850] ;  /* 0x01685000ff0099b0 */ /* 0x000fee0008000a84 */
[----:B------:R-:W-:Y:S05]  /*18f70*/  @P0 BRA.U.ANY `(.L_x_2864) ;  /* 0xfffffffd00e80947 */ /* 0x000fea000393ffff */
[----:B------:R-:W-:Y:S01]  /*18f80*/  NOP ;  /* 0x0000000000007918 */ /* 0x000fe20000000000 */
[----:B0-----:R-:W2:Y:S02]  /*18f90*/  LDL R2, [R1+0x54] ;  /* 0x0000540001027983 */ /* 0x001ea40000100800 */
[----:B--2---:R-:W-:-:S13]  /*18fa0*/  ISETP.NE.AND P2, PT, R2, 0x3, PT ;  /* 0x000000030200780c */ /* 0x004fda0003f45270 */
[----:B------:R-:W-:Y:S05]  /*18fb0*/  @!P2 BRA `(.L_x_2865) ;  /* 0x000000000004a947 */ /* 0x000fea0003800000 */
[----:B------:R-:W-:Y:S01]  /*18fc0*/  BPT.TRAP 0x1 ;  /* 0x000000040000795c */ /* 0x000fe20000300000 */
.L_x_2865:
[----:B------:R0:W-:Y:S01]  /*18fd0*/  SYNCS.ARRIVE.TRANS64.A1T0 RZ, [R0+URZ+0x16850], RZ ;  /* 0x016850ff00ff79a7 */ /* 0x0001e2000810003f */
[----:B------:R-:W-:-:S05]  /*18fe0*/  VIADD R25, R25, 0x1 ;  /* 0x0000000119197836 */ /* 0x000fca0000000000 */
[----:B------:R-:W-:-:S04]  /*18ff0*/  ISETP.NE.AND P0, PT, R25, 0x2, PT ;  /* 0x000000021900780c */ /* 0x000fc80003f05270 */
[----:B------:R-:W-:Y:S02]  /*19000*/  SEL R3, RZ, 0x1, P0 ;  /* 0x00000001ff037807 */ /* 0x000fe40000000000 */
[----:B------:R-:W-:Y:S02]  /*19010*/  SEL R25, R25, RZ, P0 ;  /* 0x000000ff19197207 */ /* 0x000fe40000000000 */
[----:B0-----:R-:W-:-:S07]  /*19020*/  LOP3.LUT R28, R28, R3, RZ, 0x3c, !PT ;  /* 0x000000031c1c7212 */ /* 0x001fce00078e3cff */
.L_x_2824:
[----:B------:R-:W-:Y:S05]  /*19030*/  BSYNC B7 ;  /* 0x0000000000077941 */ /* 0x000fea0003800000 */
.L_x_2822:
        /* <DEDUP_REMOVED lines=9> */
[----:B------:R0:W2:Y:S01]  /*190d0*/  LDS.128 R16, [R22+0x168d0] ;  /* 0x0168d00016107984 */ /* 0x0000a20000000c00 */
[----:B------:R-:W-:Y:S06]  /*190e0*/  BAR.ARV 0x4, 0x200 ;  /* 0x0108000000007b1d */ /* 0x000fec0000002000 */
[----:B------:R-:W-:Y:S05]  /*190f0*/  BRA `(.L_x_2867) ;  /* 0x0000000800cc7947 */ /* 0x000fea0003800000 */
.L_x_2866:
        /* <DEDUP_REMOVED lines=15> */
[C---:B------:R-:W-:Y:S01]  /*191f0*/  ISETP.GE.U32.AND P5, PT, R7.reuse, 0x10, PT ;  /* 0x000000100700780c */ /* 0x040fe20003fa6070 */
[----:B------:R-:W-:Y:S01]  /*19200*/  SHFL.IDX PT, R16, R16, 0x1, 0x1f ;  /* 0x00201f0010107f89 */ /* 0x000fe200000e0000 */
[----:B0-----:R-:W-:Y:S01]  /*19210*/  MOV R2, RZ ;  /* 0x000000ff00027202 */ /* 0x001fe20000000f00 */
[----:B--2---:R-:W-:Y:S01]  /*19220*/  @!P1 IMAD.MOV.U32 R2, RZ, RZ, R3 ;  /* 0x000000ffff029224 */ /* 0x004fe200078e0003 */
[----:B------:R-:W-:-:S04]  /*19230*/  ISETP.NE.AND P1, PT, R7, RZ, PT ;  /* 0x000000ff0700720c */ /* 0x000fc80003f25270 */
        /* <DEDUP_REMOVED lines=15> */
[----:B------:R0:W2:Y:S02]  /*19330*/  SHFL.IDX PT, R14, R3, 0x1f, 0x1f ;  /* 0x03e01f00030e7f89 */ /* 0x0000a400000e0000 */
.L_x_3079:
[----:B------:R-:W-:Y:S02]  /*19340*/  ULDC UR4, c[0x0][0xc38] ;  /* 0x00030e0000047ab9 */ /* 0x000fe40000000800 */
[----:B------:R-:W-:-:S04]  /*19350*/  IMAD.U32 R4, RZ, RZ, UR4 ;  /* 0x00000004ff047e24 */ /* 0x000fc8000f8e00ff */
[----:B--2---:R-:W-:-:S05]  /*19360*/  IMAD R5, R14, R4, RZ ;  /* 0x000000040e057224 */ /* 0x004fca00078e02ff */
[----:B------:R-:W-:-:S04]  /*19370*/  IADD3 R16, R16, R5, RZ ;  /* 0x0000000510107210 */ /* 0x000fc80007ffe0ff */
[----:B------:R-:W-:-:S13]  /*19380*/  ISETP.GT.AND P6, PT, R16, R0, PT ;  /* 0x000000001000720c */ /* 0x000fda0003fc4270 */
[----:B------:R-:W-:Y:S05]  /*19390*/  @P6 BRA `(.L_x_2869) ;  /* 0x00000000009c6947 */ /* 0x000fea0003800000 */
.L_x_2874:
[----:B------:R-:W2:Y:S01]  /*193a0*/  LDC R4, c[0x0][0xc3c] ;  /* 0x00030f00ff047b82 */ /* 0x000ea20000000800 */
[----:B------:R-:W-:-:S05]  /*193b0*/  VIADD R19, R19, 0x1f ;  /* 0x0000001f13137836 */ /* 0x000fca0000000000 */
        /* <DEDUP_REMOVED lines=12> */
.L_x_2872:
[----:B------:R-:W-:Y:S05]  /*19480*/  BSYNC B0 ;  /* 0x0000000000007941 */ /* 0x000fea0003800000 */
.L_x_2871:
[----:B------:R-:W-:-:S03]  /*19490*/  UMOV UR4, 0xffffffff ;  /* 0xffffffff00047882 */ /* 0x000fc60000000000 */
[----:B------:R-:W-:Y:S05]  /*194a0*/  BRA.DIV UR4, `(.L_x_2873) ;  /* 0x0000006204d47947 */ /* 0x000fea000b800000 */
[----:B-----5:R-:W3:Y:S02]  /*194b0*/  SHFL.UP PT, R14, R2, 0x1, RZ ;  /* 0x04200000020e7989 */ /* 0x020ee400000e00ff */
[----:B---3--:R-:W-:-:S04]  /*194c0*/  SEL R13, R14, RZ, P1 ;  /* 0x000000ff0e0d7207 */ /* 0x008fc80000800000 */
[----:B------:R-:W-:-:S05]  /*194d0*/  IADD3 R13, R2, R13, RZ ;  /* 0x0000000d020d7210 */ /* 0x000fca0007ffe0ff */
        /* <DEDUP_REMOVED lines=12> */
[----:B------:R0:W2:Y:S02]  /*195a0*/  SHFL.IDX PT, R14, R3, 0x1f, 0x1f ;  /* 0x03e01f00030e7f89 */ /* 0x0000a400000e0000 */
.L_x_3087:
[----:B------:R-:W-:Y:S02]  /*195b0*/  ULDC UR4, c[0x0][0xc38] ;  /* 0x00030e0000047ab9 */ /* 0x000fe40000000800 */
[----:B------:R-:W-:-:S04]  /*195c0*/  IMAD.U32 R4, RZ, RZ, UR4 ;  /* 0x00000004ff047e24 */ /* 0x000fc8000f8e00ff */
[----:B--2---:R-:W-:-:S04]  /*195d0*/  IMAD R5, R14, R4, RZ ;  /* 0x000000040e057224 */ /* 0x004fc800078e02ff */
[----:B------:R-:W-:-:S05]  /*195e0*/  IMAD.IADD R16, R5, 0x1, R16 ;  /* 0x0000000105107824 */ /* 0x000fca00078e0210 */
[----:B------:R-:W-:-:S13]  /*195f0*/  ISETP.GT.AND P6, PT, R16, R0, PT ;  /* 0x000000001000720c */ /* 0x000fda0003fc4270 */
[----:B------:R-:W-:Y:S05]  /*19600*/  @!P6 BRA `(.L_x_2874) ;  /* 0xfffffffc0064e947 */ /* 0x000fea000383ffff */
.L_x_2869:
        /* <DEDUP_REMOVED lines=8> */
.L_x_3091:
[----:B------:R-:W-:Y:S02]  /*19690*/  ISETP.NE.AND P0, PT, R5, RZ, PT ;  /* 0x000000ff0500720c */ /* 0x000fe40003f05270 */
[----:B------:R-:W-:-:S11]  /*196a0*/  MOV R5, RZ ;  /* 0x000000ff00057202 */ /* 0x000fd60000000f00 */
[----:B------:R-:W-:Y:S05]  /*196b0*/  @!P0 BRA `(.L_x_2876) ;  /* 0x0000000000108947 */ /* 0x000fea0003800000 */
[----:B------:R-:W-:Y:S01]  /*196c0*/  UMOV UR4, 0xffffffff ;  /* 0xffffffff00047882 */ /* 0x000fe20000000000 */
[----:B------:R-:W-:Y:S02]  /*196d0*/  VIADD R12, R6, 0xffffffff ;  /* 0xffffffff060c7836 */ /* 0x000fe40000000000 */
[----:B------:R-:W-:Y:S05]  /*196e0*/  BRA.DIV UR4, `(.L_x_2877) ;  /* 0x0000006604487947 */ /* 0x000fea000b800000 */
[----:B------:R4:W0:Y:S02]  /*196f0*/  SHFL.IDX PT, R5, R3, R12, 0x1f ;  /* 0x00001f0c03057589 */ /* 0x00082400000e0000 */
.L_x_2876:
[----:B0-2-4-:R-:W0:Y:S01]  /*19700*/  LDC.64 R2, c[0x0][0xc90] ;  /* 0x00032400ff027b82 */ /* 0x015e220000000a00 */
[----:B------:R-:W-:-:S04]  /*19710*/  IMAD.IADD R19, R6, 0x1, R19 ;  /* 0x0000000106137824 */ /* 0x000fc800078e0213 */
[----:B0-----:R-:W-:-:S05]  /*19720*/  IMAD.WIDE R2, R19, 0x4, R2 ;  /* 0x0000000413027825 */ /* 0x001fca00078e0202 */
[----:B------:R0:W3:Y:S01]  /*19730*/  LDG.E R7, desc[UR40][R2.64] ;  /* 0x0000002802077981 */ /* 0x0000e2000c1e1900 */
[----:B------:R-:W-:Y:S02]  /*19740*/  IMAD R16, R5, R4, R16 ;  /* 0x0000000405107224 */ /* 0x000fe400078e0210 */
[----:B0-----:R-:W-:Y:S02]  /*19750*/  IMAD.MOV.U32 R2, RZ, RZ, RZ ;  /* 0x000000ffff027224 */ /* 0x001fe400078e00ff */
[----:B---3--:R-:W-:-:S05]  /*19760*/  IMAD R6, R17, R7, RZ ;  /* 0x0000000711067224 */ /* 0x008fca00078e02ff */
[----:B------:R-:W-:-:S04]  /*19770*/  IABS R8, R6 ;  /* 0x0000000600087213 */ /* 0x000fc80000000000 */
[----:B-1----:R-:W0:Y:S08]  /*19780*/  I2F.RP R9, R8 ;  /* 0x0000000800097306 */ /* 0x002e300000209400 */
[----:B0-----:R-:W0:Y:S02]  /*19790*/  MUFU.RCP R9, R9 ;  /* 0x0000000900097308 */ /* 0x001e240000001000 */
[----:B0-----:R-:W-:-:S06]  /*197a0*/  VIADD R10, R9, 0xffffffe ;  /* 0x0ffffffe090a7836 */ /* 0x001fcc0000000000 */
[----:B------:R-:W0:Y:S02]  /*197b0*/  F2I.FTZ.U32.TRUNC.NTZ R3, R10 ;  /* 0x0000000a00037305 */ /* 0x000e24000021f000 */
[----:B0-----:R-:W-:-:S05]  /*197c0*/  IADD3 R5, RZ, -R3, RZ ;  /* 0x80000003ff057210 */ /* 0x001fca0007ffe0ff */
[----:B------:R-:W-:-:S04]  /*197d0*/  IMAD R5, R5, R8, RZ ;  /* 0x0000000805057224 */ /* 0x000fc800078e02ff */
[----:B------:R-:W-:-:S04]  /*197e0*/  IMAD.HI.U32 R2, R3, R5, R2 ;  /* 0x0000000503027227 */ /* 0x000fc800078e0002 */
[----:B------:R-:W-:Y:S01]  /*197f0*/  IMAD.IADD R5, R0, 0x1, -R16 ;  /* 0x0000000100057824 */ /* 0x000fe200078e0a10 */
[----:B------:R-:W-:-:S04]  /*19800*/  IABS R0, R6 ;  /* 0x0000000600007213 */ /* 0x000fc80000000000 */
[----:B------:R-:W-:Y:S01]  /*19810*/  IABS R3, R5 ;  /* 0x0000000500037213 */ /* 0x000fe20000000000 */
[----:B------:R-:W-:-:S04]  /*19820*/  IMAD.MOV R0, RZ, RZ, -R0 ;  /* 0x000000ffff007224 */ /* 0x000fc800078e0a00 */
[----:B------:R-:W-:-:S04]  /*19830*/  IMAD.HI.U32 R2, R2, R3, RZ ;  /* 0x0000000302027227 */ /* 0x000fc800078e00ff */
[----:B------:R-:W-:Y:S01]  /*19840*/  IMAD R3, R2, R0, R3 ;  /* 0x0000000002037224 */ /* 0x000fe200078e0203 */
[----:B------:R-:W-:-:S04]  /*19850*/  LOP3.LUT R0, R5, R6, RZ, 0x3c, !PT ;  /* 0x0000000605007212 */ /* 0x000fc800078e3cff */
[----:B------:R-:W-:Y:S02]  /*19860*/  ISETP.GT.U32.AND P1, PT, R8, R3, PT ;  /* 0x000000030800720c */ /* 0x000fe40003f24070 */
[----:B------:R-:W-:-:S11]  /*19870*/  ISETP.GE.AND P2, PT, R0, RZ, PT ;  /* 0x000000ff0000720c */ /* 0x000fd60003f46270 */
[-C--:B------:R-:W-:Y:S01]  /*19880*/  @!P1 IADD3 R3, R3, -R8.reuse, RZ ;  /* 0x8000000803039210 */ /* 0x080fe20007ffe0ff */
[----:B------:R-:W-:Y:S01]  /*19890*/  @!P1 VIADD R2, R2, 0x1 ;  /* 0x0000000102029836 */ /* 0x000fe20000000000 */
[----:B------:R-:W-:Y:S02]  /*198a0*/  ISETP.NE.AND P1, PT, R6, RZ, PT ;  /* 0x000000ff0600720c */ /* 0x000fe40003f25270 */
[----:B------:R-:W-:-:S13]  /*198b0*/  ISETP.GE.U32.AND P0, PT, R3, R8, PT ;  /* 0x000000080300720c */ /* 0x000fda0003f06070 */
[----:B------:R-:W-:-:S04]  /*198c0*/  @P0 VIADD R2, R2, 0x1 ;  /* 0x0000000102020836 */ /* 0x000fc80000000000 */
[----:B------:R-:W-:Y:S01]  /*198d0*/  @!P2 IMAD.MOV R2, RZ, RZ, -R2 ;  /* 0x000000ffff02a224 */ /* 0x000fe200078e0a02 */
[----:B------:R-:W-:-:S05]  /*198e0*/  @!P1 LOP3.LUT R2, RZ, R6, RZ, 0x33, !PT ;  /* 0x00000006ff029212 */ /* 0x000fca00078e33ff */
[----:B------:R-:W-:Y:S02]  /*198f0*/  IMAD R0, R7, R2, RZ ;  /* 0x0000000207007224 */ /* 0x000fe400078e02ff */
[----:B------:R-:W-:-:S03]  /*19900*/  IMAD.MOV R2, RZ, RZ, -R2 ;  /* 0x000000ffff027224 */ /* 0x000fc600078e0a02 */
[----:B------:R-:W-:Y:S01]  /*19910*/  IADD3 R3, -R0, RZ, RZ ;  /* 0x000000ff00037210 */ /* 0x000fe20007ffe1ff */
[----:B------:R-:W-:-:S03]  /*19920*/  IMAD R5, R6, R2, R5 ;  /* 0x0000000206057224 */ /* 0x000fc600078e0205 */
[----:B------:R-:W-:-:S04]  /*19930*/  VIADDMNMX R4, R3, R4, R7, PT ;  /* 0x0000000403047246 */ /* 0x000fc80003800107 */
        /* <DEDUP_REMOVED lines=8> */
[----:B------:R-:W-:Y:S01]  /*199c0*/  IMAD R11, R2, R7, RZ ;  /* 0x00000007020b7224 */ /* 0x000fe200078e02ff */
[----:B------:R-:W-:-:S05]  /*199d0*/  MOV R2, RZ ;  /* 0x000000ff00027202 */ /* 0x000fca0000000f00 */
[----:B------:R-:W-:Y:S01]  /*199e0*/  IMAD.HI.U32 R2, R3, R11, R2 ;  /* 0x0000000b03027227 */ /* 0x000fe200078e0002 */
[----:B------:R-:W-:-:S05]  /*199f0*/  IABS R3, R5 ;  /* 0x0000000500037213 */ /* 0x000fca0000000000 */
[----:B------:R-:W-:-:S04]  /*19a00*/  IMAD.HI.U32 R2, R2, R3, RZ ;  /* 0x0000000302027227 */ /* 0x000fc800078e00ff */
[----:B------:R-:W-:Y:S01]  /*19a10*/  IMAD R6, R2, R6, R3 ;  /* 0x0000000602067224 */ /* 0x000fe200078e0203 */
[C---:B------:R-:W-:Y:S01]  /*19a20*/  LOP3.LUT R3, R5.reuse, R4, RZ, 0x3c, !PT ;  /* 0x0000000405037212 */ /* 0x040fe200078e3cff */
[----:B------:R-:W-:-:S03]  /*19a30*/  IMAD.IADD R5, R5, 0x1, R0 ;  /* 0x0000000105057824 */ /* 0x000fc600078e0200 */
[----:B------:R-:W-:Y:S02]  /*19a40*/  ISETP.GT.U32.AND P1, PT, R7, R6, PT ;  /* 0x000000060700720c */ /* 0x000fe40003f24070 */
[----:B------:R-:W-:-:S11]  /*19a50*/  ISETP.GE.AND P2, PT, R3, RZ, PT ;  /* 0x000000ff0300720c */ /* 0x000fd60003f46270 */
[----:B------:R-:W-:Y:S02]  /*19a60*/  @!P1 IMAD.IADD R6, R6, 0x1, -R7 ;  /* 0x0000000106069824 */ /* 0x000fe400078e0a07 */
[----:B------:R-:W-:Y:S01]  /*19a70*/  @!P1 VIADD R2, R2, 0x1 ;  /* 0x0000000102029836 */ /* 0x000fe20000000000 */
[----:B------:R-:W-:Y:S02]  /*19a80*/  ISETP.NE.AND P1, PT, R4, RZ, PT ;  /* 0x000000ff0400720c */ /* 0x000fe40003f25270 */
[----:B------:R-:W-:-:S13]  /*19a90*/  ISETP.GE.U32.AND P0, PT, R6, R7, PT ;  /* 0x000000070600720c */ /* 0x000fda0003f06070 */
[----:B------:R-:W-:-:S05]  /*19aa0*/  @P0 IADD3 R2, R2, 0x1, RZ ;  /* 0x0000000102020810 */ /* 0x000fca0007ffe0ff */
[----:B------:R-:W-:Y:S01]  /*19ab0*/  @!P2 IMAD.MOV R2, RZ, RZ, -R2 ;  /* 0x000000ffff02a224 */ /* 0x000fe200078e0a02 */
[----:B------:R-:W-:Y:S01]  /*19ac0*/  @!P1 LOP3.LUT R2, RZ, R4, RZ, 0x33, !PT ;  /* 0x00000004ff029212 */ /* 0x000fe200078e33ff */
[----:B------:R-:W-:-:S04]  /*19ad0*/  IMAD.MOV R4, RZ, RZ, -R4 ;  /* 0x000000ffff047224 */ /* 0x000fc800078e0a04 */
[----:B------:R-:W-:Y:S01]  /*19ae0*/  IMAD R18, R2, R4, R5 ;  /* 0x0000000402127224 */ /* 0x000fe200078e0205 */
[----:B------:R-:W-:-:S04]  /*19af0*/  LOP3.LUT R2, RZ, R2, RZ, 0x33, !PT ;  /* 0x00000002ff027212 */ /* 0x000fc800078e33ff */
[----:B------:R-:W-:Y:S01]  /*19b00*/  IADD3 R17, R17, R2, RZ ;  /* 0x0000000211117210 */ /* 0x000fe20007ffe0ff */
[----:B------:R-:W-:Y:S06]  /*19b10*/  BRA `(.L_x_2878) ;  /* 0x00000000001c7947 */ /* 0x000fec0003800000 */
.L_x_2870:
[----:B------:R-:W-:Y:S01]  /*19b20*/  UMOV UR4, URZ ;  /* 0x0000003f00047c82 */ /* 0x000fe20008000000 */
[----:B------:R-:W-:Y:S01]  /*19b30*/  UMOV UR5, URZ ;  /* 0x0000003f00057c82 */ /* 0x000fe20008000000 */
[----:B------:R-:W-:Y:S01]  /*19b40*/  ULDC UR6, c[0x0][0xc3c] ;  /* 0x00030f0000067ab9 */ /* 0x000fe20000000800 */
[----:B------:R-:W-:Y:S01]  /*19b50*/  IMAD.MOV.U32 R16, RZ, RZ, R0 ;  /* 0x000000ffff107224 */ /* 0x000fe200078e0000 */
[----:B------:R-:W-:Y:S01]  /*19b60*/  MOV R19, UR6 ;  /* 0x0000000600137c02 */ /* 0x000fe20008000f00 */
[----:B------:R-:W-:Y:S02]  /*19b70*/  IMAD.U32 R17, RZ, RZ, UR4 ;  /* 0x00000004ff117e24 */ /* 0x000fe4000f8e00ff */
[----:B------:R-:W-:-:S07]  /*19b80*/  IMAD.U32 R18, RZ, RZ, UR5 ;  /* 0x00000005ff127e24 */ /* 0x000fce000f8e00ff */
.L_x_2878:
        /* <DEDUP_REMOVED lines=10> */
.L_x_2867:
[----:B------:R-:W-:Y:S02]  /*19c30*/  ULDC UR4, c[0x0][0xc3c] ;  /* 0x00030f0000047ab9 */ /* 0x000fe40000000800 */
[----:B--2---:R-:W-:-:S13]  /*19c40*/  ISETP.GE.AND P0, PT, R19, UR4, PT ;  /* 0x0000000413007c0c */ /* 0x004fda000bf06270 */
[----:B------:R-:W-:Y:S05]  /*19c50*/  @!P0 BRA `(.L_x_2879) ;  /* 0xffffffa400088947 */ /* 0x000fea000383ffff */
[----:B------:R-:W-:Y:S05]  /*19c60*/  BSYNC B8 ;  /* 0x0000000000087941 */ /* 0x000fea0003800000 */
.L_x_2786:
[----:B--2---:R-:W2:Y:S01]  /*19c70*/  LDL.LU R0, [R1+0x44] ;  /* 0x0000440001007983 */ /* 0x004ea20000300800 */
[----:B------:R-:W-:Y:S01]  /*19c80*/  BSSY B0, `(.L_x_2880) ;  /* 0x000000b000007945 */ /* 0x000fe20003800000 */
[----:B------:R-:W4:Y:S01]  /*19c90*/  S2R R5, SR_CgaCtaId ;  /* 0x0000000000057919 */ /* 0x000f220000008800 */
[----:B--2---:R-:W-:-:S05]  /*19ca0*/  VIADD R0, R0, 0x1 ;  /* 0x0000000100007836 */ /* 0x004fca0000000000 */
[----:B0-----:R-:W-:-:S04]  /*19cb0*/  LEA.HI R2, R0, R0, RZ, 0x1 ;  /* 0x0000000000027211 */ /* 0x001fc800078f08ff */
[----:B------:R-:W-:Y:S02]  /*19cc0*/  LOP3.LUT R3, R2, 0xfffffffe, RZ, 0xc0, !PT ;  /* 0xfffffffe02037812 */ /* 0x000fe400078ec0ff */
[----:B------:R-:W-:-:S03]  /*19cd0*/  MOV R2, 0x400 ;  /* 0x0000040000027802 */ /* 0x000fc60000000f00 */
[----:B------:R-:W-:Y:S01]  /*19ce0*/  IMAD.IADD R0, R0, 0x1, -R3 ;  /* 0x0000000100007824 */ /* 0x000fe200078e0a03 */
[----:B----4-:R-:W-:-:S04]  /*19cf0*/  LEA R4, R5, R2, 0x18 ;  /* 0x0000000205047211 */ /* 0x010fc800078ec0ff */
[----:B------:R-:W-:-:S04]  /*19d00*/  SHF.L.U32 R0, R0, 0x1f, RZ ;  /* 0x0000001f00007819 */ /* 0x000fc800000006ff */
[----:B------:R-:W0:Y:S02]  /*19d10*/  SYNCS.PHASECHK.TRANS64.TRYWAIT P0, [R4+URZ+0x16820], R0 ;  /* 0x01682000040075a7 */ /* 0x000e24000800017f */
[----:B0-----:R-:W-:Y:S05]  /*19d20*/  @!P0 BRA `(.L_x_2881) ;  /* 0x0000005c00e08947 */ /* 0x001fea0003800000 */
.L_x_3094:
[----:B------:R-:W-:Y:S05]  /*19d30*/  BSYNC B0 ;  /* 0x0000000000007941 */ /* 0x000fea0003800000 */
.L_x_2880:
[----:B------:R-:W-:-:S03]  /*19d40*/  UMOV UR4, 0xffffffff ;  /* 0xffffffff00047882 */ /* 0x000fc60000000000 */
[----:B------:R-:W-:Y:S05]  /*19d50*/  BRA.DIV UR4, `(.L_x_2882) ;  /* 0x0000005e04e87947 */ /* 0x000fea000b800000 */
[----:B0-----:R-:W0:Y:S02]  /*19d60*/  S2R R0, SR_TID.X ;  /* 0x0000000000007919 */ /* 0x001e240000002100 */
[----:B0-----:R-:W-:-:S04]  /*19d70*/  SHF.R.U32.HI R0, RZ, 0x5, R0 ;  /* 0x00000005ff007819 */ /* 0x001fc80000011600 */
[----:B------:R-:W-:-:S05]  /*19d80*/  LOP3.LUT R0, R0, 0x3, RZ, 0xc0, !PT ;  /* 0x0000000300007812 */ /* 0x000fca00078ec0ff */
[----:B------:R0:W2:Y:S02]  /*19d90*/  SHFL.IDX PT, R14, R0, RZ, 0x1f ;  /* 0x00001fff000e7589 */ /* 0x0000a400000e0000 */
.L_x_3097:
[----:B--2---:R-:W-:-:S13]  /*19da0*/  ISETP.NE.AND P0, PT, R14, RZ, PT ;  /* 0x000000ff0e00720c */ /* 0x004fda0003f05270 */
[----:B------:R-:W-:Y:S05]  /*19db0*/  @P0 BRA `(.L_x_2631) ;  /* 0x0000000000880947 */ /* 0x000fea0003800000 */
[----:B------:R-:W-:-:S03]  /*19dc0*/  UMOV UR4, 0xffffffff ;  /* 0xffffffff00047882 */ /* 0x000fc60000000000 */
[----:B------:R-:W-:Y:S05]  /*19dd0*/  BRA.DIV UR4, `(.L_x_2883) ;  /* 0x0000005e04fc7947 */ /* 0x000fea000b800000 */
[----:B------:R-:W-:-:S13]  /*19de0*/  ELECT P6, URZ, PT ;  /* 0x00000000003f782f */ /* 0x000fda00038c0000 */
.L_x_3100:
[----:B------:R-:W-:Y:S05]  /*19df0*/  @!P6 BRA `(.L_x_2631) ;  /* 0x000000000078e947 */ /* 0x000fea0003800000 */
[----:B0-----:R-:W2:Y:S02]  /*19e00*/  LDL.LU R0, [R1+0x30] ;  /* 0x0000300001007983 */ /* 0x001ea40000300800 */
[----:B--2---:R-:W-:-:S04]  /*19e10*/  LOP3.LUT R0, R0, 0x2, RZ, 0xfc, !PT ;  /* 0x0000000200007812 */ /* 0x004fc800078efcff */
[----:B------:R-:W-:-:S13]  /*19e20*/  ISETP.NE.AND P0, PT, R0, 0x3, PT ;  /* 0x000000030000780c */ /* 0x000fda0003f05270 */
[----:B------:R-:W-:Y:S05]  /*19e30*/  @!P0 BRA `(.L_x_2884) ;  /* 0x0000000000048947 */ /* 0x000fea0003800000 */
[----:B------:R-:W-:Y:S01]  /*19e40*/  BPT.TRAP 0x1 ;  /* 0x000000040000795c */ /* 0x000fe20000300000 */
.L_x_2884:
[C---:B------:R-:W-:Y:S01]  /*19e50*/  IMAD R5, R25.reuse, 0x8, R4 ;  /* 0x0000000819057824 */ /* 0x040fe200078e0204 */
[----:B------:R-:W-:Y:S02]  /*19e60*/  SHF.L.U32 R0, R28, 0x1f, RZ ;  /* 0x0000001f1c007819 */ /* 0x000fe400000006ff */
[----:B------:R-:W-:Y:S02]  /*19e70*/  IADD3 R25, R25, 0x1, RZ ;  /* 0x0000000119197810 */ /* 0x000fe40007ffe0ff */
[----:B------:R-:W0:Y:S02]  /*19e80*/  SYNCS.PHASECHK.TRANS64.TRYWAIT P1, [R5+URZ+0x16840], R0 ;  /* 0x01684000050075a7 */ /* 0x000e24000802017f */
[----:B------:R-:W-:-:S04]  /*19e90*/  ISETP.NE.AND P2, PT, R25, 0x2, PT ;  /* 0x000000021900780c */ /* 0x000fc80003f45270 */
[----:B------:R-:W-:Y:S01]  /*19ea0*/  SEL R3, RZ, 0x1, P2 ;  /* 0x00000001ff037807 */ /* 0x000fe20001000000 */
[----:B0-----:R-:W-:Y:S08]  /*19eb0*/  @!P1 BRA `(.L_x_2885) ;  /* 0x0000005c00e49947 */ /* 0x001ff00003800000 */
.L_x_3101:
[----:B------:R-:W-:Y:S02]  /*19ec0*/  SEL R25, R25, RZ, P2 ;  /* 0x000000ff19197207 */ /* 0x000fe40001000000 */
[----:B------:R-:W-:Y:S01]  /*19ed0*/  LOP3.LUT R2, R28, R3, RZ, 0x3c, !PT ;  /* 0x000000031c027212 */ /* 0x000fe200078e3cff */
[----:B------:R-:W-:Y:S06]  /*19ee0*/  @!P0 BRA `(.L_x_2886) ;  /* 0x0000000000048947 */ /* 0x000fec0003800000 */
[----:B------:R-:W-:Y:S01]  /*19ef0*/  BPT.TRAP 0x1 ;  /* 0x000000040000795c */ /* 0x000fe20000300000 */
.L_x_2886:
[----:B------:R-:W-:Y:S01]  /*19f00*/  IMAD R25, R25, 0x8, R4 ;  /* 0x0000000819197824 */ /* 0x000fe200078e0204 */
[----:B------:R-:W-:-:S04]  /*19f10*/  SHF.L.U32 R2, R2, 0x1f, RZ ;  /* 0x0000001f02027819 */ /* 0x000fc800000006ff */
[----:B------:R-:W2:Y:S02]  /*19f20*/  SYNCS.PHASECHK.TRANS64.TRYWAIT P1, [R25+URZ+0x16840], R2 ;  /* 0x01684002190075a7 */ /* 0x000ea4000802017f */
[----:B--2---:R-:W-:Y:S05]  /*19f30*/  @!P1 BRA `(.L_x_2887) ;  /* 0x0000005c00d89947 */ /* 0x004fea0003800000 */
.L_x_3102:
[----:B------:R-:W-:Y:S05]  /*19f40*/  @!P0 BRA `(.L_x_2888) ;  /* 0x0000000000048947 */ /* 0x000fea0003800000 */
[----:B------:R-:W-:Y:S01]  /*19f50*/  BPT.TRAP 0x1 ;  /* 0x000000040000795c */ /* 0x000fe20000300000 */
.L_x_2888:
[----:B------:R-:W4:Y:S02]  /*19f60*/  SYNCS.PHASECHK.TRANS64.TRYWAIT P1, [R5+URZ+0x16860], R0 ;  /* 0x01686000050075a7 */ /* 0x000f24000802017f */
[----:B----4-:R-:W-:Y:S05]  /*19f70*/  @!P1 BRA `(.L_x_2889) ;  /* 0x0000005c00dc9947 */ /* 0x010fea0003800000 */
.L_x_3103:
[----:B------:R-:W-:Y:S05]  /*19f80*/  @!P0 BRA `(.L_x_2890) ;  /* 0x0000000000048947 */ /* 0x000fea0003800000 */
[----:B------:R-:W-:Y:S01]  /*19f90*/  BPT.TRAP 0x1 ;  /* 0x000000040000795c */ /* 0x000fe20000300000 */
.L_x_2890:
[----:B------:R0:W0:Y:S02]  /*19fa0*/  SYNCS.PHASECHK.TRANS64.TRYWAIT P0, [R25+URZ+0x16860], R2 ;  /* 0x01686002190075a7 */ /* 0x000024000800017f */
[----:B0-----:R-:W-:Y:S05]  /*19fb0*/  @!P0 NANOSLEEP.SYNCS 0x989680 ;  /* 0x009896800000895d */ /* 0x001fea0003900000 */
[----:B------:R-:W0:Y:S02]  /*19fc0*/  @!P0 SYNCS.PHASECHK.TRANS64 P0, [R25+URZ+0x16860], R2 ;  /* 0x01686002190085a7 */ /* 0x000e24000800007f */
[----:B0-----:R-:W-:Y:S05]  /*19fd0*/  @!P0 BRA `(.L_x_2890) ;  /* 0xfffffffc00f08947 */ /* 0x001fea000383ffff */
.L_x_2631:
[----:B------:R-:W-:Y:S05]  /*19fe0*/  BSYNC B9 ;  /* 0x0000000000097941 */ /* 0x000fea0003800000 */
.L_x_2628:
[----:B------:R-:W-:Y:S05]  /*19ff0*/  EXIT ;  /* 0x000000000000794d */ /* 0x000fea0003800000 */
.L_x_2649:
[----:B0-----:R0:W1:Y:S02]  /*1a000*/  SYNCS.PHASECHK.TRANS64.TRYWAIT P6, [R69+URZ+0x16890], R77 ;  /* 0x0168904d450075a7 */ /* 0x00106400080c017f */
[----:B-1----:R-:W-:Y:S05]  /*1a010*/  @!P6 NANOSLEEP.SYNCS 0x989680 ;  /* 0x009896800000e95d */ /* 0x002fea0003900000 */
[----:B------:R-:W1:Y:S02]  /*1a020*/  @!P6 SYNCS.PHASECHK.TRANS64 P6, [R69+URZ+0x16890], R77 ;  /* 0x0168904d4500e5a7 */ /* 0x000e6400080c007f */
[----:B-1----:R-:W-:Y:S05]  /*1a030*/  @!P6 BRA `(.L_x_2649) ;  /* 0xfffffffc00f0e947 */ /* 0x002fea000383ffff */
[----:B------:R-:W-:Y:S05]  /*1a040*/  BRA `(.L_x_2891) ;  /* 0xfffffe8800bc7947 */ /* 0x000fea000383ffff */
.L_x_2650:
        /* <DEDUP_REMOVED lines=8> */
.L_x_2893:
[----:B------:R-:W-:Y:S05]  /*1a0d0*/  BSYNC B1 ;  /* 0x0000000000017941 */ /* 0x000fea0003800000 */
.L_x_2892:
        /* <DEDUP_REMOVED lines=8> */
.L_x_2894:
[----:B------:R-:W-:Y:S05]  /*1a160*/  BRA `(.L_x_2895) ;  /* 0xfffffe8800887947 */ /* 0x000fea000383ffff */
.L_x_2659:
        /* <DEDUP_REMOVED lines=8> */
.L_x_2897:
[----:B------:R-:W-:Y:S05]  /*1a1f0*/  BSYNC B1 ;  /* 0x0000000000017941 */ /* 0x000fea0003800000 */
.L_x_2896:
[----:B------:R-:W-:Y:S01]  /*1a200*/  MOV R13, R85 ;  /* 0x00000055000d7202 */ /* 0x000fe20000000f00 */
[----:B------:R-:W-:Y:S02]  /*1a210*/  IMAD.MOV.U32 R12, RZ, RZ, 0x1 ;  /* 0x00000001ff0c7424 */ /* 0x000fe400078e00ff */
[----:B------:R-:W-:Y:S02]  /*1a220*/  IMAD.MOV.U32 R11, RZ, RZ, 0x1c1f ;  /* 0x00001c1fff0b7424 */ /* 0x000fe400078e00ff */
[----:B------:R-:W-:Y:S02]  /*1a230*/  IMAD.MOV.U32 R15, RZ, RZ, -0x1 ;  /* 0xffffffffff0f7424 */ /* 0x000fe400078e00ff */
[----:B------:R-:W-:-:S07]  /*1a240*/  IMAD.MOV.U32 R45, RZ, RZ, R14 ;  /* 0x000000ffff2d7224 */ /* 0x000fce00078e000e */
[----:B------:R-:W-:Y:S05]  /*1a250*/  WARPSYNC.COLLECTIVE R15, `(.L_x_2898) ;  /* 0x000000000f087348 */ /* 0x000fea0003c00000 */
[----:B------:R0:W1:Y:S02]  /*1a260*/  SHFL.IDX P6, R14, R13, R12, R11 ;  /* 0x0000000c0d0e7389 */ /* 0x00006400000c000b */
[----:B01----:R-:W-:Y:S01]  /*1a270*/  ENDCOLLECTIVE ;  /* 0x000000000000791b */ /* 0x003fe20003800000 */
.L_x_2898:
[----:B------:R-:W-:Y:S05]  /*1a280*/  BRA `(.L_x_2899) ;  /* 0xfffffe8c00f87947 */ /* 0x000fea000383ffff */
.L_x_2671:
[----:B--2---:R2:W3:Y:S02]  /*1a290*/  SYNCS.PHASECHK.TRANS64.TRYWAIT P4, [R69+URZ+0x16890], R77 ;  /* 0x0168904d450075a7 */ /* 0x0044e4000808017f */
[----:B---3--:R-:W-:Y:S05]  /*1a2a0*/  @!P4 NANOSLEEP.SYNCS 0x989680 ;  /* 0x009896800000c95d */ /* 0x008fea0003900000 */
[----:B------:R-:W3:Y:S02]  /*1a2b0*/  @!P4 SYNCS.PHASECHK.TRANS64 P4, [R69+URZ+0x16890], R77 ;  /* 0x0168904d4500c5a7 */ /* 0x000ee4000808007f */
[----:B---3--:R-:W-:Y:S05]  /*1a2c0*/  @!P4 BRA `(.L_x_2671) ;  /* 0xfffffffc00f0c947 */ /* 0x008fea000383ffff */
[----:B------:R-:W-:Y:S05]  /*1a2d0*/  BRA `(.L_x_2900) ;  /* 0xfffffe9800e87947 */ /* 0x000fea000383ffff */
.L_x_2672:
[----:B------:R-:W-:Y:S01]  /*1a2e0*/  BSSY B1, `(.L_x_2901) ;  /* 0x0000008000017945 */ /* 0x000fe20003800000 */
[----:B0-----:R-:W-:Y:S01]  /*1a2f0*/  MOV R13, R86 ;  /* 0x00000056000d7202 */ /* 0x001fe20000000f00 */
[----:B------:R-:W-:Y:S02]  /*1a300*/  IMAD.MOV.U32 R12, RZ, RZ, RZ ;  /* 0x000000ffff0c7224 */ /* 0x000fe400078e00ff */
[----:B------:R-:W-:Y:S02]  /*1a310*/  IMAD.MOV.U32 R11, RZ, RZ, 0x1c1f ;  /* 0x00001c1fff0b7424 */ /* 0x000fe400078e00ff */
[----:B------:R-:W-:-:S07]  /*1a320*/  IMAD.MOV.U32 R15, RZ, RZ, -0x1 ;  /* 0xffffffffff0f7424 */ /* 0x000fce00078e00ff */
[----:B--2---:R-:W-:Y:S05]  /*1a330*/  WARPSYNC.COLLECTIVE R15, `(.L_x_2902) ;  /* 0x000000000f087348 */ /* 0x004fea0003c00000 */
[----:B------:R0:W1:Y:S02]  /*1a340*/  SHFL.IDX P6, R14, R13, R12, R11 ;  /* 0x0000000c0d0e7389 */ /* 0x00006400000c000b */
[----:B012---:R-:W-:Y:S01]  /*1a350*/  ENDCOLLECTIVE ;  /* 0x000000000000791b */ /* 0x007fe20003800000 */
.L_x_2902:
[----:B------:R-:W-:Y:S05]  /*1a360*/  BSYNC B1 ;  /* 0x0000000000017941 */ /* 0x000fea0003800000 */
.L_x_2901:
[----:B------:R-:W-:Y:S01]  /*1a370*/  IMAD.MOV.U32 R13, RZ, RZ, R85 ;  /* 0x000000ffff0d7224 */ /* 0x000fe200078e0055 */
[----:B------:R-:W-:Y:S01]  /*1a380*/  MOV R15, 0xffffffff ;  /* 0xffffffff000f7802 */ /* 0x000fe20000000f00 */
[----:B------:R-:W-:Y:S01]  /*1a390*/  IMAD.MOV.U32 R12, RZ, RZ, RZ ;  /* 0x000000ffff0c7224 */ /* 0x000fe200078e00ff */
[----:B------:R-:W-:Y:S01]  /*1a3a0*/  MOV R81, R14 ;  /* 0x0000000e00517202 */ /* 0x000fe20000000f00 */
[----:B------:R-:W-:-:S07]  /*1a3b0*/  IMAD.MOV.U32 R11, RZ, RZ, 0x1c1f ;  /* 0x00001c1fff0b7424 */ /* 0x000fce00078e00ff */
[----:B------:R-:W-:Y:S05]  /*1a3c0*/  WARPSYNC.COLLECTIVE R15, `(.L_x_2903) ;  /* 0x000000000f087348 */ /* 0x000fea0003c00000 */
[----:B------:R0:W1:Y:S02]  /*1a3d0*/  SHFL.IDX P6, R14, R13, R12, R11 ;  /* 0x0000000c0d0e7389 */ /* 0x00006400000c000b */
[----:B01----:R-:W-:Y:S01]  /*1a3e0*/  ENDCOLLECTIVE ;  /* 0x000000000000791b */ /* 0x003fe20003800000 */
.L_x_2903:
[----:B------:R-:W-:Y:S01]  /*1a3f0*/  IMAD.MOV.U32 R80, RZ, RZ, R14 ;  /* 0x000000ffff507224 */ /* 0x000fe200078e000e */
[----:B------:R-:W-:Y:S06]  /*1a400*/  BRA `(.L_x_2904) ;  /* 0xfffffe9800b47947 */ /* 0x000fec000383ffff */
.L_x_2677:
        /* <DEDUP_REMOVED lines=8> */
.L_x_2906:
[----:B------:R-:W-:Y:S05]  /*1a490*/  BSYNC B1 ;  /* 0x0000000000017941 */ /* 0x000fea0003800000 */
.L_x_2905:
        /* <DEDUP_REMOVED lines=8> */
.L_x_2907:
[----:B------:R-:W-:Y:S01]  /*1a520*/  IMAD.MOV.U32 R38, RZ, RZ, R14 ;  /* 0x000000ffff267224 */ /* 0x000fe200078e000e */
[----:B------:R-:W-:Y:S06]  /*1a530*/  BRA `(.L_x_2908) ;  /* 0xfffffea000487947 */ /* 0x000fec000383ffff */
.L_x_2682:
[----:B0-----:R0:W1:Y:S02]  /*1a540*/  SYNCS.PHASECHK.TRANS64.TRYWAIT P3, [R69+URZ+0x16890], R77 ;  /* 0x0168904d450075a7 */ /* 0x001064000806017f */
[----:B-1----:R-:W-:Y:S05]  /*1a550*/  @!P3 NANOSLEEP.SYNCS 0x989680 ;  /* 0x009896800000b95d */ /* 0x002fea0003900000 */
[----:B------:R-:W1:Y:S02]  /*1a560*/  @!P3 SYNCS.PHASECHK.TRANS64 P3, [R69+URZ+0x16890], R77 ;  /* 0x0168904d4500b5a7 */ /* 0x000e64000806007f */
[----:B-1----:R-:W-:Y:S05]  /*1a570*/  @!P3 BRA `(.L_x_2682) ;  /* 0xfffffffc00f0b947 */ /* 0x002fea000383ffff */
[----:B------:R-:W-:Y:S05]  /*1a580*/  BRA `(.L_x_2909) ;  /* 0xfffffea8004c7947 */ /* 0x000fea000383ffff */
.L_x_2683:
        /* <DEDUP_REMOVED lines=8> */
.L_x_2911:
[----:B------:R-:W-:Y:S05]  /*1a610*/  BSYNC B1 ;  /* 0x0000000000017941 */ /* 0x000fea0003800000 */
.L_x_2910:
        /* <DEDUP_REMOVED lines=8> */
.L_x_2912:
[----:B------:R-:W-:Y:S01]  /*1a6a0*/  IMAD.MOV.U32 R37, RZ, RZ, R14 ;  /* 0x000000ffff257224 */ /* 0x000fe200078e000e */
[----:B------:R-:W-:Y:S06]  /*1a6b0*/  BRA `(.L_x_2913) ;  /* 0xfffffea800707947 */ /* 0x000fec000383ffff */
.L_x_2686:
        /* <DEDUP_REMOVED lines=8> */
.L_x_2915:
[----:B------:R-:W-:Y:S05]  /*1a740*/  BSYNC B1 ;  /* 0x0000000000017941 */ /* 0x000fea0003800000 */
.L_x_2914:
        /* <DEDUP_REMOVED lines=8> */
.L_x_2916:
[----:B------:R-:W-:Y:S01]  /*1a7d0*/  IMAD.MOV.U32 R37, RZ, RZ, R14 ;  /* 0x000000ffff257224 */ /* 0x000fe200078e000e */
[----:B------:R-:W-:Y:S06]  /*1a7e0*/  BRA `(.L_x_2917) ;  /* 0xfffffea8006c7947 */ /* 0x000fec000383ffff */
.L_x_2690:
[----:B0-----:R0:W3:Y:S02]  /*1a7f0*/  SYNCS.PHASECHK.TRANS64.TRYWAIT P4, [R69+URZ+0x168b0], R77 ;  /* 0x0168b04d450075a7 */ /* 0x0010e4000808017f */
[----:B---3--:R-:W-:Y:S05]  /*1a800*/  @!P4 NANOSLEEP.SYNCS 0x989680 ;  /* 0x009896800000c95d */ /* 0x008fea0003900000 */
[----:B------:R-:W3:Y:S02]  /*1a810*/  @!P4 SYNCS.PHASECHK.TRANS64 P4, [R69+URZ+0x168b0], R77 ;  /* 0x0168b04d4500c5a7 */ /* 0x000ee4000808007f */
[----:B---3--:R-:W-:Y:S05]  /*1a820*/  @!P4 BRA `(.L_x_2690) ;  /* 0xfffffffc00f0c947 */ /* 0x008fea000383ffff */
[----:B------:R-:W-:Y:S05]  /*1a830*/  BRA `(.L_x_2918) ;  /* 0xfffffea800e47947 */ /* 0x000fea000383ffff */
.L_x_2698:
[----:B------:R-:W0:Y:S01]  /*1a840*/  S2R R4, SR_TID.X ;  /* 0x0000000000047919 */ /* 0x000e220000002100 */
[----:B------:R-:W-:Y:S01]  /*1a850*/  BSSY B0, `(.L_x_2919) ;  /* 0x000000c000007945 */ /* 0x000fe20003800000 */
[----:B------:R-:W-:Y:S01]  /*1a860*/  IMAD.MOV.U32 R12, RZ, RZ, RZ ;  /* 0x000000ffff0c7224 */ /* 0x000fe200078e00ff */
[----:B------:R-:W-:Y:S01]  /*1a870*/  MOV R15, 0xffffffff ;  /* 0xffffffff000f7802 */ /* 0x000fe20000000f00 */
[----:B------:R-:W-:Y:S01]  /*1a880*/  IMAD.MOV.U32 R11, RZ, RZ, 0x1f ;  /* 0x0000001fff0b7424 */ /* 0x000fe200078e00ff */
[----:B0-----:R-:W-:-:S04]  /*1a890*/  IADD3 R5, R4, -0x80, RZ ;  /* 0xffffff8004057810 */ /* 0x001fc80007ffe0ff */
[----:B------:R-:W-:-:S04]  /*1a8a0*/  SHF.R.S32.HI R4, RZ, 0x1f, R5 ;  /* 0x0000001fff047819 */ /* 0x000fc80000011405 */
[----:B------:R-:W-:-:S04]  /*1a8b0*/  LEA.HI R4, R4, R5, RZ, 0x7 ;  /* 0x0000000504047211 */ /* 0x000fc800078f38ff */
[----:B------:R-:W-:-:S05]  /*1a8c0*/  SHF.R.S32.HI R4, RZ, 0x7, R4 ;  /* 0x00000007ff047819 */ /* 0x000fca0000011404 */
[----:B------:R-:W-:-:S07]  /*1a8d0*/  IMAD.MOV.U32 R13, RZ, RZ, R4 ;  /* 0x000000ffff0d7224 */ /* 0x000fce00078e0004 */
[----:B----45:R-:W-:Y:S05]  /*1a8e0*/  WARPSYNC.COLLECTIVE R15, `(.L_x_2920) ;  /* 0x000000000f087348 */ /* 0x030fea0003c00000 */
[----:B------:R0:W1:Y:S02]  /*1a8f0*/  SHFL.IDX P6, R14, R13, R12, R11 ;  /* 0x0000000c0d0e7389 */ /* 0x00006400000c000b */
[----:B01--45:R-:W-:Y:S01]  /*1a900*/  ENDCOLLECTIVE ;  /* 0x000000000000791b */ /* 0x033fe20003800000 */
.L_x_2920:
[----:B------:R-:W-:Y:S05]  /*1a910*/  BSYNC B0 ;  /* 0x0000000000007941 */ /* 0x000fea0003800000 */
.L_x_2919:
[----:B------:R0:W-:Y:S01]  /*1a920*/  STL [R1+0x14], R14 ;  /* 0x0000140e01007387 */ /* 0x0001e20000100800 */
[----:B------:R-:W-:Y:S05]  /*1a930*/  BRA `(.L_x_2921) ;  /* 0xfffffeb000987947 */ /* 0x000fea000383ffff */
.L_x_2710:
[----:B------:R-:W-:Y:S01]  /*1a940*/  BSSY B1, `(.L_x_2922) ;  /* 0x0000008000017945 */ /* 0x000fe20003800000 */
[----:B------:R-:W-:Y:S01]  /*1a950*/  IMAD.MOV.U32 R13, RZ, RZ, R6 ;  /* 0x000000ffff0d7224 */ /* 0x000fe200078e0006 */
[----:B------:R-:W-:Y:S01]  /*1a960*/  MOV R15, 0xffffffff ;  /* 0xffffffff000f7802 */ /* 0x000fe20000000f00 */
[----:B------:R-:W-:Y:S02]  /*1a970*/  IMAD.MOV.U32 R12, RZ, RZ, RZ ;  /* 0x000000ffff0c7224 */ /* 0x000fe400078e00ff */
[----:B------:R-:W-:-:S07]  /*1a980*/  IMAD.MOV.U32 R11, RZ, RZ, 0x1c1f ;  /* 0x00001c1fff0b7424 */ /* 0x000fce00078e00ff */
[----:B0---4-:R-:W-:Y:S05]  /*1a990*/  WARPSYNC.COLLECTIVE R15, `(.L_x_2923) ;  /* 0x000000000f087348 */ /* 0x011fea0003c00000 */
[----:B0-----:R0:W1:Y:S02]  /*1a9a0*/  SHFL.IDX P6, R14, R13, R12, R11 ;  /* 0x0000000c0d0e7389 */ /* 0x00106400000c000b */
[----:B01--4-:R-:W-:Y:S01]  /*1a9b0*/  ENDCOLLECTIVE ;  /* 0x000000000000791b */ /* 0x013fe20003800000 */
.L_x_2923:
[----:B------:R-:W-:Y:S05]  /*1a9c0*/  BSYNC B1 ;  /* 0x0000000000017941 */ /* 0x000fea0003800000 */
.L_x_2922:
[----:B------:R-:W-:Y:S01]  /*1a9d0*/  IMAD.MOV.U32 R13, RZ, RZ, R4 ;  /* 0x000000ffff0d7224 */ /* 0x000fe200078e0004 */
[----:B------:R-:W-:Y:S01]  /*1a9e0*/  MOV R11, 0x1c1f ;  /* 0x00001c1f000b7802 */ /* 0x000fe20000000f00 */
[----:B------:R-:W-:Y:S02]  /*1a9f0*/  IMAD.MOV.U32 R12, RZ, RZ, RZ ;  /* 0x000000ffff0c7224 */ /* 0x000fe400078e00ff */
[----:B------:R-:W-:Y:S02]  /*1aa00*/  IMAD.MOV.U32 R15, RZ, RZ, -0x1 ;  /* 0xffffffffff0f7424 */ /* 0x000fe400078e00ff */
[----:B------:R-:W-:-:S07]  /*1aa10*/  IMAD.MOV.U32 R3, RZ, RZ, R14 ;  /* 0x000000ffff037224 */ /* 0x000fce00078e000e */
[----:B------:R-:W-:Y:S05]  /*1aa20*/  WARPSYNC.COLLECTIVE R15, `(.L_x_2924) ;  /* 0x000000000f087348 */ /* 0x000fea0003c00000 */
[----:B------:R0:W1:Y:S02]  /*1aa30*/  SHFL.IDX P6, R14, R13, R12, R11 ;  /* 0x0000000c0d0e7389 */ /* 0x00006400000c000b */
[----:B01----:R-:W-:Y:S01]  /*1aa40*/  ENDCOLLECTIVE ;  /* 0x000000000000791b */ /* 0x003fe20003800000 */
.L_x_2924:
[----:B------:R-:W-:Y:S02]  /*1aa50*/  IMAD.MOV.U32 R13, RZ, RZ, R8 ;  /* 0x000000ffff0d7224 */ /* 0x000fe400078e0008 */
[----:B------:R-:W-:-:S07]  /*1aa60*/  IMAD.MOV.U32 R0, RZ, RZ, R14 ;  /* 0x000000ffff007224 */ /* 0x000fce00078e000e */
[----:B------:R-:W-:Y:S05]  /*1aa70*/  WARPSYNC.COLLECTIVE R15, `(.L_x_2925) ;  /* 0x000000000f087348 */ /* 0x000fea0003c00000 */
[----:B------:R0:W1:Y:S02]  /*1aa80*/  SHFL.IDX P6, R14, R13, R12, R11 ;  /* 0x0000000c0d0e7389 */ /* 0x00006400000c000b */
[----:B01----:R-:W-:Y:S01]  /*1aa90*/  ENDCOLLECTIVE ;  /* 0x000000000000791b */ /* 0x003fe20003800000 */
.L_x_2925:
[----:B------:R-:W-:Y:S01]  /*1aaa0*/  IMAD.MOV.U32 R13, RZ, RZ, R7 ;  /* 0x000000ffff0d7224 */ /* 0x000fe200078e0007 */
[----:B------:R-:W-:-:S07]  /*1aab0*/  MOV R5, R14 ;  /* 0x0000000e00057202 */ /* 0x000fce0000000f00 */
[----:B------:R-:W-:Y:S05]  /*1aac0*/  WARPSYNC.COLLECTIVE R15, `(.L_x_2926) ;  /* 0x000000000f087348 */ /* 0x000fea0003c00000 */
[----:B------:R0:W1:Y:S02]  /*1aad0*/  SHFL.IDX P6, R14, R13, R12, R11 ;  /* 0x0000000c0d0e7389 */ /* 0x00006400000c000b */
[----:B01----:R-:W-:Y:S01]  /*1aae0*/  ENDCOLLECTIVE ;  /* 0x000000000000791b */ /* 0x003fe20003800000 */
.L_x_2926:
[----:B------:R-:W-:Y:S05]  /*1aaf0*/  BRA `(.L_x_2927) ;  /* 0xfffffeb8001c7947 */ /* 0x000fea000383ffff */
.L_x_2713:
[----:B------:R-:W-:Y:S01]  /*1ab00*/  BSSY B1, `(.L_x_2928) ;  /* 0x0000008000017945 */ /* 0x000fe20003800000 */
[----:B------:R-:W-:Y:S01]  /*1ab10*/  IMAD.MOV.U32 R13, RZ, RZ, R6 ;  /* 0x000000ffff0d7224 */ /* 0x000fe200078e0006 */
[----:B------:R-:W-:Y:S01]  /*1ab20*/  MOV R11, 0x1c1f ;  /* 0x00001c1f000b7802 */ /* 0x000fe20000000f00 */
[----:B------:R-:W-:Y:S02]  /*1ab30*/  IMAD.MOV.U32 R12, RZ, RZ, 0x1 ;  /* 0x00000001ff0c7424 */ /* 0x000fe400078e00ff */
[----:B------:R-:W-:-:S07]  /*1ab40*/  IMAD.MOV.U32 R15, RZ, RZ, -0x1 ;  /* 0xffffffffff0f7424 */ /* 0x000fce00078e00ff */
[----:B0---4-:R-:W-:Y:S05]  /*1ab50*/  WARPSYNC.COLLECTIVE R15, `(.L_x_2929) ;  /* 0x000000000f087348 */ /* 0x011fea0003c00000 */
[----:B0-----:R0:W1:Y:S02]  /*1ab60*/  SHFL.IDX P6, R14, R13, R12, R11 ;  /* 0x0000000c0d0e7389 */ /* 0x00106400000c000b */
[----:B01--4-:R-:W-:Y:S01]  /*1ab70*/  ENDCOLLECTIVE ;  /* 0x000000000000791b */ /* 0x013fe20003800000 */
.L_x_2929:
[----:B------:R-:W-:Y:S05]  /*1ab80*/  BSYNC B1 ;  /* 0x0000000000017941 */ /* 0x000fea0003800000 */
.L_x_2928:
        /* <DEDUP_REMOVED lines=8> */
.L_x_2930:
[----:B------:R-:W-:Y:S01]  /*1ac10*/  MOV R13, R8 ;  /* 0x00000008000d7202 */ /* 0x000fe20000000f00 */
[----:B------:R-:W-:-:S07]  /*1ac20*/  IMAD.MOV.U32 R0, RZ, RZ, R14 ;  /* 0x000000ffff007224 */ /* 0x000fce00078e000e */
[----:B------:R-:W-:Y:S05]  /*1ac30*/  WARPSYNC.COLLECTIVE R15, `(.L_x_2931) ;  /* 0x000000000f087348 */ /* 0x000fea0003c00000 */
[----:B------:R0:W1:Y:S02]  /*1ac40*/  SHFL.IDX P6, R14, R13, R12, R11 ;  /* 0x0000000c0d0e7389 */ /* 0x00006400000c000b */
[----:B01----:R-:W-:Y:S01]  /*1ac50*/  ENDCOLLECTIVE ;  /* 0x000000000000791b */ /* 0x003fe20003800000 */
.L_x_2931:
[----:B------:R-:W-:Y:S02]  /*1ac60*/  IMAD.MOV.U32 R13, RZ, RZ, R7 ;  /* 0x000000ffff0d7224 */ /* 0x000fe400078e0007 */
[----:B------:R-:W-:-:S07]  /*1ac70*/  IMAD.MOV.U32 R5, RZ, RZ, R14 ;  /* 0x000000ffff057224 */ /* 0x000fce00078e000e */
[----:B------:R-:W-:Y:S05]  /*1ac80*/  WARPSYNC.COLLECTIVE R15, `(.L_x_2932) ;  /* 0x000000000f087348 */ /* 0x000fea0003c00000 */
[----:B------:R0:W1:Y:S02]  /*1ac90*/  SHFL.IDX P6, R14, R13, R12, R11 ;  /* 0x0000000c0d0e7389 */ /* 0x00006400000c000b */
[----:B01----:R-:W-:Y:S01]  /*1aca0*/  ENDCOLLECTIVE ;  /* 0x000000000000791b */ /* 0x003fe20003800000 */
.L_x_2932:
[----:B------:R-:W-:Y:S05]  /*1acb0*/  BRA `(.L_x_2933) ;  /* 0xfffffeb800887947 */ /* 0x000fea000383ffff */
.L_x_2717:
[----:B0-----:R0:W1:Y:S02]  /*1acc0*/  SYNCS.PHASECHK.TRANS64.TRYWAIT P0, [R2+URZ+0x16800], R37 ;  /* 0x01680025020075a7 */ /* 0x001064000800017f */
[----:B-1----:R-:W-:Y:S05]  /*1acd0*/  @!P0 NANOSLEEP.SYNCS 0x989680 ;  /* 0x009896800000895d */ /* 0x002fea0003900000 */
[----:B------:R-:W1:Y:S02]  /*1ace0*/  @!P0 SYNCS.PHASECHK.TRANS64 P0, [R2+URZ+0x16800], R37 ;  /* 0x01680025020085a7 */ /* 0x000e64000800007f */
[----:B-1----:R-:W-:Y:S05]  /*1acf0*/  @!P0 BRA `(.L_x_2717) ;  /* 0xfffffffc00f08947 */ /* 0x002fea000383ffff */
[----:B------:R-:W-:Y:S05]  /*1ad00*/  BRA `(.L_x_2934) ;  /* 0xfffffebc00987947 */ /* 0x000fea000383ffff */
.L_x_2725:
[----:B------:R-:W1:Y:S01]  /*1ad10*/  LDC R43, c[0x0][0x3f4] ;  /* 0x0000fd00ff2b7b82 */ /* 0x000e620000000800 */
[----:B------:R-:W-:Y:S01]  /*1ad20*/  BSSY B1, `(.L_x_2935) ;  /* 0x0000008000017945 */ /* 0x000fe20003800000 */
[----:B------:R-:W-:Y:S01]  /*1ad30*/  IMAD.MOV.U32 R13, RZ, RZ, R26 ;  /* 0x000000ffff0d7224 */ /* 0x000fe200078e001a */
[----:B------:R-:W-:Y:S01]  /*1ad40*/  MOV R12, RZ ;  /* 0x000000ff000c7202 */ /* 0x000fe20000000f00 */
[----:B------:R-:W-:Y:S02]  /*1ad50*/  IMAD.MOV.U32 R11, RZ, RZ, 0x1c1f ;  /* 0x00001c1fff0b7424 */ /* 0x000fe400078e00ff */
[----:B------:R-:W-:-:S07]  /*1ad60*/  IMAD.MOV.U32 R15, RZ, RZ, -0x1 ;  /* 0xffffffffff0f7424 */ /* 0x000fce00078e00ff */
[----:B01--4-:R-:W-:Y:S05]  /*1ad70*/  WARPSYNC.COLLECTIVE R15, `(.L_x_2936) ;  /* 0x000000000f087348 */ /* 0x013fea0003c00000 */
[----:B0-----:R0:W2:Y:S02]  /*1ad80*/  SHFL.IDX P6, R14, R13, R12, R11 ;  /* 0x0000000c0d0e7389 */ /* 0x0010a400000c000b */
[----:B012-4-:R-:W-:Y:S01]  /*1ad90*/  ENDCOLLECTIVE ;  /* 0x000000000000791b */ /* 0x017fe20003800000 */
.L_x_2936:
[----:B------:R-:W-:Y:S05]  /*1ada0*/  BSYNC B1 ;  /* 0x0000000000017941 */ /* 0x000fea0003800000 */
.L_x_2935:
[----:B------:R0:W5:Y:S01]  /*1adb0*/  LDL R10, [R1+0x10] ;  /* 0x00001000010a7983 */ /* 0x0001620000100800 */
[----:B------:R-:W-:Y:S01]  /*1adc0*/  MOV R13, R25 ;  /* 0x00000019000d7202 */ /* 0x000fe20000000f00 */
[----:B------:R-:W-:Y:S01]  /*1add0*/  IMAD.MOV.U32 R12, RZ, RZ, RZ ;  /* 0x000000ffff0c7224 */ /* 0x000fe200078e00ff */
[----:B------:R-:W-:Y:S01]  /*1ade0*/  ISETP.GE.AND P0, PT, R16, R43, PT ;  /* 0x0000002b1000720c */ /* 0x000fe20003f06270 */
[----:B------:R-:W-:Y:S02]  /*1adf0*/  IMAD.MOV.U32 R11, RZ, RZ, 0x1c1f ;  /* 0x00001c1fff0b7424 */ /* 0x000fe400078e00ff */
[----:B------:R-:W-:Y:S02]  /*1ae00*/  IMAD.MOV.U32 R15, RZ, RZ, -0x1 ;  /* 0xffffffffff0f7424 */ /* 0x000fe400078e00ff */
[----:B0-----:R-:W-:-:S08]  /*1ae10*/  IMAD.MOV.U32 R0, RZ, RZ, R14 ;  /* 0x000000ffff007224 */ /* 0x001fd000078e000e */
[----:B-----5:R-:W-:Y:S05]  /*1ae20*/  WARPSYNC.COLLECTIVE R15, `(.L_x_2937) ;  /* 0x000000000f087348 */ /* 0x020fea0003c00000 */
[----:B------:R0:W1:Y:S02]  /*1ae30*/  SHFL.IDX P6, R14, R13, R12, R11 ;  /* 0x0000000c0d0e7389 */ /* 0x00006400000c000b */
[----:B01---5:R-:W-:Y:S01]  /*1ae40*/  ENDCOLLECTIVE ;  /* 0x000000000000791b */ /* 0x023fe20003800000 */
.L_x_2937:
[----:B------:R-:W-:Y:S01]  /*1ae50*/  IMAD.MOV.U32 R13, RZ, RZ, R24 ;  /* 0x000000ffff0d7224 */ /* 0x000fe200078e0018 */
[----:B------:R-:W-:-:S07]  /*1ae60*/  MOV R3, R14 ;  /* 0x0000000e00037202 */ /* 0x000fce0000000f00 */
[----:B------:R-:W-:Y:S05]  /*1ae70*/  WARPSYNC.COLLECTIVE R15, `(.L_x_2938) ;  /* 0x000000000f087348 */ /* 0x000fea0003c00000 */
[----:B------:R0:W1:Y:S02]  /*1ae80*/  SHFL.IDX P6, R14, R13, R12, R11 ;  /* 0x0000000c0d0e7389 */ /* 0x00006400000c000b */
[----:B01----:R-:W-:Y:S01]  /*1ae90*/  ENDCOLLECTIVE ;  /* 0x000000000000791b */ /* 0x003fe20003800000 */
.L_x_2938:
[----:B------:R-:W-:Y:S02]  /*1aea0*/  IMAD.MOV.U32 R13, RZ, RZ, R27 ;  /* 0x000000ffff0d7224 */ /* 0x000fe400078e001b */
[----:B------:R-:W-:-:S07]  /*1aeb0*/  IMAD.MOV.U32 R4, RZ, RZ, R14 ;  /* 0x000000ffff047224 */ /* 0x000fce00078e000e */
[----:B------:R-:W-:Y:S05]  /*1aec0*/  WARPSYNC.COLLECTIVE R15, `(.L_x_2939) ;  /* 0x000000000f087348 */ /* 0x000fea0003c00000 */
[----:B------:R0:W1:Y:S02]  /*1aed0*/  SHFL.IDX P6, R14, R13, R12, R11 ;  /* 0x0000000c0d0e7389 */ /* 0x00006400000c000b */
[----:B01----:R-:W-:Y:S01]  /*1aee0*/  ENDCOLLECTIVE ;  /* 0x000000000000791b */ /* 0x003fe20003800000 */
.L_x_2939:
[----:B------:R-:W-:-:S05]  /*1aef0*/  IMAD R32, R10, R32, RZ ;  /* 0x000000200a207224 */ /* 0x000fca00078e02ff */
[----:B------:R-:W-:-:S13]  /*1af00*/  ISETP.GE.OR P1, PT, R39, R32, P0 ;  /* 0x000000202700720c */ /* 0x000fda0000726670 */
[C---:B------:R-:W-:Y:S02]  /*1af10*/  @!P1 SHF.L.U32 R5, R16.reuse, 0x1, RZ ;  /* 0x0000000110059819 */ /* 0x040fe400000006ff */
[----:B------:R-:W-:Y:S02]  /*1af20*/  @!P1 SHF.L.U64.HI R21, R16, 0x1, R17 ;  /* 0x0000000110159819 */ /* 0x000fe40000010211 */
[----:B------:R-:W-:-:S05]  /*1af30*/  @!P1 IADD3 R6, P2, R3, R5, RZ ;  /* 0x0000000503069210 */ /* 0x000fca0007f5e0ff */
[----:B------:R-:W-:-:S05]  /*1af40*/  @!P1 IMAD.X R7, R0, 0x1, R21, P2 ;  /* 0x0000000100079824 */ /* 0x000fca00010e0615 */
        /* <DEDUP_REMOVED lines=16> */
[----:B------:R-:W-:Y:S01]  /*1b050*/  IMAD.MOV.U32 R9, RZ, RZ, R37 ;  /* 0x000000ffff097224 */ /* 0x000fe200078e0025 */
[----:B------:R-:W-:-:S07]  /*1b060*/  @!P1 MOV R36, R10 ;  /* 0x0000000a00249202 */ /* 0x000fce0000000f00 */
[----:B-----5:R-:W-:Y:S05]  /*1b070*/  WARPSYNC.COLLECTIVE R15, `(.L_x_2940) ;  /* 0x000000000f087348 */ /* 0x020fea0003c00000 */
[----:B------:R0:W1:Y:S02]  /*1b080*/  SHFL.IDX P6, R14, R13, R12, R11 ;  /* 0x0000000c0d0e7389 */ /* 0x00006400000c000b */
[----:B01---5:R-:W-:Y:S01]  /*1b090*/  ENDCOLLECTIVE ;  /* 0x000000000000791b */ /* 0x023fe20003800000 */
.L_x_2940:
[----:B------:R-:W-:Y:S02]  /*1b0a0*/  IMAD.MOV.U32 R3, RZ, RZ, R35 ;  /* 0x000000ffff037224 */ /* 0x000fe400078e0023 */
[----:B------:R-:W-:Y:S01]  /*1b0b0*/  IMAD.MOV.U32 R0, RZ, RZ, R34 ;  /* 0x000000ffff007224 */ /* 0x000fe200078e0022 */
[----:B------:R-:W-:Y:S02]  /*1b0c0*/  MOV R8, R36 ;  /* 0x0000002400087202 */ /* 0x000fe40000000f00 */
[----:B------:R-:W-:Y:S02]  /*1b0d0*/  PRMT R45, R45, 0x5410, R3 ;  /* 0x000054102d2d7816 */ /* 0x000fe40000000003 */
[----:B------:R-:W-:Y:S01]  /*1b0e0*/  PRMT R42, R0, 0x7610, R42 ;  /* 0x00007610002a7816 */ /* 0x000fe2000000002a */
[----:B------:R-:W-:Y:S01]  /*1b0f0*/  @!P1 IMAD.MOV.U32 R28, RZ, RZ, R4 ;  /* 0x000000ffff1c9224 */ /* 0x000fe200078e0004 */
[----:B------:R-:W-:Y:S01]  /*1b100*/  @!P1 MOV R20, R6 ;  /* 0x0000000600149202 */ /* 0x000fe20000000f00 */
[----:B------:R-:W-:Y:S01]  /*1b110*/  @!P1 IMAD.MOV.U32 R29, RZ, RZ, R5 ;  /* 0x000000ffff1d9224 */ /* 0x000fe200078e0005 */
[----:B------:R-:W-:Y:S01]  /*1b120*/  PRMT R31, R8, 0x5410, R9 ;  /* 0x00005410081f7816 */ /* 0x000fe20000000009 */
[----:B------:R-:W-:Y:S01]  /*1b130*/  @!P1 IMAD.MOV.U32 R21, RZ, RZ, R7 ;  /* 0x000000ffff159224 */ /* 0x000fe200078e0007 */
[----:B------:R-:W-:Y:S01]  /*1b140*/  MOV R6, R20 ;  /* 0x0000001400067202 */ /* 0x000fe20000000f00 */
[----:B------:R-:W-:-:S02]  /*1b150*/  IMAD.MOV.U32 R13, RZ, RZ, R25 ;  /* 0x000000ffff0d7224 */ /* 0x000fc400078e0019 */
[----:B------:R-:W-:Y:S02]  /*1b160*/  IMAD.MOV.U32 R4, RZ, RZ, R28 ;  /* 0x000000ffff047224 */ /* 0x000fe400078e001c */
[----:B------:R-:W-:Y:S02]  /*1b170*/  IMAD.MOV.U32 R5, RZ, RZ, R29 ;  /* 0x000000ffff057224 */ /* 0x000fe400078e001d */
[----:B------:R-:W-:Y:S01]  /*1b180*/  IMAD.MOV.U32 R7, RZ, RZ, R21 ;  /* 0x000000ffff077224 */ /* 0x000fe200078e0015 */
[----:B------:R-:W-:Y:S01]  /*1b190*/  PRMT R56, R4, 0x5410, R6 ;  /* 0x0000541004387816 */ /* 0x000fe20000000006 */
[----:B------:R-:W-:Y:S01]  /*1b1a0*/  IMAD.MOV.U32 R0, RZ, RZ, R14 ;  /* 0x000000ffff007224 */ /* 0x000fe200078e000e */
[----:B------:R-:W-:-:S07]  /*1b1b0*/  PRMT R45, R5, 0x7610, R45 ;  /* 0x00007610052d7816 */ /* 0x000fce000000002d */
[----:B------:R-:W-:Y:S05]  /*1b1c0*/  WARPSYNC.COLLECTIVE R15, `(.L_x_2941) ;  /* 0x000000000f087348 */ /* 0x000fea0003c00000 */
[----:B------:R0:W1:Y:S02]  /*1b1d0*/  SHFL.IDX P6, R14, R13, R12, R11 ;  /* 0x0000000c0d0e7389 */ /* 0x00006400000c000b */
[----:B01----:R-:W-:Y:S01]  /*1b1e0*/  ENDCOLLECTIVE ;  /* 0x000000000000791b */ /* 0x003fe20003800000 */
.L_x_2941:
[----:B------:R-:W-:Y:S02]  /*1b1f0*/  PRMT R42, R42, 0x5410, R7 ;  /* 0x000054102a2a7816 */ /* 0x000fe40000000007 */
[----:B------:R-:W-:Y:S01]  /*1b200*/  CS2R R4, SRZ ;  /* 0x0000000000047805 */ /* 0x000fe2000001ff00 */
[----:B------:R-:W-:Y:S01]  /*1b210*/  IMAD.MOV.U32 R13, RZ, RZ, R24 ;  /* 0x000000ffff0d7224 */ /* 0x000fe200078e0018 */
[----:B------:R-:W-:-:S07]  /*1b220*/  MOV R3, R14 ;  /* 0x0000000e00037202 */ /* 0x000fce0000000f00 */
[----:B------:R-:W-:Y:S05]  /*1b230*/  WARPSYNC.COLLECTIVE R15, `(.L_x_2942) ;  /* 0x000000000f087348 */ /* 0x000fea0003c00000 */
[----:B------:R0:W1:Y:S02]  /*1b240*/  SHFL.IDX P6, R14, R13, R12, R11 ;  /* 0x0000000c0d0e7389 */ /* 0x00006400000c000b */
[----:B01----:R-:W-:Y:S01]  /*1b250*/  ENDCOLLECTIVE ;  /* 0x000000000000791b */ /* 0x003fe20003800000 */
.L_x_2942:
[----:B------:R-:W-:Y:S02]  /*1b260*/  IMAD.MOV.U32 R13, RZ, RZ, R27 ;  /* 0x000000ffff0d7224 */ /* 0x000fe400078e001b */
[----:B------:R-:W-:-:S07]  /*1b270*/  IMAD.MOV.U32 R24, RZ, RZ, R14 ;  /* 0x000000ffff187224 */ /* 0x000fce00078e000e */
[----:B------:R-:W-:Y:S05]  /*1b280*/  WARPSYNC.COLLECTIVE R15, `(.L_x_2943) ;  /* 0x000000000f087348 */ /* 0x000fea0003c00000 */
[----:B------:R0:W1:Y:S02]  /*1b290*/  SHFL.IDX P6, R14, R13, R12, R11 ;  /* 0x0000000c0d0e7389 */ /* 0x00006400000c000b */
[----:B01----:R-:W-:Y:S01]  /*1b2a0*/  ENDCOLLECTIVE ;  /* 0x000000000000791b */ /* 0x003fe20003800000 */
.L_x_2943:
[----:B------:R-:W-:Y:S05]  /*1b2b0*/  BRA `(.L_x_2944) ;  /* 0xfffffec800887947 */ /* 0x000fea000383ffff */
.L_x_2729:
[----:B0-----:R0:W1:Y:S02]  /*1b2c0*/  SYNCS.PHASECHK.TRANS64.TRYWAIT P1, [R2+URZ+0x16800], R13 ;  /* 0x0168000d020075a7 */ /* 0x001064000802017f */
[----:B-1----:R-:W-:Y:S05]  /*1b2d0*/  @!P1 NANOSLEEP.SYNCS 0x989680 ;  /* 0x009896800000995d */ /* 0x002fea0003900000 */
[----:B------:R-:W1:Y:S02]  /*1b2e0*/  @!P1 SYNCS.PHASECHK.TRANS64 P1, [R2+URZ+0x16800], R13 ;  /* 0x0168000d020095a7 */ /* 0x000e64000802007f */
[----:B-1----:R-:W-:Y:S05]  /*1b2f0*/  @!P1 BRA `(.L_x_2729) ;  /* 0xfffffffc00f09947 */ /* 0x002fea000383ffff */
[----:B------:R-:W-:Y:S05]  /*1b300*/  BRA `(.L_x_2945) ;  /* 0xfffffecc00287947 */ /* 0x000fea000383ffff */
.L_x_2735:
[----:B--2---:R2:W0:Y:S02]  /*1b310*/  SYNCS.PHASECHK.TRANS64.TRYWAIT P1, [R0+URZ+0x16830], R7 ;  /* 0x01683007000075a7 */ /* 0x004424000802017f */
[----:B0-----:R-:W-:Y:S05]  /*1b320*/  @!P1 NANOSLEEP.SYNCS 0x989680 ;  /* 0x009896800000995d */ /* 0x001fea0003900000 */
[----:B------:R-:W0:Y:S02]  /*1b330*/  @!P1 SYNCS.PHASECHK.TRANS64 P1, [R0+URZ+0x16830], R7 ;  /* 0x01683007000095a7 */ /* 0x000e24000802007f */
[----:B0-----:R-:W-:Y:S05]  /*1b340*/  @!P1 BRA `(.L_x_2735) ;  /* 0xfffffffc00f09947 */ /* 0x001fea000383ffff */
[----:B------:R-:W-:Y:S05]  /*1b350*/  BRA `(.L_x_2734) ;  /* 0xfffffed800b47947 */ /* 0x000fea000383ffff */
.L_x_2742:
[----:B-1----:R1:W2:Y:S02]  /*1b360*/  SYNCS.PHASECHK.TRANS64.TRYWAIT P2, [R7+URZ+0x16830], R8 ;  /* 0x01683008070075a7 */ /* 0x0022a4000804017f */
[----:B--2---:R-:W-:Y:S05]  /*1b370*/  @!P2 NANOSLEEP.SYNCS 0x989680 ;  /* 0x009896800000a95d */ /* 0x004fea0003900000 */
[----:B------:R-:W2:Y:S02]  /*1b380*/  @!P2 SYNCS.PHASECHK.TRANS64 P2, [R7+URZ+0x16830], R8 ;  /* 0x016830080700a5a7 */ /* 0x000ea4000804007f */
[----:B--2---:R-:W-:Y:S05]  /*1b390*/  @!P2 BRA `(.L_x_2742) ;  /* 0xfffffffc00f0a947 */ /* 0x004fea000383ffff */
[----:B------:R-:W-:Y:S05]  /*1b3a0*/  BRA `(.L_x_2741) ;  /* 0xffffff0400747947 */ /* 0x000fea000383ffff */
.L_x_2746:
[----:B-1----:R1:W2:Y:S02]  /*1b3b0*/  SYNCS.PHASECHK.TRANS64.TRYWAIT P1, [R7+URZ+0x16850], R6 ;  /* 0x01685006070075a7 */ /* 0x0022a4000802017f */
[----:B--2---:R-:W-:Y:S05]  /*1b3c0*/  @!P1 NANOSLEEP.SYNCS 0x989680 ;  /* 0x009896800000995d */ /* 0x004fea0003900000 */
[----:B------:R-:W2:Y:S02]  /*1b3d0*/  @!P1 SYNCS.PHASECHK.TRANS64 P1, [R7+URZ+0x16850], R6 ;  /* 0x01685006070095a7 */ /* 0x000ea4000802007f */
[----:B--2---:R-:W-:Y:S05]  /*1b3e0*/  @!P1 BRA `(.L_x_2746) ;  /* 0xfffffffc00f09947 */ /* 0x004fea000383ffff */
[----:B------:R-:W-:Y:S05]  /*1b3f0*/  BRA `(.L_x_2743) ;  /* 0xffffff0800447947 */ /* 0x000fea000383ffff */
.L_x_2755:
[----:B-1----:R1:W2:Y:S02]  /*1b400*/  SYNCS.PHASECHK.TRANS64.TRYWAIT P1, [R7+URZ+0x16830], R8 ;  /* 0x01683008070075a7 */ /* 0x0022a4000802017f */
[----:B--2---:R-:W-:Y:S05]  /*1b410*/  @!P1 NANOSLEEP.SYNCS 0x989680 ;  /* 0x009896800000995d */ /* 0x004fea0003900000 */
[----:B------:R-:W2:Y:S02]  /*1b420*/  @!P1 SYNCS.PHASECHK.TRANS64 P1, [R7+URZ+0x16830], R8 ;  /* 0x01683008070095a7 */ /* 0x000ea4000802007f */
[----:B--2---:R-:W-:Y:S05]  /*1b430*/  @!P1 BRA `(.L_x_2755) ;  /* 0xfffffffc00f09947 */ /* 0x004fea000383ffff */
[----:B------:R-:W-:Y:S05]  /*1b440*/  BRA `(.L_x_2754) ;  /* 0xffffff3400a07947 */ /* 0x000fea000383ffff */
.L_x_2759:
[----:B-1----:R1:W2:Y:S02]  /*1b450*/  SYNCS.PHASECHK.TRANS64.TRYWAIT P1, [R7+URZ+0x16850], R6 ;  /* 0x01685006070075a7 */ /* 0x0022a4000802017f */
[----:B--2---:R-:W-:Y:S05]  /*1b460*/  @!P1 NANOSLEEP.SYNCS 0x989680 ;  /* 0x009896800000995d */ /* 0x004fea0003900000 */
[----:B------:R-:W2:Y:S02]  /*1b470*/  @!P1 SYNCS.PHASECHK.TRANS64 P1, [R7+URZ+0x16850], R6 ;  /* 0x01685006070095a7 */ /* 0x000ea4000802007f */
[----:B--2---:R-:W-:Y:S05]  /*1b480*/  @!P1 BRA `(.L_x_2759) ;  /* 0xfffffffc00f09947 */ /* 0x004fea000383ffff */
[----:B------:R-:W-:Y:S05]  /*1b490*/  BRA `(.L_x_2756) ;  /* 0xffffff3800647947 */ /* 0x000fea000383ffff */
.L_x_2766:
[----:B-1----:R1:W2:Y:S02]  /*1b4a0*/  SYNCS.PHASECHK.TRANS64.TRYWAIT P1, [R11+URZ+0x16850], R4 ;  /* 0x016850040b0075a7 */ /* 0x0022a4000802017f */
[----:B--2---:R-:W-:Y:S05]  /*1b4b0*/  @!P1 NANOSLEEP.SYNCS 0x989680 ;  /* 0x009896800000995d */ /* 0x004fea0003900000 */
[----:B------:R-:W2:Y:S02]  /*1b4c0*/  @!P1 SYNCS.PHASECHK.TRANS64 P1, [R11+URZ+0x16850], R4 ;  /* 0x016850040b0095a7 */ /* 0x000ea4000802007f */
[----:B--2---:R-:W-:Y:S05]  /*1b4d0*/  @!P1 BRA `(.L_x_2766) ;  /* 0xfffffffc00f09947 */ /* 0x004fea000383ffff */
[----:B------:R-:W-:Y:S05]  /*1b4e0*/  BRA `(.L_x_2765) ;  /* 0xffffff5c002c7947 */ /* 0x000fea000383ffff */
.L_x_2775:
[----:B------:R-:W-:Y:S01]  /*1b4f0*/  IMAD.MOV.U32 R13, RZ, RZ, R20 ;  /* 0x000000ffff0d7224 */ /* 0x000fe200078e0014 */
[----:B------:R-:W-:Y:S01]  /*1b500*/  MOV R11, 0x181f ;  /* 0x0000181f000b7802 */ /* 0x000fe20000000f00 */
[----:B------:R-:W-:Y:S02]  /*1b510*/  IMAD.MOV.U32 R12, RZ, RZ, RZ ;  /* 0x000000ffff0c7224 */ /* 0x000fe400078e00ff */
[----:B------:R-:W-:Y:S02]  /*1b520*/  IMAD.MOV.U32 R15, RZ, RZ, -0x1 ;  /* 0xffffffffff0f7424 */ /* 0x000fe400078e00ff */
[----:B------:R-:W-:Y:S02]  /*1b530*/  IMAD R21, R8, R25, RZ ;  /* 0x0000001908157224 */ /* 0x000fe400078e02ff */
[----:B------:R-:W-:-:S07]  /*1b540*/  IMAD.IADD R24, R26, 0x1, R30 ;  /* 0x000000011a187824 */ /* 0x000fce00078e021e */
[----:B-1----:R-:W-:Y:S05]  /*1b550*/  WARPSYNC.COLLECTIVE R15, `(.L_x_2946) ;  /* 0x000000000f087348 */ /* 0x002fea0003c00000 */
[----:B------:R0:W2:Y:S02]  /*1b560*/  SHFL.IDX P6, R14, R13, R12, R11 ;  /* 0x0000000c0d0e7389 */ /* 0x0000a400000c000b */
[----:B012---:R-:W-:Y:S01]  /*1b570*/  ENDCOLLECTIVE ;  /* 0x000000000000791b */ /* 0x007fe20003800000 */
.L_x_2946:
[C---:B------:R-:W-:Y:S01]  /*1b580*/  VIADD R8, R24.reuse, 0x30 ;  /* 0x0000003018087836 */ /* 0x040fe20000000000 */
[----:B------:R-:W-:-:S04]  /*1b590*/  ISETP.GE.OR P3, PT, R24, R21, P0 ;  /* 0x000000151800720c */ /* 0x000fc80000766670 */
[----:B------:R-:W-:Y:S02]  /*1b5a0*/  ISETP.GE.OR P4, PT, R8, R21, P0 ;  /* 0x000000150800720c */ /* 0x000fe40000786670 */
[----:B------:R-:W-:Y:S01]  /*1b5b0*/  IADD3 R8, R24, 0x60, RZ ;  /* 0x0000006018087810 */ /* 0x000fe20007ffe0ff */
[----:B------:R-:W-:-:S03]  /*1b5c0*/  IMAD.MOV.U32 R13, RZ, RZ, R7 ;  /* 0x000000ffff0d7224 */ /* 0x000fc600078e0007 */
[----:B------:R-:W-:Y:S01]  /*1b5d0*/  ISETP.GE.OR P2, PT, R8, R21, P0 ;  /* 0x000000150800720c */ /* 0x000fe20000746670 */
[----:B------:R-:W-:-:S12]  /*1b5e0*/  IMAD.MOV.U32 R0, RZ, RZ, R14 ;  /* 0x000000ffff007224 */ /* 0x000fd800078e000e */
[----:B------:R-:W-:Y:S05]  /*1b5f0*/  WARPSYNC.COLLECTIVE R15, `(.L_x_2947) ;  /* 0x000000000f087348 */ /* 0x000fea0003c00000 */
[----:B------:R0:W1:Y:S02]  /*1b600*/  SHFL.IDX P6, R14, R13, R12, R11 ;  /* 0x0000000c0d0e7389 */ /* 0x00006400000c000b */
[----:B01----:R-:W-:Y:S01]  /*1b610*/  ENDCOLLECTIVE ;  /* 0x000000000000791b */ /* 0x003fe20003800000 */
.L_x_2947:
[----:B------:R-:W-:Y:S02]  /*1b620*/  IMAD.MOV.U32 R13, RZ, RZ, R20 ;  /* 0x000000ffff0d7224 */ /* 0x000fe400078e0014 */
[----:B------:R-:W-:Y:S01]  /*1b630*/  IMAD.MOV.U32 R12, RZ, RZ, 0x1 ;  /* 0x00000001ff0c7424 */ /* 0x000fe200078e00ff */
[----:B------:R-:W-:-:S07]  /*1b640*/  MOV R3, R14 ;  /* 0x0000000e00037202 */ /* 0x000fce0000000f00 */
[----:B------:R-:W-:Y:S05]  /*1b650*/  WARPSYNC.COLLECTIVE R15, `(.L_x_2948) ;  /* 0x000000000f087348 */ /* 0x000fea0003c00000 */
[----:B------:R0:W1:Y:S02]  /*1b660*/  SHFL.IDX P6, R14, R13, R12, R11 ;  /* 0x0000000c0d0e7389 */ /* 0x00006400000c000b */
[----:B01----:R-:W-:Y:S01]  /*1b670*/  ENDCOLLECTIVE ;  /* 0x000000000000791b */ /* 0x003fe20003800000 */
.L_x_2948:
[----:B------:R-:W-:-:S04]  /*1b680*/  @!P3 LEA R10, P5, R29, R3, 0x1 ;  /* 0x000000031d0ab211 */ /* 0x000fc800078a08ff */
[----:B------:R-:W-:Y:S02]  /*1b690*/  @!P3 LEA.HI.X R3, R29, R0, R28, 0x1, P5 ;  /* 0x000000001d03b211 */ /* 0x000fe400028f0c1c */
[----:B------:R-:W-:Y:S01]  /*1b6a0*/  MOV R13, R7 ;  /* 0x00000007000d7202 */ /* 0x000fe20000000f00 */
[----:B------:R-:W-:-:S07]  /*1b6b0*/  IMAD.MOV.U32 R4, RZ, RZ, R14 ;  /* 0x000000ffff047224 */ /* 0x000fce00078e000e */
[----:B------:R-:W-:Y:S05]  /*1b6c0*/  WARPSYNC.COLLECTIVE R15, `(.L_x_2949) ;  /* 0x000000000f087348 */ /* 0x000fea0003c00000 */
[----:B------:R0:W1:Y:S02]  /*1b6d0*/  SHFL.IDX P6, R14, R13, R12, R11 ;  /* 0x0000000c0d0e7389 */ /* 0x00006400000c000b */
[----:B01----:R-:W-:Y:S01]  /*1b6e0*/  ENDCOLLECTIVE ;  /* 0x000000000000791b */ /* 0x003fe20003800000 */
.L_x_2949:
[----:B------:R-:W-:Y:S01]  /*1b6f0*/  IMAD.MOV.U32 R13, RZ, RZ, R20 ;  /* 0x000000ffff0d7224 */ /* 0x000fe200078e0014 */
[----:B------:R-:W-:Y:S01]  /*1b700*/  MOV R12, 0x2 ;  /* 0x00000002000c7802 */ /* 0x000fe20000000f00 */
[----:B------:R-:W-:-:S07]  /*1b710*/  IMAD.MOV.U32 R5, RZ, RZ, R14 ;  /* 0x000000ffff057224 */ /* 0x000fce00078e000e */
[----:B------:R-:W-:Y:S05]  /*1b720*/  WARPSYNC.COLLECTIVE R15, `(.L_x_2950) ;  /* 0x000000000f087348 */ /* 0x000fea0003c00000 */
[----:B------:R0:W1:Y:S02]  /*1b730*/  SHFL.IDX P6, R14, R13, R12, R11 ;  /* 0x0000000c0d0e7389 */ /* 0x00006400000c000b */
[----:B01----:R-:W-:Y:S01]  /*1b740*/  ENDCOLLECTIVE ;  /* 0x000000000000791b */ /* 0x003fe20003800000 */
.L_x_2950:
[----:B------:R-:W-:-:S04]  /*1b750*/  @!P4 LEA R8, P1, R29, R5, 0x1 ;  /* 0x000000051d08c211 */ /* 0x000fc800078208ff */
[----:B------:R-:W-:Y:S01]  /*1b760*/  @!P4 LEA.HI.X R9, R29, R4, R28, 0x1, P1 ;  /* 0x000000041d09c211 */ /* 0x000fe200008f0c1c */
[----:B------:R-:W-:Y:S02]  /*1b770*/  IMAD.MOV.U32 R13, RZ, RZ, R7 ;  /* 0x000000ffff0d7224 */ /* 0x000fe400078e0007 */
[----:B------:R-:W-:-:S07]  /*1b780*/  IMAD.MOV.U32 R6, RZ, RZ, R14 ;  /* 0x000000ffff067224 */ /* 0x000fce00078e000e */
[----:B------:R-:W-:Y:S05]  /*1b790*/  WARPSYNC.COLLECTIVE R15, `(.L_x_2951) ;  /* 0x000000000f087348 */ /* 0x000fea0003c00000 */
[----:B------:R0:W1:Y:S02]  /*1b7a0*/  SHFL.IDX P6, R14, R13, R12, R11 ;  /* 0x0000000c0d0e7389 */ /* 0x00006400000c000b */
[----:B01----:R-:W-:Y:S01]  /*1b7b0*/  ENDCOLLECTIVE ;  /* 0x000000000000791b */ /* 0x003fe20003800000 */
.L_x_2951:
        /* <DEDUP_REMOVED lines=13> */
.L_x_2952:
[----:B------:R-:W-:Y:S02]  /*1b890*/  IMAD.MOV.U32 R13, RZ, RZ, R7 ;  /* 0x000000ffff0d7224 */ /* 0x000fe400078e0007 */
[----:B------:R-:W-:-:S07]  /*1b8a0*/  IMAD.MOV.U32 R0, RZ, RZ, R14 ;  /* 0x000000ffff007224 */ /* 0x000fce00078e000e */
[----:B------:R-:W-:Y:S05]  /*1b8b0*/  WARPSYNC.COLLECTIVE R15, `(.L_x_2953) ;  /* 0x000000000f087348 */ /* 0x000fea0003c00000 */
[----:B------:R0:W1:Y:S02]  /*1b8c0*/  SHFL.IDX P6, R14, R13, R12, R11 ;  /* 0x0000000c0d0e7389 */ /* 0x00006400000c000b */
[----:B01----:R-:W-:Y:S01]  /*1b8d0*/  ENDCOLLECTIVE ;  /* 0x000000000000791b */ /* 0x003fe20003800000 */
.L_x_2953:
[----:B------:R-:W-:Y:S05]  /*1b8e0*/  BRA `(.L_x_2954) ;  /* 0xffffff7800647947 */ /* 0x000fea000383ffff */
.L_x_2792:
[----:B------:R-:W0:Y:S01]  /*1b8f0*/  S2R R8, SR_TID.X ;  /* 0x0000000000087919 */ /* 0x000e220000002100 */
[----:B------:R-:W-:Y:S01]  /*1b900*/  BSSY B1, `(.L_x_2955) ;  /* 0x000000a000017945 */ /* 0x000fe20003800000 */
[----:B------:R-:W-:Y:S02]  /*1b910*/  IMAD.MOV.U32 R12, RZ, RZ, RZ ;  /* 0x000000ffff0c7224 */ /* 0x000fe400078e00ff */
[----:B------:R-:W-:Y:S02]  /*1b920*/  IMAD.MOV.U32 R11, RZ, RZ, 0x1f ;  /* 0x0000001fff0b7424 */ /* 0x000fe400078e00ff */
[----:B------:R-:W-:Y:S01]  /*1b930*/  IMAD.MOV.U32 R15, RZ, RZ, -0x1 ;  /* 0xffffffffff0f7424 */ /* 0x000fe200078e00ff */
[----:B0-----:R-:W-:-:S04]  /*1b940*/  SHF.R.U32.HI R8, RZ, 0x5, R8 ;  /* 0x00000005ff087819 */ /* 0x001fc80000011608 */
[----:B------:R-:W-:-:S04]  /*1b950*/  LOP3.LUT R8, R8, 0x3, RZ, 0xc0, !PT ;  /* 0x0000000308087812 */ /* 0x000fc800078ec0ff */
[----:B------:R-:W-:-:S07]  /*1b960*/  MOV R13, R8 ;  /* 0x00000008000d7202 */ /* 0x000fce0000000f00 */
[----:B-1----:R-:W-:Y:S05]  /*1b970*/  WARPSYNC.COLLECTIVE R15, `(.L_x_2956) ;  /* 0x000000000f087348 */ /* 0x002fea0003c00000 */
[----:B------:R0:W2:Y:S02]  /*1b980*/  SHFL.IDX P6, R14, R13, R12, R11 ;  /* 0x0000000c0d0e7389 */ /* 0x0000a400000c000b */
[----:B012---:R-:W-:Y:S01]  /*1b990*/  ENDCOLLECTIVE ;  /* 0x000000000000791b */ /* 0x007fe20003800000 */
.L_x_2956:
[----:B------:R-:W-:Y:S05]  /*1b9a0*/  BSYNC B1 ;  /* 0x0000000000017941 */ /* 0x000fea0003800000 */
.L_x_2955:
[----:B------:R-:W-:Y:S05]  /*1b9b0*/  BRA `(.L_x_2957) ;  /* 0xffffff8c009c7947 */ /* 0x000fea000383ffff */
.L_x_2794:
[----:B------:R-:W-:Y:S01]  /*1b9c0*/  BSSY B1, `(.L_x_2958) ;  /* 0x0000006000017945 */ /* 0x000fe20003800000 */
[----:B------:R-:W-:-:S07]  /*1b9d0*/  MOV R15, 0xffffffff ;  /* 0xffffffff000f7802 */ /* 0x000fce0000000f00 */
[----:B01----:R-:W-:Y:S05]  /*1b9e0*/  WARPSYNC.COLLECTIVE R15, `(.L_x_2959) ;  /* 0x000000000f0c7348 */ /* 0x003fea0003c00000 */
[----:B------:R-:W-:Y:S02]  /*1b9f0*/  ELECT P6, UR62, PT ;  /* 0x00000000003e782f */ /* 0x000fe400038c0000 */
[----:B------:R-:W-:Y:S01]  /*1ba00*/  MOV R14, UR62 ;  /* 0x0000003e000e7c02 */ /* 0x000fe20008000f00 */
[----:B01----:R-:W-:Y:S10]  /*1ba10*/  ENDCOLLECTIVE ;  /* 0x000000000000791b */ /* 0x003ff40003800000 */
.L_x_2959:
[----:B------:R-:W-:Y:S05]  /*1ba20*/  BSYNC B1 ;  /* 0x0000000000017941 */ /* 0x000fea0003800000 */
.L_x_2958:
[----:B------:R-:W-:Y:S05]  /*1ba30*/  BRA `(.L_x_2793) ;  /* 0xffffff8c00947947 */ /* 0x000fea000383ffff */
.L_x_2796:
[----:B0-----:R0:W2:Y:S02]  /*1ba40*/  SYNCS.PHASECHK.TRANS64.TRYWAIT P0, [R22+URZ+0x16820], R5 ;  /* 0x01682005160075a7 */ /* 0x0010a4000800017f */
[----:B--2---:R-:W-:Y:S05]  /*1ba50*/  @!P0 NANOSLEEP.SYNCS 0x989680 ;  /* 0x009896800000895d */ /* 0x004fea0003900000 */
[----:B------:R-:W2:Y:S02]  /*1ba60*/  @!P0 SYNCS.PHASECHK.TRANS64 P0, [R22+URZ+0x16820], R5 ;  /* 0x01682005160085a7 */ /* 0x000ea4000800007f */
[----:B--2---:R-:W-:Y:S05]  /*1ba70*/  @!P0 BRA `(.L_x_2796) ;  /* 0xfffffffc00f08947 */ /* 0x004fea000383ffff */
[----:B------:R-:W-:Y:S05]  /*1ba80*/  BRA `(.L_x_2960) ;  /* 0xffffff8c00a47947 */ /* 0x000fea000383ffff */
.L_x_2800:
[----:B0-----:R0:W2:Y:S02]  /*1ba90*/  SYNCS.PHASECHK.TRANS64.TRYWAIT P0, [R5+URZ+0x168a0], R6 ;  /* 0x0168a006050075a7 */ /* 0x0010a4000800017f */
[----:B--2---:R-:W-:Y:S05]  /*1baa0*/  @!P0 NANOSLEEP.SYNCS 0x989680 ;  /* 0x009896800000895d */ /* 0x004fea0003900000 */
[----:B------:R-:W2:Y:S02]  /*1bab0*/  @!P0 SYNCS.PHASECHK.TRANS64 P0, [R5+URZ+0x168a0], R6 ;  /* 0x0168a006050085a7 */ /* 0x000ea4000800007f */
[----:B--2---:R-:W-:Y:S05]  /*1bac0*/  @!P0 BRA `(.L_x_2800) ;  /* 0xfffffffc00f08947 */ /* 0x004fea000383ffff */
[----:B------:R-:W-:Y:S05]  /*1bad0*/  BRA `(.L_x_2961) ;  /* 0xffffff8c00bc7947 */ /* 0x000fea000383ffff */
.L_x_2805:
[----:B-1----:R1:W2:Y:S02]  /*1bae0*/  SYNCS.PHASECHK.TRANS64.TRYWAIT P0, [R5+URZ+0x168c0], R6 ;  /* 0x0168c006050075a7 */ /* 0x0022a4000800017f */
[----:B--2---:R-:W-:Y:S05]  /*1baf0*/  @!P0 NANOSLEEP.SYNCS 0x989680 ;  /* 0x009896800000895d */ /* 0x004fea0003900000 */
[----:B------:R-:W2:Y:S02]  /*1bb00*/  @!P0 SYNCS.PHASECHK.TRANS64 P0, [R5+URZ+0x168c0], R6 ;  /* 0x0168c006050085a7 */ /* 0x000ea4000800007f */
[----:B--2---:R-:W-:Y:S05]  /*1bb10*/  @!P0 BRA `(.L_x_2805) ;  /* 0xfffffffc00f08947 */ /* 0x004fea000383ffff */
[----:B------:R-:W-:Y:S05]  /*1bb20*/  BRA `(.L_x_2962) ;  /* 0xffffff90003c7947 */ /* 0x000fea000383ffff */
.L_x_2812:
[----:B0-----:R0:W2:Y:S02]  /*1bb30*/  SYNCS.PHASECHK.TRANS64.TRYWAIT P1, [R5+URZ+0x168a0], R6 ;  /* 0x0168a006050075a7 */ /* 0x0010a4000802017f */
[----:B--2---:R-:W-:Y:S05]  /*1bb40*/  @!P1 NANOSLEEP.SYNCS 0x989680 ;  /* 0x009896800000995d */ /* 0x004fea0003900000 */
[----:B------:R-:W2:Y:S02]  /*1bb50*/  @!P1 SYNCS.PHASECHK.TRANS64 P1, [R5+URZ+0x168a0], R6 ;  /* 0x0168a006050095a7 */ /* 0x000ea4000802007f */
[----:B--2---:R-:W-:Y:S05]  /*1bb60*/  @!P1 BRA `(.L_x_2812) ;  /* 0xfffffffc00f09947 */ /* 0x004fea000383ffff */
[----:B------:R-:W-:Y:S05]  /*1bb70*/  BRA `(.L_x_2963) ;  /* 0xffffff9000fc7947 */ /* 0x000fea000383ffff */
.L_x_2817:
[----:B-1----:R1:W2:Y:S02]  /*1bb80*/  SYNCS.PHASECHK.TRANS64.TRYWAIT P1, [R5+URZ+0x168c0], R6 ;  /* 0x0168c006050075a7 */ /* 0x0022a4000802017f */
[----:B--2---:R-:W-:Y:S05]  /*1bb90*/  @!P1 NANOSLEEP.SYNCS 0x989680 ;  /* 0x009896800000995d */ /* 0x004fea0003900000 */
[----:B------:R-:W2:Y:S02]  /*1bba0*/  @!P1 SYNCS.PHASECHK.TRANS64 P1, [R5+URZ+0x168c0], R6 ;  /* 0x0168c006050095a7 */ /* 0x000ea4000802007f */
[----:B--2---:R-:W-:Y:S05]  /*1bbb0*/  @!P1 BRA `(.L_x_2817) ;  /* 0xfffffffc00f09947 */ /* 0x004fea000383ffff */
[----:B------:R-:W-:Y:S05]  /*1bbc0*/  BRA `(.L_x_2964) ;  /* 0xffffff9400747947 */ /* 0x000fea000383ffff */
.L_x_2830:
[----:B--2---:R-:W0:Y:S01]  /*1bbd0*/  S2R R20, SR_TID.X ;  /* 0x0000000000147919 */ /* 0x004e220000002100 */
[----:B------:R-:W-:Y:S01]  /*1bbe0*/  BSSY B0, `(.L_x_2965) ;  /* 0x000000a000007945 */ /* 0x000fe20003800000 */
[----:B------:R-:W-:Y:S01]  /*1bbf0*/  IMAD.MOV.U32 R12, RZ, RZ, RZ ;  /* 0x000000ffff0c7224 */ /* 0x000fe200078e00ff */
[----:B------:R-:W-:Y:S01]  /*1bc00*/  MOV R15, 0xffffffff ;  /* 0xffffffff000f7802 */ /* 0x000fe20000000f00 */
[----:B------:R-:W-:Y:S01]  /*1bc10*/  IMAD.MOV.U32 R11, RZ, RZ, 0x1f ;  /* 0x0000001fff0b7424 */ /* 0x000fe200078e00ff */
[----:B0-----:R-:W-:-:S04]  /*1bc20*/  SHF.R.U32.HI R9, RZ, 0x5, R20 ;  /* 0x00000005ff097819 */ /* 0x001fc80000011614 */
[----:B------:R-:W-:-:S05]  /*1bc30*/  LOP3.LUT R9, R9, 0x3, RZ, 0xc0, !PT ;  /* 0x0000000309097812 */ /* 0x000fca00078ec0ff */
[----:B------:R-:W-:-:S07]  /*1bc40*/  IMAD.MOV.U32 R13, RZ, RZ, R9 ;  /* 0x000000ffff0d7224 */ /* 0x000fce00078e0009 */
[----:B-----5:R-:W-:Y:S05]  /*1bc50*/  WARPSYNC.COLLECTIVE R15, `(.L_x_2966) ;  /* 0x000000000f087348 */ /* 0x020fea0003c00000 */
[----:B------:R0:W1:Y:S02]  /*1bc60*/  SHFL.IDX P6, R14, R13, R12, R11 ;  /* 0x0000000c0d0e7389 */ /* 0x00006400000c000b */
[----:B01---5:R-:W-:Y:S01]  /*1bc70*/  ENDCOLLECTIVE ;  /* 0x000000000000791b */ /* 0x023fe20003800000 */
.L_x_2966:
[----:B------:R-:W-:Y:S05]  /*1bc80*/  BSYNC B0 ;  /* 0x0000000000007941 */ /* 0x000fea0003800000 */
.L_x_2965:
[----:B------:R-:W-:Y:S05]  /*1bc90*/  BRA `(.L_x_2967) ;  /* 0xffffffa000287947 */ /* 0x000fea000383ffff */
.L_x_2833:
[----:B-1----:R1:W2:Y:S02]  /*1bca0*/  SYNCS.PHASECHK.TRANS64.TRYWAIT P0, [R3+URZ+0x16840], R4 ;  /* 0x01684004030075a7 */ /* 0x0022a4000800017f */
[----:B--2---:R-:W-:Y:S05]  /*1bcb0*/  @!P0 NANOSLEEP.SYNCS 0x989680 ;  /* 0x009896800000895d */ /* 0x004fea0003900000 */
[----:B------:R-:W2:Y:S02]  /*1bcc0*/  @!P0 SYNCS.PHASECHK.TRANS64 P0, [R3+URZ+0x16840], R4 ;  /* 0x01684004030085a7 */ /* 0x000ea4000800007f */
[----:B--2---:R-:W-:Y:S05]  /*1bcd0*/  @!P0 BRA `(.L_x_2833) ;  /* 0xfffffffc00f08947 */ /* 0x004fea000383ffff */
[----:B------:R-:W-:Y:S05]  /*1bce0*/  BRA `(.L_x_2968) ;  /* 0xffffffa000887947 */ /* 0x000fea000383ffff */
.L_x_2834:
        /* <DEDUP_REMOVED lines=8> */
.L_x_2970:
[----:B------:R-:W-:Y:S05]  /*1bd70*/  BSYNC B0 ;  /* 0x0000000000007941 */ /* 0x000fea0003800000 */
.L_x_2969:
[----:B------:R-:W-:Y:S01]  /*1bd80*/  IMAD.MOV.U32 R13, RZ, RZ, R0 ;  /* 0x000000ffff0d7224 */ /* 0x000fe200078e0000 */
[----:B------:R-:W-:Y:S01]  /*1bd90*/  MOV R11, 0x181f ;  /* 0x0000181f000b7802 */ /* 0x000fe20000000f00 */
[----:B------:R-:W-:Y:S01]  /*1bda0*/  IMAD.MOV.U32 R12, RZ, RZ, RZ ;  /* 0x000000ffff0c7224 */ /* 0x000fe200078e00ff */
[----:B------:R-:W-:Y:S01]  /*1bdb0*/  @P0 LEA R8, R5, R22, 0x1 ;  /* 0x0000001605080211 */ /* 0x000fe200078e08ff */
[----:B------:R-:W-:Y:S02]  /*1bdc0*/  IMAD.MOV.U32 R15, RZ, RZ, -0x1 ;  /* 0xffffffffff0f7424 */ /* 0x000fe400078e00ff */
[----:B------:R-:W-:-:S07]  /*1bdd0*/  IMAD.MOV.U32 R6, RZ, RZ, R14 ;  /* 0x000000ffff067224 */ /* 0x000fce00078e000e */
[----:B------:R-:W-:Y:S05]  /*1bde0*/  WARPSYNC.COLLECTIVE R15, `(.L_x_2971) ;  /* 0x000000000f087348 */ /* 0x000fea0003c00000 */
[----:B------:R0:W1:Y:S02]  /*1bdf0*/  SHFL.IDX P6, R14, R13, R12, R11 ;  /* 0x0000000c0d0e7389 */ /* 0x00006400000c000b */
[----:B01----:R-:W-:Y:S01]  /*1be00*/  ENDCOLLECTIVE ;  /* 0x000000000000791b */ /* 0x003fe20003800000 */
.L_x_2971:
[----:B------:R-:W-:Y:S02]  /*1be10*/  IMAD.MOV.U32 R13, RZ, RZ, R2 ;  /* 0x000000ffff0d7224 */ /* 0x000fe400078e0002 */
[----:B------:R-:W-:Y:S02]  /*1be20*/  IMAD.MOV.U32 R12, RZ, RZ, 0x1 ;  /* 0x00000001ff0c7424 */ /* 0x000fe400078e00ff */
[----:B------:R-:W-:-:S07]  /*1be30*/  IMAD.MOV.U32 R7, RZ, RZ, R14 ;  /* 0x000000ffff077224 */ /* 0x000fce00078e000e */
[----:B------:R-:W-:Y:S05]  /*1be40*/  WARPSYNC.COLLECTIVE R15, `(.L_x_2972) ;  /* 0x000000000f087348 */ /* 0x000fea0003c00000 */
[----:B------:R0:W1:Y:S02]  /*1be50*/  SHFL.IDX P6, R14, R13, R12, R11 ;  /* 0x0000000c0d0e7389 */ /* 0x00006400000c000b */
[----:B01----:R-:W-:Y:S01]  /*1be60*/  ENDCOLLECTIVE ;  /* 0x000000000000791b */ /* 0x003fe20003800000 */
.L_x_2972:
        /* <DEDUP_REMOVED lines=15> */
.L_x_2973:
[----:B------:R-:W-:Y:S01]  /*1bf60*/  @P0 IMAD R8, R5, 0x2, R22 ;  /* 0x0000000205080824 */ /* 0x000fe200078e0216 */
[----:B------:R-:W-:Y:S01]  /*1bf70*/  MOV R13, R2 ;  /* 0x00000002000d7202 */ /* 0x000fe20000000f00 */
[----:B------:R-:W-:Y:S02]  /*1bf80*/  IMAD.MOV.U32 R12, RZ, RZ, 0x2 ;  /* 0x00000002ff0c7424 */ /* 0x000fe400078e00ff */
[----:B------:R-:W-:-:S07]  /*1bf90*/  IMAD.MOV.U32 R7, RZ, RZ, R14 ;  /* 0x000000ffff077224 */ /* 0x000fce00078e000e */
[----:B------:R-:W-:Y:S05]  /*1bfa0*/  WARPSYNC.COLLECTIVE R15, `(.L_x_2974) ;  /* 0x000000000f087348 */ /* 0x000fea0003c00000 */
[----:B------:R0:W1:Y:S02]  /*1bfb0*/  SHFL.IDX P6, R14, R13, R12, R11 ;  /* 0x0000000c0d0e7389 */ /* 0x00006400000c000b */
[----:B01----:R-:W-:Y:S01]  /*1bfc0*/  ENDCOLLECTIVE ;  /* 0x000000000000791b */ /* 0x003fe20003800000 */
.L_x_2974:
        /* <DEDUP_REMOVED lines=15> */
.L_x_2975:
[----:B------:R-:W-:Y:S02]  /*1c0c0*/  @P0 IMAD R8, R5, 0x2, R22 ;  /* 0x0000000205080824 */ /* 0x000fe400078e0216 */
[----:B------:R-:W-:Y:S01]  /*1c0d0*/  IMAD.MOV.U32 R13, RZ, RZ, R2 ;  /* 0x000000ffff0d7224 */ /* 0x000fe200078e0002 */
[----:B------:R-:W-:Y:S02]  /*1c0e0*/  MOV R12, 0x3 ;  /* 0x00000003000c7802 */ /* 0x000fe40000000f00 */
[----:B------:R-:W-:-:S07]  /*1c0f0*/  MOV R7, R14 ;  /* 0x0000000e00077202 */ /* 0x000fce0000000f00 */
[----:B------:R-:W-:Y:S05]  /*1c100*/  WARPSYNC.COLLECTIVE R15, `(.L_x_2976) ;  /* 0x000000000f087348 */ /* 0x000fea0003c00000 */
[----:B------:R0:W1:Y:S02]  /*1c110*/  SHFL.IDX P6, R14, R13, R12, R11 ;  /* 0x0000000c0d0e7389 */ /* 0x00006400000c000b */
[----:B01----:R-:W-:Y:S01]  /*1c120*/  ENDCOLLECTIVE ;  /* 0x000000000000791b */ /* 0x003fe20003800000 */
.L_x_2976:
        /* <DEDUP_REMOVED lines=15> */
.L_x_2977:
[----:B------:R-:W-:Y:S02]  /*1c220*/  @P0 IMAD R8, R5, 0x2, R22 ;  /* 0x0000000205080824 */ /* 0x000fe400078e0216 */
[----:B------:R-:W-:Y:S02]  /*1c230*/  IMAD.MOV.U32 R13, RZ, RZ, R2 ;  /* 0x000000ffff0d7224 */ /* 0x000fe400078e0002 */
[----:B------:R-:W-:Y:S02]  /*1c240*/  IMAD.MOV.U32 R12, RZ, RZ, 0x4 ;  /* 0x00000004ff0c7424 */ /* 0x000fe400078e00ff */
[----:B------:R-:W-:-:S07]  /*1c250*/  IMAD.MOV.U32 R7, RZ, RZ, R14 ;  /* 0x000000ffff077224 */ /* 0x000fce00078e000e */
[----:B------:R-:W-:Y:S05]  /*1c260*/  WARPSYNC.COLLECTIVE R15, `(.L_x_2978) ;  /* 0x000000000f087348 */ /* 0x000fea0003c00000 */
[----:B------:R0:W1:Y:S02]  /*1c270*/  SHFL.IDX P6, R14, R13, R12, R11 ;  /* 0x0000000c0d0e7389 */ /* 0x00006400000c000b */
[----:B01----:R-:W-:Y:S01]  /*1c280*/  ENDCOLLECTIVE ;  /* 0x000000000000791b */ /* 0x003fe20003800000 */
.L_x_2978:
        /* <DEDUP_REMOVED lines=15> */
.L_x_2979:
[----:B------:R-:W-:Y:S01]  /*1c380*/  @P0 LEA R8, R5, R22, 0x1 ;  /* 0x0000001605080211 */ /* 0x000fe200078e08ff */
[----:B------:R-:W-:Y:S02]  /*1c390*/  IMAD.MOV.U32 R13, RZ, RZ, R2 ;  /* 0x000000ffff0d7224 */ /* 0x000fe400078e0002 */
[----:B------:R-:W-:Y:S02]  /*1c3a0*/  IMAD.MOV.U32 R12, RZ, RZ, 0x5 ;  /* 0x00000005ff0c7424 */ /* 0x000fe400078e00ff */
[----:B------:R-:W-:-:S07]  /*1c3b0*/  IMAD.MOV.U32 R7, RZ, RZ, R14 ;  /* 0x000000ffff077224 */ /* 0x000fce00078e000e */
[----:B------:R-:W-:Y:S05]  /*1c3c0*/  WARPSYNC.COLLECTIVE R15, `(.L_x_2980) ;  /* 0x000000000f087348 */ /* 0x000fea0003c00000 */
[----:B------:R0:W1:Y:S02]  /*1c3d0*/  SHFL.IDX P6, R14, R13, R12, R11 ;  /* 0x0000000c0d0e7389 */ /* 0x00006400000c000b */
[----:B01----:R-:W-:Y:S01]  /*1c3e0*/  ENDCOLLECTIVE ;  /* 0x000000000000791b */ /* 0x003fe20003800000 */
.L_x_2980:
        /* <DEDUP_REMOVED lines=15> */
.L_x_2981:
[----:B------:R-:W-:Y:S01]  /*1c4e0*/  @P0 IMAD R8, R5, 0x2, R22 ;  /* 0x0000000205080824 */ /* 0x000fe200078e0216 */
[----:B------:R-:W-:Y:S01]  /*1c4f0*/  MOV R13, R2 ;  /* 0x00000002000d7202 */ /* 0x000fe20000000f00 */
[----:B------:R-:W-:Y:S02]  /*1c500*/  IMAD.MOV.U32 R12, RZ, RZ, 0x6 ;  /* 0x00000006ff0c7424 */ /* 0x000fe400078e00ff */
[----:B------:R-:W-:-:S07]  /*1c510*/  IMAD.MOV.U32 R7, RZ, RZ, R14 ;  /* 0x000000ffff077224 */ /* 0x000fce00078e000e */
[----:B------:R-:W-:Y:S05]  /*1c520*/  WARPSYNC.COLLECTIVE R15, `(.L_x_2982) ;  /* 0x000000000f087348 */ /* 0x000fea0003c00000 */
[----:B------:R0:W1:Y:S02]  /*1c530*/  SHFL.IDX P6, R14, R13, R12, R11 ;  /* 0x0000000c0d0e7389 */ /* 0x00006400000c000b */
[----:B01----:R-:W-:Y:S01]  /*1c540*/  ENDCOLLECTIVE ;  /* 0x000000000000791b */ /* 0x003fe20003800000 */
.L_x_2982:
        /* <DEDUP_REMOVED lines=15> */
.L_x_2983:
[----:B------:R-:W-:Y:S02]  /*1c640*/  @P0 IMAD R8, R5, 0x2, R22 ;  /* 0x0000000205080824 */ /* 0x000fe400078e0216 */
[----:B------:R-:W-:Y:S01]  /*1c650*/  IMAD.MOV.U32 R13, RZ, RZ, R2 ;  /* 0x000000ffff0d7224 */ /* 0x000fe200078e0002 */
[----:B------:R-:W-:Y:S02]  /*1c660*/  MOV R12, 0x7 ;  /* 0x00000007000c7802 */ /* 0x000fe40000000f00 */
[----:B------:R-:W-:-:S07]  /*1c670*/  MOV R7, R14 ;  /* 0x0000000e00077202 */ /* 0x000fce0000000f00 */
[----:B------:R-:W-:Y:S05]  /*1c680*/  WARPSYNC.COLLECTIVE R15, `(.L_x_2984) ;  /* 0x000000000f087348 */ /* 0x000fea0003c00000 */
[----:B------:R0:W1:Y:S02]  /*1c690*/  SHFL.IDX P6, R14, R13, R12, R11 ;  /* 0x0000000c0d0e7389 */ /* 0x00006400000c000b */
[----:B01----:R-:W-:Y:S01]  /*1c6a0*/  ENDCOLLECTIVE ;  /* 0x000000000000791b */ /* 0x003fe20003800000 */
.L_x_2984:
        /* <DEDUP_REMOVED lines=14> */
.L_x_2985:
[----:B------:R-:W-:Y:S01]  /*1c790*/  IMAD.MOV.U32 R0, RZ, RZ, R14 ;  /* 0x000000ffff007224 */ /* 0x000fe200078e000e */
[----:B------:R-:W-:Y:S06]  /*1c7a0*/  BRA `(.L_x_2986) ;  /* 0xffffff9c00a47947 */ /* 0x000fec000383ffff */
.L_x_2839:
[----:B------:R-:W2:Y:S01]  /*1c7b0*/  LDL.LU R11, [R1+0x38] ;  /* 0x00003800010b7983 */ /* 0x000ea20000300800 */
[----:B------:R-:W-:Y:S01]  /*1c7c0*/  MOV R13, R0 ;  /* 0x00000000000d7202 */ /* 0x000fe20000000f00 */
[----:B------:R-:W-:Y:S02]  /*1c7d0*/  IMAD.MOV.U32 R12, RZ, RZ, RZ ;  /* 0x000000ffff0c7224 */ /* 0x000fe400078e00ff */
[----:B------:R-:W-:Y:S02]  /*1c7e0*/  IMAD.MOV.U32 R15, RZ, RZ, -0x1 ;  /* 0xffffffffff0f7424 */ /* 0x000fe400078e00ff */
[----:B------:R-:W-:-:S05]  /*1c7f0*/  IMAD R17, R17, 0xc0, R9 ;  /* 0x000000c011117824 */ /* 0x000fca00078e0209 */
[----:B------:R-:W-:Y:S01]  /*1c800*/  IADD3 R8, R17, 0x10, RZ ;  /* 0x0000001011087810 */ /* 0x000fe20007ffe0ff */
[----:B--2---:R-:W-:Y:S02]  /*1c810*/  IMAD R3, R11, R10, RZ ;  /* 0x0000000a0b037224 */ /* 0x004fe400078e02ff */
[----:B------:R-:W-:-:S03]  /*1c820*/  IMAD.MOV.U32 R11, RZ, RZ, 0x181f ;  /* 0x0000181fff0b7424 */ /* 0x000fc600078e00ff */
[----:B------:R-:W-:-:S13]  /*1c830*/  ISETP.GE.AND P1, PT, R17, R3, PT ;  /* 0x000000031100720c */ /* 0x000fda0003f26270 */
[----:B-----5:R-:W-:Y:S05]  /*1c840*/  WARPSYNC.COLLECTIVE R15, `(.L_x_2987) ;  /* 0x000000000f087348 */ /* 0x020fea0003c00000 */
[----:B------:R0:W1:Y:S02]  /*1c850*/  SHFL.IDX P6, R14, R13, R12, R11 ;  /* 0x0000000c0d0e7389 */ /* 0x00006400000c000b */
[----:B01---5:R-:W-:Y:S01]  /*1c860*/  ENDCOLLECTIVE ;  /* 0x000000000000791b */ /* 0x023fe20003800000 */
.L_x_2987:
[----:B------:R-:W-:Y:S01]  /*1c870*/  IMAD.MOV.U32 R13, RZ, RZ, R2 ;  /* 0x000000ffff0d7224 */ /* 0x000fe200078e0002 */
[----:B------:R-:W-:-:S07]  /*1c880*/  MOV R6, R14 ;  /* 0x0000000e00067202 */ /* 0x000fce0000000f00 */
[----:B------:R-:W-:Y:S05]  /*1c890*/  WARPSYNC.COLLECTIVE R15, `(.L_x_2988) ;  /* 0x000000000f087348 */ /* 0x000fea0003c00000 */
[----:B------:R0:W1:Y:S02]  /*1c8a0*/  SHFL.IDX P6, R14, R13, R12, R11 ;  /* 0x0000000c0d0e7389 */ /* 0x00006400000c000b */
[----:B01----:R-:W-:Y:S01]  /*1c8b0*/  ENDCOLLECTIVE ;  /* 0x000000000000791b */ /* 0x003fe20003800000 */
.L_x_2988:
[----:B------:R-:W-:Y:S02]  /*1c8c0*/  IMAD.MOV.U32 R13, RZ, RZ, R0 ;  /* 0x000000ffff0d7224 */ /* 0x000fe400078e0000 */
[----:B------:R-:W-:Y:S02]  /*1c8d0*/  IMAD.MOV.U32 R12, RZ, RZ, 0x1 ;  /* 0x00000001ff0c7424 */ /* 0x000fe400078e00ff */
[----:B------:R-:W-:-:S07]  /*1c8e0*/  IMAD.MOV.U32 R7, RZ, RZ, R14 ;  /* 0x000000ffff077224 */ /* 0x000fce00078e000e */
[----:B------:R-:W-:Y:S05]  /*1c8f0*/  WARPSYNC.COLLECTIVE R15, `(.L_x_2989) ;  /* 0x000000000f087348 */ /* 0x000fea0003c00000 */
[----:B------:R0:W1:Y:S02]  /*1c900*/  SHFL.IDX P6, R14, R13, R12, R11 ;  /* 0x0000000c0d0e7389 */ /* 0x00006400000c000b */
[----:B01----:R-:W-:Y:S01]  /*1c910*/  ENDCOLLECTIVE ;  /* 0x000000000000791b */ /* 0x003fe20003800000 */
.L_x_2989:
        /* <DEDUP_REMOVED lines=15> */
.L_x_2990:
[----:B------:R-:W-:Y:S01]  /*1ca10*/  MOV R13, R0 ;  /* 0x00000000000d7202 */ /* 0x000fe20000000f00 */
[----:B------:R-:W-:Y:S02]  /*1ca20*/  IMAD.MOV.U32 R12, RZ, RZ, 0x2 ;  /* 0x00000002ff0c7424 */ /* 0x000fe400078e00ff */
[----:B------:R-:W-:-:S07]  /*1ca30*/  IMAD.MOV.U32 R7, RZ, RZ, R14 ;  /* 0x000000ffff077224 */ /* 0x000fce00078e000e */
[----:B------:R-:W-:Y:S05]  /*1ca40*/  WARPSYNC.COLLECTIVE R15, `(.L_x_2991) ;  /* 0x000000000f087348 */ /* 0x000fea0003c00000 */
[----:B------:R0:W1:Y:S02]  /*1ca50*/  SHFL.IDX P6, R14, R13, R12, R11 ;  /* 0x0000000c0d0e7389 */ /* 0x00006400000c000b */
[----:B01----:R-:W-:Y:S01]  /*1ca60*/  ENDCOLLECTIVE ;  /* 0x000000000000791b */ /* 0x003fe20003800000 */
.L_x_2991:
        /* <DEDUP_REMOVED lines=16> */
.L_x_2992:
[----:B------:R-:W-:Y:S01]  /*1cb70*/  IMAD.MOV.U32 R13, RZ, RZ, R0 ;  /* 0x000000ffff0d7224 */ /* 0x000fe200078e0000 */
[----:B------:R-:W-:Y:S02]  /*1cb80*/  MOV R12, 0x3 ;  /* 0x00000003000c7802 */ /* 0x000fe40000000f00 */
[----:B------:R-:W-:-:S07]  /*1cb90*/  MOV R7, R14 ;  /* 0x0000000e00077202 */ /* 0x000fce0000000f00 */
[----:B------:R-:W-:Y:S05]  /*1cba0*/  WARPSYNC.COLLECTIVE R15, `(.L_x_2993) ;  /* 0x000000000f087348 */ /* 0x000fea0003c00000 */
[----:B------:R0:W1:Y:S02]  /*1cbb0*/  SHFL.IDX P6, R14, R13, R12, R11 ;  /* 0x0000000c0d0e7389 */ /* 0x00006400000c000b */
[----:B01----:R-:W-:Y:S01]  /*1cbc0*/  ENDCOLLECTIVE ;  /* 0x000000000000791b */ /* 0x003fe20003800000 */
.L_x_2993:
        /* <DEDUP_REMOVED lines=16> */
.L_x_2994:
[----:B------:R-:W-:Y:S02]  /*1ccd0*/  IMAD.MOV.U32 R13, RZ, RZ, R0 ;  /* 0x000000ffff0d7224 */ /* 0x000fe400078e0000 */
[----:B------:R-:W-:Y:S02]  /*1cce0*/  IMAD.MOV.U32 R12, RZ, RZ, 0x4 ;  /* 0x00000004ff0c7424 */ /* 0x000fe400078e00ff */
[----:B------:R-:W-:-:S07]  /*1ccf0*/  IMAD.MOV.U32 R7, RZ, RZ, R14 ;  /* 0x000000ffff077224 */ /* 0x000fce00078e000e */
[----:B------:R-:W-:Y:S05]  /*1cd00*/  WARPSYNC.COLLECTIVE R15, `(.L_x_2995) ;  /* 0x000000000f087348 */ /* 0x000fea0003c00000 */
[----:B------:R0:W1:Y:S02]  /*1cd10*/  SHFL.IDX P6, R14, R13, R12, R11 ;  /* 0x0000000c0d0e7389 */ /* 0x00006400000c000b */
[----:B01----:R-:W-:Y:S01]  /*1cd20*/  ENDCOLLECTIVE ;  /* 0x000000000000791b */ /* 0x003fe20003800000 */
.L_x_2995:
        /* <DEDUP_REMOVED lines=16> */
.L_x_2996:
[----:B------:R-:W-:Y:S02]  /*1ce30*/  IMAD.MOV.U32 R13, RZ, RZ, R0 ;  /* 0x000000ffff0d7224 */ /* 0x000fe400078e0000 */
[----:B------:R-:W-:Y:S02]  /*1ce40*/  IMAD.MOV.U32 R12, RZ, RZ, 0x5 ;  /* 0x00000005ff0c7424 */ /* 0x000fe400078e00ff */
[----:B------:R-:W-:-:S07]  /*1ce50*/  IMAD.MOV.U32 R7, RZ, RZ, R14 ;  /* 0x000000ffff077224 */ /* 0x000fce00078e000e */
[----:B------:R-:W-:Y:S05]  /*1ce60*/  WARPSYNC.COLLECTIVE R15, `(.L_x_2997) ;  /* 0x000000000f087348 */ /* 0x000fea0003c00000 */
[----:B------:R0:W1:Y:S02]  /*1ce70*/  SHFL.IDX P6, R14, R13, R12, R11 ;  /* 0x0000000c0d0e7389 */ /* 0x00006400000c000b */
[----:B01----:R-:W-:Y:S01]  /*1ce80*/  ENDCOLLECTIVE ;  /* 0x000000000000791b */ /* 0x003fe20003800000 */
.L_x_2997:
        /* <DEDUP_REMOVED lines=16> */
.L_x_2998:
[----:B------:R-:W-:Y:S01]  /*1cf90*/  MOV R13, R0 ;  /* 0x00000000000d7202 */ /* 0x000fe20000000f00 */
[----:B------:R-:W-:Y:S02]  /*1cfa0*/  IMAD.MOV.U32 R12, RZ, RZ, 0x6 ;  /* 0x00000006ff0c7424 */ /* 0x000fe400078e00ff */
[----:B------:R-:W-:-:S07]  /*1cfb0*/  IMAD.MOV.U32 R7, RZ, RZ, R14 ;  /* 0x000000ffff077224 */ /* 0x000fce00078e000e */
[----:B------:R-:W-:Y:S05]  /*1cfc0*/  WARPSYNC.COLLECTIVE R15, `(.L_x_2999) ;  /* 0x000000000f087348 */ /* 0x000fea0003c00000 */
[----:B------:R0:W1:Y:S02]  /*1cfd0*/  SHFL.IDX P6, R14, R13, R12, R11 ;  /* 0x0000000c0d0e7389 */ /* 0x00006400000c000b */
[----:B01----:R-:W-:Y:S01]  /*1cfe0*/  ENDCOLLECTIVE ;  /* 0x000000000000791b */ /* 0x003fe20003800000 */
.L_x_2999:
        /* <DEDUP_REMOVED lines=16> */
.L_x_3000:
[----:B------:R-:W-:Y:S02]  /*1d0f0*/  IMAD.MOV.U32 R13, RZ, RZ, R0 ;  /* 0x000000ffff0d7224 */ /* 0x000fe400078e0000 */
[----:B------:R-:W-:Y:S02]  /*1d100*/  IMAD.MOV.U32 R12, RZ, RZ, 0x7 ;  /* 0x00000007ff0c7424 */ /* 0x000fe400078e00ff */
[----:B------:R-:W-:Y:S01]  /*1d110*/  VIADD R0, R17, 0x70 ;  /* 0x0000007011007836 */ /* 0x000fe20000000000 */
[----:B------:R-:W-:-:S07]  /*1d120*/  MOV R7, R14 ;  /* 0x0000000e00077202 */ /* 0x000fce0000000f00 */
[----:B------:R-:W-:Y:S05]  /*1d130*/  WARPSYNC.COLLECTIVE R15, `(.L_x_3001) ;  /* 0x000000000f087348 */ /* 0x000fea0003c00000 */
[----:B------:R0:W1:Y:S02]  /*1d140*/  SHFL.IDX P6, R14, R13, R12, R11 ;  /* 0x0000000c0d0e7389 */ /* 0x00006400000c000b */
[----:B01----:R-:W-:Y:S01]  /*1d150*/  ENDCOLLECTIVE ;  /* 0x000000000000791b */ /* 0x003fe20003800000 */
.L_x_3001:
        /* <DEDUP_REMOVED lines=10> */
[----:B------:R-:W-:Y:S01]  /*1d200*/  ISETP.GE.AND P1, PT, R0, R3, PT ;  /* 0x000000030000720c */ /* 0x000fe20003f26270 */
[----:B------:R-:W-:Y:S01]  /*1d210*/  VIADD R0, R17, 0x80 ;  /* 0x0000008011007836 */ /* 0x000fe20000000000 */
[----:B0-----:R-:W-:-:S11]  /*1d220*/  MOV R6, R14 ;  /* 0x0000000e00067202 */ /* 0x001fd60000000f00 */
[----:B------:R-:W-:Y:S05]  /*1d230*/  WARPSYNC.COLLECTIVE R15, `(.L_x_3002) ;  /* 0x000000000f087348 */ /* 0x000fea0003c00000 */
[----:B------:R0:W1:Y:S02]  /*1d240*/  SHFL.IDX P6, R14, R13, R12, R11 ;  /* 0x0000000c0d0e7389 */ /* 0x00006400000c000b */
[----:B01----:R-:W-:Y:S01]  /*1d250*/  ENDCOLLECTIVE ;  /* 0x000000000000791b */ /* 0x003fe20003800000 */
.L_x_3002:
[----:B------:R-:W-:Y:S01]  /*1d260*/  MOV R13, R4 ;  /* 0x00000004000d7202 */ /* 0x000fe20000000f00 */
[----:B------:R-:W-:Y:S02]  /*1d270*/  IMAD.MOV.U32 R12, RZ, RZ, RZ ;  /* 0x000000ffff0c7224 */ /* 0x000fe400078e00ff */
[----:B------:R-:W-:-:S07]  /*1d280*/  IMAD.MOV.U32 R2, RZ, RZ, R14 ;  /* 0x000000ffff027224 */ /* 0x000fce00078e000e */
[----:B------:R-:W-:Y:S05]  /*1d290*/  WARPSYNC.COLLECTIVE R15, `(.L_x_3003) ;  /* 0x000000000f087348 */ /* 0x000fea0003c00000 */
[----:B------:R0:W1:Y:S02]  /*1d2a0*/  SHFL.IDX P6, R14, R13, R12, R11 ;  /* 0x0000000c0d0e7389 */ /* 0x00006400000c000b */
[----:B01----:R-:W-:Y:S01]  /*1d2b0*/  ENDCOLLECTIVE ;  /* 0x000000000000791b */ /* 0x003fe20003800000 */
.L_x_3003:
[----:B------:R-:W-:-:S04]  /*1d2c0*/  @!P1 LEA R2, P2, R21, R2, 0x1 ;  /* 0x0000000215029211 */ /* 0x000fc800078408ff */
[----:B------:R-:W-:-:S05]  /*1d2d0*/  @!P1 IADD3.X R6, RZ, R6, RZ, P2, !PT ;  /* 0x00000006ff069210 */ /* 0x000fca00017fe4ff */
[----:B------:R-:W-:Y:S02]  /*1d2e0*/  @!P1 IMAD.MOV.U32 R7, RZ, RZ, R6 ;  /* 0x000000ffff079224 */ /* 0x000fe400078e0006 */
[----:B------:R-:W-:Y:S02]  /*1d2f0*/  IMAD.MOV.U32 R13, RZ, RZ, R5 ;  /* 0x000000ffff0d7224 */ /* 0x000fe400078e0005 */
[----:B------:R-:W-:Y:S02]  /*1d300*/  @!P1 IMAD.MOV.U32 R6, RZ, RZ, R2 ;  /* 0x000000ffff069224 */ /* 0x000fe400078e0002 */
        /* <DEDUP_REMOVED lines=10> */
.L_x_3004:
[----:B------:R-:W-:Y:S02]  /*1d3b0*/  IMAD.MOV.U32 R13, RZ, RZ, R4 ;  /* 0x000000ffff0d7224 */ /* 0x000fe400078e0004 */
[----:B------:R-:W-:Y:S01]  /*1d3c0*/  IMAD.MOV.U32 R12, RZ, RZ, 0x1 ;  /* 0x00000001ff0c7424 */ /* 0x000fe200078e00ff */
[----:B------:R-:W-:-:S07]  /*1d3d0*/  MOV R0, R14 ;  /* 0x0000000e00007202 */ /* 0x000fce0000000f00 */
[----:B------:R-:W-:Y:S05]  /*1d3e0*/  WARPSYNC.COLLECTIVE R15, `(.L_x_3005) ;  /* 0x000000000f087348 */ /* 0x000fea0003c00000 */
[----:B------:R0:W1:Y:S02]  /*1d3f0*/  SHFL.IDX P6, R14, R13, R12, R11 ;  /* 0x0000000c0d0e7389 */ /* 0x00006400000c000b */
[----:B01----:R-:W-:Y:S01]  /*1d400*/  ENDCOLLECTIVE ;  /* 0x000000000000791b */ /* 0x003fe20003800000 */
.L_x_3005:
[----:B------:R-:W-:-:S05]  /*1d410*/  @!P1 LEA R0, P2, R21, R0, 0x1 ;  /* 0x0000000015009211 */ /* 0x000fca00078408ff */
[----:B------:R-:W-:-:S04]  /*1d420*/  @!P1 IMAD.X R6, RZ, RZ, R8, P2 ;  /* 0x000000ffff069224 */ /* 0x000fc800010e0608 */
[----:B------:R-:W-:Y:S02]  /*1d430*/  @!P1 IMAD.MOV.U32 R7, RZ, RZ, R6 ;  /* 0x000000ffff079224 */ /* 0x000fe400078e0006 */
[----:B------:R-:W-:Y:S01]  /*1d440*/  @!P1 IMAD.MOV.U32 R6, RZ, RZ, R0 ;  /* 0x000000ffff069224 */ /* 0x000fe200078e0000 */
[----:B------:R-:W-:Y:S02]  /*1d450*/  IADD3 R0, R17, 0x90, RZ ;  /* 0x0000009011007810 */ /* 0x000fe40007ffe0ff */
[----:B------:R-:W-:Y:S02]  /*1d460*/  MOV R13, R5 ;  /* 0x00000005000d7202 */ /* 0x000fe40000000f00 */
        /* <DEDUP_REMOVED lines=9> */
.L_x_3006:
[----:B------:R-:W-:Y:S01]  /*1d500*/  MOV R13, R4 ;  /* 0x00000004000d7202 */ /* 0x000fe20000000f00 */
[----:B------:R-:W-:Y:S02]  /*1d510*/  IMAD.MOV.U32 R12, RZ, RZ, 0x2 ;  /* 0x00000002ff0c7424 */ /* 0x000fe400078e00ff */
[----:B------:R-:W-:-:S07]  /*1d520*/  IMAD.MOV.U32 R6, RZ, RZ, R14 ;  /* 0x000000ffff067224 */ /* 0x000fce00078e000e */
[----:B------:R-:W-:Y:S05]  /*1d530*/  WARPSYNC.COLLECTIVE R15, `(.L_x_3007) ;  /* 0x000000000f087348 */ /* 0x000fea0003c00000 */
[----:B------:R0:W1:Y:S02]  /*1d540*/  SHFL.IDX P6, R14, R13, R12, R11 ;  /* 0x0000000c0d0e7389 */ /* 0x00006400000c000b */
[----:B01----:R-:W-:Y:S01]  /*1d550*/  ENDCOLLECTIVE ;  /* 0x000000000000791b */ /* 0x003fe20003800000 */
.L_x_3007:
        /* <DEDUP_REMOVED lines=13> */
.L_x_3008:
[----:B------:R-:W-:Y:S01]  /*1d630*/  MOV R13, R4 ;  /* 0x00000004000d7202 */ /* 0x000fe20000000f00 */
[----:B------:R-:W-:Y:S01]  /*1d640*/  IMAD.MOV.U32 R12, RZ, RZ, 0x3 ;  /* 0x00000003ff0c7424 */ /* 0x000fe200078e00ff */
[----:B------:R-:W-:-:S07]  /*1d650*/  MOV R6, R14 ;  /* 0x0000000e00067202 */ /* 0x000fce0000000f00 */
[----:B------:R-:W-:Y:S05]  /*1d660*/  WARPSYNC.COLLECTIVE R15, `(.L_x_3009) ;  /* 0x000000000f087348 */ /* 0x000fea0003c00000 */
[----:B------:R0:W1:Y:S02]  /*1d670*/  SHFL.IDX P6, R14, R13, R12, R11 ;  /* 0x0000000c0d0e7389 */ /* 0x00006400000c000b */
[----:B01----:R-:W-:Y:S01]  /*1d680*/  ENDCOLLECTIVE ;  /* 0x000000000000791b */ /* 0x003fe20003800000 */
.L_x_3009:
        /* <DEDUP_REMOVED lines=12> */
.L_x_3010:
[----:B------:R-:W-:Y:S01]  /*1d750*/  MOV R2, R14 ;  /* 0x0000000e00027202 */ /* 0x000fe20000000f00 */
[----:B------:R-:W-:Y:S06]  /*1d760*/  BRA `(.L_x_3011) ;  /* 0xffffff9c00a07947 */ /* 0x000fec000383ffff */
.L_x_2842:
[----:B-1----:R1:W2:Y:S02]  /*1d770*/  SYNCS.PHASECHK.TRANS64.TRYWAIT P0, [R22+URZ+0x16820], R0 ;  /* 0x01682000160075a7 */ /* 0x0022a4000800017f */
[----:B--2---:R-:W-:Y:S05]  /*1d780*/  @!P0 NANOSLEEP.SYNCS 0x989680 ;  /* 0x009896800000895d */ /* 0x004fea0003900000 */
[----:B------:R-:W2:Y:S02]  /*1d790*/  @!P0 SYNCS.PHASECHK.TRANS64 P0, [R22+URZ+0x16820], R0 ;  /* 0x01682000160085a7 */ /* 0x000ea4000800007f */
[----:B--2---:R-:W-:Y:S05]  /*1d7a0*/  @!P0 BRA `(.L_x_2842) ;  /* 0xfffffffc00f08947 */ /* 0x004fea000383ffff */
[----:B------:R-:W-:Y:S05]  /*1d7b0*/  BRA `(.L_x_3012) ;  /* 0xffffff9c00fc7947 */ /* 0x000fea000383ffff */
.L_x_2847:
[----:B0-----:R0:W1:Y:S02]  /*1d7c0*/  SYNCS.PHASECHK.TRANS64.TRYWAIT P0, [R5+URZ+0x16840], R2 ;  /* 0x01684002050075a7 */ /* 0x001064000800017f */
[----:B-1----:R-:W-:Y:S05]  /*1d7d0*/  @!P0 NANOSLEEP.SYNCS 0x989680 ;  /* 0x009896800000895d */ /* 0x002fea0003900000 */
[----:B------:R-:W1:Y:S02]  /*1d7e0*/  @!P0 SYNCS.PHASECHK.TRANS64 P0, [R5+URZ+0x16840], R2 ;  /* 0x01684002050085a7 */ /* 0x000e64000800007f */
[----:B-1----:R-:W-:Y:S05]  /*1d7f0*/  @!P0 BRA `(.L_x_2847) ;  /* 0xfffffffc00f08947 */ /* 0x002fea000383ffff */
[----:B------:R-:W-:Y:S05]  /*1d800*/  BRA `(.L_x_3013) ;  /* 0xffffffa000d87947 */ /* 0x000fea000383ffff */
.L_x_2848:
        /* <DEDUP_REMOVED lines=8> */
.L_x_3015:
[----:B------:R-:W-:Y:S05]  /*1d890*/  BSYNC B1 ;  /* 0x0000000000017941 */ /* 0x000fea0003800000 */
.L_x_3014:
        /* <DEDUP_REMOVED lines=10> */
.L_x_3016:
[----:B------:R-:W-:Y:S01]  /*1d940*/  IMAD.MOV.U32 R13, RZ, RZ, R10 ;  /* 0x000000ffff0d7224 */ /* 0x000fe200078e000a */
[----:B------:R-:W-:Y:S01]  /*1d950*/  MOV R12, 0x1 ;  /* 0x00000001000c7802 */ /* 0x000fe20000000f00 */
[----:B------:R-:W-:Y:S02]  /*1d960*/  IMAD.SHL.U32 R7, R7, 0x8, RZ ;  /* 0x0000000807077824 */ /* 0x000fe400078e00ff */
[----:B------:R-:W-:-:S07]  /*1d970*/  IMAD.MOV.U32 R2, RZ, RZ, R14 ;  /* 0x000000ffff027224 */ /* 0x000fce00078e000e */
[----:B------:R-:W-:Y:S05]  /*1d980*/  WARPSYNC.COLLECTIVE R15, `(.L_x_3017) ;  /* 0x000000000f087348 */ /* 0x000fea0003c00000 */
[----:B------:R0:W1:Y:S02]  /*1d990*/  SHFL.IDX P6, R14, R13, R12, R11 ;  /* 0x0000000c0d0e7389 */ /* 0x00006400000c000b */
[----:B01----:R-:W-:Y:S01]  /*1d9a0*/  ENDCOLLECTIVE ;  /* 0x000000000000791b */ /* 0x003fe20003800000 */
.L_x_3017:
[----:B------:R-:W-:-:S04]  /*1d9b0*/  LOP3.LUT R7, R7, 0x38, RZ, 0xc0, !PT ;  /* 0x0000003807077812 */ /* 0x000fc800078ec0ff */
[----:B------:R-:W-:-:S04]  /*1d9c0*/  SHF.L.U32 R7, R7, 0x1, RZ ;  /* 0x0000000107077819 */ /* 0x000fc800000006ff */
        /* <DEDUP_REMOVED lines=11> */
.L_x_3018:
[----:B------:R-:W-:Y:S02]  /*1da80*/  IMAD.MOV.U32 R13, RZ, RZ, R10 ;  /* 0x000000ffff0d7224 */ /* 0x000fe400078e000a */
[----:B------:R-:W-:Y:S02]  /*1da90*/  IMAD.MOV.U32 R12, RZ, RZ, 0x2 ;  /* 0x00000002ff0c7424 */ /* 0x000fe400078e00ff */
[----:B------:R-:W-:-:S07]  /*1daa0*/  IMAD.MOV.U32 R2, RZ, RZ, R14 ;  /* 0x000000ffff027224 */ /* 0x000fce00078e000e */
[----:B------:R-:W-:Y:S05]  /*1dab0*/  WARPSYNC.COLLECTIVE R15, `(.L_x_3019) ;  /* 0x000000000f087348 */ /* 0x000fea0003c00000 */
[----:B------:R0:W1:Y:S02]  /*1dac0*/  SHFL.IDX P6, R14, R13, R12, R11 ;  /* 0x0000000c0d0e7389 */ /* 0x00006400000c000b */
[----:B01----:R-:W-:Y:S01]  /*1dad0*/  ENDCOLLECTIVE ;  /* 0x000000000000791b */ /* 0x003fe20003800000 */
.L_x_3019:
        /* <DEDUP_REMOVED lines=11> */
.L_x_3020:
[----:B------:R-:W-:Y:S01]  /*1db90*/  IMAD.MOV.U32 R13, RZ, RZ, R10 ;  /* 0x000000ffff0d7224 */ /* 0x000fe200078e000a */
[----:B------:R-:W-:Y:S01]  /*1dba0*/  MOV R12, 0x3 ;  /* 0x00000003000c7802 */ /* 0x000fe20000000f00 */
[----:B------:R-:W-:-:S07]  /*1dbb0*/  IMAD.MOV.U32 R2, RZ, RZ, R14 ;  /* 0x000000ffff027224 */ /* 0x000fce00078e000e */
[----:B------:R-:W-:Y:S05]  /*1dbc0*/  WARPSYNC.COLLECTIVE R15, `(.L_x_3021) ;  /* 0x000000000f087348 */ /* 0x000fea0003c00000 */
[----:B------:R0:W1:Y:S02]  /*1dbd0*/  SHFL.IDX P6, R14, R13, R12, R11 ;  /* 0x0000000c0d0e7389 */ /* 0x00006400000c000b */
[----:B01----:R-:W-:Y:S01]  /*1dbe0*/  ENDCOLLECTIVE ;  /* 0x000000000000791b */ /* 0x003fe20003800000 */
.L_x_3021:
        /* <DEDUP_REMOVED lines=11> */
.L_x_3022:
[----:B------:R-:W-:Y:S02]  /*1dca0*/  IMAD.MOV.U32 R13, RZ, RZ, R10 ;  /* 0x000000ffff0d7224 */ /* 0x000fe400078e000a */
[----:B------:R-:W-:Y:S02]  /*1dcb0*/  IMAD.MOV.U32 R12, RZ, RZ, 0x4 ;  /* 0x00000004ff0c7424 */ /* 0x000fe400078e00ff */
[----:B------:R-:W-:-:S07]  /*1dcc0*/  IMAD.MOV.U32 R2, RZ, RZ, R14 ;  /* 0x000000ffff027224 */ /* 0x000fce00078e000e */
[----:B------:R-:W-:Y:S05]  /*1dcd0*/  WARPSYNC.COLLECTIVE R15, `(.L_x_3023) ;  /* 0x000000000f087348 */ /* 0x000fea0003c00000 */
[----:B------:R0:W1:Y:S02]  /*1dce0*/  SHFL.IDX P6, R14, R13, R12, R11 ;  /* 0x0000000c0d0e7389 */ /* 0x00006400000c000b */
[----:B01----:R-:W-:Y:S01]  /*1dcf0*/  ENDCOLLECTIVE ;  /* 0x000000000000791b */ /* 0x003fe20003800000 */
.L_x_3023:
        /* <DEDUP_REMOVED lines=11> */
.L_x_3024:
[----:B------:R-:W-:Y:S01]  /*1ddb0*/  IMAD.MOV.U32 R13, RZ, RZ, R10 ;  /* 0x000000ffff0d7224 */ /* 0x000fe200078e000a */
[----:B------:R-:W-:Y:S01]  /*1ddc0*/  MOV R12, 0x5 ;  /* 0x00000005000c7802 */ /* 0x000fe20000000f00 */
[----:B------:R-:W-:-:S07]  /*1ddd0*/  IMAD.MOV.U32 R2, RZ, RZ, R14 ;  /* 0x000000ffff027224 */ /* 0x000fce00078e000e */
[----:B------:R-:W-:Y:S05]  /*1dde0*/  WARPSYNC.COLLECTIVE R15, `(.L_x_3025) ;  /* 0x000000000f087348 */ /* 0x000fea0003c00000 */
[----:B------:R0:W1:Y:S02]  /*1ddf0*/  SHFL.IDX P6, R14, R13, R12, R11 ;  /* 0x0000000c0d0e7389 */ /* 0x00006400000c000b */
[----:B01----:R-:W-:Y:S01]  /*1de00*/  ENDCOLLECTIVE ;  /* 0x000000000000791b */ /* 0x003fe20003800000 */
.L_x_3025:
        /* <DEDUP_REMOVED lines=11> */
.L_x_3026:
[----:B------:R-:W-:Y:S02]  /*1dec0*/  IMAD.MOV.U32 R13, RZ, RZ, R10 ;  /* 0x000000ffff0d7224 */ /* 0x000fe400078e000a */
[----:B------:R-:W-:Y:S02]  /*1ded0*/  IMAD.MOV.U32 R12, RZ, RZ, 0x6 ;  /* 0x00000006ff0c7424 */ /* 0x000fe400078e00ff */
[----:B------:R-:W-:-:S07]  /*1dee0*/  IMAD.MOV.U32 R2, RZ, RZ, R14 ;  /* 0x000000ffff027224 */ /* 0x000fce00078e000e */
[----:B------:R-:W-:Y:S05]  /*1def0*/  WARPSYNC.COLLECTIVE R15, `(.L_x_3027) ;  /* 0x000000000f087348 */ /* 0x000fea0003c00000 */
[----:B------:R0:W1:Y:S02]  /*1df00*/  SHFL.IDX P6, R14, R13, R12, R11 ;  /* 0x0000000c0d0e7389 */ /* 0x00006400000c000b */
[----:B01----:R-:W-:Y:S01]  /*1df10*/  ENDCOLLECTIVE ;  /* 0x000000000000791b */ /* 0x003fe20003800000 */
.L_x_3027:
        /* <DEDUP_REMOVED lines=11> */
.L_x_3028:
[----:B------:R-:W-:Y:S01]  /*1dfd0*/  IMAD.MOV.U32 R13, RZ, RZ, R10 ;  /* 0x000000ffff0d7224 */ /* 0x000fe200078e000a */
[----:B------:R-:W-:Y:S01]  /*1dfe0*/  MOV R12, 0x7 ;  /* 0x00000007000c7802 */ /* 0x000fe20000000f00 */
[----:B------:R-:W-:-:S07]  /*1dff0*/  IMAD.MOV.U32 R2, RZ, RZ, R14 ;  /* 0x000000ffff027224 */ /* 0x000fce00078e000e */
[----:B------:R-:W-:Y:S05]  /*1e000*/  WARPSYNC.COLLECTIVE R15, `(.L_x_3029) ;  /* 0x000000000f087348 */ /* 0x000fea0003c00000 */
[----:B------:R0:W1:Y:S02]  /*1e010*/  SHFL.IDX P6, R14, R13, R12, R11 ;  /* 0x0000000c0d0e7389 */ /* 0x00006400000c000b */
[----:B01----:R-:W-:Y:S01]  /*1e020*/  ENDCOLLECTIVE ;  /* 0x000000000000791b */ /* 0x003fe20003800000 */
.L_x_3029:
        /* <DEDUP_REMOVED lines=11> */
.L_x_3030:
[----:B------:R-:W-:Y:S01]  /*1e0e0*/  IMAD.MOV.U32 R2, RZ, RZ, R14 ;  /* 0x000000ffff027224 */ /* 0x000fe200078e000e */
[----:B------:R-:W-:Y:S06]  /*1e0f0*/  BRA `(.L_x_3031) ;  /* 0xffffff9c00d07947 */ /* 0x000fec000383ffff */
.L_x_2853:
[----:B-1----:R1:W2:Y:S02]  /*1e100*/  SYNCS.PHASECHK.TRANS64.TRYWAIT P0, [R5+URZ+0x16860], R2 ;  /* 0x01686002050075a7 */ /* 0x0022a4000800017f */
[----:B--2---:R-:W-:Y:S05]  /*1e110*/  @!P0 NANOSLEEP.SYNCS 0x989680 ;  /* 0x009896800000895d */ /* 0x004fea0003900000 */
[----:B------:R-:W2:Y:S02]  /*1e120*/  @!P0 SYNCS.PHASECHK.TRANS64 P0, [R5+URZ+0x16860], R2 ;  /* 0x01686002050085a7 */ /* 0x000ea4000800007f */
[----:B--2---:R-:W-:Y:S05]  /*1e130*/  @!P0 BRA `(.L_x_2853) ;  /* 0xfffffffc00f08947 */ /* 0x004fea000383ffff */
[----:B------:R-:W-:Y:S05]  /*1e140*/  BRA `(.L_x_3032) ;  /* 0xffffffa000287947 */ /* 0x000fea000383ffff */
.L_x_2854:
        /* <DEDUP_REMOVED lines=8> */
.L_x_3034:
[----:B------:R-:W-:Y:S05]  /*1e1d0*/  BSYNC B1 ;  /* 0x0000000000017941 */ /* 0x000fea0003800000 */
.L_x_3033:
        /* <DEDUP_REMOVED lines=10> */
.L_x_3035:
[----:B------:R-:W-:Y:S01]  /*1e280*/  MOV R13, R24 ;  /* 0x00000018000d7202 */ /* 0x000fe20000000f00 */
[----:B------:R-:W-:Y:S02]  /*1e290*/  IMAD.MOV.U32 R12, RZ, RZ, 0x1 ;  /* 0x00000001ff0c7424 */ /* 0x000fe400078e00ff */
[----:B------:R-:W-:-:S07]  /*1e2a0*/  IMAD.MOV.U32 R2, RZ, RZ, R14 ;  /* 0x000000ffff027224 */ /* 0x000fce00078e000e */
[----:B------:R-:W-:Y:S05]  /*1e2b0*/  WARPSYNC.COLLECTIVE R15, `(.L_x_3036) ;  /* 0x000000000f087348 */ /* 0x000fea0003c00000 */
[----:B------:R0:W1:Y:S02]  /*1e2c0*/  SHFL.IDX P6, R14, R13, R12, R11 ;  /* 0x0000000c0d0e7389 */ /* 0x00006400000c000b */
[----:B01----:R-:W-:Y:S01]  /*1e2d0*/  ENDCOLLECTIVE ;  /* 0x000000000000791b */ /* 0x003fe20003800000 */
.L_x_3036:
        /* <DEDUP_REMOVED lines=12> */
.L_x_3037:
[----:B------:R-:W-:Y:S02]  /*1e3a0*/  IMAD.MOV.U32 R13, RZ, RZ, R24 ;  /* 0x000000ffff0d7224 */ /* 0x000fe400078e0018 */
[----:B------:R-:W-:Y:S01]  /*1e3b0*/  IMAD.MOV.U32 R12, RZ, RZ, 0x2 ;  /* 0x00000002ff0c7424 */ /* 0x000fe200078e00ff */
[----:B------:R-:W-:-:S07]  /*1e3c0*/  MOV R2, R14 ;  /* 0x0000000e00027202 */ /* 0x000fce0000000f00 */
[----:B------:R-:W-:Y:S05]  /*1e3d0*/  WARPSYNC.COLLECTIVE R15, `(.L_x_3038) ;  /* 0x000000000f087348 */ /* 0x000fea0003c00000 */
[----:B------:R0:W1:Y:S02]  /*1e3e0*/  SHFL.IDX P6, R14, R13, R12, R11 ;  /* 0x0000000c0d0e7389 */ /* 0x00006400000c000b */
[----:B01----:R-:W-:Y:S01]  /*1e3f0*/  ENDCOLLECTIVE ;  /* 0x000000000000791b */ /* 0x003fe20003800000 */
.L_x_3038:
        /* <DEDUP_REMOVED lines=12> */
.L_x_3039:
[----:B------:R-:W-:Y:S01]  /*1e4c0*/  MOV R13, R24 ;  /* 0x00000018000d7202 */ /* 0x000fe20000000f00 */
[----:B------:R-:W-:Y:S02]  /*1e4d0*/  IMAD.MOV.U32 R12, RZ, RZ, 0x3 ;  /* 0x00000003ff0c7424 */ /* 0x000fe400078e00ff */
[----:B------:R-:W-:-:S07]  /*1e4e0*/  IMAD.MOV.U32 R2, RZ, RZ, R14 ;  /* 0x000000ffff027224 */ /* 0x000fce00078e000e */
[----:B------:R-:W-:Y:S05]  /*1e4f0*/  WARPSYNC.COLLECTIVE R15, `(.L_x_3040) ;  /* 0x000000000f087348 */ /* 0x000fea0003c00000 */
[----:B------:R0:W1:Y:S02]  /*1e500*/  SHFL.IDX P6, R14, R13, R12, R11 ;  /* 0x0000000c0d0e7389 */ /* 0x00006400000c000b */
[----:B01----:R-:W-:Y:S01]  /*1e510*/  ENDCOLLECTIVE ;  /* 0x000000000000791b */ /* 0x003fe20003800000 */
.L_x_3040:
        /* <DEDUP_REMOVED lines=12> */
.L_x_3041:
[----:B------:R-:W-:Y:S02]  /*1e5e0*/  IMAD.MOV.U32 R13, RZ, RZ, R24 ;  /* 0x000000ffff0d7224 */ /* 0x000fe400078e0018 */
[----:B------:R-:W-:Y:S01]  /*1e5f0*/  IMAD.MOV.U32 R12, RZ, RZ, 0x4 ;  /* 0x00000004ff0c7424 */ /* 0x000fe200078e00ff */
[----:B------:R-:W-:-:S07]  /*1e600*/  MOV R2, R14 ;  /* 0x0000000e00027202 */ /* 0x000fce0000000f00 */
[----:B------:R-:W-:Y:S05]  /*1e610*/  WARPSYNC.COLLECTIVE R15, `(.L_x_3042) ;  /* 0x000000000f087348 */ /* 0x000fea0003c00000 */
[----:B------:R0:W1:Y:S02]  /*1e620*/  SHFL.IDX P6, R14, R13, R12, R11 ;  /* 0x0000000c0d0e7389 */ /* 0x00006400000c000b */
[----:B01----:R-:W-:Y:S01]  /*1e630*/  ENDCOLLECTIVE ;  /* 0x000000000000791b */ /* 0x003fe20003800000 */
.L_x_3042:
        /* <DEDUP_REMOVED lines=12> */
.L_x_3043:
[----:B------:R-:W-:Y:S01]  /*1e700*/  MOV R13, R24 ;  /* 0x00000018000d7202 */ /* 0x000fe20000000f00 */
[----:B------:R-:W-:Y:S02]  /*1e710*/  IMAD.MOV.U32 R12, RZ, RZ, 0x5 ;  /* 0x00000005ff0c7424 */ /* 0x000fe400078e00ff */
[----:B------:R-:W-:-:S07]  /*1e720*/  IMAD.MOV.U32 R2, RZ, RZ, R14 ;  /* 0x000000ffff027224 */ /* 0x000fce00078e000e */
[----:B------:R-:W-:Y:S05]  /*1e730*/  WARPSYNC.COLLECTIVE R15, `(.L_x_3044) ;  /* 0x000000000f087348 */ /* 0x000fea0003c00000 */
[----:B------:R0:W1:Y:S02]  /*1e740*/  SHFL.IDX P6, R14, R13, R12, R11 ;  /* 0x0000000c0d0e7389 */ /* 0x00006400000c000b */
[----:B01----:R-:W-:Y:S01]  /*1e750*/  ENDCOLLECTIVE ;  /* 0x000000000000791b */ /* 0x003fe20003800000 */
.L_x_3044:
        /* <DEDUP_REMOVED lines=12> */
.L_x_3045:
[----:B------:R-:W-:Y:S02]  /*1e820*/  IMAD.MOV.U32 R13, RZ, RZ, R24 ;  /* 0x000000ffff0d7224 */ /* 0x000fe400078e0018 */
[----:B------:R-:W-:Y:S01]  /*1e830*/  IMAD.MOV.U32 R12, RZ, RZ, 0x6 ;  /* 0x00000006ff0c7424 */ /* 0x000fe200078e00ff */
[----:B------:R-:W-:-:S07]  /*1e840*/  MOV R2, R14 ;  /* 0x0000000e00027202 */ /* 0x000fce0000000f00 */
[----:B------:R-:W-:Y:S05]  /*1e850*/  WARPSYNC.COLLECTIVE R15, `(.L_x_3046) ;  /* 0x000000000f087348 */ /* 0x000fea0003c00000 */
[----:B------:R0:W1:Y:S02]  /*1e860*/  SHFL.IDX P6, R14, R13, R12, R11 ;  /* 0x0000000c0d0e7389 */ /* 0x00006400000c000b */
[----:B01----:R-:W-:Y:S01]  /*1e870*/  ENDCOLLECTIVE ;  /* 0x000000000000791b */ /* 0x003fe20003800000 */
.L_x_3046:
        /* <DEDUP_REMOVED lines=12> */
.L_x_3047:
[----:B------:R-:W-:Y:S01]  /*1e940*/  MOV R13, R24 ;  /* 0x00000018000d7202 */ /* 0x000fe20000000f00 */
[----:B------:R-:W-:Y:S02]  /*1e950*/  IMAD.MOV.U32 R12, RZ, RZ, 0x7 ;  /* 0x00000007ff0c7424 */ /* 0x000fe400078e00ff */
[----:B------:R-:W-:-:S07]  /*1e960*/  IMAD.MOV.U32 R2, RZ, RZ, R14 ;  /* 0x000000ffff027224 */ /* 0x000fce00078e000e */
[----:B------:R-:W-:Y:S05]  /*1e970*/  WARPSYNC.COLLECTIVE R15, `(.L_x_3048) ;  /* 0x000000000f087348 */ /* 0x000fea0003c00000 */
[----:B------:R0:W1:Y:S02]  /*1e980*/  SHFL.IDX P6, R14, R13, R12, R11 ;  /* 0x0000000c0d0e7389 */ /* 0x00006400000c000b */
[----:B01----:R-:W-:Y:S01]  /*1e990*/  ENDCOLLECTIVE ;  /* 0x000000000000791b */ /* 0x003fe20003800000 */
.L_x_3048:
        /* <DEDUP_REMOVED lines=11> */
.L_x_3049:
[----:B------:R-:W-:Y:S01]  /*1ea50*/  MOV R2, R14 ;  /* 0x0000000e00027202 */ /* 0x000fe20000000f00 */
[----:B------:R-:W-:Y:S06]  /*1ea60*/  BRA `(.L_x_3050) ;  /* 0xffffff9800d87947 */ /* 0x000fec000383ffff */
.L_x_2862:
[----:B0-----:R0:W1:Y:S02]  /*1ea70*/  SYNCS.PHASECHK.TRANS64.TRYWAIT P0, [R0+URZ+0x16860], R3 ;  /* 0x01686003000075a7 */ /* 0x001064000800017f */
[----:B-1----:R-:W-:Y:S05]  /*1ea80*/  @!P0 NANOSLEEP.SYNCS 0x989680 ;  /* 0x009896800000895d */ /* 0x002fea0003900000 */
[----:B------:R-:W1:Y:S02]  /*1ea90*/  @!P0 SYNCS.PHASECHK.TRANS64 P0, [R0+URZ+0x16860], R3 ;  /* 0x01686003000085a7 */ /* 0x000e64000800007f */
[----:B-1----:R-:W-:Y:S05]  /*1eaa0*/  @!P0 BRA `(.L_x_2862) ;  /* 0xfffffffc00f08947 */ /* 0x002fea000383ffff */
[----:B------:R-:W-:Y:S05]  /*1eab0*/  BRA `(.L_x_3051) ;  /* 0xffffff9c00f87947 */ /* 0x000fea000383ffff */
.L_x_2863:
        /* <DEDUP_REMOVED lines=8> */
.L_x_3053:
[----:B------:R-:W-:Y:S05]  /*1eb40*/  BSYNC B0 ;  /* 0x0000000000007941 */ /* 0x000fea0003800000 */
.L_x_3052:
        /* <DEDUP_REMOVED lines=11> */
.L_x_3054:
[----:B------:R-:W-:Y:S02]  /*1ec00*/  IMAD.MOV.U32 R13, RZ, RZ, R24 ;  /* 0x000000ffff0d7224 */ /* 0x000fe400078e0018 */
[----:B------:R-:W-:Y:S01]  /*1ec10*/  IMAD.MOV.U32 R12, RZ, RZ, 0x1 ;  /* 0x00000001ff0c7424 */ /* 0x000fe200078e00ff */
[----:B------:R-:W-:-:S13]  /*1ec20*/  IADD3 R2, P1, R14, R5, RZ ;  /* 0x000000050e027210 */ /* 0x000fda0007f3e0ff */
[----:B------:R-:W-:Y:S05]  /*1ec30*/  WARPSYNC.COLLECTIVE R15, `(.L_x_3055) ;  /* 0x000000000f087348 */ /* 0x000fea0003c00000 */
[----:B------:R0:W1:Y:S02]  /*1ec40*/  SHFL.IDX P6, R14, R13, R12, R11 ;  /* 0x0000000c0d0e7389 */ /* 0x00006400000c000b */
[----:B01----:R-:W-:Y:S01]  /*1ec50*/  ENDCOLLECTIVE ;  /* 0x000000000000791b */ /* 0x003fe20003800000 */
.L_x_3055:
        /* <DEDUP_REMOVED lines=11> */
.L_x_3056:
[----:B------:R-:W-:Y:S02]  /*1ed10*/  IMAD.MOV.U32 R13, RZ, RZ, R24 ;  /* 0x000000ffff0d7224 */ /* 0x000fe400078e0018 */
[----:B------:R-:W-:Y:S01]  /*1ed20*/  IMAD.MOV.U32 R12, RZ, RZ, 0x2 ;  /* 0x00000002ff0c7424 */ /* 0x000fe200078e00ff */
[----:B------:R-:W-:-:S13]  /*1ed30*/  IADD3 R2, P1, R14, R5, RZ ;  /* 0x000000050e027210 */ /* 0x000fda0007f3e0ff */
[----:B------:R-:W-:Y:S05]  /*1ed40*/  WARPSYNC.COLLECTIVE R15, `(.L_x_3057) ;  /* 0x000000000f087348 */ /* 0x000fea0003c00000 */
[----:B------:R0:W1:Y:S02]  /*1ed50*/  SHFL.IDX P6, R14, R13, R12, R11 ;  /* 0x0000000c0d0e7389 */ /* 0x00006400000c000b */
[----:B01----:R-:W-:Y:S01]  /*1ed60*/  ENDCOLLECTIVE ;  /* 0x000000000000791b */ /* 0x003fe20003800000 */
.L_x_3057:
        /* <DEDUP_REMOVED lines=11> */
.L_x_3058:
[----:B------:R-:W-:Y:S01]  /*1ee20*/  IMAD.MOV.U32 R13, RZ, RZ, R24 ;  /* 0x000000ffff0d7224 */ /* 0x000fe200078e0018 */
[----:B------:R-:W-:Y:S02]  /*1ee30*/  MOV R12, 0x3 ;  /* 0x00000003000c7802 */ /* 0x000fe40000000f00 */
[----:B------:R-:W-:-:S13]  /*1ee40*/  IADD3 R2, P1, R14, R5, RZ ;  /* 0x000000050e027210 */ /* 0x000fda0007f3e0ff */
[----:B------:R-:W-:Y:S05]  /*1ee50*/  WARPSYNC.COLLECTIVE R15, `(.L_x_3059) ;  /* 0x000000000f087348 */ /* 0x000fea0003c00000 */
[----:B------:R0:W1:Y:S02]  /*1ee60*/  SHFL.IDX P6, R14, R13, R12, R11 ;  /* 0x0000000c0d0e7389 */ /* 0x00006400000c000b */
[----:B01----:R-:W-:Y:S01]  /*1ee70*/  ENDCOLLECTIVE ;  /* 0x000000000000791b */ /* 0x003fe20003800000 */
.L_x_3059:
        /* <DEDUP_REMOVED lines=11> */
.L_x_3060:
[----:B------:R-:W-:Y:S01]  /*1ef30*/  MOV R13, R24 ;  /* 0x00000018000d7202 */ /* 0x000fe20000000f00 */
[----:B------:R-:W-:Y:S01]  /*1ef40*/  IMAD.MOV.U32 R12, RZ, RZ, 0x4 ;  /* 0x00000004ff0c7424 */ /* 0x000fe200078e00ff */
[----:B------:R-:W-:-:S13]  /*1ef50*/  IADD3 R2, P1, R14, R5, RZ ;  /* 0x000000050e027210 */ /* 0x000fda0007f3e0ff */
[----:B------:R-:W-:Y:S05]  /*1ef60*/  WARPSYNC.COLLECTIVE R15, `(.L_x_3061) ;  /* 0x000000000f087348 */ /* 0x000fea0003c00000 */
[----:B------:R0:W1:Y:S02]  /*1ef70*/  SHFL.IDX P6, R14, R13, R12, R11 ;  /* 0x0000000c0d0e7389 */ /* 0x00006400000c000b */
[----:B01----:R-:W-:Y:S01]  /*1ef80*/  ENDCOLLECTIVE ;  /* 0x000000000000791b */ /* 0x003fe20003800000 */
.L_x_3061:
        /* <DEDUP_REMOVED lines=11> */
.L_x_3062:
[----:B------:R-:W-:Y:S02]  /*1f040*/  IMAD.MOV.U32 R13, RZ, RZ, R24 ;  /* 0x000000ffff0d7224 */ /* 0x000fe400078e0018 */
[----:B------:R-:W-:Y:S01]  /*1f050*/  IMAD.MOV.U32 R12, RZ, RZ, 0x5 ;  /* 0x00000005ff0c7424 */ /* 0x000fe200078e00ff */
[----:B------:R-:W-:-:S13]  /*1f060*/  IADD3 R2, P1, R14, R5, RZ ;  /* 0x000000050e027210 */ /* 0x000fda0007f3e0ff */
[----:B------:R-:W-:Y:S05]  /*1f070*/  WARPSYNC.COLLECTIVE R15, `(.L_x_3063) ;  /* 0x000000000f087348 */ /* 0x000fea0003c00000 */
[----:B------:R0:W1:Y:S02]  /*1f080*/  SHFL.IDX P6, R14, R13, R12, R11 ;  /* 0x0000000c0d0e7389 */ /* 0x00006400000c000b */
[----:B01----:R-:W-:Y:S01]  /*1f090*/  ENDCOLLECTIVE ;  /* 0x000000000000791b */ /* 0x003fe20003800000 */
.L_x_3063:
        /* <DEDUP_REMOVED lines=11> */
.L_x_3064:
[----:B------:R-:W-:Y:S02]  /*1f150*/  IMAD.MOV.U32 R13, RZ, RZ, R24 ;  /* 0x000000ffff0d7224 */ /* 0x000fe400078e0018 */
[----:B------:R-:W-:Y:S01]  /*1f160*/  IMAD.MOV.U32 R12, RZ, RZ, 0x6 ;  /* 0x00000006ff0c7424 */ /* 0x000fe200078e00ff */
[----:B------:R-:W-:-:S13]  /*1f170*/  IADD3 R2, P1, R14, R5, RZ ;  /* 0x000000050e027210 */ /* 0x000fda0007f3e0ff */
[----:B------:R-:W-:Y:S05]  /*1f180*/  WARPSYNC.COLLECTIVE R15, `(.L_x_3065) ;  /* 0x000000000f087348 */ /* 0x000fea0003c00000 */
[----:B------:R0:W1:Y:S02]  /*1f190*/  SHFL.IDX P6, R14, R13, R12, R11 ;  /* 0x0000000c0d0e7389 */ /* 0x00006400000c000b */
[----:B01----:R-:W-:Y:S01]  /*1f1a0*/  ENDCOLLECTIVE ;  /* 0x000000000000791b */ /* 0x003fe20003800000 */
.L_x_3065:
        /* <DEDUP_REMOVED lines=11> */
.L_x_3066:
[----:B------:R-:W-:Y:S01]  /*1f260*/  IMAD.MOV.U32 R13, RZ, RZ, R24 ;  /* 0x000000ffff0d7224 */ /* 0x000fe200078e0018 */
[----:B------:R-:W-:Y:S02]  /*1f270*/  MOV R12, 0x7 ;  /* 0x00000007000c7802 */ /* 0x000fe40000000f00 */
[----:B------:R-:W-:-:S13]  /*1f280*/  IADD3 R2, P1, R14, R5, RZ ;  /* 0x000000050e027210 */ /* 0x000fda0007f3e0ff */
[----:B------:R-:W-:Y:S05]  /*1f290*/  WARPSYNC.COLLECTIVE R15, `(.L_x_3067) ;  /* 0x000000000f087348 */ /* 0x000fea0003c00000 */
[----:B------:R0:W1:Y:S02]  /*1f2a0*/  SHFL.IDX P6, R14, R13, R12, R11 ;  /* 0x0000000c0d0e7389 */ /* 0x00006400000c000b */
[----:B01----:R-:W-:Y:S01]  /*1f2b0*/  ENDCOLLECTIVE ;  /* 0x000000000000791b */ /* 0x003fe20003800000 */
.L_x_3067:
        /* <DEDUP_REMOVED lines=10> */
.L_x_3068:
[----:B------:R-:W-:Y:S05]  /*1f360*/  BRA `(.L_x_3069) ;  /* 0xffffff9800c87947 */ /* 0x000fea000383ffff */
.L_x_2868:
[----:B------:R-:W-:Y:S01]  /*1f370*/  BSSY B0, `(.L_x_3070) ;  /* 0x0000008000007945 */ /* 0x000fe20003800000 */
[----:B------:R-:W-:Y:S01]  /*1f380*/  IMAD.MOV.U32 R13, RZ, RZ, R16 ;  /* 0x000000ffff0d7224 */ /* 0x000fe200078e0010 */
[----:B------:R-:W-:Y:S01]  /*1f390*/  MOV R12, RZ ;  /* 0x000000ff000c7202 */ /* 0x000fe20000000f00 */
[----:B------:R-:W-:Y:S02]  /*1f3a0*/  IMAD.MOV.U32 R11, RZ, RZ, 0x1f ;  /* 0x0000001fff0b7424 */ /* 0x000fe400078e00ff */
[----:B------:R-:W-:-:S07]  /*1f3b0*/  IMAD.MOV.U32 R15, RZ, RZ, -0x1 ;  /* 0xffffffffff0f7424 */ /* 0x000fce00078e00ff */
[----:B-1----:R-:W-:Y:S05]  /*1f3c0*/  WARPSYNC.COLLECTIVE R15, `(.L_x_3071) ;  /* 0x000000000f087348 */ /* 0x002fea0003c00000 */
[----:B------:R0:W2:Y:S02]  /*1f3d0*/  SHFL.IDX P6, R14, R13, R12, R11 ;  /* 0x0000000c0d0e7389 */ /* 0x0000a400000c000b */
[----:B012---:R-:W-:Y:S01]  /*1f3e0*/  ENDCOLLECTIVE ;  /* 0x000000000000791b */ /* 0x007fe20003800000 */
.L_x_3071:
[----:B------:R-:W-:Y:S05]  /*1f3f0*/  BSYNC B0 ;  /* 0x0000000000007941 */ /* 0x000fea0003800000 */
.L_x_3070:
        /* <DEDUP_REMOVED lines=9> */
.L_x_3072:
[----:B------:R-:W-:Y:S02]  /*1f490*/  ULDC UR4, c[0x0][0xc3c] ;  /* 0x00030f0000047ab9 */ /* 0x000fe40000000800 */
[----:B------:R-:W-:-:S13]  /*1f4a0*/  ISETP.GE.OR P1, PT, R5, UR4, !P0 ;  /* 0x0000000405007c0c */ /* 0x000fda000c726670 */
[----:B------:R-:W0:Y:S01]  /*1f4b0*/  @!P1 LDC.64 R2, c[0x0][0xc80] ;  /* 0x00032000ff029b82 */ /* 0x000e220000000a00 */
[----:B------:R-:W-:Y:S01]  /*1f4c0*/  IMAD.MOV.U32 R11, RZ, RZ, RZ ;  /* 0x000000ffff0b7224 */ /* 0x000fe200078e00ff */
[----:B------:R-:W-:Y:S01]  /*1f4d0*/  MOV R16, R14 ;  /* 0x0000000e00107202 */ /* 0x000fe20000000f00 */
        /* <DEDUP_REMOVED lines=13> */
.L_x_3073:
[----:B------:R-:W-:Y:S02]  /*1f5b0*/  MOV R12, 0x2 ;  /* 0x00000002000c7802 */ /* 0x000fe40000000f00 */
[----:B------:R-:W-:-:S05]  /*1f5c0*/  SEL R5, R14, RZ, P1 ;  /* 0x000000ff0e057207 */ /* 0x000fca0000800000 */
[----:B------:R-:W-:-:S04]  /*1f5d0*/  IMAD.IADD R4, R2, 0x1, R5 ;  /* 0x0000000102047824 */ /* 0x000fc800078e0205 */
[----:B------:R-:W-:-:S07]  /*1f5e0*/  IMAD.MOV.U32 R13, RZ, RZ, R4 ;  /* 0x000000ffff0d7224 */ /* 0x000fce00078e0004 */
[----:B------:R-:W-:Y:S05]  /*1f5f0*/  WARPSYNC.COLLECTIVE R15, `(.L_x_3074) ;  /* 0x000000000f087348 */ /* 0x000fea0003c00000 */
[----:B------:R0:W1:Y:S02]  /*1f600*/  SHFL.UP P6, R14, R13, R12, R11 ;  /* 0x0400000c0d0e7389 */ /* 0x00006400000c000b */
[----:B01----:R-:W-:Y:S01]  /*1f610*/  ENDCOLLECTIVE ;  /* 0x000000000000791b */ /* 0x003fe20003800000 */
.L_x_3074:
[----:B------:R-:W-:Y:S01]  /*1f620*/  IMAD.MOV.U32 R12, RZ, RZ, 0x4 ;  /* 0x00000004ff0c7424 */ /* 0x000fe200078e00ff */
[----:B------:R-:W-:-:S05]  /*1f630*/  SEL R5, R14, RZ, P2 ;  /* 0x000000ff0e057207 */ /* 0x000fca0001000000 */
[----:B------:R-:W-:-:S04]  /*1f640*/  IMAD.IADD R5, R4, 0x1, R5 ;  /* 0x0000000104057824 */ /* 0x000fc800078e0205 */
[----:B------:R-:W-:-:S07]  /*1f650*/  IMAD.MOV.U32 R13, RZ, RZ, R5 ;  /* 0x000000ffff0d7224 */ /* 0x000fce00078e0005 */
[----:B------:R-:W-:Y:S05]  /*1f660*/  WARPSYNC.COLLECTIVE R15, `(.L_x_3075) ;  /* 0x000000000f087348 */ /* 0x000fea0003c00000 */
[----:B------:R0:W1:Y:S02]  /*1f670*/  SHFL.UP P6, R14, R13, R12, R11 ;  /* 0x0400000c0d0e7389 */ /* 0x00006400000c000b */
[----:B01----:R-:W-:Y:S01]  /*1f680*/  ENDCOLLECTIVE ;  /* 0x000000000000791b */ /* 0x003fe20003800000 */
.L_x_3075:
[----:B------:R-:W-:Y:S01]  /*1f690*/  IMAD.MOV.U32 R12, RZ, RZ, 0x8 ;  /* 0x00000008ff0c7424 */ /* 0x000fe200078e00ff */
[----:B------:R-:W-:-:S04]  /*1f6a0*/  SEL R6, R14, RZ, P3 ;  /* 0x000000ff0e067207 */ /* 0x000fc80001800000 */
[----:B------:R-:W-:-:S05]  /*1f6b0*/  IADD3 R6, R5, R6, RZ ;  /* 0x0000000605067210 */ /* 0x000fca0007ffe0ff */
[----:B------:R-:W-:-:S07]  /*1f6c0*/  IMAD.MOV.U32 R13, RZ, RZ, R6 ;  /* 0x000000ffff0d7224 */ /* 0x000fce00078e0006 */
[----:B------:R-:W-:Y:S05]  /*1f6d0*/  WARPSYNC.COLLECTIVE R15, `(.L_x_3076) ;  /* 0x000000000f087348 */ /* 0x000fea0003c00000 */
[----:B------:R0:W1:Y:S02]  /*1f6e0*/  SHFL.UP P6, R14, R13, R12, R11 ;  /* 0x0400000c0d0e7389 */ /* 0x00006400000c000b */
[----:B01----:R-:W-:Y:S01]  /*1f6f0*/  ENDCOLLECTIVE ;  /* 0x000000000000791b */ /* 0x003fe20003800000 */
.L_x_3076:
[----:B------:R-:W-:Y:S01]  /*1f700*/  IMAD.MOV.U32 R12, RZ, RZ, 0x10 ;  /* 0x00000010ff0c7424 */ /* 0x000fe200078e00ff */
[----:B------:R-:W-:-:S05]  /*1f710*/  SEL R3, R14, RZ, P4 ;  /* 0x000000ff0e037207 */ /* 0x000fca0002000000 */
[----:B------:R-:W-:-:S05]  /*1f720*/  IMAD.IADD R4, R6, 0x1, R3 ;  /* 0x0000000106047824 */ /* 0x000fca00078e0203 */
[----:B------:R-:W-:-:S07]  /*1f730*/  MOV R13, R4 ;  /* 0x00000004000d7202 */ /* 0x000fce0000000f00 */
[----:B------:R-:W-:Y:S05]  /*1f740*/  WARPSYNC.COLLECTIVE R15, `(.L_x_3077) ;  /* 0x000000000f087348 */ /* 0x000fea0003c00000 */
[----:B------:R0:W1:Y:S02]  /*1f750*/  SHFL.UP P6, R14, R13, R12, R11 ;  /* 0x0400000c0d0e7389 */ /* 0x00006400000c000b */
[----:B01----:R-:W-:Y:S01]  /*1f760*/  ENDCOLLECTIVE ;  /* 0x000000000000791b */ /* 0x003fe20003800000 */
.L_x_3077:
        /* <DEDUP_REMOVED lines=8> */
.L_x_3078:
[----:B------:R-:W-:Y:S05]  /*1f7f0*/  BRA `(.L_x_3079) ;  /* 0xffffff9800d07947 */ /* 0x000fea000383ffff */
.L_x_2873:
[----:B------:R-:W-:Y:S01]  /*1f800*/  BSSY B0, `(.L_x_3080) ;  /* 0x0000008000007945 */ /* 0x000fe20003800000 */
[----:B-----5:R-:W-:Y:S01]  /*1f810*/  IMAD.MOV.U32 R13, RZ, RZ, R2 ;  /* 0x000000ffff0d7224 */ /* 0x020fe200078e0002 */
[----:B------:R-:W-:Y:S01]  /*1f820*/  MOV R11, RZ ;  /* 0x000000ff000b7202 */ /* 0x000fe20000000f00 */
[----:B------:R-:W-:Y:S02]  /*1f830*/  IMAD.MOV.U32 R12, RZ, RZ, 0x1 ;  /* 0x00000001ff0c7424 */ /* 0x000fe400078e00ff */
[----:B------:R-:W-:-:S07]  /*1f840*/  IMAD.MOV.U32 R15, RZ, RZ, -0x1 ;  /* 0xffffffffff0f7424 */ /* 0x000fce00078e00ff */
[----:B012---:R-:W-:Y:S05]  /*1f850*/  WARPSYNC.COLLECTIVE R15, `(.L_x_3081) ;  /* 0x000000000f087348 */ /* 0x007fea0003c00000 */
[----:B------:R3:W4:Y:S02]  /*1f860*/  SHFL.UP P6, R14, R13, R12, R11 ;  /* 0x0400000c0d0e7389 */ /* 0x00072400000c000b */
[----:B01234-:R-:W-:Y:S01]  /*1f870*/  ENDCOLLECTIVE ;  /* 0x000000000000791b */ /* 0x01ffe20003800000 */
.L_x_3081:
[----:B------:R-:W-:Y:S05]  /*1f880*/  BSYNC B0 ;  /* 0x0000000000007941 */ /* 0x000fea0003800000 */
.L_x_3080:
        /* <DEDUP_REMOVED lines=8> */
.L_x_3082:
[----:B------:R-:W-:Y:S02]  /*1f910*/  MOV R12, 0x4 ;  /* 0x00000004000c7802 */ /* 0x000fe40000000f00 */
[----:B------:R-:W-:-:S05]  /*1f920*/  SEL R14, R14, RZ, P2 ;  /* 0x000000ff0e0e7207 */ /* 0x000fca0001000000 */
[----:B------:R-:W-:-:S04]  /*1f930*/  IMAD.IADD R3, R13, 0x1, R14 ;  /* 0x000000010d037824 */ /* 0x000fc800078e020e */
[----:B------:R-:W-:-:S07]  /*1f940*/  IMAD.MOV.U32 R13, RZ, RZ, R3 ;  /* 0x000000ffff0d7224 */ /* 0x000fce00078e0003 */
[----:B------:R-:W-:Y:S05]  /*1f950*/  WARPSYNC.COLLECTIVE R15, `(.L_x_3083) ;  /* 0x000000000f087348 */ /* 0x000fea0003c00000 */
[----:B------:R0:W1:Y:S02]  /*1f960*/  SHFL.UP P6, R14, R13, R12, R11 ;  /* 0x0400000c0d0e7389 */ /* 0x00006400000c000b */
[----:B01----:R-:W-:Y:S01]  /*1f970*/  ENDCOLLECTIVE ;  /* 0x000000000000791b */ /* 0x003fe20003800000 */
.L_x_3083:
[----:B------:R-:W-:Y:S01]  /*1f980*/  IMAD.MOV.U32 R12, RZ, RZ, 0x8 ;  /* 0x00000008ff0c7424 */ /* 0x000fe200078e00ff */
[----:B------:R-:W-:-:S05]  /*1f990*/  SEL R4, R14, RZ, P3 ;  /* 0x000000ff0e047207 */ /* 0x000fca0001800000 */
[----:B------:R-:W-:-:S04]  /*1f9a0*/  IMAD.IADD R4, R3, 0x1, R4 ;  /* 0x0000000103047824 */ /* 0x000fc800078e0204 */
[----:B------:R-:W-:-:S07]  /*1f9b0*/  IMAD.MOV.U32 R13, RZ, RZ, R4 ;  /* 0x000000ffff0d7224 */ /* 0x000fce00078e0004 */
[----:B------:R-:W-:Y:S05]  /*1f9c0*/  WARPSYNC.COLLECTIVE R15, `(.L_x_3084) ;  /* 0x000000000f087348 */ /* 0x000fea0003c00000 */
[----:B------:R0:W1:Y:S02]  /*1f9d0*/  SHFL.UP P6, R14, R13, R12, R11 ;  /* 0x0400000c0d0e7389 */ /* 0x00006400000c000b */
[----:B01----:R-:W-:Y:S01]  /*1f9e0*/  ENDCOLLECTIVE ;  /* 0x000000000000791b */ /* 0x003fe20003800000 */
.L_x_3084:
[----:B------:R-:W-:Y:S01]  /*1f9f0*/  IMAD.MOV.U32 R12, RZ, RZ, 0x10 ;  /* 0x00000010ff0c7424 */ /* 0x000fe200078e00ff */
[----:B------:R-:W-:-:S04]  /*1fa00*/  SEL R5, R14, RZ, P4 ;  /* 0x000000ff0e057207 */ /* 0x000fc80002000000 */
[----:B------:R-:W-:-:S05]  /*1fa10*/  IADD3 R5, R4, R5, RZ ;  /* 0x0000000504057210 */ /* 0x000fca0007ffe0ff */
[----:B------:R-:W-:-:S07]  /*1fa20*/  IMAD.MOV.U32 R13, RZ, RZ, R5 ;  /* 0x000000ffff0d7224 */ /* 0x000fce00078e0005 */
[----:B------:R-:W-:Y:S05]  /*1fa30*/  WARPSYNC.COLLECTIVE R15, `(.L_x_3085) ;  /* 0x000000000f087348 */ /* 0x000fea0003c00000 */
[----:B------:R0:W1:Y:S02]  /*1fa40*/  SHFL.UP P6, R14, R13, R12, R11 ;  /* 0x0400000c0d0e7389 */ /* 0x00006400000c000b */
[----:B01----:R-:W-:Y:S01]  /*1fa50*/  ENDCOLLECTIVE ;  /* 0x000000000000791b */ /* 0x003fe20003800000 */
.L_x_3085:
        /* <DEDUP_REMOVED lines=8> */
.L_x_3086:
[----:B------:R-:W-:Y:S05]  /*1fae0*/  BRA `(.L_x_3087) ;  /* 0xffffff9800b07947 */ /* 0x000fea000383ffff */
.L_x_2875:
[----:B------:R-:W-:Y:S01]  /*1faf0*/  BSSY B0, `(.L_x_3088) ;  /* 0x0000006000007945 */ /* 0x000fe20003800000 */
[----:B------:R-:W-:Y:S01]  /*1fb00*/  PLOP3.LUT P6, PT, P6, PT, PT, 0x8, 0x0 ;  /* 0x000000000000781c */ /* 0x000fe200037ce170 */
[----:B------:R-:W-:-:S12]  /*1fb10*/  IMAD.MOV.U32 R15, RZ, RZ, -0x1 ;  /* 0xffffffffff0f7424 */ /* 0x000fd800078e00ff */
[----:B01----:R-:W-:Y:S05]  /*1fb20*/  WARPSYNC.COLLECTIVE R15, `(.L_x_3089) ;  /* 0x000000000f087348 */ /* 0x003fea0003c00000 */
[----:B------:R-:W-:Y:S01]  /*1fb30*/  VOTE.ANY R14, PT, P6 ;  /* 0x00000000000e7806 */ /* 0x000fe200030e0100 */
[----:B01----:R-:W-:Y:S06]  /*1fb40*/  ENDCOLLECTIVE ;  /* 0x000000000000791b */ /* 0x003fec0003800000 */
.L_x_3089:
[----:B------:R-:W-:Y:S05]  /*1fb50*/  BSYNC B0 ;  /* 0x0000000000007941 */ /* 0x000fea0003800000 */
.L_x_3088:
[----:B------:R-:W-:Y:S01]  /*1fb60*/  MOV R5, R14 ;  /* 0x0000000e00057202 */ /* 0x000fe20000000f00 */
[----:B------:R-:W-:Y:S01]  /*1fb70*/  IMAD.MOV.U32 R13, RZ, RZ, R2 ;  /* 0x000000ffff0d7224 */ /* 0x000fe200078e0002 */
[----:B------:R-:W-:Y:S01]  /*1fb80*/  MOV R15, 0xffffffff ;  /* 0xffffffff000f7802 */ /* 0x000fe20000000f00 */
[----:B------:R-:W-:Y:S01]  /*1fb90*/  IMAD.MOV.U32 R11, RZ, RZ, 0x1f ;  /* 0x0000001fff0b7424 */ /* 0x000fe200078e00ff */
[----:B------:R-:W0:Y:S02]  /*1fba0*/  POPC R6, R5 ;  /* 0x0000000500067309 */ /* 0x000e240000000000 */
[----:B0-----:R-:W-:-:S07]  /*1fbb0*/  IMAD.MOV.U32 R12, RZ, RZ, R6 ;  /* 0x000000ffff0c7224 */ /* 0x001fce00078e0006 */
[----:B------:R-:W-:Y:S05]  /*1fbc0*/  WARPSYNC.COLLECTIVE R15, `(.L_x_3090) ;  /* 0x000000000f087348 */ /* 0x000fea0003c00000 */
[----:B------:R0:W1:Y:S02]  /*1fbd0*/  SHFL.IDX P6, R14, R13, R12, R11 ;  /* 0x0000000c0d0e7389 */ /* 0x00006400000c000b */
[----:B01----:R-:W-:Y:S01]  /*1fbe0*/  ENDCOLLECTIVE ;  /* 0x000000000000791b */ /* 0x003fe20003800000 */
.L_x_3090:
[----:B------:R-:W-:Y:S01]  /*1fbf0*/  IMAD.MOV.U32 R17, RZ, RZ, R14 ;  /* 0x000000ffff117224 */ /* 0x000fe200078e000e */
[----:B------:R-:W-:Y:S06]  /*1fc00*/  BRA `(.L_x_3091) ;  /* 0xffffff9800a07947 */ /* 0x000fec000383ffff */
.L_x_2877:
[----:B------:R-:W-:Y:S01]  /*1fc10*/  BSSY B0, `(.L_x_3092) ;  /* 0x0000007000007945 */ /* 0x000fe20003800000 */
[----:B------:R-:W-:Y:S01]  /*1fc20*/  IMAD.MOV.U32 R13, RZ, RZ, R3 ;  /* 0x000000ffff0d7224 */ /* 0x000fe200078e0003 */
[----:B------:R-:W-:Y:S01]  /*1fc30*/  MOV R15, 0xffffffff ;  /* 0xffffffff000f7802 */ /* 0x000fe20000000f00 */
[----:B------:R-:W-:-:S07]  /*1fc40*/  IMAD.MOV.U32 R11, RZ, RZ, 0x1f ;  /* 0x0000001fff0b7424 */ /* 0x000fce00078e00ff */
[----:B0123--:R-:W-:Y:S05]  /*1fc50*/  WARPSYNC.COLLECTIVE R15, `(.L_x_3093) ;  /* 0x000000000f087348 */ /* 0x00ffea0003c00000 */
[----:B------:R4:W0:Y:S02]  /*1fc60*/  SHFL.IDX P6, R14, R13, R12, R11 ;  /* 0x0000000c0d0e7389 */ /* 0x00082400000c000b */
[----:B01234-:R-:W-:Y:S01]  /*1fc70*/  ENDCOLLECTIVE ;  /* 0x000000000000791b */ /* 0x01ffe20003800000 */
.L_x_3093:
[----:B------:R-:W-:Y:S05]  /*1fc80*/  BSYNC B0 ;  /* 0x0000000000007941 */ /* 0x000fea0003800000 */
.L_x_3092:
[----:B------:R-:W-:Y:S01]  /*1fc90*/  IMAD.MOV.U32 R5, RZ, RZ, R14 ;  /* 0x000000ffff057224 */ /* 0x000fe200078e000e */
[----:B------:R-:W-:Y:S06]  /*1fca0*/  BRA `(.L_x_2876) ;  /* 0xffffff9800947947 */ /* 0x000fec000383ffff */
.L_x_2881:
[----:B0-----:R0:W2:Y:S02]  /*1fcb0*/  SYNCS.PHASECHK.TRANS64.TRYWAIT P0, [R4+URZ+0x16820], R0 ;  /* 0x01682000040075a7 */ /* 0x0010a4000800017f */
[----:B--2---:R-:W-:Y:S05]  /*1fcc0*/  @!P0 NANOSLEEP.SYNCS 0x989680 ;  /* 0x009896800000895d */ /* 0x004fea0003900000 */
[----:B------:R-:W2:Y:S02]  /*1fcd0*/  @!P0 SYNCS.PHASECHK.TRANS64 P0, [R4+URZ+0x16820], R0 ;  /* 0x01682000040085a7 */ /* 0x000ea4000800007f */
[----:B--2---:R-:W-:Y:S05]  /*1fce0*/  @!P0 BRA `(.L_x_2881) ;  /* 0xfffffffc00f08947 */ /* 0x004fea000383ffff */
[----:B------:R-:W-:Y:S05]  /*1fcf0*/  BRA `(.L_x_3094) ;  /* 0xffffffa0000c7947 */ /* 0x000fea000383ffff */
.L_x_2882:
[----:B------:R-:W2:Y:S01]  /*1fd00*/  S2R R2, SR_TID.X ;  /* 0x0000000000027919 */ /* 0x000ea20000002100 */
[----:B------:R-:W-:Y:S01]  /*1fd10*/  BSSY B0, `(.L_x_3095) ;  /* 0x000000a000007945 */ /* 0x000fe20003800000 */
[----:B------:R-:W-:Y:S01]  /*1fd20*/  IMAD.MOV.U32 R12, RZ, RZ, RZ ;  /* 0x000000ffff0c7224 */ /* 0x000fe200078e00ff */
[----:B------:R-:W-:Y:S01]  /*1fd30*/  MOV R11, 0x1f ;  /* 0x0000001f000b7802 */ /* 0x000fe20000000f00 */
[----:B------:R-:W-:Y:S01]  /*1fd40*/  IMAD.MOV.U32 R15, RZ, RZ, -0x1 ;  /* 0xffffffffff0f7424 */ /* 0x000fe200078e00ff */
[----:B--2---:R-:W-:-:S04]  /*1fd50*/  SHF.R.U32.HI R2, RZ, 0x5, R2 ;  /* 0x00000005ff027819 */ /* 0x004fc80000011602 */
[----:B------:R-:W-:-:S05]  /*1fd60*/  LOP3.LUT R2, R2, 0x3, RZ, 0xc0, !PT ;  /* 0x0000000302027812 */ /* 0x000fca00078ec0ff */
[----:B------:R-:W-:-:S07]  /*1fd70*/  IMAD.MOV.U32 R13, RZ, RZ, R2 ;  /* 0x000000ffff0d7224 */ /* 0x000fce00078e0002 */
[----:B01-3--:R-:W-:Y:S05]  /*1fd80*/  WARPSYNC.COLLECTIVE R15, `(.L_x_3096) ;  /* 0x000000000f087348 */ /* 0x00bfea0003c00000 */
[----:B------:R2:W4:Y:S02]  /*1fd90*/  SHFL.IDX P6, R14, R13, R12, R11 ;  /* 0x0000000c0d0e7389 */ /* 0x00052400000c000b */
[----:B01234-:R-:W-:Y:S01]  /*1fda0*/  ENDCOLLECTIVE ;  /* 0x000000000000791b */ /* 0x01ffe20003800000 */
.L_x_3096:
[----:B------:R-:W-:Y:S05]  /*1fdb0*/  BSYNC B0 ;  /* 0x0000000000007941 */ /* 0x000fea0003800000 */
.L_x_3095:
[----:B------:R-:W-:Y:S05]  /*1fdc0*/  BRA `(.L_x_3097) ;  /* 0xffffff9c00f47947 */ /* 0x000fea000383ffff */
.L_x_2883:
[----:B------:R-:W-:Y:S01]  /*1fdd0*/  BSSY B0, `(.L_x_3098) ;  /* 0x0000006000007945 */ /* 0x000fe20003800000 */
[----:B------:R-:W-:-:S07]  /*1fde0*/  IMAD.MOV.U32 R15, RZ, RZ, -0x1 ;  /* 0xffffffffff0f7424 */ /* 0x000fce00078e00ff */
[----:B01-3--:R-:W-:Y:S05]  /*1fdf0*/  WARPSYNC.COLLECTIVE R15, `(.L_x_3099) ;  /* 0x000000000f0c7348 */ /* 0x00bfea0003c00000 */
[----:B------:R-:W-:Y:S02]  /*1fe00*/  ELECT P6, UR62, PT ;  /* 0x00000000003e782f */ /* 0x000fe400038c0000 */
[----:B------:R-:W-:Y:S01]  /*1fe10*/  MOV R14, UR62 ;  /* 0x0000003e000e7c02 */ /* 0x000fe20008000f00 */
[----:B01-3--:R-:W-:Y:S10]  /*1fe20*/  ENDCOLLECTIVE ;  /* 0x000000000000791b */ /* 0x00bff40003800000 */
.L_x_3099:
[----:B------:R-:W-:Y:S05]  /*1fe30*/  BSYNC B0 ;  /* 0x0000000000007941 */ /* 0x000fea0003800000 */
.L_x_3098:
[----:B------:R-:W-:Y:S05]  /*1fe40*/  BRA `(.L_x_3100) ;  /* 0xffffff9c00e87947 */ /* 0x000fea000383ffff */
.L_x_2885:
[----:B0-----:R0:W2:Y:S02]  /*1fe50*/  SYNCS.PHASECHK.TRANS64.TRYWAIT P1, [R5+URZ+0x16840], R0 ;  /* 0x01684000050075a7 */ /* 0x0010a4000802017f */
[----:B--2---:R-:W-:Y:S05]  /*1fe60*/  @!P1 NANOSLEEP.SYNCS 0x989680 ;  /* 0x009896800000995d */ /* 0x004fea0003900000 */
[----:B------:R-:W2:Y:S02]  /*1fe70*/  @!P1 SYNCS.PHASECHK.TRANS64 P1, [R5+URZ+0x16840], R0 ;  /* 0x01684000050095a7 */ /* 0x000ea4000802007f */
[----:B--2---:R-:W-:Y:S05]  /*1fe80*/  @!P1 BRA `(.L_x_2885) ;  /* 0xfffffffc00f09947 */ /* 0x004fea000383ffff */
[----:B------:R-:W-:Y:S05]  /*1fe90*/  BRA `(.L_x_3101) ;  /* 0xffffffa000087947 */ /* 0x000fea000383ffff */
.L_x_2887:
[----:B--2---:R2:W4:Y:S02]  /*1fea0*/  SYNCS.PHASECHK.TRANS64.TRYWAIT P1, [R25+URZ+0x16840], R2 ;  /* 0x01684002190075a7 */ /* 0x004524000802017f */
[----:B----4-:R-:W-:Y:S05]  /*1feb0*/  @!P1 NANOSLEEP.SYNCS 0x989680 ;  /* 0x009896800000995d */ /* 0x010fea0003900000 */
[----:B------:R-:W4:Y:S02]  /*1fec0*/  @!P1 SYNCS.PHASECHK.TRANS64 P1, [R25+URZ+0x16840], R2 ;  /* 0x01684002190095a7 */ /* 0x000f24000802007f */
[----:B----4-:R-:W-:Y:S05]  /*1fed0*/  @!P1 BRA `(.L_x_2887) ;  /* 0xfffffffc00f09947 */ /* 0x010fea000383ffff */
[----:B------:R-:W-:Y:S05]  /*1fee0*/  BRA `(.L_x_3102) ;  /* 0xffffffa000147947 */ /* 0x000fea000383ffff */
.L_x_2889:
[----:B----4-:R4:W0:Y:S02]  /*1fef0*/  SYNCS.PHASECHK.TRANS64.TRYWAIT P1, [R5+URZ+0x16860], R0 ;  /* 0x01686000050075a7 */ /* 0x010824000802017f */
[----:B0-----:R-:W-:Y:S05]  /*1ff00*/  @!P1 NANOSLEEP.SYNCS 0x989680 ;  /* 0x009896800000995d */ /* 0x001fea0003900000 */
[----:B------:R-:W0:Y:S02]  /*1ff10*/  @!P1 SYNCS.PHASECHK.TRANS64 P1, [R5+URZ+0x16860], R0 ;  /* 0x01686000050095a7 */ /* 0x000e24000802007f */
[----:B0-----:R-:W-:Y:S05]  /*1ff20*/  @!P1 BRA `(.L_x_2889) ;  /* 0xfffffffc00f09947 */ /* 0x001fea000383ffff */
[----:B------:R-:W-:Y:S05]  /*1ff30*/  BRA `(.L_x_3103) ;  /* 0xffffffa000107947 */ /* 0x000fea000383ffff */
.L_x_3104:
        /* <DEDUP_REMOVED lines=12> */
.L_x_3113:


//--------------------- .nv.global.init           --------------------------
	.section	.nv.global.init,"aw",@progbits
.nv.global.init:
	.type		$str$23,@object
	.size		$str$23,($str$24 - $str$23)
$str$23:
        /*0000*/ 	.byte	0x28, 0x61, 0x64, 0x64, 0x72, 0x65, 0x73, 0x73, 0x20, 0x26, 0x20, 0x6d, 0x61, 0x73, 0x6b, 0x29
        /*0010*/ 	.byte	0x20, 0x3d, 0x3d, 0x20, 0x30, 0x00
	.type		$str$24,@object
	.size		$str$24,(__unnamed_4 - $str$24)
$str$24:
        /*0016*/ 	.byte	0x2f, 0x74, 0x6d, 0x70, 0x2f, 0x6f, 0x73, 0x73, 0x5f, 0x6b, 0x65, 0x72, 0x6e, 0x65, 0x6c, 0x73
        /*0026*/ 	.byte	0x5f, 0x73, 0x72, 0x63, 0x2f, 0x66, 0x6c, 0x61, 0x73, 0x68, 0x5f, 0x61, 0x74, 0x74, 0x65, 0x6e
        /*0036*/ 	.byte	0x74, 0x69, 0x6f, 0x6e, 0x2f, 0x63, 0x73, 0x72, 0x63, 0x2f, 0x63, 0x75, 0x74, 0x6c, 0x61, 0x73
        /*0046*/ 	.byte	0x73, 0x2f, 0x69, 0x6e, 0x63, 0x6c, 0x75, 0x64, 0x65, 0x2f, 0x63, 0x75, 0x74, 0x65, 0x2f, 0x70
        /*0056*/ 	.byte	0x6f, 0x69, 0x6e, 0x74, 0x65, 0x72, 0x5f, 0x66, 0x6c, 0x61, 0x67, 0x67, 0x65, 0x64, 0x2e, 0x68
        /*0066*/ 	.byte	0x70, 0x70, 0x00
	.type		__unnamed_4,@object
	.size		__unnamed_4,(__unnamed_5 - __unnamed_4)
__unnamed_4:
        /* <DEDUP_REMOVED lines=23> */
        /*01d9*/ 	.byte	0x3a, 0x43, 0x3c, 0x30, 0x3e, 0x3e, 0x3e, 0x3e, 0x3e, 0x20, 0x26, 0x5d, 0x00
	.type		__unnamed_5,@object
	.size		__unnamed_5,(__unnamed_3 - __unnamed_5)
__unnamed_5:
        /* <DEDUP_REMOVED lines=24> */
        /*0366*/ 	.byte	0x00
	.type		__unnamed_3,@object
	.size		__unnamed_3,(__unnamed_2 - __unnamed_3)
__unnamed_3:
        /* <DEDUP_REMOVED lines=28> */
        /*0527*/ 	.byte	0x32, 0x3e, 0x3e, 0x3e, 0x3e, 0x3e, 0x5d, 0x00
	.type		__unnamed_2,@object
	.size		__unnamed_2,(__unnamed_1 - __unnamed_2)
__unnamed_2:
        /* <DEDUP_REMOVED lines=29> */
	.type		__unnamed_1,@object
	.size		__unnamed_1,(.L_0 - __unnamed_1)
__unnamed_1:
        /* <DEDUP_REMOVED lines=28> */
        /*08b7*/ 	.byte	0x32, 0x3e, 0x3e, 0x3e, 0x3e, 0x3e, 0x20, 0x26, 0x5d, 0x00
.L_0:


//--------------------- .nv.shared._ZN7cutlass13device_kernelIN5flash11enable_sm90INS1_16FlashAttnFwdSm90INS1_25CollectiveMainloopFwdSm90ILi2EN4cute5tupleIJNS5_1CILi1EEES8_S8_EEENS6_IJNS7_ILi192EEENS7_ILi128EEENS7_ILi64EEEEEELi64ENS_6half_tEfNS_4arch4Sm90ELb0ELb0ELb1ELb0ELb1ELb0ELb0ELb1ELb1ELb1ELb0ELb0EEENS1_21CollectiveEpilogueFwdINS6_IJSA_SC_SB_EEES9_SE_SG_Li384ELb0ELb1ELb0ELb0EEENS1_29StaticPersistentTileSchedulerILb0EEEEEEEEEvNT_6ParamsE --------------------------
	.section	.nv.shared._ZN7cutlass13device_kernelIN5flash11enable_sm90INS1_16FlashAttnFwdSm90INS1_25CollectiveMainloopFwdSm90ILi2EN4cute5tupleIJNS5_1CILi1EEES8_S8_EEENS6_IJNS7_ILi192EEENS7_ILi128EEENS7_ILi64EEEEEELi64ENS_6half_tEfNS_4arch4Sm90ELb0ELb0ELb1ELb0ELb1ELb0ELb0ELb1ELb1ELb1ELb0ELb0EEENS1_21CollectiveEpilogueFwdINS6_IJSA_SC_SB_EEES9_SE_SG_Li384ELb0ELb1ELb0ELb0EEENS1_29StaticPersistentTileSchedulerILb0EEEEEEEEEvNT_6ParamsE,"aw",@nobits
	.sectionflags	@""
	.align	16
	.zero		1024


//--------------------- .nv.shared.reserved.0     --------------------------
	.section	.nv.shared.reserved.0,"aw",@nobits
	.weak		__nv_reservedSMEM_offset_0_alias
	.size		__nv_reservedSMEM_offset_0_alias, 0, 0
	.other		__nv_reservedSMEM_offset_0_alias,@"STO_CUDA_RESERVED_SHARED STV_DEFAULT"
__nv_reservedSMEM_offset_0_alias:
	.zero		0


//--------------------- .nv.global                --------------------------
	.section	.nv.global,"aw",@nobits
.nv.global:
	.type		_ZN79_INTERNAL_cae65edb_43_flash_fwd_hdim64_fp16_paged_softcap_sm90_cu_f3e6f9ee_35494cute1_E,@object
	.size		_ZN79_INTERNAL_cae65edb_43_flash_fwd_hdim64_fp16_paged_softcap_sm90_cu_f3e6f9ee_35494cute1_E,(_ZN79_INTERNAL_cae65edb_43_flash_fwd_hdim64_fp16_paged_softcap_sm90_cu_f3e6f9ee_35494cuda3std3__45__cpo6cbeginE - _ZN79_INTERNAL_cae65edb_43_flash_fwd_hdim64_fp16_paged_softcap_sm90_cu_f3e6f9ee_35494cute1_E)
_ZN79_INTERNAL_cae65edb_43_flash_fwd_hdim64_fp16_paged_softcap_sm90_cu_f3e6f9ee_35494cute1_E:
	.zero		1
	.type		_ZN79_INTERNAL_cae65edb_43_flash_fwd_hdim64_fp16_paged_softcap_sm90_cu_f3e6f9ee_35494cuda3std3__45__cpo6cbeginE,@object
	.size		_ZN79_INTERNAL_cae65edb_43_flash_fwd_hdim64_fp16_paged_softcap_sm90_cu_f3e6f9ee_35494cuda3std3__45__cpo6cbeginE,(_ZN79_INTERNAL_cae65edb_43_flash_fwd_hdim64_fp16_paged_softcap_sm90_cu_f3e6f9ee_35494cuda3std3__48in_placeE - _ZN79_INTERNAL_cae65edb_43_flash_fwd_hdim64_fp16_paged_softcap_sm90_cu_f3e6f9ee_35494cuda3std3__45__cpo6cbeginE)
_ZN79_INTERNAL_cae65edb_43_flash_fwd_hdim64_fp16_paged_softcap_sm90_cu_f3e6f9ee_35494cuda3std3__45__cpo6cbeginE:
	.zero		1
	.type		_ZN79_INTERNAL_cae65edb_43_flash_fwd_hdim64_fp16_paged_softcap_sm90_cu_f3e6f9ee_35494cuda3std3__48in_placeE,@object
	.size		_ZN79_INTERNAL_cae65edb_43_flash_fwd_hdim64_fp16_paged_softcap_sm90_cu_f3e6f9ee_35494cuda3std3__48in_placeE,(_ZN79_INTERNAL_cae65edb_43_flash_fwd_hdim64_fp16_paged_softcap_sm90_cu_f3e6f9ee_35494cuda3std6ranges3__45__cpo9iter_moveE - _ZN79_INTERNAL_cae65edb_43_flash_fwd_hdim64_fp16_paged_softcap_sm90_cu_f3e6f9ee_35494cuda3std3__48in_placeE)
_ZN79_INTERNAL_cae65edb_43_flash_fwd_hdim64_fp16_paged_softcap_sm90_cu_f3e6f9ee_35494cuda3std3__48in_placeE:
	.zero		1
	.type		_ZN79_INTERNAL_cae65edb_43_flash_fwd_hdim64_fp16_paged_softcap_sm90_cu_f3e6f9ee_35494cuda3std6ranges3__45__cpo9iter_moveE,@object
	.size		_ZN79_INTERNAL_cae65edb_43_flash_fwd_hdim64_fp16_paged_softcap_sm90_cu_f3e6f9ee_35494cuda3std6ranges3__45__cpo9iter_moveE,(_ZN79_INTERNAL_cae65edb_43_flash_fwd_hdim64_fp16_paged_softcap_sm90_cu_f3e6f9ee_35494cuda3std3__45__cpo5beginE - _ZN79_INTERNAL_cae65edb_43_flash_fwd_hdim64_fp16_paged_softcap_sm90_cu_f3e6f9ee_35494cuda3std6ranges3__45__cpo9iter_moveE)
_ZN79_INTERNAL_cae65edb_43_flash_fwd_hdim64_fp16_paged_softcap_sm90_cu_f3e6f9ee_35494cuda3std6ranges3__45__cpo9iter_moveE:
	.zero		1
	.type		_ZN79_INTERNAL_cae65edb_43_flash_fwd_hdim64_fp16_paged_softcap_sm90_cu_f3e6f9ee_35494cuda3std3__45__cpo5beginE,@object
	.size		_ZN79_INTERNAL_cae65edb_43_flash_fwd_hdim64_fp16_paged_softcap_sm90_cu_f3e6f9ee_35494cuda3std3__45__cpo5beginE,(_ZN79_INTERNAL_cae65edb_43_flash_fwd_hdim64_fp16_paged_softcap_sm90_cu_f3e6f9ee_35494cuda3std3__481_GLOBAL__N__cae65edb_43_flash_fwd_hdim64_fp16_paged_softcap_sm90_cu_f3e6f9ee_35496ignoreE - _ZN79_INTERNAL_cae65edb_43_flash_fwd_hdim64_fp16_paged_softcap_sm90_cu_f3e6f9ee_35494cuda3std3__45__cpo5beginE)
_ZN79_INTERNAL_cae65edb_43_flash_fwd_hdim64_fp16_paged_softcap_sm90_cu_f3e6f9ee_35494cuda3std3__45__cpo5beginE:
	.zero		1
	.type		_ZN79_INTERNAL_cae65edb_43_flash_fwd_hdim64_fp16_paged_softcap_sm90_cu_f3e6f9ee_35494cuda3std3__481_GLOBAL__N__cae65edb_43_flash_fwd_hdim64_fp16_paged_softcap_sm90_cu_f3e6f9ee_35496ignoreE,@object
	.size		_ZN79_INTERNAL_cae65edb_43_flash_fwd_hdim64_fp16_paged_softcap_sm90_cu_f3e6f9ee_35494cuda3std3__481_GLOBAL__N__cae65edb_43_flash_fwd_hdim64_fp16_paged_softcap_sm90_cu_f3e6f9ee_35496ignoreE,(_ZN79_INTERNAL_cae65edb_43_flash_fwd_hdim64_fp16_paged_softcap_sm90_cu_f3e6f9ee_35494cute7productE - _ZN79_INTERNAL_cae65edb_43_flash_fwd_hdim64_fp16_paged_softcap_sm90_cu_f3e6f9ee_35494cuda3std3__481_GLOBAL__N__cae65edb_43_flash_fwd_hdim64_fp16_paged_softcap_sm90_cu_f3e6f9ee_35496ignoreE)
_ZN79_INTERNAL_cae65edb_43_flash_fwd_hdim64_fp16_paged_softcap_sm90_cu_f3e6f9ee_35494cuda3std3__481_GLOBAL__N__cae65edb_43_flash_fwd_hdim64_fp16_paged_softcap_sm90_cu_f3e6f9ee_35496ignoreE:
	.zero		1
	.type		_ZN79_INTERNAL_cae65edb_43_flash_fwd_hdim64_fp16_paged_softcap_sm90_cu_f3e6f9ee_35494cute7productE,@object
	.size		_ZN79_INTERNAL_cae65edb_43_flash_fwd_hdim64_fp16_paged_softcap_sm90_cu_f3e6f9ee_35494cute7productE,(_ZN79_INTERNAL_cae65edb_43_flash_fwd_hdim64_fp16_paged_softcap_sm90_cu_f3e6f9ee_35494cuda3std3__45__cpo3endE - _ZN79_INTERNAL_cae65edb_43_flash_fwd_hdim64_fp16_paged_softcap_sm90_cu_f3e6f9ee_35494cute7productE)
_ZN79_INTERNAL_cae65edb_43_flash_fwd_hdim64_fp16_paged_softcap_sm90_cu_f3e6f9ee_35494cute7productE:
	.zero		1
	.type		_ZN79_INTERNAL_cae65edb_43_flash_fwd_hdim64_fp16_paged_softcap_sm90_cu_f3e6f9ee_35494cuda3std3__45__cpo3endE,@object
	.size		_ZN79_INTERNAL_cae65edb_43_flash_fwd_hdim64_fp16_paged_softcap_sm90_cu_f3e6f9ee_35494cuda3std3__45__cpo3endE,(_ZN79_INTERNAL_cae65edb_43_flash_fwd_hdim64_fp16_paged_softcap_sm90_cu_f3e6f9ee_35494cuda3std3__419piecewise_constructE - _ZN79_INTERNAL_cae65edb_43_flash_fwd_hdim64_fp16_paged_softcap_sm90_cu_f3e6f9ee_35494cuda3std3__45__cpo3endE)
_ZN79_INTERNAL_cae65edb_43_flash_fwd_hdim64_fp16_paged_softcap_sm90_cu_f3e6f9ee_35494cuda3std3__45__cpo3endE:
	.zero		1
	.type		_ZN79_INTERNAL_cae65edb_43_flash_fwd_hdim64_fp16_paged_softcap_sm90_cu_f3e6f9ee_35494cuda3std3__419piecewise_constructE,@object
	.size		_ZN79_INTERNAL_cae65edb_43_flash_fwd_hdim64_fp16_paged_softcap_sm90_cu_f3e6f9ee_35494cuda3std3__419piecewise_constructE,(_ZN79_INTERNAL_cae65edb_43_flash_fwd_hdim64_fp16_paged_softcap_sm90_cu_f3e6f9ee_35494cuda3std3__45__cpo4cendE - _ZN79_INTERNAL_cae65edb_43_flash_fwd_hdim64_fp16_paged_softcap_sm90_cu_f3e6f9ee_35494cuda3std3__419piecewise_constructE)
_ZN79_INTERNAL_cae65edb_43_flash_fwd_hdim64_fp16_paged_softcap_sm90_cu_f3e6f9ee_35494cuda3std3__419piecewise_constructE:
	.zero		1
	.type		_ZN79_INTERNAL_cae65edb_43_flash_fwd_hdim64_fp16_paged_softcap_sm90_cu_f3e6f9ee_35494cuda3std3__45__cpo4cendE,@object
	.size		_ZN79_INTERNAL_cae65edb_43_flash_fwd_hdim64_fp16_paged_softcap_sm90_cu_f3e6f9ee_35494cuda3std3__45__cpo4cendE,(_ZN79_INTERNAL_cae65edb_43_flash_fwd_hdim64_fp16_paged_softcap_sm90_cu_f3e6f9ee_35494cuda3std6ranges3__45__cpo4swapE - _ZN79_INTERNAL_cae65edb_43_flash_fwd_hdim64_fp16_paged_softcap_sm90_cu_f3e6f9ee_35494cuda3std3__45__cpo4cendE)
_ZN79_INTERNAL_cae65edb_43_flash_fwd_hdim64_fp16_paged_softcap_sm90_cu_f3e6f9ee_35494cuda3std3__45__cpo4cendE:
	.zero		1
	.type		_ZN79_INTERNAL_cae65edb_43_flash_fwd_hdim64_fp16_paged_softcap_sm90_cu_f3e6f9ee_35494cuda3std6ranges3__45__cpo4swapE,@object
	.size		_ZN79_INTERNAL_cae65edb_43_flash_fwd_hdim64_fp16_paged_softcap_sm90_cu_f3e6f9ee_35494cuda3std6ranges3__45__cpo4swapE,(.L_12 - _ZN79_INTERNAL_cae65edb_43_flash_fwd_hdim64_fp16_paged_softcap_sm90_cu_f3e6f9ee_35494cuda3std6ranges3__45__cpo4swapE)
_ZN79_INTERNAL_cae65edb_43_flash_fwd_hdim64_fp16_paged_softcap_sm90_cu_f3e6f9ee_35494cuda3std6ranges3__45__cpo4swapE:
	.zero		1
.L_12:


//--------------------- .nv.shared._ZN7cutlass13device_kernelIN5flash11enable_sm90INS1_16FlashAttnFwdSm90INS1_25CollectiveMainloopFwdSm90ILi2EN4cute5tupleIJNS5_1CILi1EEES8_S8_EEENS6_IJNS7_ILi192EEENS7_ILi128EEENS7_ILi64EEEEEELi64ENS_6half_tEfNS_4arch4Sm90ELb0ELb0ELb1ELb1ELb1ELb0ELb0ELb1ELb1ELb1ELb0ELb0EEENS1_21CollectiveEpilogueFwdINS6_IJSA_SC_SB_EEES9_SE_SG_Li384ELb1ELb1ELb0ELb0EEENS1_36VarlenDynamicPersistentTileSchedulerILi192ELi128ELi384ELi128ELb0ELb1ELb1ELb0ELb1ELb1EEEEEEEEEvNT_6ParamsE --------------------------
	.section	.nv.shared._ZN7cutlass13device_kernelIN5flash11enable_sm90INS1_16FlashAttnFwdSm90INS1_25CollectiveMainloopFwdSm90ILi2EN4cute5tupleIJNS5_1CILi1EEES8_S8_EEENS6_IJNS7_ILi192EEENS7_ILi128EEENS7_ILi64EEEEEELi64ENS_6half_tEfNS_4arch4Sm90ELb0ELb0ELb1ELb1ELb1ELb0ELb0ELb1ELb1ELb1ELb0ELb0EEENS1_21CollectiveEpilogueFwdINS6_IJSA_SC_SB_EEES9_SE_SG_Li384ELb1ELb1ELb0ELb0EEENS1_36VarlenDynamicPersistentTileSchedulerILi192ELi128ELi384ELi128ELb0ELb1ELb1ELb0ELb1ELb1EEEEEEEEEvNT_6ParamsE,"aw",@nobits
	.sectionflags	@""
	.align	16
	.zero		1024


//--------------------- .nv.shared._ZN7cutlass13device_kernelIN5flash11enable_sm90INS1_16FlashAttnFwdSm90INS1_25CollectiveMainloopFwdSm90ILi2EN4cute5tupleIJNS5_1CILi1EEES8_S8_EEENS6_IJNS7_ILi192EEENS7_ILi128EEENS7_ILi64EEEEEELi64ENS_6half_tEfNS_4arch4Sm90ELb0ELb0ELb1ELb1ELb1ELb1ELb0ELb1ELb1ELb1ELb0ELb0EEENS1_21CollectiveEpilogueFwdINS6_IJSA_SC_SB_EEES9_SE_SG_Li384ELb1ELb1ELb0ELb0EEENS1_36VarlenDynamicPersistentTileSchedulerILi192ELi128ELi384ELi128ELb0ELb1ELb1ELb0ELb1ELb1EEEEEEEEEvNT_6ParamsE --------------------------
	.section	.nv.shared._ZN7cutlass13device_kernelIN5flash11enable_sm90INS1_16FlashAttnFwdSm90INS1_25CollectiveMainloopFwdSm90ILi2EN4cute5tupleIJNS5_1CILi1EEES8_S8_EEENS6_IJNS7_ILi192EEENS7_ILi128EEENS7_ILi64EEEEEELi64ENS_6half_tEfNS_4arch4Sm90ELb0ELb0ELb1ELb1ELb1ELb1ELb0ELb1ELb1ELb1ELb0ELb0EEENS1_21CollectiveEpilogueFwdINS6_IJSA_SC_SB_EEES9_SE_SG_Li384ELb1ELb1ELb0ELb0EEENS1_36VarlenDynamicPersistentTileSchedulerILi192ELi128ELi384ELi128ELb0ELb1ELb1ELb0ELb1ELb1EEEEEEEEEvNT_6ParamsE,"aw",@nobits
	.sectionflags	@""
	.align	16
	.zero		1024


//--------------------- .nv.shared._ZN7cutlass13device_kernelIN5flash11enable_sm90INS1_16FlashAttnFwdSm90INS1_25CollectiveMainloopFwdSm90ILi2EN4cute5tupleIJNS5_1CILi1EEES8_S8_EEENS6_IJNS7_ILi192EEENS7_ILi128EEENS7_ILi64EEEEEELi64ENS_6half_tEfNS_4arch4Sm90ELb0ELb1ELb1ELb0ELb1ELb0ELb0ELb1ELb1ELb1ELb0ELb0EEENS1_21CollectiveEpilogueFwdINS6_IJSA_SC_SB_EEES9_SE_SG_Li384ELb0ELb1ELb0ELb0EEENS1_30DynamicPersistentTileSchedulerILi384ELi128ELb0ELb1ELb1EEEEEEEEEvNT_6ParamsE --------------------------
	.section	.nv.shared._ZN7cutlass13device_kernelIN5flash11enable_sm90INS1_16FlashAttnFwdSm90INS1_25CollectiveMainloopFwdSm90ILi2EN4cute5tupleIJNS5_1CILi1EEES8_S8_EEENS6_IJNS7_ILi192EEENS7_ILi128EEENS7_ILi64EEEEEELi64ENS_6half_tEfNS_4arch4Sm90ELb0ELb1ELb1ELb0ELb1ELb0ELb0ELb1ELb1ELb1ELb0ELb0EEENS1_21CollectiveEpilogueFwdINS6_IJSA_SC_SB_EEES9_SE_SG_Li384ELb0ELb1ELb0ELb0EEENS1_30DynamicPersistentTileSchedulerILi384ELi128ELb0ELb1ELb1EEEEEEEEEvNT_6ParamsE,"aw",@nobits
	.sectionflags	@""
	.align	16
	.zero		1024


//--------------------- .nv.shared._ZN7cutlass13device_kernelIN5flash11enable_sm90INS1_16FlashAttnFwdSm90INS1_25CollectiveMainloopFwdSm90ILi2EN4cute5tupleIJNS5_1CILi1EEES8_S8_EEENS6_IJNS7_ILi192EEENS7_ILi128EEENS7_ILi64EEEEEELi64ENS_6half_tEfNS_4arch4Sm90ELb0ELb1ELb1ELb1ELb1ELb0ELb0ELb1ELb1ELb1ELb0ELb0EEENS1_21CollectiveEpilogueFwdINS6_IJSA_SC_SB_EEES9_SE_SG_Li384ELb1ELb1ELb0ELb0EEENS1_36VarlenDynamicPersistentTileSchedulerILi192ELi128ELi384ELi128ELb0ELb1ELb1ELb1ELb0ELb1EEEEEEEEEvNT_6ParamsE --------------------------
	.section	.nv.shared._ZN7cutlass13device_kernelIN5flash11enable_sm90INS1_16FlashAttnFwdSm90INS1_25CollectiveMainloopFwdSm90ILi2EN4cute5tupleIJNS5_1CILi1EEES8_S8_EEENS6_IJNS7_ILi192EEENS7_ILi128EEENS7_ILi64EEEEEELi64ENS_6half_tEfNS_4arch4Sm90ELb0ELb1ELb1ELb1ELb1ELb0ELb0ELb1ELb1ELb1ELb0ELb0EEENS1_21CollectiveEpilogueFwdINS6_IJSA_SC_SB_EEES9_SE_SG_Li384ELb1ELb1ELb0ELb0EEENS1_36VarlenDynamicPersistentTileSchedulerILi192ELi128ELi384ELi128ELb0ELb1ELb1ELb1ELb0ELb1EEEEEEEEEvNT_6ParamsE,"aw",@nobits
	.sectionflags	@""
	.align	16
	.zero		1024


//--------------------- .nv.shared._ZN7cutlass13device_kernelIN5flash11enable_sm90INS1_16FlashAttnFwdSm90INS1_25CollectiveMainloopFwdSm90ILi2EN4cute5tupleIJNS5_1CILi1EEES8_S8_EEENS6_IJNS7_ILi192EEENS7_ILi128EEENS7_ILi64EEEEEELi64ENS_6half_tEfNS_4arch4Sm90ELb0ELb1ELb1ELb1ELb1ELb1ELb0ELb1ELb1ELb1ELb0ELb0EEENS1_21CollectiveEpilogueFwdINS6_IJSA_SC_SB_EEES9_SE_SG_Li384ELb1ELb1ELb0ELb0EEENS1_36VarlenDynamicPersistentTileSchedulerILi192ELi128ELi384ELi128ELb0ELb1ELb1ELb1ELb0ELb1EEEEEEEEEvNT_6ParamsE --------------------------
	.section	.nv.shared._ZN7cutlass13device_kernelIN5flash11enable_sm90INS1_16FlashAttnFwdSm90INS1_25CollectiveMainloopFwdSm90ILi2EN4cute5tupleIJNS5_1CILi1EEES8_S8_EEENS6_IJNS7_ILi192EEENS7_ILi128EEENS7_ILi64EEEEEELi64ENS_6half_tEfNS_4arch4Sm90ELb0ELb1ELb1ELb1ELb1ELb1ELb0ELb1ELb1ELb1ELb0ELb0EEENS1_21CollectiveEpilogueFwdINS6_IJSA_SC_SB_EEES9_SE_SG_Li384ELb1ELb1ELb0ELb0EEENS1_36VarlenDynamicPersistentTileSchedulerILi192ELi128ELi384ELi128ELb0ELb1ELb1ELb1ELb0ELb1EEEEEEEEEvNT_6ParamsE,"aw",@nobits
	.sectionflags	@""
	.align	16
	.zero		1024


//--------------------- .nv.shared._ZN7cutlass13device_kernelIN5flash11enable_sm90INS1_16FlashAttnFwdSm90INS1_25CollectiveMainloopFwdSm90ILi2EN4cute5tupleIJNS5_1CILi1EEES8_S8_EEENS6_IJNS7_ILi192EEENS7_ILi128EEENS7_ILi64EEEEEELi64ENS_6half_tEfNS_4arch4Sm90ELb1ELb0ELb1ELb0ELb1ELb0ELb0ELb1ELb1ELb1ELb0ELb0EEENS1_21CollectiveEpilogueFwdINS6_IJSA_SC_SB_EEES9_SE_SG_Li384ELb0ELb1ELb0ELb0EEENS1_30DynamicPersistentTileSchedulerILi384ELi128ELb0ELb1ELb1EEEEEEEEEvNT_6ParamsE --------------------------
	.section	.nv.shared._ZN7cutlass13device_kernelIN5flash11enable_sm90INS1_16FlashAttnFwdSm90INS1_25CollectiveMainloopFwdSm90ILi2EN4cute5tupleIJNS5_1CILi1EEES8_S8_EEENS6_IJNS7_ILi192EEENS7_ILi128EEENS7_ILi64EEEEEELi64ENS_6half_tEfNS_4arch4Sm90ELb1ELb0ELb1ELb0ELb1ELb0ELb0ELb1ELb1ELb1ELb0ELb0EEENS1_21CollectiveEpilogueFwdINS6_IJSA_SC_SB_EEES9_SE_SG_Li384ELb0ELb1ELb0ELb0EEENS1_30DynamicPersistentTileSchedulerILi384ELi128ELb0ELb1ELb1EEEEEEEEEvNT_6ParamsE,"aw",@nobits
	.sectionflags	@""
	.align	16
	.zero		1024


//--------------------- .nv.shared._ZN7cutlass13device_kernelIN5flash11enable_sm90INS1_16FlashAttnFwdSm90INS1_25CollectiveMainloopFwdSm90ILi2EN4cute5tupleIJNS5_1CILi1EEES8_S8_EEENS6_IJNS7_ILi192EEENS7_ILi128EEENS7_ILi64EEEEEELi64ENS_6half_tEfNS_4arch4Sm90ELb1ELb0ELb1ELb1ELb1ELb0ELb0ELb1ELb1ELb1ELb0ELb0EEENS1_21CollectiveEpilogueFwdINS6_IJSA_SC_SB_EEES9_SE_SG_Li384ELb1ELb1ELb0ELb0EEENS1_36VarlenDynamicPersistentTileSchedulerILi192ELi128ELi384ELi128ELb0ELb1ELb1ELb1ELb1ELb1EEEEEEEEEvNT_6ParamsE --------------------------
	.section	.nv.shared._ZN7cutlass13device_kernelIN5flash11enable_sm90INS1_16FlashAttnFwdSm90INS1_25CollectiveMainloopFwdSm90ILi2EN4cute5tupleIJNS5_1CILi1EEES8_S8_EEENS6_IJNS7_ILi192EEENS7_ILi128EEENS7_ILi64EEEEEELi64ENS_6half_tEfNS_4arch4Sm90ELb1ELb0ELb1ELb1ELb1ELb0ELb0ELb1ELb1ELb1ELb0ELb0EEENS1_21CollectiveEpilogueFwdINS6_IJSA_SC_SB_EEES9_SE_SG_Li384ELb1ELb1ELb0ELb0EEENS1_36VarlenDynamicPersistentTileSchedulerILi192ELi128ELi384ELi128ELb0ELb1ELb1ELb1ELb1ELb1EEEEEEEEEvNT_6ParamsE,"aw",@nobits
	.sectionflags	@""
	.align	16
	.zero		1024


//--------------------- .nv.shared._ZN7cutlass13device_kernelIN5flash11enable_sm90INS1_16FlashAttnFwdSm90INS1_25CollectiveMainloopFwdSm90ILi2EN4cute5tupleIJNS5_1CILi1EEES8_S8_EEENS6_IJNS7_ILi192EEENS7_ILi128EEENS7_ILi64EEEEEELi64ENS_6half_tEfNS_4arch4Sm90ELb1ELb0ELb1ELb1ELb1ELb1ELb0ELb1ELb1ELb1ELb0ELb0EEENS1_21CollectiveEpilogueFwdINS6_IJSA_SC_SB_EEES9_SE_SG_Li384ELb1ELb1ELb0ELb0EEENS1_36VarlenDynamicPersistentTileSchedulerILi192ELi128ELi384ELi128ELb0ELb1ELb1ELb1ELb1ELb1EEEEEEEEEvNT_6ParamsE --------------------------
	.section	.nv.shared._ZN7cutlass13device_kernelIN5flash11enable_sm90INS1_16FlashAttnFwdSm90INS1_25CollectiveMainloopFwdSm90ILi2EN4cute5tupleIJNS5_1CILi1EEES8_S8_EEENS6_IJNS7_ILi192EEENS7_ILi128EEENS7_ILi64EEEEEELi64ENS_6half_tEfNS_4arch4Sm90ELb1ELb0ELb1ELb1ELb1ELb1ELb0ELb1ELb1ELb1ELb0ELb0EEENS1_21CollectiveEpilogueFwdINS6_IJSA_SC_SB_EEES9_SE_SG_Li384ELb1ELb1ELb0ELb0EEENS1_36VarlenDynamicPersistentTileSchedulerILi192ELi128ELi384ELi128ELb0ELb1ELb1ELb1ELb1ELb1EEEEEEEEEvNT_6ParamsE,"aw",@nobits
	.sectionflags	@""
	.align	16
	.zero		1024


//--------------------- .nv.constant0._ZN7cutlass13device_kernelIN5flash11enable_sm90INS1_16FlashAttnFwdSm90INS1_25CollectiveMainloopFwdSm90ILi2EN4cute5tupleIJNS5_1CILi1EEES8_S8_EEENS6_IJNS7_ILi192EEENS7_ILi128EEENS7_ILi64EEEEEELi64ENS_6half_tEfNS_4arch4Sm90ELb0ELb0ELb1ELb0ELb1ELb0ELb0ELb1ELb1ELb1ELb0ELb0EEENS1_21CollectiveEpilogueFwdINS6_IJSA_SC_SB_EEES9_SE_SG_Li384ELb0ELb1ELb0ELb0EEENS1_29StaticPersistentTileSchedulerILb0EEEEEEEEEvNT_6ParamsE --------------------------
	.section	.nv.constant0._ZN7cutlass13device_kernelIN5flash11enable_sm90INS1_16FlashAttnFwdSm90INS1_25CollectiveMainloopFwdSm90ILi2EN4cute5tupleIJNS5_1CILi1EEES8_S8_EEENS6_IJNS7_ILi192EEENS7_ILi128EEENS7_ILi64EEEEEELi64ENS_6half_tEfNS_4arch4Sm90ELb0ELb0ELb1ELb0ELb1ELb0ELb0ELb1ELb1ELb1ELb0ELb0EEENS1_21CollectiveEpilogueFwdINS6_IJSA_SC_SB_EEES9_SE_SG_Li384ELb0ELb1ELb0ELb0EEENS1_29StaticPersistentTileSchedulerILb0EEEEEEEEEvNT_6ParamsE,"a",@progbits
	.sectionflags	@""
	.align	4
.nv.constant0._ZN7cutlass13device_kernelIN5flash11enable_sm90INS1_16FlashAttnFwdSm90INS1_25CollectiveMainloopFwdSm90ILi2EN4cute5tupleIJNS5_1CILi1EEES8_S8_EEENS6_IJNS7_ILi192EEENS7_ILi128EEENS7_ILi64EEEEEELi64ENS_6half_tEfNS_4arch4Sm90ELb0ELb0ELb1ELb0ELb1ELb0ELb0ELb1ELb1ELb1ELb0ELb0EEENS1_21CollectiveEpilogueFwdINS6_IJSA_SC_SB_EEES9_SE_SG_Li384ELb0ELb1ELb0ELb0EEENS1_29StaticPersistentTileSchedulerILb0EEEEEEEEEvNT_6ParamsE:
	.zero		3200


//--------------------- .nv.constant0._ZN7cutlass13device_kernelIN5flash11enable_sm90INS1_16FlashAttnFwdSm90INS1_25CollectiveMainloopFwdSm90ILi2EN4cute5tupleIJNS5_1CILi1EEES8_S8_EEENS6_IJNS7_ILi192EEENS7_ILi128EEENS7_ILi64EEEEEELi64ENS_6half_tEfNS_4arch4Sm90ELb0ELb0ELb1ELb1ELb1ELb0ELb0ELb1ELb1ELb1ELb0ELb0EEENS1_21CollectiveEpilogueFwdINS6_IJSA_SC_SB_EEES9_SE_SG_Li384ELb1ELb1ELb0ELb0EEENS1_36VarlenDynamicPersistentTileSchedulerILi192ELi128ELi384ELi128ELb0ELb1ELb1ELb0ELb1ELb1EEEEEEEEEvNT_6ParamsE --------------------------
	.section	.nv.constant0._ZN7cutlass13device_kernelIN5flash11enable_sm90INS1_16FlashAttnFwdSm90INS1_25CollectiveMainloopFwdSm90ILi2EN4cute5tupleIJNS5_1CILi1EEES8_S8_EEENS6_IJNS7_ILi192EEENS7_ILi128EEENS7_ILi64EEEEEELi64ENS_6half_tEfNS_4arch4Sm90ELb0ELb0ELb1ELb1ELb1ELb0ELb0ELb1ELb1ELb1ELb0ELb0EEENS1_21CollectiveEpilogueFwdINS6_IJSA_SC_SB_EEES9_SE_SG_Li384ELb1ELb1ELb0ELb0EEENS1_36VarlenDynamicPersistentTileSchedulerILi192ELi128ELi384ELi128ELb0ELb1ELb1ELb0ELb1ELb1EEEEEEEEEvNT_6ParamsE,"a",@progbits
	.sectionflags	@""
	.align	4
.nv.constant0._ZN7cutlass13device_kernelIN5flash11enable_sm90INS1_16FlashAttnFwdSm90INS1_25CollectiveMainloopFwdSm90ILi2EN4cute5tupleIJNS5_1CILi1EEES8_S8_EEENS6_IJNS7_ILi192EEENS7_ILi128EEENS7_ILi64EEEEEELi64ENS_6half_tEfNS_4arch4Sm90ELb0ELb0ELb1ELb1ELb1ELb0ELb0ELb1ELb1ELb1ELb0ELb0EEENS1_21CollectiveEpilogueFwdINS6_IJSA_SC_SB_EEES9_SE_SG_Li384ELb1ELb1ELb0ELb0EEENS1_36VarlenDynamicPersistentTileSchedulerILi192ELi128ELi384ELi128ELb0ELb1ELb1ELb0ELb1ELb1EEEEEEEEEvNT_6ParamsE:
	.zero		3328


//--------------------- .nv.constant0._ZN7cutlass13device_kernelIN5flash11enable_sm90INS1_16FlashAttnFwdSm90INS1_25CollectiveMainloopFwdSm90ILi2EN4cute5tupleIJNS5_1CILi1EEES8_S8_EEENS6_IJNS7_ILi192EEENS7_ILi128EEENS7_ILi64EEEEEELi64ENS_6half_tEfNS_4arch4Sm90ELb0ELb0ELb1ELb1ELb1ELb1ELb0ELb1ELb1ELb1ELb0ELb0EEENS1_21CollectiveEpilogueFwdINS6_IJSA_SC_SB_EEES9_SE_SG_Li384ELb1ELb1ELb0ELb0EEENS1_36VarlenDynamicPersistentTileSchedulerILi192ELi128ELi384ELi128ELb0ELb1ELb1ELb0ELb1ELb1EEEEEEEEEvNT_6ParamsE --------------------------
	.section	.nv.constant0._ZN7cutlass13device_kernelIN5flash11enable_sm90INS1_16FlashAttnFwdSm90INS1_25CollectiveMainloopFwdSm90ILi2EN4cute5tupleIJNS5_1CILi1EEES8_S8_EEENS6_IJNS7_ILi192EEENS7_ILi128EEENS7_ILi64EEEEEELi64ENS_6half_tEfNS_4arch4Sm90ELb0ELb0ELb1ELb1ELb1ELb1ELb0ELb1ELb1ELb1ELb0ELb0EEENS1_21CollectiveEpilogueFwdINS6_IJSA_SC_SB_EEES9_SE_SG_Li384ELb1ELb1ELb0ELb0EEENS1_36VarlenDynamicPersistentTileSchedulerILi192ELi128ELi384ELi128ELb0ELb1ELb1ELb0ELb1ELb1EEEEEEEEEvNT_6ParamsE,"a",@progbits
	.sectionflags	@""
	.align	4
.nv.constant0._ZN7cutlass13device_kernelIN5flash11enable_sm90INS1_16FlashAttnFwdSm90INS1_25CollectiveMainloopFwdSm90ILi2EN4cute5tupleIJNS5_1CILi1EEES8_S8_EEENS6_IJNS7_ILi192EEENS7_ILi128EEENS7_ILi64EEEEEELi64ENS_6half_tEfNS_4arch4Sm90ELb0ELb0ELb1ELb1ELb1ELb1ELb0ELb1ELb1ELb1ELb0ELb0EEENS1_21CollectiveEpilogueFwdINS6_IJSA_SC_SB_EEES9_SE_SG_Li384ELb1ELb1ELb0ELb0EEENS1_36VarlenDynamicPersistentTileSchedulerILi192ELi128ELi384ELi128ELb0ELb1ELb1ELb0ELb1ELb1EEEEEEEEEvNT_6ParamsE:
	.zero		3328


//--------------------- .nv.constant0._ZN7cutlass13device_kernelIN5flash11enable_sm90INS1_16FlashAttnFwdSm90INS1_25CollectiveMainloopFwdSm90ILi2EN4cute5tupleIJNS5_1CILi1EEES8_S8_EEENS6_IJNS7_ILi192EEENS7_ILi128EEENS7_ILi64EEEEEELi64ENS_6half_tEfNS_4arch4Sm90ELb0ELb1ELb1ELb0ELb1ELb0ELb0ELb1ELb1ELb1ELb0ELb0EEENS1_21CollectiveEpilogueFwdINS6_IJSA_SC_SB_EEES9_SE_SG_Li384ELb0ELb1ELb0ELb0EEENS1_30DynamicPersistentTileSchedulerILi384ELi128ELb0ELb1ELb1EEEEEEEEEvNT_6ParamsE --------------------------
	.section	.nv.constant0._ZN7cutlass13device_kernelIN5flash11enable_sm90INS1_16FlashAttnFwdSm90INS1_25CollectiveMainloopFwdSm90ILi2EN4cute5tupleIJNS5_1CILi1EEES8_S8_EEENS6_IJNS7_ILi192EEENS7_ILi128EEENS7_ILi64EEEEEELi64ENS_6half_tEfNS_4arch4Sm90ELb0ELb1ELb1ELb0ELb1ELb0ELb0ELb1ELb1ELb1ELb0ELb0EEENS1_21CollectiveEpilogueFwdINS6_IJSA_SC_SB_EEES9_SE_SG_Li384ELb0ELb1ELb0ELb0EEENS1_30DynamicPersistentTileSchedulerILi384ELi128ELb0ELb1ELb1EEEEEEEEEvNT_6ParamsE,"a",@progbits
	.sectionflags	@""
	.align	4
.nv.constant0._ZN7cutlass13device_kernelIN5flash11enable_sm90INS1_16FlashAttnFwdSm90INS1_25CollectiveMainloopFwdSm90ILi2EN4cute5tupleIJNS5_1CILi1EEES8_S8_EEENS6_IJNS7_ILi192EEENS7_ILi128EEENS7_ILi64EEEEEELi64ENS_6half_tEfNS_4arch4Sm90ELb0ELb1ELb1ELb0ELb1ELb0ELb0ELb1ELb1ELb1ELb0ELb0EEENS1_21CollectiveEpilogueFwdINS6_IJSA_SC_SB_EEES9_SE_SG_Li384ELb0ELb1ELb0ELb0EEENS1_30DynamicPersistentTileSchedulerILi384ELi128ELb0ELb1ELb1EEEEEEEEEvNT_6ParamsE:
	.zero		3328


//--------------------- .nv.constant0._ZN7cutlass13device_kernelIN5flash11enable_sm90INS1_16FlashAttnFwdSm90INS1_25CollectiveMainloopFwdSm90ILi2EN4cute5tupleIJNS5_1CILi1EEES8_S8_EEENS6_IJNS7_ILi192EEENS7_ILi128EEENS7_ILi64EEEEEELi64ENS_6half_tEfNS_4arch4Sm90ELb0ELb1ELb1ELb1ELb1ELb0ELb0ELb1ELb1ELb1ELb0ELb0EEENS1_21CollectiveEpilogueFwdINS6_IJSA_SC_SB_EEES9_SE_SG_Li384ELb1ELb1ELb0ELb0EEENS1_36VarlenDynamicPersistentTileSchedulerILi192ELi128ELi384ELi128ELb0ELb1ELb1ELb1ELb0ELb1EEEEEEEEEvNT_6ParamsE --------------------------
	.section	.nv.constant0._ZN7cutlass13device_kernelIN5flash11enable_sm90INS1_16FlashAttnFwdSm90INS1_25CollectiveMainloopFwdSm90ILi2EN4cute5tupleIJNS5_1CILi1EEES8_S8_EEENS6_IJNS7_ILi192EEENS7_ILi128EEENS7_ILi64EEEEEELi64ENS_6half_tEfNS_4arch4Sm90ELb0ELb1ELb1ELb1ELb1ELb0ELb0ELb1ELb1ELb1ELb0ELb0EEENS1_21CollectiveEpilogueFwdINS6_IJSA_SC_SB_EEES9_SE_SG_Li384ELb1ELb1ELb0ELb0EEENS1_36VarlenDynamicPersistentTileSchedulerILi192ELi128ELi384ELi128ELb0ELb1ELb1ELb1ELb0ELb1EEEEEEEEEvNT_6ParamsE,"a",@progbits
	.sectionflags	@""
	.align	4
.nv.constant0._ZN7cutlass13device_kernelIN5flash11enable_sm90INS1_16FlashAttnFwdSm90INS1_25CollectiveMainloopFwdSm90ILi2EN4cute5tupleIJNS5_1CILi1EEES8_S8_EEENS6_IJNS7_ILi192EEENS7_ILi128EEENS7_ILi64EEEEEELi64ENS_6half_tEfNS_4arch4Sm90ELb0ELb1ELb1ELb1ELb1ELb0ELb0ELb1ELb1ELb1ELb0ELb0EEENS1_21CollectiveEpilogueFwdINS6_IJSA_SC_SB_EEES9_SE_SG_Li384ELb1ELb1ELb0ELb0EEENS1_36VarlenDynamicPersistentTileSchedulerILi192ELi128ELi384ELi128ELb0ELb1ELb1ELb1ELb0ELb1EEEEEEEEEvNT_6ParamsE:
	.zero		3328


//--------------------- .nv.constant0._ZN7cutlass13device_kernelIN5flash11enable_sm90INS1_16FlashAttnFwdSm90INS1_25CollectiveMainloopFwdSm90ILi2EN4cute5tupleIJNS5_1CILi1EEES8_S8_EEENS6_IJNS7_ILi192EEENS7_ILi128EEENS7_ILi64EEEEEELi64ENS_6half_tEfNS_4arch4Sm90ELb0ELb1ELb1ELb1ELb1ELb1ELb0ELb1ELb1ELb1ELb0ELb0EEENS1_21CollectiveEpilogueFwdINS6_IJSA_SC_SB_EEES9_SE_SG_Li384ELb1ELb1ELb0ELb0EEENS1_36VarlenDynamicPersistentTileSchedulerILi192ELi128ELi384ELi128ELb0ELb1ELb1ELb1ELb0ELb1EEEEEEEEEvNT_6ParamsE --------------------------
	.section	.nv.constant0._ZN7cutlass13device_kernelIN5flash11enable_sm90INS1_16FlashAttnFwdSm90INS1_25CollectiveMainloopFwdSm90ILi2EN4cute5tupleIJNS5_1CILi1EEES8_S8_EEENS6_IJNS7_ILi192EEENS7_ILi128EEENS7_ILi64EEEEEELi64ENS_6half_tEfNS_4arch4Sm90ELb0ELb1ELb1ELb1ELb1ELb1ELb0ELb1ELb1ELb1ELb0ELb0EEENS1_21CollectiveEpilogueFwdINS6_IJSA_SC_SB_EEES9_SE_SG_Li384ELb1ELb1ELb0ELb0EEENS1_36VarlenDynamicPersistentTileSchedulerILi192ELi128ELi384ELi128ELb0ELb1ELb1ELb1ELb0ELb1EEEEEEEEEvNT_6ParamsE,"a",@progbits
	.sectionflags	@""
	.align	4
.nv.constant0._ZN7cutlass13device_kernelIN5flash11enable_sm90INS1_16FlashAttnFwdSm90INS1_25CollectiveMainloopFwdSm90ILi2EN4cute5tupleIJNS5_1CILi1EEES8_S8_EEENS6_IJNS7_ILi192EEENS7_ILi128EEENS7_ILi64EEEEEELi64ENS_6half_tEfNS_4arch4Sm90ELb0ELb1ELb1ELb1ELb1ELb1ELb0ELb1ELb1ELb1ELb0ELb0EEENS1_21CollectiveEpilogueFwdINS6_IJSA_SC_SB_EEES9_SE_SG_Li384ELb1ELb1ELb0ELb0EEENS1_36VarlenDynamicPersistentTileSchedulerILi192ELi128ELi384ELi128ELb0ELb1ELb1ELb1ELb0ELb1EEEEEEEEEvNT_6ParamsE:
	.zero		3328


//--------------------- .nv.constant0._ZN7cutlass13device_kernelIN5flash11enable_sm90INS1_16FlashAttnFwdSm90INS1_25CollectiveMainloopFwdSm90ILi2EN4cute5tupleIJNS5_1CILi1EEES8_S8_EEENS6_IJNS7_ILi192EEENS7_ILi128EEENS7_ILi64EEEEEELi64ENS_6half_tEfNS_4arch4Sm90ELb1ELb0ELb1ELb0ELb1ELb0ELb0ELb1ELb1ELb1ELb0ELb0EEENS1_21CollectiveEpilogueFwdINS6_IJSA_SC_SB_EEES9_SE_SG_Li384ELb0ELb1ELb0ELb0EEENS1_30DynamicPersistentTileSchedulerILi384ELi128ELb0ELb1ELb1EEEEEEEEEvNT_6ParamsE --------------------------
	.section	.nv.constant0._ZN7cutlass13device_kernelIN5flash11enable_sm90INS1_16FlashAttnFwdSm90INS1_25CollectiveMainloopFwdSm90ILi2EN4cute5tupleIJNS5_1CILi1EEES8_S8_EEENS6_IJNS7_ILi192EEENS7_ILi128EEENS7_ILi64EEEEEELi64ENS_6half_tEfNS_4arch4Sm90ELb1ELb0ELb1ELb0ELb1ELb0ELb0ELb1ELb1ELb1ELb0ELb0EEENS1_21CollectiveEpilogueFwdINS6_IJSA_SC_SB_EEES9_SE_SG_Li384ELb0ELb1ELb0ELb0EEENS1_30DynamicPersistentTileSchedulerILi384ELi128ELb0ELb1ELb1EEEEEEEEEvNT_6ParamsE,"a",@progbits
	.sectionflags	@""
	.align	4
.nv.constant0._ZN7cutlass13device_kernelIN5flash11enable_sm90INS1_16FlashAttnFwdSm90INS1_25CollectiveMainloopFwdSm90ILi2EN4cute5tupleIJNS5_1CILi1EEES8_S8_EEENS6_IJNS7_ILi192EEENS7_ILi128EEENS7_ILi64EEEEEELi64ENS_6half_tEfNS_4arch4Sm90ELb1ELb0ELb1ELb0ELb1ELb0ELb0ELb1ELb1ELb1ELb0ELb0EEENS1_21CollectiveEpilogueFwdINS6_IJSA_SC_SB_EEES9_SE_SG_Li384ELb0ELb1ELb0ELb0EEENS1_30DynamicPersistentTileSchedulerILi384ELi128ELb0ELb1ELb1EEEEEEEEEvNT_6ParamsE:
	.zero		3328


//--------------------- .nv.constant0._ZN7cutlass13device_kernelIN5flash11enable_sm90INS1_16FlashAttnFwdSm90INS1_25CollectiveMainloopFwdSm90ILi2EN4cute5tupleIJNS5_1CILi1EEES8_S8_EEENS6_IJNS7_ILi192EEENS7_ILi128EEENS7_ILi64EEEEEELi64ENS_6half_tEfNS_4arch4Sm90ELb1ELb0ELb1ELb1ELb1ELb0ELb0ELb1ELb1ELb1ELb0ELb0EEENS1_21CollectiveEpilogueFwdINS6_IJSA_SC_SB_EEES9_SE_SG_Li384ELb1ELb1ELb0ELb0EEENS1_36VarlenDynamicPersistentTileSchedulerILi192ELi128ELi384ELi128ELb0ELb1ELb1ELb1ELb1ELb1EEEEEEEEEvNT_6ParamsE --------------------------
	.section	.nv.constant0._ZN7cutlass13device_kernelIN5flash11enable_sm90INS1_16FlashAttnFwdSm90INS1_25CollectiveMainloopFwdSm90ILi2EN4cute5tupleIJNS5_1CILi1EEES8_S8_EEENS6_IJNS7_ILi192EEENS7_ILi128EEENS7_ILi64EEEEEELi64ENS_6half_tEfNS_4arch4Sm90ELb1ELb0ELb1ELb1ELb1ELb0ELb0ELb1ELb1ELb1ELb0ELb0EEENS1_21CollectiveEpilogueFwdINS6_IJSA_SC_SB_EEES9_SE_SG_Li384ELb1ELb1ELb0ELb0EEENS1_36VarlenDynamicPersistentTileSchedulerILi192ELi128ELi384ELi128ELb0ELb1ELb1ELb1ELb1ELb1EEEEEEEEEvNT_6ParamsE,"a",@progbits
	.sectionflags	@""
	.align	4
.nv.constant0._ZN7cutlass13device_kernelIN5flash11enable_sm90INS1_16FlashAttnFwdSm90INS1_25CollectiveMainloopFwdSm90ILi2EN4cute5tupleIJNS5_1CILi1EEES8_S8_EEENS6_IJNS7_ILi192EEENS7_ILi128EEENS7_ILi64EEEEEELi64ENS_6half_tEfNS_4arch4Sm90ELb1ELb0ELb1ELb1ELb1ELb0ELb0ELb1ELb1ELb1ELb0ELb0EEENS1_21CollectiveEpilogueFwdINS6_IJSA_SC_SB_EEES9_SE_SG_Li384ELb1ELb1ELb0ELb0EEENS1_36VarlenDynamicPersistentTileSchedulerILi192ELi128ELi384ELi128ELb0ELb1ELb1ELb1ELb1ELb1EEEEEEEEEvNT_6ParamsE:
	.zero		3328


//--------------------- .nv.constant0._ZN7cutlass13device_kernelIN5flash11enable_sm90INS1_16FlashAttnFwdSm90INS1_25CollectiveMainloopFwdSm90ILi2EN4cute5tupleIJNS5_1CILi1EEES8_S8_EEENS6_IJNS7_ILi192EEENS7_ILi128EEENS7_ILi64EEEEEELi64ENS_6half_tEfNS_4arch4Sm90ELb1ELb0ELb1ELb1ELb1ELb1ELb0ELb1ELb1ELb1ELb0ELb0EEENS1_21CollectiveEpilogueFwdINS6_IJSA_SC_SB_EEES9_SE_SG_Li384ELb1ELb1ELb0ELb0EEENS1_36VarlenDynamicPersistentTileSchedulerILi192ELi128ELi384ELi128ELb0ELb1ELb1ELb1ELb1ELb1EEEEEEEEEvNT_6ParamsE --------------------------
	.section	.nv.constant0._ZN7cutlass13device_kernelIN5flash11enable_sm90INS1_16FlashAttnFwdSm90INS1_25CollectiveMainloopFwdSm90ILi2EN4cute5tupleIJNS5_1CILi1EEES8_S8_EEENS6_IJNS7_ILi192EEENS7_ILi128EEENS7_ILi64EEEEEELi64ENS_6half_tEfNS_4arch4Sm90ELb1ELb0ELb1ELb1ELb1ELb1ELb0ELb1ELb1ELb1ELb0ELb0EEENS1_21CollectiveEpilogueFwdINS6_IJSA_SC_SB_EEES9_SE_SG_Li384ELb1ELb1ELb0ELb0EEENS1_36VarlenDynamicPersistentTileSchedulerILi192ELi128ELi384ELi128ELb0ELb1ELb1ELb1ELb1ELb1EEEEEEEEEvNT_6ParamsE,"a",@progbits
	.sectionflags	@""
	.align	4
.nv.constant0._ZN7cutlass13device_kernelIN5flash11enable_sm90INS1_16FlashAttnFwdSm90INS1_25CollectiveMainloopFwdSm90ILi2EN4cute5tupleIJNS5_1CILi1EEES8_S8_EEENS6_IJNS7_ILi192EEENS7_ILi128EEENS7_ILi64EEEEEELi64ENS_6half_tEfNS_4arch4Sm90ELb1ELb0ELb1ELb1ELb1ELb1ELb0ELb1ELb1ELb1ELb0ELb0EEENS1_21CollectiveEpilogueFwdINS6_IJSA_SC_SB_EEES9_SE_SG_Li384ELb1ELb1ELb0ELb0EEENS1_36VarlenDynamicPersistentTileSchedulerILi192ELi128ELi384ELi128ELb0ELb1ELb1ELb1ELb1ELb1EEEEEEEEEvNT_6ParamsE:
	.zero		3328


//--------------------- SYMBOLS --------------------------

	.type		.nv.reservedSmem.offset0,@object
	.size		.nv.reservedSmem.offset0,0x4
	.type		__assertfail,@function
